	.target	sm_90a

	.elftype	@"ET_EXEC"


//--------------------- .note.nv.tkinfo           --------------------------
	.section	.note.nv.tkinfo,"",@"SHT_NOTE"
	.sectionflags	@"SHF_NOTE_NV_TKINFO"
	.tkinfo
        /*0018*/ 	.word	0x00000002
        /*0030*/ 	.string	""
        /*0030*/ 	.string	"ptxas"
        /*0030*/ 	.string	"Cuda compilation tools, release 13.0, V13.0.88"
        /*0030*/ 	.string	"Build cuda_13.0.r13.0/compiler.36424714_0"
        /*0030*/ 	.string	"-arch sm_90a -m 64 "



//--------------------- .note.nv.cuinfo           --------------------------
	.section	.note.nv.cuinfo,"",@"SHT_NOTE"
	.sectionflags	@"SHF_NOTE_NV_CUINFO"
        /*0018*/ 	.short	0x0002
        /*001a*/ 	.short	0x005a
        /*001c*/ 	.short	0x0082
	.zero		2


//--------------------- .nv.info                  --------------------------
	.section	.nv.info,"",@"SHT_CUDA_INFO"
	.align	4


	//----- nvinfo : EIATTR_REGCOUNT
	.align		4
        /*0000*/ 	.byte	0x04, 0x2f
        /*0002*/ 	.short	(.L_39 - .L_38)
	.align		4
.L_38:
        /*0004*/ 	.word	index@(_ZN2at6native29vectorized_elementwise_kernelILi8EZZZNS0_19sigmoid_kernel_cudaERNS_18TensorIteratorBaseEENKUlvE0_clEvENKUlvE_clEvEUldE_St5arrayIPcLm2EEEEviT0_T1_)
        /*0008*/ 	.word	0x0000002e


	//----- nvinfo : EIATTR_FRAME_SIZE
	.align		4
.L_39:
        /*000c*/ 	.byte	0x04, 0x11
        /*000e*/ 	.short	(.L_41 - .L_40)
	.align		4
.L_40:
        /*0010*/ 	.word	index@($__internal_20_$__cuda_sm20_dblrcp_rn_slowpath_v3)
        /*0014*/ 	.word	0x00000000


	//----- nvinfo : EIATTR_FRAME_SIZE
	.align		4
.L_41:
        /*0018*/ 	.byte	0x04, 0x11
        /*001a*/ 	.short	(.L_43 - .L_42)
	.align		4
.L_42:
        /*001c*/ 	.word	index@(_ZN2at6native29vectorized_elementwise_kernelILi8EZZZNS0_19sigmoid_kernel_cudaERNS_18TensorIteratorBaseEENKUlvE0_clEvENKUlvE_clEvEUldE_St5arrayIPcLm2EEEEviT0_T1_)
        /*0020*/ 	.word	0x00000000


	//----- nvinfo : EIATTR_REGCOUNT
	.align		4
.L_43:
        /*0024*/ 	.byte	0x04, 0x2f
        /*0026*/ 	.short	(.L_45 - .L_44)
	.align		4
.L_44:
        /*0028*/ 	.word	index@(_ZN2at6native29vectorized_elementwise_kernelILi4EZZZNS0_19sigmoid_kernel_cudaERNS_18TensorIteratorBaseEENKUlvE0_clEvENKUlvE_clEvEUldE_St5arrayIPcLm2EEEEviT0_T1_)
        /*002c*/ 	.word	0x0000002e


	//----- nvinfo : EIATTR_FRAME_SIZE
	.align		4
.L_45:
        /*0030*/ 	.byte	0x04, 0x11
        /*0032*/ 	.short	(.L_47 - .L_46)
	.align		4
.L_46:
        /*0034*/ 	.word	index@($__internal_19_$__cuda_sm20_dblrcp_rn_slowpath_v3)
        /*0038*/ 	.word	0x00000000


	//----- nvinfo : EIATTR_FRAME_SIZE
	.align		4
.L_47:
        /*003c*/ 	.byte	0x04, 0x11
        /*003e*/ 	.short	(.L_49 - .L_48)
	.align		4
.L_48:
        /*0040*/ 	.word	index@(_ZN2at6native29vectorized_elementwise_kernelILi4EZZZNS0_19sigmoid_kernel_cudaERNS_18TensorIteratorBaseEENKUlvE0_clEvENKUlvE_clEvEUldE_St5arrayIPcLm2EEEEviT0_T1_)
        /*0044*/ 	.word	0x00000000


	//----- nvinfo : EIATTR_REGCOUNT
	.align		4
.L_49:
        /*0048*/ 	.byte	0x04, 0x2f
        /*004a*/ 	.short	(.L_51 - .L_50)
	.align		4
.L_50:
        /*004c*/ 	.word	index@(_ZN2at6native29vectorized_elementwise_kernelILi2EZZZNS0_19sigmoid_kernel_cudaERNS_18TensorIteratorBaseEENKUlvE0_clEvENKUlvE_clEvEUldE_St5arrayIPcLm2EEEEviT0_T1_)
        /*0050*/ 	.word	0x0000002e


	//----- nvinfo : EIATTR_FRAME_SIZE
	.align		4
.L_51:
        /*0054*/ 	.byte	0x04, 0x11
        /*0056*/ 	.short	(.L_53 - .L_52)
	.align		4
.L_52:
        /*0058*/ 	.word	index@($__internal_18_$__cuda_sm20_dblrcp_rn_slowpath_v3)
        /*005c*/ 	.word	0x00000000


	//----- nvinfo : EIATTR_FRAME_SIZE
	.align		4
.L_53:
        /*0060*/ 	.byte	0x04, 0x11
        /*0062*/ 	.short	(.L_55 - .L_54)
	.align		4
.L_54:
        /*0064*/ 	.word	index@(_ZN2at6native29vectorized_elementwise_kernelILi2EZZZNS0_19sigmoid_kernel_cudaERNS_18TensorIteratorBaseEENKUlvE0_clEvENKUlvE_clEvEUldE_St5arrayIPcLm2EEEEviT0_T1_)
        /*0068*/ 	.word	0x00000000


	//----- nvinfo : EIATTR_REGCOUNT
	.align		4
.L_55:
        /*006c*/ 	.byte	0x04, 0x2f
        /*006e*/ 	.short	(.L_57 - .L_56)
	.align		4
.L_56:
        /*0070*/ 	.word	index@(_ZN2at6native27unrolled_elementwise_kernelIZZZNS0_19sigmoid_kernel_cudaERNS_18TensorIteratorBaseEENKUlvE0_clEvENKUlvE_clEvEUldE_St5arrayIPcLm2EELi4E23TrivialOffsetCalculatorILi1EjESB_NS0_6memory15LoadWithoutCastENSC_16StoreWithoutCastEEEviT_T0_T2_T3_T4_T5_)
        /*0074*/ 	.word	0x00000018


	//----- nvinfo : EIATTR_FRAME_SIZE
	.align		4
.L_57:
        /*0078*/ 	.byte	0x04, 0x11
        /*007a*/ 	.short	(.L_59 - .L_58)
	.align		4
.L_58:
        /*007c*/ 	.word	index@($__internal_17_$__cuda_sm20_dblrcp_rn_slowpath_v3)
        /*0080*/ 	.word	0x00000000


	//----- nvinfo : EIATTR_FRAME_SIZE
	.align		4
.L_59:
        /*0084*/ 	.byte	0x04, 0x11
        /*0086*/ 	.short	(.L_61 - .L_60)
	.align		4
.L_60:
        /*0088*/ 	.word	index@(_ZN2at6native27unrolled_elementwise_kernelIZZZNS0_19sigmoid_kernel_cudaERNS_18TensorIteratorBaseEENKUlvE0_clEvENKUlvE_clEvEUldE_St5arrayIPcLm2EELi4E23TrivialOffsetCalculatorILi1EjESB_NS0_6memory15LoadWithoutCastENSC_16StoreWithoutCastEEEviT_T0_T2_T3_T4_T5_)
        /*008c*/ 	.word	0x00000000


	//----- nvinfo : EIATTR_REGCOUNT
	.align		4
.L_61:
        /*0090*/ 	.byte	0x04, 0x2f
        /*0092*/ 	.short	(.L_63 - .L_62)
	.align		4
.L_62:
        /*0094*/ 	.word	index@(_ZN2at6native18elementwise_kernelILi128ELi2EZNS0_22gpu_kernel_impl_nocastIZZZNS0_19sigmoid_kernel_cudaERNS_18TensorIteratorBaseEENKUlvE0_clEvENKUlvE_clEvEUldE_EEvS4_RKT_EUliE_EEviT1_)
        /*0098*/ 	.word	0x00000014


	//----- nvinfo : EIATTR_FRAME_SIZE
	.align		4
.L_63:
        /*009c*/ 	.byte	0x04, 0x11
        /*009e*/ 	.short	(.L_65 - .L_64)
	.align		4
.L_64:
        /*00a0*/ 	.word	index@($__internal_16_$__cuda_sm20_dblrcp_rn_slowpath_v3)
        /*00a4*/ 	.word	0x00000000


	//----- nvinfo : EIATTR_FRAME_SIZE
	.align		4
.L_65:
        /*00a8*/ 	.byte	0x04, 0x11
        /*00aa*/ 	.short	(.L_67 - .L_66)
	.align		4
.L_66:
        /*00ac*/ 	.word	index@(_ZN2at6native18elementwise_kernelILi128ELi2EZNS0_22gpu_kernel_impl_nocastIZZZNS0_19sigmoid_kernel_cudaERNS_18TensorIteratorBaseEENKUlvE0_clEvENKUlvE_clEvEUldE_EEvS4_RKT_EUliE_EEviT1_)
        /*00b0*/ 	.word	0x00000000


	//----- nvinfo : EIATTR_REGCOUNT
	.align		4
.L_67:
        /*00b4*/ 	.byte	0x04, 0x2f
        /*00b6*/ 	.short	(.L_69 - .L_68)
	.align		4
.L_68:
        /*00b8*/ 	.word	index@(_ZN2at6native27unrolled_elementwise_kernelIZZZNS0_19sigmoid_kernel_cudaERNS_18TensorIteratorBaseEENKUlvE0_clEvENKUlvE_clEvEUldE_St5arrayIPcLm2EELi4E23TrivialOffsetCalculatorILi1EjESB_NS0_6memory12LoadWithCastILi1EEENSC_13StoreWithCastILi1EEEEEviT_T0_T2_T3_T4_T5_)
        /*00bc*/ 	.word	0x00000022


	//----- nvinfo : EIATTR_FRAME_SIZE
	.align		4
.L_69:
        /*00c0*/ 	.byte	0x04, 0x11
        /*00c2*/ 	.short	(.L_71 - .L_70)
	.align		4
.L_70:
        /*00c4*/ 	.word	index@($__internal_15_$__cuda_sm20_dblrcp_rn_slowpath_v3)
        /*00c8*/ 	.word	0x00000000


	//----- nvinfo : EIATTR_FRAME_SIZE
	.align		4
.L_71:
        /*00cc*/ 	.byte	0x04, 0x11
        /*00ce*/ 	.short	(.L_73 - .L_72)
	.align		4
.L_72:
        /*00d0*/ 	.word	index@(_ZN2at6native27unrolled_elementwise_kernelIZZZNS0_19sigmoid_kernel_cudaERNS_18TensorIteratorBaseEENKUlvE0_clEvENKUlvE_clEvEUldE_St5arrayIPcLm2EELi4E23TrivialOffsetCalculatorILi1EjESB_NS0_6memory12LoadWithCastILi1EEENSC_13StoreWithCastILi1EEEEEviT_T0_T2_T3_T4_T5_)
        /*00d4*/ 	.word	0x00000000


	//----- nvinfo : EIATTR_REGCOUNT
	.align		4
.L_73:
        /*00d8*/ 	.byte	0x04, 0x2f
        /*00da*/ 	.short	(.L_75 - .L_74)
	.align		4
.L_74:
        /*00dc*/ 	.word	index@(_ZN2at6native18elementwise_kernelILi128ELi4EZNS0_15gpu_kernel_implIZZZNS0_19sigmoid_kernel_cudaERNS_18TensorIteratorBaseEENKUlvE0_clEvENKUlvE_clEvEUldE_EEvS4_RKT_EUliE_EEviT1_)
        /*00e0*/ 	.word	0x0000001a


	//----- nvinfo : EIATTR_FRAME_SIZE
	.align		4
.L_75:
        /*00e4*/ 	.byte	0x04, 0x11
        /*00e6*/ 	.short	(.L_77 - .L_76)
	.align		4
.L_76:
        /*00e8*/ 	.word	index@($__internal_14_$__cuda_sm20_dblrcp_rn_slowpath_v3)
        /*00ec*/ 	.word	0x00000000


	//----- nvinfo : EIATTR_FRAME_SIZE
	.align		4
.L_77:
        /*00f0*/ 	.byte	0x04, 0x11
        /*00f2*/ 	.short	(.L_79 - .L_78)
	.align		4
.L_78:
        /*00f4*/ 	.word	index@(_ZN2at6native18elementwise_kernelILi128ELi4EZNS0_15gpu_kernel_implIZZZNS0_19sigmoid_kernel_cudaERNS_18TensorIteratorBaseEENKUlvE0_clEvENKUlvE_clEvEUldE_EEvS4_RKT_EUliE_EEviT1_)
        /*00f8*/ 	.word	0x00000000


	//----- nvinfo : EIATTR_REGCOUNT
	.align		4
.L_79:
        /*00fc*/ 	.byte	0x04, 0x2f
        /*00fe*/ 	.short	(.L_81 - .L_80)
	.align		4
.L_80:
        /*0100*/ 	.word	index@(_ZN2at6native29vectorized_elementwise_kernelILi8EZZZNS0_19sigmoid_kernel_cudaERNS_18TensorIteratorBaseEENKUlvE0_clEvENKUlvE0_clEvEUlfE_St5arrayIPcLm2EEEEviT0_T1_)
        /*0104*/ 	.word	0x00000020


	//----- nvinfo : EIATTR_FRAME_SIZE
	.align		4
.L_81:
        /*0108*/ 	.byte	0x04, 0x11
        /*010a*/ 	.short	(.L_83 - .L_82)
	.align		4
.L_82:
        /*010c*/ 	.word	index@(_ZN2at6native29vectorized_elementwise_kernelILi8EZZZNS0_19sigmoid_kernel_cudaERNS_18TensorIteratorBaseEENKUlvE0_clEvENKUlvE0_clEvEUlfE_St5arrayIPcLm2EEEEviT0_T1_)
        /*0110*/ 	.word	0x00000000


	//----- nvinfo : EIATTR_REGCOUNT
	.align		4
.L_83:
        /*0114*/ 	.byte	0x04, 0x2f
        /*0116*/ 	.short	(.L_85 - .L_84)
	.align		4
.L_84:
        /*0118*/ 	.word	index@(_ZN2at6native29vectorized_elementwise_kernelILi4EZZZNS0_19sigmoid_kernel_cudaERNS_18TensorIteratorBaseEENKUlvE0_clEvENKUlvE0_clEvEUlfE_St5arrayIPcLm2EEEEviT0_T1_)
        /*011c*/ 	.word	0x00000020


	//----- nvinfo : EIATTR_FRAME_SIZE
	.align		4
.L_85:
        /*0120*/ 	.byte	0x04, 0x11
        /*0122*/ 	.short	(.L_87 - .L_86)
	.align		4
.L_86:
        /*0124*/ 	.word	index@(_ZN2at6native29vectorized_elementwise_kernelILi4EZZZNS0_19sigmoid_kernel_cudaERNS_18TensorIteratorBaseEENKUlvE0_clEvENKUlvE0_clEvEUlfE_St5arrayIPcLm2EEEEviT0_T1_)
        /*0128*/ 	.word	0x00000000


	//----- nvinfo : EIATTR_REGCOUNT
	.align		4
.L_87:
        /*012c*/ 	.byte	0x04, 0x2f
        /*012e*/ 	.short	(.L_89 - .L_88)
	.align		4
.L_88:
        /*0130*/ 	.word	index@(_ZN2at6native29vectorized_elementwise_kernelILi2EZZZNS0_19sigmoid_kernel_cudaERNS_18TensorIteratorBaseEENKUlvE0_clEvENKUlvE0_clEvEUlfE_St5arrayIPcLm2EEEEviT0_T1_)
        /*0134*/ 	.word	0x00000020


	//----- nvinfo : EIATTR_FRAME_SIZE
	.align		4
.L_89:
        /*0138*/ 	.byte	0x04, 0x11
        /*013a*/ 	.short	(.L_91 - .L_90)
	.align		4
.L_90:
        /*013c*/ 	.word	index@(_ZN2at6native29vectorized_elementwise_kernelILi2EZZZNS0_19sigmoid_kernel_cudaERNS_18TensorIteratorBaseEENKUlvE0_clEvENKUlvE0_clEvEUlfE_St5arrayIPcLm2EEEEviT0_T1_)
        /*0140*/ 	.word	0x00000000


	//----- nvinfo : EIATTR_REGCOUNT
	.align		4
.L_91:
        /*0144*/ 	.byte	0x04, 0x2f
        /*0146*/ 	.short	(.L_93 - .L_92)
	.align		4
.L_92:
        /*0148*/ 	.word	index@(_ZN2at6native27unrolled_elementwise_kernelIZZZNS0_19sigmoid_kernel_cudaERNS_18TensorIteratorBaseEENKUlvE0_clEvENKUlvE0_clEvEUlfE_St5arrayIPcLm2EELi4E23TrivialOffsetCalculatorILi1EjESB_NS0_6memory15LoadWithoutCastENSC_16StoreWithoutCastEEEviT_T0_T2_T3_T4_T5_)
        /*014c*/ 	.word	0x00000016


	//----- nvinfo : EIATTR_FRAME_SIZE
	.align		4
.L_93:
        /*0150*/ 	.byte	0x04, 0x11
        /*0152*/ 	.short	(.L_95 - .L_94)
	.align		4
.L_94:
        /*0154*/ 	.word	index@(_ZN2at6native27unrolled_elementwise_kernelIZZZNS0_19sigmoid_kernel_cudaERNS_18TensorIteratorBaseEENKUlvE0_clEvENKUlvE0_clEvEUlfE_St5arrayIPcLm2EELi4E23TrivialOffsetCalculatorILi1EjESB_NS0_6memory15LoadWithoutCastENSC_16StoreWithoutCastEEEviT_T0_T2_T3_T4_T5_)
        /*0158*/ 	.word	0x00000000


	//----- nvinfo : EIATTR_REGCOUNT
	.align		4
.L_95:
        /*015c*/ 	.byte	0x04, 0x2f
        /*015e*/ 	.short	(.L_97 - .L_96)
	.align		4
.L_96:
        /*0160*/ 	.word	index@(_ZN2at6native18elementwise_kernelILi128ELi2EZNS0_22gpu_kernel_impl_nocastIZZZNS0_19sigmoid_kernel_cudaERNS_18TensorIteratorBaseEENKUlvE0_clEvENKUlvE0_clEvEUlfE_EEvS4_RKT_EUliE_EEviT1_)
        /*0164*/ 	.word	0x00000012


	//----- nvinfo : EIATTR_FRAME_SIZE
	.align		4
.L_97:
        /*0168*/ 	.byte	0x04, 0x11
        /*016a*/ 	.short	(.L_99 - .L_98)
	.align		4
.L_98:
        /*016c*/ 	.word	index@(_ZN2at6native18elementwise_kernelILi128ELi2EZNS0_22gpu_kernel_impl_nocastIZZZNS0_19sigmoid_kernel_cudaERNS_18TensorIteratorBaseEENKUlvE0_clEvENKUlvE0_clEvEUlfE_EEvS4_RKT_EUliE_EEviT1_)
        /*0170*/ 	.word	0x00000000


	//----- nvinfo : EIATTR_REGCOUNT
	.align		4
.L_99:
        /*0174*/ 	.byte	0x04, 0x2f
        /*0176*/ 	.short	(.L_101 - .L_100)
	.align		4
.L_100:
        /*0178*/ 	.word	index@(_ZN2at6native27unrolled_elementwise_kernelIZZZNS0_19sigmoid_kernel_cudaERNS_18TensorIteratorBaseEENKUlvE0_clEvENKUlvE0_clEvEUlfE_St5arrayIPcLm2EELi4E23TrivialOffsetCalculatorILi1EjESB_NS0_6memory12LoadWithCastILi1EEENSC_13StoreWithCastILi1EEEEEviT_T0_T2_T3_T4_T5_)
        /*017c*/ 	.word	0x0000001d


	//----- nvinfo : EIATTR_FRAME_SIZE
	.align		4
.L_101:
        /*0180*/ 	.byte	0x04, 0x11
        /*0182*/ 	.short	(.L_103 - .L_102)
	.align		4
.L_102:
        /*0184*/ 	.word	index@(_ZN2at6native27unrolled_elementwise_kernelIZZZNS0_19sigmoid_kernel_cudaERNS_18TensorIteratorBaseEENKUlvE0_clEvENKUlvE0_clEvEUlfE_St5arrayIPcLm2EELi4E23TrivialOffsetCalculatorILi1EjESB_NS0_6memory12LoadWithCastILi1EEENSC_13StoreWithCastILi1EEEEEviT_T0_T2_T3_T4_T5_)
        /*0188*/ 	.word	0x00000000


	//----- nvinfo : EIATTR_REGCOUNT
	.align		4
.L_103:
        /*018c*/ 	.byte	0x04, 0x2f
        /*018e*/ 	.short	(.L_105 - .L_104)
	.align		4
.L_104:
        /*0190*/ 	.word	index@(_ZN2at6native18elementwise_kernelILi128ELi4EZNS0_15gpu_kernel_implIZZZNS0_19sigmoid_kernel_cudaERNS_18TensorIteratorBaseEENKUlvE0_clEvENKUlvE0_clEvEUlfE_EEvS4_RKT_EUliE_EEviT1_)
        /*0194*/ 	.word	0x0000001a


	//----- nvinfo : EIATTR_FRAME_SIZE
	.align		4
.L_105:
        /*0198*/ 	.byte	0x04, 0x11
        /*019a*/ 	.short	(.L_107 - .L_106)
	.align		4
.L_106:
        /*019c*/ 	.word	index@(_ZN2at6native18elementwise_kernelILi128ELi4EZNS0_15gpu_kernel_implIZZZNS0_19sigmoid_kernel_cudaERNS_18TensorIteratorBaseEENKUlvE0_clEvENKUlvE0_clEvEUlfE_EEvS4_RKT_EUliE_EEviT1_)
        /*01a0*/ 	.word	0x00000000


	//----- nvinfo : EIATTR_REGCOUNT
	.align		4
.L_107:
        /*01a4*/ 	.byte	0x04, 0x2f
        /*01a6*/ 	.short	(.L_109 - .L_108)
	.align		4
.L_108:
        /*01a8*/ 	.word	index@(_ZN2at6native29vectorized_elementwise_kernelILi8EZZZNS0_19sigmoid_kernel_cudaERNS_18TensorIteratorBaseEENKUlvE0_clEvENKUlvE1_clEvEUlN3c104HalfEE_St5arrayIPcLm2EEEEviT0_T1_)
        /*01ac*/ 	.word	0x00000020


	//----- nvinfo : EIATTR_FRAME_SIZE
	.align		4
.L_109:
        /*01b0*/ 	.byte	0x04, 0x11
        /*01b2*/ 	.short	(.L_111 - .L_110)
	.align		4
.L_110:
        /*01b4*/ 	.word	index@(_ZN2at6native29vectorized_elementwise_kernelILi8EZZZNS0_19sigmoid_kernel_cudaERNS_18TensorIteratorBaseEENKUlvE0_clEvENKUlvE1_clEvEUlN3c104HalfEE_St5arrayIPcLm2EEEEviT0_T1_)
        /*01b8*/ 	.word	0x00000000


	//----- nvinfo : EIATTR_REGCOUNT
	.align		4
.L_111:
        /*01bc*/ 	.byte	0x04, 0x2f
        /*01be*/ 	.short	(.L_113 - .L_112)
	.align		4
.L_112:
        /*01c0*/ 	.word	index@(_ZN2at6native29vectorized_elementwise_kernelILi4EZZZNS0_19sigmoid_kernel_cudaERNS_18TensorIteratorBaseEENKUlvE0_clEvENKUlvE1_clEvEUlN3c104HalfEE_St5arrayIPcLm2EEEEviT0_T1_)
        /*01c4*/ 	.word	0x00000020


	//----- nvinfo : EIATTR_FRAME_SIZE
	.align		4
.L_113:
        /*01c8*/ 	.byte	0x04, 0x11
        /*01ca*/ 	.short	(.L_115 - .L_114)
	.align		4
.L_114:
        /*01cc*/ 	.word	index@(_ZN2at6native29vectorized_elementwise_kernelILi4EZZZNS0_19sigmoid_kernel_cudaERNS_18TensorIteratorBaseEENKUlvE0_clEvENKUlvE1_clEvEUlN3c104HalfEE_St5arrayIPcLm2EEEEviT0_T1_)
        /*01d0*/ 	.word	0x00000000


	//----- nvinfo : EIATTR_REGCOUNT
	.align		4
.L_115:
        /*01d4*/ 	.byte	0x04, 0x2f
        /*01d6*/ 	.short	(.L_117 - .L_116)
	.align		4
.L_116:
        /*01d8*/ 	.word	index@(_ZN2at6native29vectorized_elementwise_kernelILi2EZZZNS0_19sigmoid_kernel_cudaERNS_18TensorIteratorBaseEENKUlvE0_clEvENKUlvE1_clEvEUlN3c104HalfEE_St5arrayIPcLm2EEEEviT0_T1_)
        /*01dc*/ 	.word	0x00000020


	//----- nvinfo : EIATTR_FRAME_SIZE
	.align		4
.L_117:
        /*01e0*/ 	.byte	0x04, 0x11
        /*01e2*/ 	.short	(.L_119 - .L_118)
	.align		4
.L_118:
        /*01e4*/ 	.word	index@(_ZN2at6native29vectorized_elementwise_kernelILi2EZZZNS0_19sigmoid_kernel_cudaERNS_18TensorIteratorBaseEENKUlvE0_clEvENKUlvE1_clEvEUlN3c104HalfEE_St5arrayIPcLm2EEEEviT0_T1_)
        /*01e8*/ 	.word	0x00000000


	//----- nvinfo : EIATTR_REGCOUNT
	.align		4
.L_119:
        /*01ec*/ 	.byte	0x04, 0x2f
        /*01ee*/ 	.short	(.L_121 - .L_120)
	.align		4
.L_120:
        /*01f0*/ 	.word	index@(_ZN2at6native27unrolled_elementwise_kernelIZZZNS0_19sigmoid_kernel_cudaERNS_18TensorIteratorBaseEENKUlvE0_clEvENKUlvE1_clEvEUlN3c104HalfEE_St5arrayIPcLm2EELi4E23TrivialOffsetCalculatorILi1EjESD_NS0_6memory15LoadWithoutCastENSE_16StoreWithoutCastEEEviT_T0_T2_T3_T4_T5_)
        /*01f4*/ 	.word	0x00000018


	//----- nvinfo : EIATTR_FRAME_SIZE
	.align		4
.L_121:
        /*01f8*/ 	.byte	0x04, 0x11
        /*01fa*/ 	.short	(.L_123 - .L_122)
	.align		4
.L_122:
        /*01fc*/ 	.word	index@(_ZN2at6native27unrolled_elementwise_kernelIZZZNS0_19sigmoid_kernel_cudaERNS_18TensorIteratorBaseEENKUlvE0_clEvENKUlvE1_clEvEUlN3c104HalfEE_St5arrayIPcLm2EELi4E23TrivialOffsetCalculatorILi1EjESD_NS0_6memory15LoadWithoutCastENSE_16StoreWithoutCastEEEviT_T0_T2_T3_T4_T5_)
        /*0200*/ 	.word	0x00000000


	//----- nvinfo : EIATTR_REGCOUNT
	.align		4
.L_123:
        /*0204*/ 	.byte	0x04, 0x2f
        /*0206*/ 	.short	(.L_125 - .L_124)
	.align		4
.L_124:
        /*0208*/ 	.word	index@(_ZN2at6native18elementwise_kernelILi128ELi4EZNS0_22gpu_kernel_impl_nocastIZZZNS0_19sigmoid_kernel_cudaERNS_18TensorIteratorBaseEENKUlvE0_clEvENKUlvE1_clEvEUlN3c104HalfEE_EEvS4_RKT_EUliE_EEviT1_)
        /*020c*/ 	.word	0x00000012


	//----- nvinfo : EIATTR_FRAME_SIZE
	.align		4
.L_125:
        /*0210*/ 	.byte	0x04, 0x11
        /*0212*/ 	.short	(.L_127 - .L_126)
	.align		4
.L_126:
        /*0214*/ 	.word	index@(_ZN2at6native18elementwise_kernelILi128ELi4EZNS0_22gpu_kernel_impl_nocastIZZZNS0_19sigmoid_kernel_cudaERNS_18TensorIteratorBaseEENKUlvE0_clEvENKUlvE1_clEvEUlN3c104HalfEE_EEvS4_RKT_EUliE_EEviT1_)
        /*0218*/ 	.word	0x00000000


	//----- nvinfo : EIATTR_REGCOUNT
	.align		4
.L_127:
        /*021c*/ 	.byte	0x04, 0x2f
        /*021e*/ 	.short	(.L_129 - .L_128)
	.align		4
.L_128:
        /*0220*/ 	.word	index@(_ZN2at6native27unrolled_elementwise_kernelIZZZNS0_19sigmoid_kernel_cudaERNS_18TensorIteratorBaseEENKUlvE0_clEvENKUlvE1_clEvEUlN3c104HalfEE_St5arrayIPcLm2EELi4E23TrivialOffsetCalculatorILi1EjESD_NS0_6memory12LoadWithCastILi1EEENSE_13StoreWithCastILi1EEEEEviT_T0_T2_T3_T4_T5_)
        /*0224*/ 	.word	0x0000001e


	//----- nvinfo : EIATTR_FRAME_SIZE
	.align		4
.L_129:
        /*0228*/ 	.byte	0x04, 0x11
        /*022a*/ 	.short	(.L_131 - .L_130)
	.align		4
.L_130:
        /*022c*/ 	.word	index@(_ZN2at6native27unrolled_elementwise_kernelIZZZNS0_19sigmoid_kernel_cudaERNS_18TensorIteratorBaseEENKUlvE0_clEvENKUlvE1_clEvEUlN3c104HalfEE_St5arrayIPcLm2EELi4E23TrivialOffsetCalculatorILi1EjESD_NS0_6memory12LoadWithCastILi1EEENSE_13StoreWithCastILi1EEEEEviT_T0_T2_T3_T4_T5_)
        /*0230*/ 	.word	0x00000000


	//----- nvinfo : EIATTR_REGCOUNT
	.align		4
.L_131:
        /*0234*/ 	.byte	0x04, 0x2f
        /*0236*/ 	.short	(.L_133 - .L_132)
	.align		4
.L_132:
        /*0238*/ 	.word	index@(_ZN2at6native18elementwise_kernelILi128ELi4EZNS0_15gpu_kernel_implIZZZNS0_19sigmoid_kernel_cudaERNS_18TensorIteratorBaseEENKUlvE0_clEvENKUlvE1_clEvEUlN3c104HalfEE_EEvS4_RKT_EUliE_EEviT1_)
        /*023c*/ 	.word	0x0000001a


	//----- nvinfo : EIATTR_FRAME_SIZE
	.align		4
.L_133:
        /*0240*/ 	.byte	0x04, 0x11
        /*0242*/ 	.short	(.L_135 - .L_134)
	.align		4
.L_134:
        /*0244*/ 	.word	index@(_ZN2at6native18elementwise_kernelILi128ELi4EZNS0_15gpu_kernel_implIZZZNS0_19sigmoid_kernel_cudaERNS_18TensorIteratorBaseEENKUlvE0_clEvENKUlvE1_clEvEUlN3c104HalfEE_EEvS4_RKT_EUliE_EEviT1_)
        /*0248*/ 	.word	0x00000000


	//----- nvinfo : EIATTR_REGCOUNT
	.align		4
.L_135:
        /*024c*/ 	.byte	0x04, 0x2f
        /*024e*/ 	.short	(.L_137 - .L_136)
	.align		4
.L_136:
        /*0250*/ 	.word	index@(_ZN2at6native29vectorized_elementwise_kernelILi8EZZZNS0_19sigmoid_kernel_cudaERNS_18TensorIteratorBaseEENKUlvE0_clEvENKUlvE2_clEvEUlN3c108BFloat16EE_St5arrayIPcLm2EEEEviT0_T1_)
        /*0254*/ 	.word	0x00000020


	//----- nvinfo : EIATTR_FRAME_SIZE
	.align		4
.L_137:
        /*0258*/ 	.byte	0x04, 0x11
        /*025a*/ 	.short	(.L_139 - .L_138)
	.align		4
.L_138:
        /*025c*/ 	.word	index@(_ZN2at6native29vectorized_elementwise_kernelILi8EZZZNS0_19sigmoid_kernel_cudaERNS_18TensorIteratorBaseEENKUlvE0_clEvENKUlvE2_clEvEUlN3c108BFloat16EE_St5arrayIPcLm2EEEEviT0_T1_)
        /*0260*/ 	.word	0x00000000


	//----- nvinfo : EIATTR_REGCOUNT
	.align		4
.L_139:
        /*0264*/ 	.byte	0x04, 0x2f
        /*0266*/ 	.short	(.L_141 - .L_140)
	.align		4
.L_140:
        /*0268*/ 	.word	index@(_ZN2at6native29vectorized_elementwise_kernelILi4EZZZNS0_19sigmoid_kernel_cudaERNS_18TensorIteratorBaseEENKUlvE0_clEvENKUlvE2_clEvEUlN3c108BFloat16EE_St5arrayIPcLm2EEEEviT0_T1_)
        /*026c*/ 	.word	0x00000020


	//----- nvinfo : EIATTR_FRAME_SIZE
	.align		4
.L_141:
        /*0270*/ 	.byte	0x04, 0x11
        /*0272*/ 	.short	(.L_143 - .L_142)
	.align		4
.L_142:
        /*0274*/ 	.word	index@(_ZN2at6native29vectorized_elementwise_kernelILi4EZZZNS0_19sigmoid_kernel_cudaERNS_18TensorIteratorBaseEENKUlvE0_clEvENKUlvE2_clEvEUlN3c108BFloat16EE_St5arrayIPcLm2EEEEviT0_T1_)
        /*0278*/ 	.word	0x00000000


	//----- nvinfo : EIATTR_REGCOUNT
	.align		4
.L_143:
        /*027c*/ 	.byte	0x04, 0x2f
        /*027e*/ 	.short	(.L_145 - .L_144)
	.align		4
.L_144:
        /*0280*/ 	.word	index@(_ZN2at6native29vectorized_elementwise_kernelILi2EZZZNS0_19sigmoid_kernel_cudaERNS_18TensorIteratorBaseEENKUlvE0_clEvENKUlvE2_clEvEUlN3c108BFloat16EE_St5arrayIPcLm2EEEEviT0_T1_)
        /*0284*/ 	.word	0x00000020


	//----- nvinfo : EIATTR_FRAME_SIZE
	.align		4
.L_145:
        /*0288*/ 	.byte	0x04, 0x11
        /*028a*/ 	.short	(.L_147 - .L_146)
	.align		4
.L_146:
        /*028c*/ 	.word	index@(_ZN2at6native29vectorized_elementwise_kernelILi2EZZZNS0_19sigmoid_kernel_cudaERNS_18TensorIteratorBaseEENKUlvE0_clEvENKUlvE2_clEvEUlN3c108BFloat16EE_St5arrayIPcLm2EEEEviT0_T1_)
        /*0290*/ 	.word	0x00000000


	//----- nvinfo : EIATTR_REGCOUNT
	.align		4
.L_147:
        /*0294*/ 	.byte	0x04, 0x2f
        /*0296*/ 	.short	(.L_149 - .L_148)
	.align		4
.L_148:
        /*0298*/ 	.word	index@(_ZN2at6native27unrolled_elementwise_kernelIZZZNS0_19sigmoid_kernel_cudaERNS_18TensorIteratorBaseEENKUlvE0_clEvENKUlvE2_clEvEUlN3c108BFloat16EE_St5arrayIPcLm2EELi4E23TrivialOffsetCalculatorILi1EjESD_NS0_6memory15LoadWithoutCastENSE_16StoreWithoutCastEEEviT_T0_T2_T3_T4_T5_)
        /*029c*/ 	.word	0x00000018


	//----- nvinfo : EIATTR_FRAME_SIZE
	.align		4
.L_149:
        /*02a0*/ 	.byte	0x04, 0x11
        /*02a2*/ 	.short	(.L_151 - .L_150)
	.align		4
.L_150:
        /*02a4*/ 	.word	index@(_ZN2at6native27unrolled_elementwise_kernelIZZZNS0_19sigmoid_kernel_cudaERNS_18TensorIteratorBaseEENKUlvE0_clEvENKUlvE2_clEvEUlN3c108BFloat16EE_St5arrayIPcLm2EELi4E23TrivialOffsetCalculatorILi1EjESD_NS0_6memory15LoadWithoutCastENSE_16StoreWithoutCastEEEviT_T0_T2_T3_T4_T5_)
        /*02a8*/ 	.word	0x00000000


	//----- nvinfo : EIATTR_REGCOUNT
	.align		4
.L_151:
        /*02ac*/ 	.byte	0x04, 0x2f
        /*02ae*/ 	.short	(.L_153 - .L_152)
	.align		4
.L_152:
        /*02b0*/ 	.word	index@(_ZN2at6native18elementwise_kernelILi128ELi4EZNS0_22gpu_kernel_impl_nocastIZZZNS0_19sigmoid_kernel_cudaERNS_18TensorIteratorBaseEENKUlvE0_clEvENKUlvE2_clEvEUlN3c108BFloat16EE_EEvS4_RKT_EUliE_EEviT1_)
        /*02b4*/ 	.word	0x00000012


	//----- nvinfo : EIATTR_FRAME_SIZE
	.align		4
.L_153:
        /*02b8*/ 	.byte	0x04, 0x11
        /*02ba*/ 	.short	(.L_155 - .L_154)
	.align		4
.L_154:
        /*02bc*/ 	.word	index@(_ZN2at6native18elementwise_kernelILi128ELi4EZNS0_22gpu_kernel_impl_nocastIZZZNS0_19sigmoid_kernel_cudaERNS_18TensorIteratorBaseEENKUlvE0_clEvENKUlvE2_clEvEUlN3c108BFloat16EE_EEvS4_RKT_EUliE_EEviT1_)
        /*02c0*/ 	.word	0x00000000


	//----- nvinfo : EIATTR_REGCOUNT
	.align		4
.L_155:
        /*02c4*/ 	.byte	0x04, 0x2f
        /*02c6*/ 	.short	(.L_157 - .L_156)
	.align		4
.L_156:
        /*02c8*/ 	.word	index@(_ZN2at6native27unrolled_elementwise_kernelIZZZNS0_19sigmoid_kernel_cudaERNS_18TensorIteratorBaseEENKUlvE0_clEvENKUlvE2_clEvEUlN3c108BFloat16EE_St5arrayIPcLm2EELi4E23TrivialOffsetCalculatorILi1EjESD_NS0_6memory12LoadWithCastILi1EEENSE_13StoreWithCastILi1EEEEEviT_T0_T2_T3_T4_T5_)
        /*02cc*/ 	.word	0x0000001c


	//----- nvinfo : EIATTR_FRAME_SIZE
	.align		4
.L_157:
        /*02d0*/ 	.byte	0x04, 0x11
        /*02d2*/ 	.short	(.L_159 - .L_158)
	.align		4
.L_158:
        /*02d4*/ 	.word	index@(_ZN2at6native27unrolled_elementwise_kernelIZZZNS0_19sigmoid_kernel_cudaERNS_18TensorIteratorBaseEENKUlvE0_clEvENKUlvE2_clEvEUlN3c108BFloat16EE_St5arrayIPcLm2EELi4E23TrivialOffsetCalculatorILi1EjESD_NS0_6memory12LoadWithCastILi1EEENSE_13StoreWithCastILi1EEEEEviT_T0_T2_T3_T4_T5_)
        /*02d8*/ 	.word	0x00000000


	//----- nvinfo : EIATTR_REGCOUNT
	.align		4
.L_159:
        /*02dc*/ 	.byte	0x04, 0x2f
        /*02de*/ 	.short	(.L_161 - .L_160)
	.align		4
.L_160:
        /*02e0*/ 	.word	index@(_ZN2at6native18elementwise_kernelILi128ELi4EZNS0_15gpu_kernel_implIZZZNS0_19sigmoid_kernel_cudaERNS_18TensorIteratorBaseEENKUlvE0_clEvENKUlvE2_clEvEUlN3c108BFloat16EE_EEvS4_RKT_EUliE_EEviT1_)
        /*02e4*/ 	.word	0x0000001a


	//----- nvinfo : EIATTR_FRAME_SIZE
	.align		4
.L_161:
        /*02e8*/ 	.byte	0x04, 0x11
        /*02ea*/ 	.short	(.L_163 - .L_162)
	.align		4
.L_162:
        /*02ec*/ 	.word	index@(_ZN2at6native18elementwise_kernelILi128ELi4EZNS0_15gpu_kernel_implIZZZNS0_19sigmoid_kernel_cudaERNS_18TensorIteratorBaseEENKUlvE0_clEvENKUlvE2_clEvEUlN3c108BFloat16EE_EEvS4_RKT_EUliE_EEviT1_)
        /*02f0*/ 	.word	0x00000000


	//----- nvinfo : EIATTR_REGCOUNT
	.align		4
.L_163:
        /*02f4*/ 	.byte	0x04, 0x2f
        /*02f6*/ 	.short	(.L_165 - .L_164)
	.align		4
.L_164:
        /*02f8*/ 	.word	index@(_ZN2at6native29vectorized_elementwise_kernelILi8EZZZNS0_17logit_kernel_cudaERNS_18TensorIteratorBaseERKN3c106ScalarEENKUlvE_clEvENKUlvE_clEvEUldE_St5arrayIPcLm2EEEEviT0_T1_)
        /*02fc*/ 	.word	0x0000002a


	//----- nvinfo : EIATTR_FRAME_SIZE
	.align		4
.L_165:
        /*0300*/ 	.byte	0x04, 0x11
        /*0302*/ 	.short	(.L_167 - .L_166)
	.align		4
.L_166:
        /*0304*/ 	.word	index@($__internal_13_$__cuda_sm20_div_rn_f64_full)
        /*0308*/ 	.word	0x00000000


	//----- nvinfo : EIATTR_FRAME_SIZE
	.align		4
.L_167:
        /*030c*/ 	.byte	0x04, 0x11
        /*030e*/ 	.short	(.L_169 - .L_168)
	.align		4
.L_168:
        /*0310*/ 	.word	index@(_ZN2at6native29vectorized_elementwise_kernelILi8EZZZNS0_17logit_kernel_cudaERNS_18TensorIteratorBaseERKN3c106ScalarEENKUlvE_clEvENKUlvE_clEvEUldE_St5arrayIPcLm2EEEEviT0_T1_)
        /*0314*/ 	.word	0x00000000


	//----- nvinfo : EIATTR_REGCOUNT
	.align		4
.L_169:
        /*0318*/ 	.byte	0x04, 0x2f
        /*031a*/ 	.short	(.L_171 - .L_170)
	.align		4
.L_170:
        /*031c*/ 	.word	index@(_ZN2at6native29vectorized_elementwise_kernelILi4EZZZNS0_17logit_kernel_cudaERNS_18TensorIteratorBaseERKN3c106ScalarEENKUlvE_clEvENKUlvE_clEvEUldE_St5arrayIPcLm2EEEEviT0_T1_)
        /*0320*/ 	.word	0x0000002a


	//----- nvinfo : EIATTR_FRAME_SIZE
	.align		4
.L_171:
        /*0324*/ 	.byte	0x04, 0x11
        /*0326*/ 	.short	(.L_173 - .L_172)
	.align		4
.L_172:
        /*0328*/ 	.word	index@($__internal_12_$__cuda_sm20_div_rn_f64_full)
        /*032c*/ 	.word	0x00000000


	//----- nvinfo : EIATTR_FRAME_SIZE
	.align		4
.L_173:
        /*0330*/ 	.byte	0x04, 0x11
        /*0332*/ 	.short	(.L_175 - .L_174)
	.align		4
.L_174:
        /*0334*/ 	.word	index@(_ZN2at6native29vectorized_elementwise_kernelILi4EZZZNS0_17logit_kernel_cudaERNS_18TensorIteratorBaseERKN3c106ScalarEENKUlvE_clEvENKUlvE_clEvEUldE_St5arrayIPcLm2EEEEviT0_T1_)
        /*0338*/ 	.word	0x00000000


	//----- nvinfo : EIATTR_REGCOUNT
	.align		4
.L_175:
        /*033c*/ 	.byte	0x04, 0x2f
        /*033e*/ 	.short	(.L_177 - .L_176)
	.align		4
.L_176:
        /*0340*/ 	.word	index@(_ZN2at6native29vectorized_elementwise_kernelILi2EZZZNS0_17logit_kernel_cudaERNS_18TensorIteratorBaseERKN3c106ScalarEENKUlvE_clEvENKUlvE_clEvEUldE_St5arrayIPcLm2EEEEviT0_T1_)
        /*0344*/ 	.word	0x0000002a


	//----- nvinfo : EIATTR_FRAME_SIZE
	.align		4
.L_177:
        /*0348*/ 	.byte	0x04, 0x11
        /*034a*/ 	.short	(.L_179 - .L_178)
	.align		4
.L_178:
        /*034c*/ 	.word	index@($__internal_11_$__cuda_sm20_div_rn_f64_full)
        /*0350*/ 	.word	0x00000000


	//----- nvinfo : EIATTR_FRAME_SIZE
	.align		4
.L_179:
        /*0354*/ 	.byte	0x04, 0x11
        /*0356*/ 	.short	(.L_181 - .L_180)
	.align		4
.L_180:
        /*0358*/ 	.word	index@(_ZN2at6native29vectorized_elementwise_kernelILi2EZZZNS0_17logit_kernel_cudaERNS_18TensorIteratorBaseERKN3c106ScalarEENKUlvE_clEvENKUlvE_clEvEUldE_St5arrayIPcLm2EEEEviT0_T1_)
        /*035c*/ 	.word	0x00000000


	//----- nvinfo : EIATTR_REGCOUNT
	.align		4
.L_181:
        /*0360*/ 	.byte	0x04, 0x2f
        /*0362*/ 	.short	(.L_183 - .L_182)
	.align		4
.L_182:
        /*0364*/ 	.word	index@(_ZN2at6native27unrolled_elementwise_kernelIZZZNS0_17logit_kernel_cudaERNS_18TensorIteratorBaseERKN3c106ScalarEENKUlvE_clEvENKUlvE_clEvEUldE_St5arrayIPcLm2EELi4E23TrivialOffsetCalculatorILi1EjESF_NS0_6memory15LoadWithoutCastENSG_16StoreWithoutCastEEEviT_T0_T2_T3_T4_T5_)
        /*0368*/ 	.word	0x00000022


	//----- nvinfo : EIATTR_FRAME_SIZE
	.align		4
.L_183:
        /*036c*/ 	.byte	0x04, 0x11
        /*036e*/ 	.short	(.L_185 - .L_184)
	.align		4
.L_184:
        /*0370*/ 	.word	index@($__internal_10_$__cuda_sm20_div_rn_f64_full)
        /*0374*/ 	.word	0x00000000


	//----- nvinfo : EIATTR_FRAME_SIZE
	.align		4
.L_185:
        /*0378*/ 	.byte	0x04, 0x11
        /*037a*/ 	.short	(.L_187 - .L_186)
	.align		4
.L_186:
        /*037c*/ 	.word	index@(_ZN2at6native27unrolled_elementwise_kernelIZZZNS0_17logit_kernel_cudaERNS_18TensorIteratorBaseERKN3c106ScalarEENKUlvE_clEvENKUlvE_clEvEUldE_St5arrayIPcLm2EELi4E23TrivialOffsetCalculatorILi1EjESF_NS0_6memory15LoadWithoutCastENSG_16StoreWithoutCastEEEviT_T0_T2_T3_T4_T5_)
        /*0380*/ 	.word	0x00000000


	//----- nvinfo : EIATTR_REGCOUNT
	.align		4
.L_187:
        /*0384*/ 	.byte	0x04, 0x2f
        /*0386*/ 	.short	(.L_189 - .L_188)
	.align		4
.L_188:
        /*0388*/ 	.word	index@(_ZN2at6native18elementwise_kernelILi128ELi2EZNS0_22gpu_kernel_impl_nocastIZZZNS0_17logit_kernel_cudaERNS_18TensorIteratorBaseERKN3c106ScalarEENKUlvE_clEvENKUlvE_clEvEUldE_EEvS4_RKT_EUliE_EEviT1_)
        /*038c*/ 	.word	0x0000001c


	//----- nvinfo : EIATTR_FRAME_SIZE
	.align		4
.L_189:
        /*0390*/ 	.byte	0x04, 0x11
        /*0392*/ 	.short	(.L_191 - .L_190)
	.align		4
.L_190:
        /*0394*/ 	.word	index@($__internal_9_$__cuda_sm20_div_rn_f64_full)
        /*0398*/ 	.word	0x00000000


	//----- nvinfo : EIATTR_FRAME_SIZE
	.align		4
.L_191:
        /*039c*/ 	.byte	0x04, 0x11
        /*039e*/ 	.short	(.L_193 - .L_192)
	.align		4
.L_192:
        /*03a0*/ 	.word	index@(_ZN2at6native18elementwise_kernelILi128ELi2EZNS0_22gpu_kernel_impl_nocastIZZZNS0_17logit_kernel_cudaERNS_18TensorIteratorBaseERKN3c106ScalarEENKUlvE_clEvENKUlvE_clEvEUldE_EEvS4_RKT_EUliE_EEviT1_)
        /*03a4*/ 	.word	0x00000000


	//----- nvinfo : EIATTR_REGCOUNT
	.align		4
.L_193:
        /*03a8*/ 	.byte	0x04, 0x2f
        /*03aa*/ 	.short	(.L_195 - .L_194)
	.align		4
.L_194:
        /*03ac*/ 	.word	index@(_ZN2at6native27unrolled_elementwise_kernelIZZZNS0_17logit_kernel_cudaERNS_18TensorIteratorBaseERKN3c106ScalarEENKUlvE_clEvENKUlvE_clEvEUldE_St5arrayIPcLm2EELi4E23TrivialOffsetCalculatorILi1EjESF_NS0_6memory12LoadWithCastILi1EEENSG_13StoreWithCastILi1EEEEEviT_T0_T2_T3_T4_T5_)
        /*03b0*/ 	.word	0x00000025


	//----- nvinfo : EIATTR_FRAME_SIZE
	.align		4
.L_195:
        /*03b4*/ 	.byte	0x04, 0x11
        /*03b6*/ 	.short	(.L_197 - .L_196)
	.align		4
.L_196:
        /*03b8*/ 	.word	index@($__internal_8_$__cuda_sm20_div_rn_f64_full)
        /*03bc*/ 	.word	0x00000000


	//----- nvinfo : EIATTR_FRAME_SIZE
	.align		4
.L_197:
        /*03c0*/ 	.byte	0x04, 0x11
        /*03c2*/ 	.short	(.L_199 - .L_198)
	.align		4
.L_198:
        /*03c4*/ 	.word	index@(_ZN2at6native27unrolled_elementwise_kernelIZZZNS0_17logit_kernel_cudaERNS_18TensorIteratorBaseERKN3c106ScalarEENKUlvE_clEvENKUlvE_clEvEUldE_St5arrayIPcLm2EELi4E23TrivialOffsetCalculatorILi1EjESF_NS0_6memory12LoadWithCastILi1EEENSG_13StoreWithCastILi1EEEEEviT_T0_T2_T3_T4_T5_)
        /*03c8*/ 	.word	0x00000000


	//----- nvinfo : EIATTR_REGCOUNT
	.align		4
.L_199:
        /*03cc*/ 	.byte	0x04, 0x2f
        /*03ce*/ 	.short	(.L_201 - .L_200)
	.align		4
.L_200:
        /*03d0*/ 	.word	index@(_ZN2at6native18elementwise_kernelILi128ELi4EZNS0_15gpu_kernel_implIZZZNS0_17logit_kernel_cudaERNS_18TensorIteratorBaseERKN3c106ScalarEENKUlvE_clEvENKUlvE_clEvEUldE_EEvS4_RKT_EUliE_EEviT1_)
        /*03d4*/ 	.word	0x0000001e


	//----- nvinfo : EIATTR_FRAME_SIZE
	.align		4
.L_201:
        /*03d8*/ 	.byte	0x04, 0x11
        /*03da*/ 	.short	(.L_203 - .L_202)
	.align		4
.L_202:
        /*03dc*/ 	.word	index@($__internal_7_$__cuda_sm20_div_rn_f64_full)
        /*03e0*/ 	.word	0x00000000


	//----- nvinfo : EIATTR_FRAME_SIZE
	.align		4
.L_203:
        /*03e4*/ 	.byte	0x04, 0x11
        /*03e6*/ 	.short	(.L_205 - .L_204)
	.align		4
.L_204:
        /*03e8*/ 	.word	index@(_ZN2at6native18elementwise_kernelILi128ELi4EZNS0_15gpu_kernel_implIZZZNS0_17logit_kernel_cudaERNS_18TensorIteratorBaseERKN3c106ScalarEENKUlvE_clEvENKUlvE_clEvEUldE_EEvS4_RKT_EUliE_EEviT1_)
        /*03ec*/ 	.word	0x00000000


	//----- nvinfo : EIATTR_REGCOUNT
	.align		4
.L_205:
        /*03f0*/ 	.byte	0x04, 0x2f
        /*03f2*/ 	.short	(.L_207 - .L_206)
	.align		4
.L_206:
        /*03f4*/ 	.word	index@(_ZN2at6native29vectorized_elementwise_kernelILi8EZZZNS0_17logit_kernel_cudaERNS_18TensorIteratorBaseERKN3c106ScalarEENKUlvE_clEvENKUlvE_clEvEUldE0_St5arrayIPcLm2EEEEviT0_T1_)
        /*03f8*/ 	.word	0x0000002c


	//----- nvinfo : EIATTR_FRAME_SIZE
	.align		4
.L_207:
        /*03fc*/ 	.byte	0x04, 0x11
        /*03fe*/ 	.short	(.L_209 - .L_208)
	.align		4
.L_208:
        /*0400*/ 	.word	index@($__internal_6_$__cuda_sm20_div_rn_f64_full)
        /*0404*/ 	.word	0x00000000


	//----- nvinfo : EIATTR_FRAME_SIZE
	.align		4
.L_209:
        /*0408*/ 	.byte	0x04, 0x11
        /*040a*/ 	.short	(.L_211 - .L_210)
	.align		4
.L_210:
        /*040c*/ 	.word	index@(_ZN2at6native29vectorized_elementwise_kernelILi8EZZZNS0_17logit_kernel_cudaERNS_18TensorIteratorBaseERKN3c106ScalarEENKUlvE_clEvENKUlvE_clEvEUldE0_St5arrayIPcLm2EEEEviT0_T1_)
        /*0410*/ 	.word	0x00000000


	//----- nvinfo : EIATTR_REGCOUNT
	.align		4
.L_211:
        /*0414*/ 	.byte	0x04, 0x2f
        /*0416*/ 	.short	(.L_213 - .L_212)
	.align		4
.L_212:
        /*0418*/ 	.word	index@(_ZN2at6native29vectorized_elementwise_kernelILi4EZZZNS0_17logit_kernel_cudaERNS_18TensorIteratorBaseERKN3c106ScalarEENKUlvE_clEvENKUlvE_clEvEUldE0_St5arrayIPcLm2EEEEviT0_T1_)
        /*041c*/ 	.word	0x0000002c


	//----- nvinfo : EIATTR_FRAME_SIZE
	.align		4
.L_213:
        /*0420*/ 	.byte	0x04, 0x11
        /*0422*/ 	.short	(.L_215 - .L_214)
	.align		4
.L_214:
        /*0424*/ 	.word	index@($__internal_5_$__cuda_sm20_div_rn_f64_full)
        /*0428*/ 	.word	0x00000000


	//----- nvinfo : EIATTR_FRAME_SIZE
	.align		4
.L_215:
        /*042c*/ 	.byte	0x04, 0x11
        /*042e*/ 	.short	(.L_217 - .L_216)
	.align		4
.L_216:
        /*0430*/ 	.word	index@(_ZN2at6native29vectorized_elementwise_kernelILi4EZZZNS0_17logit_kernel_cudaERNS_18TensorIteratorBaseERKN3c106ScalarEENKUlvE_clEvENKUlvE_clEvEUldE0_St5arrayIPcLm2EEEEviT0_T1_)
        /*0434*/ 	.word	0x00000000


	//----- nvinfo : EIATTR_REGCOUNT
	.align		4
.L_217:
        /*0438*/ 	.byte	0x04, 0x2f
        /*043a*/ 	.short	(.L_219 - .L_218)
	.align		4
.L_218:
        /*043c*/ 	.word	index@(_ZN2at6native29vectorized_elementwise_kernelILi2EZZZNS0_17logit_kernel_cudaERNS_18TensorIteratorBaseERKN3c106ScalarEENKUlvE_clEvENKUlvE_clEvEUldE0_St5arrayIPcLm2EEEEviT0_T1_)
        /*0440*/ 	.word	0x0000002c


	//----- nvinfo : EIATTR_FRAME_SIZE
	.align		4
.L_219:
        /*0444*/ 	.byte	0x04, 0x11
        /*0446*/ 	.short	(.L_221 - .L_220)
	.align		4
.L_220:
        /*0448*/ 	.word	index@($__internal_4_$__cuda_sm20_div_rn_f64_full)
        /*044c*/ 	.word	0x00000000


	//----- nvinfo : EIATTR_FRAME_SIZE
	.align		4
.L_221:
        /*0450*/ 	.byte	0x04, 0x11
        /*0452*/ 	.short	(.L_223 - .L_222)
	.align		4
.L_222:
        /*0454*/ 	.word	index@(_ZN2at6native29vectorized_elementwise_kernelILi2EZZZNS0_17logit_kernel_cudaERNS_18TensorIteratorBaseERKN3c106ScalarEENKUlvE_clEvENKUlvE_clEvEUldE0_St5arrayIPcLm2EEEEviT0_T1_)
        /*0458*/ 	.word	0x00000000


	//----- nvinfo : EIATTR_REGCOUNT
	.align		4
.L_223:
        /*045c*/ 	.byte	0x04, 0x2f
        /*045e*/ 	.short	(.L_225 - .L_224)
	.align		4
.L_224:
        /*0460*/ 	.word	index@(_ZN2at6native27unrolled_elementwise_kernelIZZZNS0_17logit_kernel_cudaERNS_18TensorIteratorBaseERKN3c106ScalarEENKUlvE_clEvENKUlvE_clEvEUldE0_St5arrayIPcLm2EELi4E23TrivialOffsetCalculatorILi1EjESF_NS0_6memory15LoadWithoutCastENSG_16StoreWithoutCastEEEviT_T0_T2_T3_T4_T5_)
        /*0464*/ 	.word	0x00000024


	//----- nvinfo : EIATTR_FRAME_SIZE
	.align		4
.L_225:
        /*0468*/ 	.byte	0x04, 0x11
        /*046a*/ 	.short	(.L_227 - .L_226)
	.align		4
.L_226:
        /*046c*/ 	.word	index@($__internal_3_$__cuda_sm20_div_rn_f64_full)
        /*0470*/ 	.word	0x00000000


	//----- nvinfo : EIATTR_FRAME_SIZE
	.align		4
.L_227:
        /*0474*/ 	.byte	0x04, 0x11
        /*0476*/ 	.short	(.L_229 - .L_228)
	.align		4
.L_228:
        /*0478*/ 	.word	index@(_ZN2at6native27unrolled_elementwise_kernelIZZZNS0_17logit_kernel_cudaERNS_18TensorIteratorBaseERKN3c106ScalarEENKUlvE_clEvENKUlvE_clEvEUldE0_St5arrayIPcLm2EELi4E23TrivialOffsetCalculatorILi1EjESF_NS0_6memory15LoadWithoutCastENSG_16StoreWithoutCastEEEviT_T0_T2_T3_T4_T5_)
        /*047c*/ 	.word	0x00000000


	//----- nvinfo : EIATTR_REGCOUNT
	.align		4
.L_229:
        /*0480*/ 	.byte	0x04, 0x2f
        /*0482*/ 	.short	(.L_231 - .L_230)
	.align		4
.L_230:
        /*0484*/ 	.word	index@(_ZN2at6native18elementwise_kernelILi128ELi2EZNS0_22gpu_kernel_impl_nocastIZZZNS0_17logit_kernel_cudaERNS_18TensorIteratorBaseERKN3c106ScalarEENKUlvE_clEvENKUlvE_clEvEUldE0_EEvS4_RKT_EUliE_EEviT1_)
        /*0488*/ 	.word	0x0000001e


	//----- nvinfo : EIATTR_FRAME_SIZE
	.align		4
.L_231:
        /*048c*/ 	.byte	0x04, 0x11
        /*048e*/ 	.short	(.L_233 - .L_232)
	.align		4
.L_232:
        /*0490*/ 	.word	index@($__internal_2_$__cuda_sm20_div_rn_f64_full)
        /*0494*/ 	.word	0x00000000


	//----- nvinfo : EIATTR_FRAME_SIZE
	.align		4
.L_233:
        /*0498*/ 	.byte	0x04, 0x11
        /*049a*/ 	.short	(.L_235 - .L_234)
	.align		4
.L_234:
        /*049c*/ 	.word	index@(_ZN2at6native18elementwise_kernelILi128ELi2EZNS0_22gpu_kernel_impl_nocastIZZZNS0_17logit_kernel_cudaERNS_18TensorIteratorBaseERKN3c106ScalarEENKUlvE_clEvENKUlvE_clEvEUldE0_EEvS4_RKT_EUliE_EEviT1_)
        /*04a0*/ 	.word	0x00000000


	//----- nvinfo : EIATTR_REGCOUNT
	.align		4
.L_235:
        /*04a4*/ 	.byte	0x04, 0x2f
        /*04a6*/ 	.short	(.L_237 - .L_236)
	.align		4
.L_236:
        /*04a8*/ 	.word	index@(_ZN2at6native27unrolled_elementwise_kernelIZZZNS0_17logit_kernel_cudaERNS_18TensorIteratorBaseERKN3c106ScalarEENKUlvE_clEvENKUlvE_clEvEUldE0_St5arrayIPcLm2EELi4E23TrivialOffsetCalculatorILi1EjESF_NS0_6memory12LoadWithCastILi1EEENSG_13StoreWithCastILi1EEEEEviT_T0_T2_T3_T4_T5_)
        /*04ac*/ 	.word	0x00000023


	//----- nvinfo : EIATTR_FRAME_SIZE
	.align		4
.L_237:
        /*04b0*/ 	.byte	0x04, 0x11
        /*04b2*/ 	.short	(.L_239 - .L_238)
	.align		4
.L_238:
        /*04b4*/ 	.word	index@($__internal_1_$__cuda_sm20_div_rn_f64_full)
        /*04b8*/ 	.word	0x00000000


	//----- nvinfo : EIATTR_FRAME_SIZE
	.align		4
.L_239:
        /*04bc*/ 	.byte	0x04, 0x11
        /*04be*/ 	.short	(.L_241 - .L_240)
	.align		4
.L_240:
        /*04c0*/ 	.word	index@(_ZN2at6native27unrolled_elementwise_kernelIZZZNS0_17logit_kernel_cudaERNS_18TensorIteratorBaseERKN3c106ScalarEENKUlvE_clEvENKUlvE_clEvEUldE0_St5arrayIPcLm2EELi4E23TrivialOffsetCalculatorILi1EjESF_NS0_6memory12LoadWithCastILi1EEENSG_13StoreWithCastILi1EEEEEviT_T0_T2_T3_T4_T5_)
        /*04c4*/ 	.word	0x00000000


	//----- nvinfo : EIATTR_REGCOUNT
	.align		4
.L_241:
        /*04c8*/ 	.byte	0x04, 0x2f
        /*04ca*/ 	.short	(.L_243 - .L_242)
	.align		4
.L_242:
        /*04cc*/ 	.word	index@(_ZN2at6native18elementwise_kernelILi128ELi4EZNS0_15gpu_kernel_implIZZZNS0_17logit_kernel_cudaERNS_18TensorIteratorBaseERKN3c106ScalarEENKUlvE_clEvENKUlvE_clEvEUldE0_EEvS4_RKT_EUliE_EEviT1_)
        /*04d0*/ 	.word	0x0000001e


	//----- nvinfo : EIATTR_FRAME_SIZE
	.align		4
.L_243:
        /*04d4*/ 	.byte	0x04, 0x11
        /*04d6*/ 	.short	(.L_245 - .L_244)
	.align		4
.L_244:
        /*04d8*/ 	.word	index@($__internal_0_$__cuda_sm20_div_rn_f64_full)
        /*04dc*/ 	.word	0x00000000


	//----- nvinfo : EIATTR_FRAME_SIZE
	.align		4
.L_245:
        /*04e0*/ 	.byte	0x04, 0x11
        /*04e2*/ 	.short	(.L_247 - .L_246)
	.align		4
.L_246:
        /*04e4*/ 	.word	index@(_ZN2at6native18elementwise_kernelILi128ELi4EZNS0_15gpu_kernel_implIZZZNS0_17logit_kernel_cudaERNS_18TensorIteratorBaseERKN3c106ScalarEENKUlvE_clEvENKUlvE_clEvEUldE0_EEvS4_RKT_EUliE_EEviT1_)
        /*04e8*/ 	.word	0x00000000


	//----- nvinfo : EIATTR_REGCOUNT
	.align		4
.L_247:
        /*04ec*/ 	.byte	0x04, 0x2f
        /*04ee*/ 	.short	(.L_249 - .L_248)
	.align		4
.L_248:
        /*04f0*/ 	.word	index@(_ZN2at6native29vectorized_elementwise_kernelILi8EZZZNS0_17logit_kernel_cudaERNS_18TensorIteratorBaseERKN3c106ScalarEENKUlvE_clEvENKUlvE0_clEvEUlfE_St5arrayIPcLm2EEEEviT0_T1_)
        /*04f4*/ 	.word	0x00000020


	//----- nvinfo : EIATTR_FRAME_SIZE
	.align		4
.L_249:
        /*04f8*/ 	.byte	0x04, 0x11
        /*04fa*/ 	.short	(.L_251 - .L_250)
	.align		4
.L_250:
        /*04fc*/ 	.word	index@(_ZN2at6native29vectorized_elementwise_kernelILi8EZZZNS0_17logit_kernel_cudaERNS_18TensorIteratorBaseERKN3c106ScalarEENKUlvE_clEvENKUlvE0_clEvEUlfE_St5arrayIPcLm2EEEEviT0_T1_)
        /*0500*/ 	.word	0x00000000


	//----- nvinfo : EIATTR_REGCOUNT
	.align		4
.L_251:
        /*0504*/ 	.byte	0x04, 0x2f
        /*0506*/ 	.short	(.L_253 - .L_252)
	.align		4
.L_252:
        /*0508*/ 	.word	index@(_ZN2at6native29vectorized_elementwise_kernelILi4EZZZNS0_17logit_kernel_cudaERNS_18TensorIteratorBaseERKN3c106ScalarEENKUlvE_clEvENKUlvE0_clEvEUlfE_St5arrayIPcLm2EEEEviT0_T1_)
        /*050c*/ 	.word	0x00000020


	//----- nvinfo : EIATTR_FRAME_SIZE
	.align		4
.L_253:
        /*0510*/ 	.byte	0x04, 0x11
        /*0512*/ 	.short	(.L_255 - .L_254)
	.align		4
.L_254:
        /*0514*/ 	.word	index@(_ZN2at6native29vectorized_elementwise_kernelILi4EZZZNS0_17logit_kernel_cudaERNS_18TensorIteratorBaseERKN3c106ScalarEENKUlvE_clEvENKUlvE0_clEvEUlfE_St5arrayIPcLm2EEEEviT0_T1_)
        /*0518*/ 	.word	0x00000000


	//----- nvinfo : EIATTR_REGCOUNT
	.align		4
.L_255:
        /*051c*/ 	.byte	0x04, 0x2f
        /*051e*/ 	.short	(.L_257 - .L_256)
	.align		4
.L_256:
        /*0520*/ 	.word	index@(_ZN2at6native29vectorized_elementwise_kernelILi2EZZZNS0_17logit_kernel_cudaERNS_18TensorIteratorBaseERKN3c106ScalarEENKUlvE_clEvENKUlvE0_clEvEUlfE_St5arrayIPcLm2EEEEviT0_T1_)
        /*0524*/ 	.word	0x00000020


	//----- nvinfo : EIATTR_FRAME_SIZE
	.align		4
.L_257:
        /*0528*/ 	.byte	0x04, 0x11
        /*052a*/ 	.short	(.L_259 - .L_258)
	.align		4
.L_258:
        /*052c*/ 	.word	index@(_ZN2at6native29vectorized_elementwise_kernelILi2EZZZNS0_17logit_kernel_cudaERNS_18TensorIteratorBaseERKN3c106ScalarEENKUlvE_clEvENKUlvE0_clEvEUlfE_St5arrayIPcLm2EEEEviT0_T1_)
        /*0530*/ 	.word	0x00000000


	//----- nvinfo : EIATTR_REGCOUNT
	.align		4
.L_259:
        /*0534*/ 	.byte	0x04, 0x2f
        /*0536*/ 	.short	(.L_261 - .L_260)
	.align		4
.L_260:
        /*0538*/ 	.word	index@(_ZN2at6native27unrolled_elementwise_kernelIZZZNS0_17logit_kernel_cudaERNS_18TensorIteratorBaseERKN3c106ScalarEENKUlvE_clEvENKUlvE0_clEvEUlfE_St5arrayIPcLm2EELi4E23TrivialOffsetCalculatorILi1EjESF_NS0_6memory15LoadWithoutCastENSG_16StoreWithoutCastEEEviT_T0_T2_T3_T4_T5_)
        /*053c*/ 	.word	0x00000018


	//----- nvinfo : EIATTR_FRAME_SIZE
	.align		4
.L_261:
        /*0540*/ 	.byte	0x04, 0x11
        /*0542*/ 	.short	(.L_263 - .L_262)
	.align		4
.L_262:
        /*0544*/ 	.word	index@(_ZN2at6native27unrolled_elementwise_kernelIZZZNS0_17logit_kernel_cudaERNS_18TensorIteratorBaseERKN3c106ScalarEENKUlvE_clEvENKUlvE0_clEvEUlfE_St5arrayIPcLm2EELi4E23TrivialOffsetCalculatorILi1EjESF_NS0_6memory15LoadWithoutCastENSG_16StoreWithoutCastEEEviT_T0_T2_T3_T4_T5_)
        /*0548*/ 	.word	0x00000000


	//----- nvinfo : EIATTR_REGCOUNT
	.align		4
.L_263:
        /*054c*/ 	.byte	0x04, 0x2f
        /*054e*/ 	.short	(.L_265 - .L_264)
	.align		4
.L_264:
        /*0550*/ 	.word	index@(_ZN2at6native18elementwise_kernelILi128ELi2EZNS0_22gpu_kernel_impl_nocastIZZZNS0_17logit_kernel_cudaERNS_18TensorIteratorBaseERKN3c106ScalarEENKUlvE_clEvENKUlvE0_clEvEUlfE_EEvS4_RKT_EUliE_EEviT1_)
        /*0554*/ 	.word	0x00000012


	//----- nvinfo : EIATTR_FRAME_SIZE
	.align		4
.L_265:
        /*0558*/ 	.byte	0x04, 0x11
        /*055a*/ 	.short	(.L_267 - .L_266)
	.align		4
.L_266:
        /*055c*/ 	.word	index@(_ZN2at6native18elementwise_kernelILi128ELi2EZNS0_22gpu_kernel_impl_nocastIZZZNS0_17logit_kernel_cudaERNS_18TensorIteratorBaseERKN3c106ScalarEENKUlvE_clEvENKUlvE0_clEvEUlfE_EEvS4_RKT_EUliE_EEviT1_)
        /*0560*/ 	.word	0x00000000


	//----- nvinfo : EIATTR_REGCOUNT
	.align		4
.L_267:
        /*0564*/ 	.byte	0x04, 0x2f
        /*0566*/ 	.short	(.L_269 - .L_268)
	.align		4
.L_268:
        /*0568*/ 	.word	index@(_ZN2at6native27unrolled_elementwise_kernelIZZZNS0_17logit_kernel_cudaERNS_18TensorIteratorBaseERKN3c106ScalarEENKUlvE_clEvENKUlvE0_clEvEUlfE_St5arrayIPcLm2EELi4E23TrivialOffsetCalculatorILi1EjESF_NS0_6memory12LoadWithCastILi1EEENSG_13StoreWithCastILi1EEEEEviT_T0_T2_T3_T4_T5_)
        /*056c*/ 	.word	0x0000001d


	//----- nvinfo : EIATTR_FRAME_SIZE
	.align		4
.L_269:
        /*0570*/ 	.byte	0x04, 0x11
        /*0572*/ 	.short	(.L_271 - .L_270)
	.align		4
.L_270:
        /*0574*/ 	.word	index@(_ZN2at6native27unrolled_elementwise_kernelIZZZNS0_17logit_kernel_cudaERNS_18TensorIteratorBaseERKN3c106ScalarEENKUlvE_clEvENKUlvE0_clEvEUlfE_St5arrayIPcLm2EELi4E23TrivialOffsetCalculatorILi1EjESF_NS0_6memory12LoadWithCastILi1EEENSG_13StoreWithCastILi1EEEEEviT_T0_T2_T3_T4_T5_)
        /*0578*/ 	.word	0x00000000


	//----- nvinfo : EIATTR_REGCOUNT
	.align		4
.L_271:
        /*057c*/ 	.byte	0x04, 0x2f
        /*057e*/ 	.short	(.L_273 - .L_272)
	.align		4
.L_272:
        /*0580*/ 	.word	index@(_ZN2at6native18elementwise_kernelILi128ELi4EZNS0_15gpu_kernel_implIZZZNS0_17logit_kernel_cudaERNS_18TensorIteratorBaseERKN3c106ScalarEENKUlvE_clEvENKUlvE0_clEvEUlfE_EEvS4_RKT_EUliE_EEviT1_)
        /*0584*/ 	.word	0x0000001a


	//----- nvinfo : EIATTR_FRAME_SIZE
	.align		4
.L_273:
        /*0588*/ 	.byte	0x04, 0x11
        /*058a*/ 	.short	(.L_275 - .L_274)
	.align		4
.L_274:
        /*058c*/ 	.word	index@(_ZN2at6native18elementwise_kernelILi128ELi4EZNS0_15gpu_kernel_implIZZZNS0_17logit_kernel_cudaERNS_18TensorIteratorBaseERKN3c106ScalarEENKUlvE_clEvENKUlvE0_clEvEUlfE_EEvS4_RKT_EUliE_EEviT1_)
        /*0590*/ 	.word	0x00000000


	//----- nvinfo : EIATTR_REGCOUNT
	.align		4
.L_275:
        /*0594*/ 	.byte	0x04, 0x2f
        /*0596*/ 	.short	(.L_277 - .L_276)
	.align		4
.L_276:
        /*0598*/ 	.word	index@(_ZN2at6native29vectorized_elementwise_kernelILi8EZZZNS0_17logit_kernel_cudaERNS_18TensorIteratorBaseERKN3c106ScalarEENKUlvE_clEvENKUlvE0_clEvEUlfE0_St5arrayIPcLm2EEEEviT0_T1_)
        /*059c*/ 	.word	0x00000020


	//----- nvinfo : EIATTR_FRAME_SIZE
	.align		4
.L_277:
        /*05a0*/ 	.byte	0x04, 0x11
        /*05a2*/ 	.short	(.L_279 - .L_278)
	.align		4
.L_278:
        /*05a4*/ 	.word	index@(_ZN2at6native29vectorized_elementwise_kernelILi8EZZZNS0_17logit_kernel_cudaERNS_18TensorIteratorBaseERKN3c106ScalarEENKUlvE_clEvENKUlvE0_clEvEUlfE0_St5arrayIPcLm2EEEEviT0_T1_)
        /*05a8*/ 	.word	0x00000000


	//----- nvinfo : EIATTR_REGCOUNT
	.align		4
.L_279:
        /*05ac*/ 	.byte	0x04, 0x2f
        /*05ae*/ 	.short	(.L_281 - .L_280)
	.align		4
.L_280:
        /*05b0*/ 	.word	index@(_ZN2at6native29vectorized_elementwise_kernelILi4EZZZNS0_17logit_kernel_cudaERNS_18TensorIteratorBaseERKN3c106ScalarEENKUlvE_clEvENKUlvE0_clEvEUlfE0_St5arrayIPcLm2EEEEviT0_T1_)
        /*05b4*/ 	.word	0x00000020


	//----- nvinfo : EIATTR_FRAME_SIZE
	.align		4
.L_281:
        /*05b8*/ 	.byte	0x04, 0x11
        /*05ba*/ 	.short	(.L_283 - .L_282)
	.align		4
.L_282:
        /*05bc*/ 	.word	index@(_ZN2at6native29vectorized_elementwise_kernelILi4EZZZNS0_17logit_kernel_cudaERNS_18TensorIteratorBaseERKN3c106ScalarEENKUlvE_clEvENKUlvE0_clEvEUlfE0_St5arrayIPcLm2EEEEviT0_T1_)
        /*05c0*/ 	.word	0x00000000


	//----- nvinfo : EIATTR_REGCOUNT
	.align		4
.L_283:
        /*05c4*/ 	.byte	0x04, 0x2f
        /*05c6*/ 	.short	(.L_285 - .L_284)
	.align		4
.L_284:
        /*05c8*/ 	.word	index@(_ZN2at6native29vectorized_elementwise_kernelILi2EZZZNS0_17logit_kernel_cudaERNS_18TensorIteratorBaseERKN3c106ScalarEENKUlvE_clEvENKUlvE0_clEvEUlfE0_St5arrayIPcLm2EEEEviT0_T1_)
        /*05cc*/ 	.word	0x00000020


	//----- nvinfo : EIATTR_FRAME_SIZE
	.align		4
.L_285:
        /*05d0*/ 	.byte	0x04, 0x11
        /*05d2*/ 	.short	(.L_287 - .L_286)
	.align		4
.L_286:
        /*05d4*/ 	.word	index@(_ZN2at6native29vectorized_elementwise_kernelILi2EZZZNS0_17logit_kernel_cudaERNS_18TensorIteratorBaseERKN3c106ScalarEENKUlvE_clEvENKUlvE0_clEvEUlfE0_St5arrayIPcLm2EEEEviT0_T1_)
        /*05d8*/ 	.word	0x00000000


	//----- nvinfo : EIATTR_REGCOUNT
	.align		4
.L_287:
        /*05dc*/ 	.byte	0x04, 0x2f
        /*05de*/ 	.short	(.L_289 - .L_288)
	.align		4
.L_288:
        /*05e0*/ 	.word	index@(_ZN2at6native27unrolled_elementwise_kernelIZZZNS0_17logit_kernel_cudaERNS_18TensorIteratorBaseERKN3c106ScalarEENKUlvE_clEvENKUlvE0_clEvEUlfE0_St5arrayIPcLm2EELi4E23TrivialOffsetCalculatorILi1EjESF_NS0_6memory15LoadWithoutCastENSG_16StoreWithoutCastEEEviT_T0_T2_T3_T4_T5_)
        /*05e4*/ 	.word	0x00000016


	//----- nvinfo : EIATTR_FRAME_SIZE
	.align		4
.L_289:
        /*05e8*/ 	.byte	0x04, 0x11
        /*05ea*/ 	.short	(.L_291 - .L_290)
	.align		4
.L_290:
        /*05ec*/ 	.word	index@(_ZN2at6native27unrolled_elementwise_kernelIZZZNS0_17logit_kernel_cudaERNS_18TensorIteratorBaseERKN3c106ScalarEENKUlvE_clEvENKUlvE0_clEvEUlfE0_St5arrayIPcLm2EELi4E23TrivialOffsetCalculatorILi1EjESF_NS0_6memory15LoadWithoutCastENSG_16StoreWithoutCastEEEviT_T0_T2_T3_T4_T5_)
        /*05f0*/ 	.word	0x00000000


	//----- nvinfo : EIATTR_REGCOUNT
	.align		4
.L_291:
        /*05f4*/ 	.byte	0x04, 0x2f
        /*05f6*/ 	.short	(.L_293 - .L_292)
	.align		4
.L_292:
        /*05f8*/ 	.word	index@(_ZN2at6native18elementwise_kernelILi128ELi2EZNS0_22gpu_kernel_impl_nocastIZZZNS0_17logit_kernel_cudaERNS_18TensorIteratorBaseERKN3c106ScalarEENKUlvE_clEvENKUlvE0_clEvEUlfE0_EEvS4_RKT_EUliE_EEviT1_)
        /*05fc*/ 	.word	0x00000012


	//----- nvinfo : EIATTR_FRAME_SIZE
	.align		4
.L_293:
        /*0600*/ 	.byte	0x04, 0x11
        /*0602*/ 	.short	(.L_295 - .L_294)
	.align		4
.L_294:
        /*0604*/ 	.word	index@(_ZN2at6native18elementwise_kernelILi128ELi2EZNS0_22gpu_kernel_impl_nocastIZZZNS0_17logit_kernel_cudaERNS_18TensorIteratorBaseERKN3c106ScalarEENKUlvE_clEvENKUlvE0_clEvEUlfE0_EEvS4_RKT_EUliE_EEviT1_)
        /*0608*/ 	.word	0x00000000


	//----- nvinfo : EIATTR_REGCOUNT
	.align		4
.L_295:
        /*060c*/ 	.byte	0x04, 0x2f
        /*060e*/ 	.short	(.L_297 - .L_296)
	.align		4
.L_296:
        /*0610*/ 	.word	index@(_ZN2at6native27unrolled_elementwise_kernelIZZZNS0_17logit_kernel_cudaERNS_18TensorIteratorBaseERKN3c106ScalarEENKUlvE_clEvENKUlvE0_clEvEUlfE0_St5arrayIPcLm2EELi4E23TrivialOffsetCalculatorILi1EjESF_NS0_6memory12LoadWithCastILi1EEENSG_13StoreWithCastILi1EEEEEviT_T0_T2_T3_T4_T5_)
        /*0614*/ 	.word	0x0000001d


	//----- nvinfo : EIATTR_FRAME_SIZE
	.align		4
.L_297:
        /*0618*/ 	.byte	0x04, 0x11
        /*061a*/ 	.short	(.L_299 - .L_298)
	.align		4
.L_298:
        /*061c*/ 	.word	index@(_ZN2at6native27unrolled_elementwise_kernelIZZZNS0_17logit_kernel_cudaERNS_18TensorIteratorBaseERKN3c106ScalarEENKUlvE_clEvENKUlvE0_clEvEUlfE0_St5arrayIPcLm2EELi4E23TrivialOffsetCalculatorILi1EjESF_NS0_6memory12LoadWithCastILi1EEENSG_13StoreWithCastILi1EEEEEviT_T0_T2_T3_T4_T5_)
        /*0620*/ 	.word	0x00000000


	//----- nvinfo : EIATTR_REGCOUNT
	.align		4
.L_299:
        /*0624*/ 	.byte	0x04, 0x2f
        /*0626*/ 	.short	(.L_301 - .L_300)
	.align		4
.L_300:
        /*0628*/ 	.word	index@(_ZN2at6native18elementwise_kernelILi128ELi4EZNS0_15gpu_kernel_implIZZZNS0_17logit_kernel_cudaERNS_18TensorIteratorBaseERKN3c106ScalarEENKUlvE_clEvENKUlvE0_clEvEUlfE0_EEvS4_RKT_EUliE_EEviT1_)
        /*062c*/ 	.word	0x0000001a


	//----- nvinfo : EIATTR_FRAME_SIZE
	.align		4
.L_301:
        /*0630*/ 	.byte	0x04, 0x11
        /*0632*/ 	.short	(.L_303 - .L_302)
	.align		4
.L_302:
        /*0634*/ 	.word	index@(_ZN2at6native18elementwise_kernelILi128ELi4EZNS0_15gpu_kernel_implIZZZNS0_17logit_kernel_cudaERNS_18TensorIteratorBaseERKN3c106ScalarEENKUlvE_clEvENKUlvE0_clEvEUlfE0_EEvS4_RKT_EUliE_EEviT1_)
        /*0638*/ 	.word	0x00000000


	//----- nvinfo : EIATTR_REGCOUNT
	.align		4
.L_303:
        /*063c*/ 	.byte	0x04, 0x2f
        /*063e*/ 	.short	(.L_305 - .L_304)
	.align		4
.L_304:
        /*0640*/ 	.word	index@(_ZN2at6native29vectorized_elementwise_kernelILi8EZZZNS0_17logit_kernel_cudaERNS_18TensorIteratorBaseERKN3c106ScalarEENKUlvE_clEvENKUlvE1_clEvEUlNS4_4HalfEE_St5arrayIPcLm2EEEEviT0_T1_)
        /*0644*/ 	.word	0x00000020


	//----- nvinfo : EIATTR_FRAME_SIZE
	.align		4
.L_305:
        /*0648*/ 	.byte	0x04, 0x11
        /*064a*/ 	.short	(.L_307 - .L_306)
	.align		4
.L_306:
        /*064c*/ 	.word	index@(_ZN2at6native29vectorized_elementwise_kernelILi8EZZZNS0_17logit_kernel_cudaERNS_18TensorIteratorBaseERKN3c106ScalarEENKUlvE_clEvENKUlvE1_clEvEUlNS4_4HalfEE_St5arrayIPcLm2EEEEviT0_T1_)
        /*0650*/ 	.word	0x00000000


	//----- nvinfo : EIATTR_REGCOUNT
	.align		4
.L_307:
        /*0654*/ 	.byte	0x04, 0x2f
        /*0656*/ 	.short	(.L_309 - .L_308)
	.align		4
.L_308:
        /*0658*/ 	.word	index@(_ZN2at6native29vectorized_elementwise_kernelILi4EZZZNS0_17logit_kernel_cudaERNS_18TensorIteratorBaseERKN3c106ScalarEENKUlvE_clEvENKUlvE1_clEvEUlNS4_4HalfEE_St5arrayIPcLm2EEEEviT0_T1_)
        /*065c*/ 	.word	0x00000020


	//----- nvinfo : EIATTR_FRAME_SIZE
	.align		4
.L_309:
        /*0660*/ 	.byte	0x04, 0x11
        /*0662*/ 	.short	(.L_311 - .L_310)
	.align		4
.L_310:
        /*0664*/ 	.word	index@(_ZN2at6native29vectorized_elementwise_kernelILi4EZZZNS0_17logit_kernel_cudaERNS_18TensorIteratorBaseERKN3c106ScalarEENKUlvE_clEvENKUlvE1_clEvEUlNS4_4HalfEE_St5arrayIPcLm2EEEEviT0_T1_)
        /*0668*/ 	.word	0x00000000


	//----- nvinfo : EIATTR_REGCOUNT
	.align		4
.L_311:
        /*066c*/ 	.byte	0x04, 0x2f
        /*066e*/ 	.short	(.L_313 - .L_312)
	.align		4
.L_312:
        /*0670*/ 	.word	index@(_ZN2at6native29vectorized_elementwise_kernelILi2EZZZNS0_17logit_kernel_cudaERNS_18TensorIteratorBaseERKN3c106ScalarEENKUlvE_clEvENKUlvE1_clEvEUlNS4_4HalfEE_St5arrayIPcLm2EEEEviT0_T1_)
        /*0674*/ 	.word	0x00000020


	//----- nvinfo : EIATTR_FRAME_SIZE
	.align		4
.L_313:
        /*0678*/ 	.byte	0x04, 0x11
        /*067a*/ 	.short	(.L_315 - .L_314)
	.align		4
.L_314:
        /*067c*/ 	.word	index@(_ZN2at6native29vectorized_elementwise_kernelILi2EZZZNS0_17logit_kernel_cudaERNS_18TensorIteratorBaseERKN3c106ScalarEENKUlvE_clEvENKUlvE1_clEvEUlNS4_4HalfEE_St5arrayIPcLm2EEEEviT0_T1_)
        /*0680*/ 	.word	0x00000000


	//----- nvinfo : EIATTR_REGCOUNT
	.align		4
.L_315:
        /*0684*/ 	.byte	0x04, 0x2f
        /*0686*/ 	.short	(.L_317 - .L_316)
	.align		4
.L_316:
        /*0688*/ 	.word	index@(_ZN2at6native27unrolled_elementwise_kernelIZZZNS0_17logit_kernel_cudaERNS_18TensorIteratorBaseERKN3c106ScalarEENKUlvE_clEvENKUlvE1_clEvEUlNS4_4HalfEE_St5arrayIPcLm2EELi4E23TrivialOffsetCalculatorILi1EjESG_NS0_6memory15LoadWithoutCastENSH_16StoreWithoutCastEEEviT_T0_T2_T3_T4_T5_)
        /*068c*/ 	.word	0x00000018


	//----- nvinfo : EIATTR_FRAME_SIZE
	.align		4
.L_317:
        /*0690*/ 	.byte	0x04, 0x11
        /*0692*/ 	.short	(.L_319 - .L_318)
	.align		4
.L_318:
        /*0694*/ 	.word	index@(_ZN2at6native27unrolled_elementwise_kernelIZZZNS0_17logit_kernel_cudaERNS_18TensorIteratorBaseERKN3c106ScalarEENKUlvE_clEvENKUlvE1_clEvEUlNS4_4HalfEE_St5arrayIPcLm2EELi4E23TrivialOffsetCalculatorILi1EjESG_NS0_6memory15LoadWithoutCastENSH_16StoreWithoutCastEEEviT_T0_T2_T3_T4_T5_)
        /*0698*/ 	.word	0x00000000


	//----- nvinfo : EIATTR_REGCOUNT
	.align		4
.L_319:
        /*069c*/ 	.byte	0x04, 0x2f
        /*069e*/ 	.short	(.L_321 - .L_320)
	.align		4
.L_320:
        /*06a0*/ 	.word	index@(_ZN2at6native18elementwise_kernelILi128ELi4EZNS0_22gpu_kernel_impl_nocastIZZZNS0_17logit_kernel_cudaERNS_18TensorIteratorBaseERKN3c106ScalarEENKUlvE_clEvENKUlvE1_clEvEUlNS5_4HalfEE_EEvS4_RKT_EUliE_EEviT1_)
        /*06a4*/ 	.word	0x00000012


	//----- nvinfo : EIATTR_FRAME_SIZE
	.align		4
.L_321:
        /*06a8*/ 	.byte	0x04, 0x11
        /*06aa*/ 	.short	(.L_323 - .L_322)
	.align		4
.L_322:
        /*06ac*/ 	.word	index@(_ZN2at6native18elementwise_kernelILi128ELi4EZNS0_22gpu_kernel_impl_nocastIZZZNS0_17logit_kernel_cudaERNS_18TensorIteratorBaseERKN3c106ScalarEENKUlvE_clEvENKUlvE1_clEvEUlNS5_4HalfEE_EEvS4_RKT_EUliE_EEviT1_)
        /*06b0*/ 	.word	0x00000000


	//----- nvinfo : EIATTR_REGCOUNT
	.align		4
.L_323:
        /*06b4*/ 	.byte	0x04, 0x2f
        /*06b6*/ 	.short	(.L_325 - .L_324)
	.align		4
.L_324:
        /*06b8*/ 	.word	index@(_ZN2at6native27unrolled_elementwise_kernelIZZZNS0_17logit_kernel_cudaERNS_18TensorIteratorBaseERKN3c106ScalarEENKUlvE_clEvENKUlvE1_clEvEUlNS4_4HalfEE_St5arrayIPcLm2EELi4E23TrivialOffsetCalculatorILi1EjESG_NS0_6memory12LoadWithCastILi1EEENSH_13StoreWithCastILi1EEEEEviT_T0_T2_T3_T4_T5_)
        /*06bc*/ 	.word	0x0000001e


	//----- nvinfo : EIATTR_FRAME_SIZE
	.align		4
.L_325:
        /*06c0*/ 	.byte	0x04, 0x11
        /*06c2*/ 	.short	(.L_327 - .L_326)
	.align		4
.L_326:
        /*06c4*/ 	.word	index@(_ZN2at6native27unrolled_elementwise_kernelIZZZNS0_17logit_kernel_cudaERNS_18TensorIteratorBaseERKN3c106ScalarEENKUlvE_clEvENKUlvE1_clEvEUlNS4_4HalfEE_St5arrayIPcLm2EELi4E23TrivialOffsetCalculatorILi1EjESG_NS0_6memory12LoadWithCastILi1EEENSH_13StoreWithCastILi1EEEEEviT_T0_T2_T3_T4_T5_)
        /*06c8*/ 	.word	0x00000000


	//----- nvinfo : EIATTR_REGCOUNT
	.align		4
.L_327:
        /*06cc*/ 	.byte	0x04, 0x2f
        /*06ce*/ 	.short	(.L_329 - .L_328)
	.align		4
.L_328:
        /*06d0*/ 	.word	index@(_ZN2at6native18elementwise_kernelILi128ELi4EZNS0_15gpu_kernel_implIZZZNS0_17logit_kernel_cudaERNS_18TensorIteratorBaseERKN3c106ScalarEENKUlvE_clEvENKUlvE1_clEvEUlNS5_4HalfEE_EEvS4_RKT_EUliE_EEviT1_)
        /*06d4*/ 	.word	0x0000001a


	//----- nvinfo : EIATTR_FRAME_SIZE
	.align		4
.L_329:
        /*06d8*/ 	.byte	0x04, 0x11
        /*06da*/ 	.short	(.L_331 - .L_330)
	.align		4
.L_330:
        /*06dc*/ 	.word	index@(_ZN2at6native18elementwise_kernelILi128ELi4EZNS0_15gpu_kernel_implIZZZNS0_17logit_kernel_cudaERNS_18TensorIteratorBaseERKN3c106ScalarEENKUlvE_clEvENKUlvE1_clEvEUlNS5_4HalfEE_EEvS4_RKT_EUliE_EEviT1_)
        /*06e0*/ 	.word	0x00000000


	//----- nvinfo : EIATTR_REGCOUNT
	.align		4
.L_331:
        /*06e4*/ 	.byte	0x04, 0x2f
        /*06e6*/ 	.short	(.L_333 - .L_332)
	.align		4
.L_332:
        /*06e8*/ 	.word	index@(_ZN2at6native29vectorized_elementwise_kernelILi8EZZZNS0_17logit_kernel_cudaERNS_18TensorIteratorBaseERKN3c106ScalarEENKUlvE_clEvENKUlvE1_clEvEUlNS4_4HalfEE0_St5arrayIPcLm2EEEEviT0_T1_)
        /*06ec*/ 	.word	0x00000020


	//----- nvinfo : EIATTR_FRAME_SIZE
	.align		4
.L_333:
        /*06f0*/ 	.byte	0x04, 0x11
        /*06f2*/ 	.short	(.L_335 - .L_334)
	.align		4
.L_334:
        /*06f4*/ 	.word	index@(_ZN2at6native29vectorized_elementwise_kernelILi8EZZZNS0_17logit_kernel_cudaERNS_18TensorIteratorBaseERKN3c106ScalarEENKUlvE_clEvENKUlvE1_clEvEUlNS4_4HalfEE0_St5arrayIPcLm2EEEEviT0_T1_)
        /*06f8*/ 	.word	0x00000000


	//----- nvinfo : EIATTR_REGCOUNT
	.align		4
.L_335:
        /*06fc*/ 	.byte	0x04, 0x2f
        /*06fe*/ 	.short	(.L_337 - .L_336)
	.align		4
.L_336:
        /*0700*/ 	.word	index@(_ZN2at6native29vectorized_elementwise_kernelILi4EZZZNS0_17logit_kernel_cudaERNS_18TensorIteratorBaseERKN3c106ScalarEENKUlvE_clEvENKUlvE1_clEvEUlNS4_4HalfEE0_St5arrayIPcLm2EEEEviT0_T1_)
        /*0704*/ 	.word	0x00000020


	//----- nvinfo : EIATTR_FRAME_SIZE
	.align		4
.L_337:
        /*0708*/ 	.byte	0x04, 0x11
        /*070a*/ 	.short	(.L_339 - .L_338)
	.align		4
.L_338:
        /*070c*/ 	.word	index@(_ZN2at6native29vectorized_elementwise_kernelILi4EZZZNS0_17logit_kernel_cudaERNS_18TensorIteratorBaseERKN3c106ScalarEENKUlvE_clEvENKUlvE1_clEvEUlNS4_4HalfEE0_St5arrayIPcLm2EEEEviT0_T1_)
        /*0710*/ 	.word	0x00000000


	//----- nvinfo : EIATTR_REGCOUNT
	.align		4
.L_339:
        /*0714*/ 	.byte	0x04, 0x2f
        /*0716*/ 	.short	(.L_341 - .L_340)
	.align		4
.L_340:
        /*0718*/ 	.word	index@(_ZN2at6native29vectorized_elementwise_kernelILi2EZZZNS0_17logit_kernel_cudaERNS_18TensorIteratorBaseERKN3c106ScalarEENKUlvE_clEvENKUlvE1_clEvEUlNS4_4HalfEE0_St5arrayIPcLm2EEEEviT0_T1_)
        /*071c*/ 	.word	0x00000020


	//----- nvinfo : EIATTR_FRAME_SIZE
	.align		4
.L_341:
        /*0720*/ 	.byte	0x04, 0x11
        /*0722*/ 	.short	(.L_343 - .L_342)
	.align		4
.L_342:
        /*0724*/ 	.word	index@(_ZN2at6native29vectorized_elementwise_kernelILi2EZZZNS0_17logit_kernel_cudaERNS_18TensorIteratorBaseERKN3c106ScalarEENKUlvE_clEvENKUlvE1_clEvEUlNS4_4HalfEE0_St5arrayIPcLm2EEEEviT0_T1_)
        /*0728*/ 	.word	0x00000000


	//----- nvinfo : EIATTR_REGCOUNT
	.align		4
.L_343:
        /*072c*/ 	.byte	0x04, 0x2f
        /*072e*/ 	.short	(.L_345 - .L_344)
	.align		4
.L_344:
        /*0730*/ 	.word	index@(_ZN2at6native27unrolled_elementwise_kernelIZZZNS0_17logit_kernel_cudaERNS_18TensorIteratorBaseERKN3c106ScalarEENKUlvE_clEvENKUlvE1_clEvEUlNS4_4HalfEE0_St5arrayIPcLm2EELi4E23TrivialOffsetCalculatorILi1EjESG_NS0_6memory15LoadWithoutCastENSH_16StoreWithoutCastEEEviT_T0_T2_T3_T4_T5_)
        /*0734*/ 	.word	0x00000016


	//----- nvinfo : EIATTR_FRAME_SIZE
	.align		4
.L_345:
        /*0738*/ 	.byte	0x04, 0x11
        /*073a*/ 	.short	(.L_347 - .L_346)
	.align		4
.L_346:
        /*073c*/ 	.word	index@(_ZN2at6native27unrolled_elementwise_kernelIZZZNS0_17logit_kernel_cudaERNS_18TensorIteratorBaseERKN3c106ScalarEENKUlvE_clEvENKUlvE1_clEvEUlNS4_4HalfEE0_St5arrayIPcLm2EELi4E23TrivialOffsetCalculatorILi1EjESG_NS0_6memory15LoadWithoutCastENSH_16StoreWithoutCastEEEviT_T0_T2_T3_T4_T5_)
        /*0740*/ 	.word	0x00000000


	//----- nvinfo : EIATTR_REGCOUNT
	.align		4
.L_347:
        /*0744*/ 	.byte	0x04, 0x2f
        /*0746*/ 	.short	(.L_349 - .L_348)
	.align		4
.L_348:
        /*0748*/ 	.word	index@(_ZN2at6native18elementwise_kernelILi128ELi4EZNS0_22gpu_kernel_impl_nocastIZZZNS0_17logit_kernel_cudaERNS_18TensorIteratorBaseERKN3c106ScalarEENKUlvE_clEvENKUlvE1_clEvEUlNS5_4HalfEE0_EEvS4_RKT_EUliE_EEviT1_)
        /*074c*/ 	.word	0x00000012


	//----- nvinfo : EIATTR_FRAME_SIZE
	.align		4
.L_349:
        /*0750*/ 	.byte	0x04, 0x11
        /*0752*/ 	.short	(.L_351 - .L_350)
	.align		4
.L_350:
        /*0754*/ 	.word	index@(_ZN2at6native18elementwise_kernelILi128ELi4EZNS0_22gpu_kernel_impl_nocastIZZZNS0_17logit_kernel_cudaERNS_18TensorIteratorBaseERKN3c106ScalarEENKUlvE_clEvENKUlvE1_clEvEUlNS5_4HalfEE0_EEvS4_RKT_EUliE_EEviT1_)
        /*0758*/ 	.word	0x00000000


	//----- nvinfo : EIATTR_REGCOUNT
	.align		4
.L_351:
        /*075c*/ 	.byte	0x04, 0x2f
        /*075e*/ 	.short	(.L_353 - .L_352)
	.align		4
.L_352:
        /*0760*/ 	.word	index@(_ZN2at6native27unrolled_elementwise_kernelIZZZNS0_17logit_kernel_cudaERNS_18TensorIteratorBaseERKN3c106ScalarEENKUlvE_clEvENKUlvE1_clEvEUlNS4_4HalfEE0_St5arrayIPcLm2EELi4E23TrivialOffsetCalculatorILi1EjESG_NS0_6memory12LoadWithCastILi1EEENSH_13StoreWithCastILi1EEEEEviT_T0_T2_T3_T4_T5_)
        /*0764*/ 	.word	0x0000001e


	//----- nvinfo : EIATTR_FRAME_SIZE
	.align		4
.L_353:
        /*0768*/ 	.byte	0x04, 0x11
        /*076a*/ 	.short	(.L_355 - .L_354)
	.align		4
.L_354:
        /*076c*/ 	.word	index@(_ZN2at6native27unrolled_elementwise_kernelIZZZNS0_17logit_kernel_cudaERNS_18TensorIteratorBaseERKN3c106ScalarEENKUlvE_clEvENKUlvE1_clEvEUlNS4_4HalfEE0_St5arrayIPcLm2EELi4E23TrivialOffsetCalculatorILi1EjESG_NS0_6memory12LoadWithCastILi1EEENSH_13StoreWithCastILi1EEEEEviT_T0_T2_T3_T4_T5_)
        /*0770*/ 	.word	0x00000000


	//----- nvinfo : EIATTR_REGCOUNT
	.align		4
.L_355:
        /*0774*/ 	.byte	0x04, 0x2f
        /*0776*/ 	.short	(.L_357 - .L_356)
	.align		4
.L_356:
        /*0778*/ 	.word	index@(_ZN2at6native18elementwise_kernelILi128ELi4EZNS0_15gpu_kernel_implIZZZNS0_17logit_kernel_cudaERNS_18TensorIteratorBaseERKN3c106ScalarEENKUlvE_clEvENKUlvE1_clEvEUlNS5_4HalfEE0_EEvS4_RKT_EUliE_EEviT1_)
        /*077c*/ 	.word	0x0000001a


	//----- nvinfo : EIATTR_FRAME_SIZE
	.align		4
.L_357:
        /*0780*/ 	.byte	0x04, 0x11
        /*0782*/ 	.short	(.L_359 - .L_358)
	.align		4
.L_358:
        /*0784*/ 	.word	index@(_ZN2at6native18elementwise_kernelILi128ELi4EZNS0_15gpu_kernel_implIZZZNS0_17logit_kernel_cudaERNS_18TensorIteratorBaseERKN3c106ScalarEENKUlvE_clEvENKUlvE1_clEvEUlNS5_4HalfEE0_EEvS4_RKT_EUliE_EEviT1_)
        /*0788*/ 	.word	0x00000000


	//----- nvinfo : EIATTR_REGCOUNT
	.align		4
.L_359:
        /*078c*/ 	.byte	0x04, 0x2f
        /*078e*/ 	.short	(.L_361 - .L_360)
	.align		4
.L_360:
        /*0790*/ 	.word	index@(_ZN2at6native29vectorized_elementwise_kernelILi8EZZZNS0_17logit_kernel_cudaERNS_18TensorIteratorBaseERKN3c106ScalarEENKUlvE_clEvENKUlvE2_clEvEUlNS4_8BFloat16EE_St5arrayIPcLm2EEEEviT0_T1_)
        /*0794*/ 	.word	0x00000020


	//----- nvinfo : EIATTR_FRAME_SIZE
	.align		4
.L_361:
        /*0798*/ 	.byte	0x04, 0x11
        /*079a*/ 	.short	(.L_363 - .L_362)
	.align		4
.L_362:
        /*079c*/ 	.word	index@(_ZN2at6native29vectorized_elementwise_kernelILi8EZZZNS0_17logit_kernel_cudaERNS_18TensorIteratorBaseERKN3c106ScalarEENKUlvE_clEvENKUlvE2_clEvEUlNS4_8BFloat16EE_St5arrayIPcLm2EEEEviT0_T1_)
        /*07a0*/ 	.word	0x00000000


	//----- nvinfo : EIATTR_REGCOUNT
	.align		4
.L_363:
        /*07a4*/ 	.byte	0x04, 0x2f
        /*07a6*/ 	.short	(.L_365 - .L_364)
	.align		4
.L_364:
        /*07a8*/ 	.word	index@(_ZN2at6native29vectorized_elementwise_kernelILi4EZZZNS0_17logit_kernel_cudaERNS_18TensorIteratorBaseERKN3c106ScalarEENKUlvE_clEvENKUlvE2_clEvEUlNS4_8BFloat16EE_St5arrayIPcLm2EEEEviT0_T1_)
        /*07ac*/ 	.word	0x00000020


	//----- nvinfo : EIATTR_FRAME_SIZE
	.align		4
.L_365:
        /*07b0*/ 	.byte	0x04, 0x11
        /*07b2*/ 	.short	(.L_367 - .L_366)
	.align		4
.L_366:
        /*07b4*/ 	.word	index@(_ZN2at6native29vectorized_elementwise_kernelILi4EZZZNS0_17logit_kernel_cudaERNS_18TensorIteratorBaseERKN3c106ScalarEENKUlvE_clEvENKUlvE2_clEvEUlNS4_8BFloat16EE_St5arrayIPcLm2EEEEviT0_T1_)
        /*07b8*/ 	.word	0x00000000


	//----- nvinfo : EIATTR_REGCOUNT
	.align		4
.L_367:
        /*07bc*/ 	.byte	0x04, 0x2f
        /*07be*/ 	.short	(.L_369 - .L_368)
	.align		4
.L_368:
        /*07c0*/ 	.word	index@(_ZN2at6native29vectorized_elementwise_kernelILi2EZZZNS0_17logit_kernel_cudaERNS_18TensorIteratorBaseERKN3c106ScalarEENKUlvE_clEvENKUlvE2_clEvEUlNS4_8BFloat16EE_St5arrayIPcLm2EEEEviT0_T1_)
        /*07c4*/ 	.word	0x00000020


	//----- nvinfo : EIATTR_FRAME_SIZE
	.align		4
.L_369:
        /*07c8*/ 	.byte	0x04, 0x11
        /*07ca*/ 	.short	(.L_371 - .L_370)
	.align		4
.L_370:
        /*07cc*/ 	.word	index@(_ZN2at6native29vectorized_elementwise_kernelILi2EZZZNS0_17logit_kernel_cudaERNS_18TensorIteratorBaseERKN3c106ScalarEENKUlvE_clEvENKUlvE2_clEvEUlNS4_8BFloat16EE_St5arrayIPcLm2EEEEviT0_T1_)
        /*07d0*/ 	.word	0x00000000


	//----- nvinfo : EIATTR_REGCOUNT
	.align		4
.L_371:
        /*07d4*/ 	.byte	0x04, 0x2f
        /*07d6*/ 	.short	(.L_373 - .L_372)
	.align		4
.L_372:
        /*07d8*/ 	.word	index@(_ZN2at6native27unrolled_elementwise_kernelIZZZNS0_17logit_kernel_cudaERNS_18TensorIteratorBaseERKN3c106ScalarEENKUlvE_clEvENKUlvE2_clEvEUlNS4_8BFloat16EE_St5arrayIPcLm2EELi4E23TrivialOffsetCalculatorILi1EjESG_NS0_6memory15LoadWithoutCastENSH_16StoreWithoutCastEEEviT_T0_T2_T3_T4_T5_)
        /*07dc*/ 	.word	0x00000018


	//----- nvinfo : EIATTR_FRAME_SIZE
	.align		4
.L_373:
        /*07e0*/ 	.byte	0x04, 0x11
        /*07e2*/ 	.short	(.L_375 - .L_374)
	.align		4
.L_374:
        /*07e4*/ 	.word	index@(_ZN2at6native27unrolled_elementwise_kernelIZZZNS0_17logit_kernel_cudaERNS_18TensorIteratorBaseERKN3c106ScalarEENKUlvE_clEvENKUlvE2_clEvEUlNS4_8BFloat16EE_St5arrayIPcLm2EELi4E23TrivialOffsetCalculatorILi1EjESG_NS0_6memory15LoadWithoutCastENSH_16StoreWithoutCastEEEviT_T0_T2_T3_T4_T5_)
        /*07e8*/ 	.word	0x00000000


	//----- nvinfo : EIATTR_REGCOUNT
	.align		4
.L_375:
        /*07ec*/ 	.byte	0x04, 0x2f
        /*07ee*/ 	.short	(.L_377 - .L_376)
	.align		4
.L_376:
        /*07f0*/ 	.word	index@(_ZN2at6native18elementwise_kernelILi128ELi4EZNS0_22gpu_kernel_impl_nocastIZZZNS0_17logit_kernel_cudaERNS_18TensorIteratorBaseERKN3c106ScalarEENKUlvE_clEvENKUlvE2_clEvEUlNS5_8BFloat16EE_EEvS4_RKT_EUliE_EEviT1_)
        /*07f4*/ 	.word	0x00000012


	//----- nvinfo : EIATTR_FRAME_SIZE
	.align		4
.L_377:
        /*07f8*/ 	.byte	0x04, 0x11
        /*07fa*/ 	.short	(.L_379 - .L_378)
	.align		4
.L_378:
        /*07fc*/ 	.word	index@(_ZN2at6native18elementwise_kernelILi128ELi4EZNS0_22gpu_kernel_impl_nocastIZZZNS0_17logit_kernel_cudaERNS_18TensorIteratorBaseERKN3c106ScalarEENKUlvE_clEvENKUlvE2_clEvEUlNS5_8BFloat16EE_EEvS4_RKT_EUliE_EEviT1_)
        /*0800*/ 	.word	0x00000000


	//----- nvinfo : EIATTR_REGCOUNT
	.align		4
.L_379:
        /*0804*/ 	.byte	0x04, 0x2f
        /*0806*/ 	.short	(.L_381 - .L_380)
	.align		4
.L_380:
        /*0808*/ 	.word	index@(_ZN2at6native27unrolled_elementwise_kernelIZZZNS0_17logit_kernel_cudaERNS_18TensorIteratorBaseERKN3c106ScalarEENKUlvE_clEvENKUlvE2_clEvEUlNS4_8BFloat16EE_St5arrayIPcLm2EELi4E23TrivialOffsetCalculatorILi1EjESG_NS0_6memory12LoadWithCastILi1EEENSH_13StoreWithCastILi1EEEEEviT_T0_T2_T3_T4_T5_)
        /*080c*/ 	.word	0x0000001c


	//----- nvinfo : EIATTR_FRAME_SIZE
	.align		4
.L_381:
        /*0810*/ 	.byte	0x04, 0x11
        /*0812*/ 	.short	(.L_383 - .L_382)
	.align		4
.L_382:
        /*0814*/ 	.word	index@(_ZN2at6native27unrolled_elementwise_kernelIZZZNS0_17logit_kernel_cudaERNS_18TensorIteratorBaseERKN3c106ScalarEENKUlvE_clEvENKUlvE2_clEvEUlNS4_8BFloat16EE_St5arrayIPcLm2EELi4E23TrivialOffsetCalculatorILi1EjESG_NS0_6memory12LoadWithCastILi1EEENSH_13StoreWithCastILi1EEEEEviT_T0_T2_T3_T4_T5_)
        /*0818*/ 	.word	0x00000000


	//----- nvinfo : EIATTR_REGCOUNT
	.align		4
.L_383:
        /*081c*/ 	.byte	0x04, 0x2f
        /*081e*/ 	.short	(.L_385 - .L_384)
	.align		4
.L_384:
        /*0820*/ 	.word	index@(_ZN2at6native18elementwise_kernelILi128ELi4EZNS0_15gpu_kernel_implIZZZNS0_17logit_kernel_cudaERNS_18TensorIteratorBaseERKN3c106ScalarEENKUlvE_clEvENKUlvE2_clEvEUlNS5_8BFloat16EE_EEvS4_RKT_EUliE_EEviT1_)
        /*0824*/ 	.word	0x0000001a


	//----- nvinfo : EIATTR_FRAME_SIZE
	.align		4
.L_385:
        /*0828*/ 	.byte	0x04, 0x11
        /*082a*/ 	.short	(.L_387 - .L_386)
	.align		4
.L_386:
        /*082c*/ 	.word	index@(_ZN2at6native18elementwise_kernelILi128ELi4EZNS0_15gpu_kernel_implIZZZNS0_17logit_kernel_cudaERNS_18TensorIteratorBaseERKN3c106ScalarEENKUlvE_clEvENKUlvE2_clEvEUlNS5_8BFloat16EE_EEvS4_RKT_EUliE_EEviT1_)
        /*0830*/ 	.word	0x00000000


	//----- nvinfo : EIATTR_REGCOUNT
	.align		4
.L_387:
        /*0834*/ 	.byte	0x04, 0x2f
        /*0836*/ 	.short	(.L_389 - .L_388)
	.align		4
.L_388:
        /*0838*/ 	.word	index@(_ZN2at6native29vectorized_elementwise_kernelILi8EZZZNS0_17logit_kernel_cudaERNS_18TensorIteratorBaseERKN3c106ScalarEENKUlvE_clEvENKUlvE2_clEvEUlNS4_8BFloat16EE0_St5arrayIPcLm2EEEEviT0_T1_)
        /*083c*/ 	.word	0x00000020


	//----- nvinfo : EIATTR_FRAME_SIZE
	.align		4
.L_389:
        /*0840*/ 	.byte	0x04, 0x11
        /*0842*/ 	.short	(.L_391 - .L_390)
	.align		4
.L_390:
        /*0844*/ 	.word	index@(_ZN2at6native29vectorized_elementwise_kernelILi8EZZZNS0_17logit_kernel_cudaERNS_18TensorIteratorBaseERKN3c106ScalarEENKUlvE_clEvENKUlvE2_clEvEUlNS4_8BFloat16EE0_St5arrayIPcLm2EEEEviT0_T1_)
        /*0848*/ 	.word	0x00000000


	//----- nvinfo : EIATTR_REGCOUNT
	.align		4
.L_391:
        /*084c*/ 	.byte	0x04, 0x2f
        /*084e*/ 	.short	(.L_393 - .L_392)
	.align		4
.L_392:
        /*0850*/ 	.word	index@(_ZN2at6native29vectorized_elementwise_kernelILi4EZZZNS0_17logit_kernel_cudaERNS_18TensorIteratorBaseERKN3c106ScalarEENKUlvE_clEvENKUlvE2_clEvEUlNS4_8BFloat16EE0_St5arrayIPcLm2EEEEviT0_T1_)
        /*0854*/ 	.word	0x00000020


	//----- nvinfo : EIATTR_FRAME_SIZE
	.align		4
.L_393:
        /*0858*/ 	.byte	0x04, 0x11
        /*085a*/ 	.short	(.L_395 - .L_394)
	.align		4
.L_394:
        /*085c*/ 	.word	index@(_ZN2at6native29vectorized_elementwise_kernelILi4EZZZNS0_17logit_kernel_cudaERNS_18TensorIteratorBaseERKN3c106ScalarEENKUlvE_clEvENKUlvE2_clEvEUlNS4_8BFloat16EE0_St5arrayIPcLm2EEEEviT0_T1_)
        /*0860*/ 	.word	0x00000000


	//----- nvinfo : EIATTR_REGCOUNT
	.align		4
.L_395:
        /*0864*/ 	.byte	0x04, 0x2f
        /*0866*/ 	.short	(.L_397 - .L_396)
	.align		4
.L_396:
        /*0868*/ 	.word	index@(_ZN2at6native29vectorized_elementwise_kernelILi2EZZZNS0_17logit_kernel_cudaERNS_18TensorIteratorBaseERKN3c106ScalarEENKUlvE_clEvENKUlvE2_clEvEUlNS4_8BFloat16EE0_St5arrayIPcLm2EEEEviT0_T1_)
        /*086c*/ 	.word	0x00000020


	//----- nvinfo : EIATTR_FRAME_SIZE
	.align		4
.L_397:
        /*0870*/ 	.byte	0x04, 0x11
        /*0872*/ 	.short	(.L_399 - .L_398)
	.align		4
.L_398:
        /*0874*/ 	.word	index@(_ZN2at6native29vectorized_elementwise_kernelILi2EZZZNS0_17logit_kernel_cudaERNS_18TensorIteratorBaseERKN3c106ScalarEENKUlvE_clEvENKUlvE2_clEvEUlNS4_8BFloat16EE0_St5arrayIPcLm2EEEEviT0_T1_)
        /*0878*/ 	.word	0x00000000


	//----- nvinfo : EIATTR_REGCOUNT
	.align		4
.L_399:
        /*087c*/ 	.byte	0x04, 0x2f
        /*087e*/ 	.short	(.L_401 - .L_400)
	.align		4
.L_400:
        /*0880*/ 	.word	index@(_ZN2at6native27unrolled_elementwise_kernelIZZZNS0_17logit_kernel_cudaERNS_18TensorIteratorBaseERKN3c106ScalarEENKUlvE_clEvENKUlvE2_clEvEUlNS4_8BFloat16EE0_St5arrayIPcLm2EELi4E23TrivialOffsetCalculatorILi1EjESG_NS0_6memory15LoadWithoutCastENSH_16StoreWithoutCastEEEviT_T0_T2_T3_T4_T5_)
        /*0884*/ 	.word	0x00000016


	//----- nvinfo : EIATTR_FRAME_SIZE
	.align		4
.L_401:
        /*0888*/ 	.byte	0x04, 0x11
        /*088a*/ 	.short	(.L_403 - .L_402)
	.align		4
.L_402:
        /*088c*/ 	.word	index@(_ZN2at6native27unrolled_elementwise_kernelIZZZNS0_17logit_kernel_cudaERNS_18TensorIteratorBaseERKN3c106ScalarEENKUlvE_clEvENKUlvE2_clEvEUlNS4_8BFloat16EE0_St5arrayIPcLm2EELi4E23TrivialOffsetCalculatorILi1EjESG_NS0_6memory15LoadWithoutCastENSH_16StoreWithoutCastEEEviT_T0_T2_T3_T4_T5_)
        /*0890*/ 	.word	0x00000000


	//----- nvinfo : EIATTR_REGCOUNT
	.align		4
.L_403:
        /*0894*/ 	.byte	0x04, 0x2f
        /*0896*/ 	.short	(.L_405 - .L_404)
	.align		4
.L_404:
        /*0898*/ 	.word	index@(_ZN2at6native18elementwise_kernelILi128ELi4EZNS0_22gpu_kernel_impl_nocastIZZZNS0_17logit_kernel_cudaERNS_18TensorIteratorBaseERKN3c106ScalarEENKUlvE_clEvENKUlvE2_clEvEUlNS5_8BFloat16EE0_EEvS4_RKT_EUliE_EEviT1_)
        /*089c*/ 	.word	0x00000012


	//----- nvinfo : EIATTR_FRAME_SIZE
	.align		4
.L_405:
        /*08a0*/ 	.byte	0x04, 0x11
        /*08a2*/ 	.short	(.L_407 - .L_406)
	.align		4
.L_406:
        /*08a4*/ 	.word	index@(_ZN2at6native18elementwise_kernelILi128ELi4EZNS0_22gpu_kernel_impl_nocastIZZZNS0_17logit_kernel_cudaERNS_18TensorIteratorBaseERKN3c106ScalarEENKUlvE_clEvENKUlvE2_clEvEUlNS5_8BFloat16EE0_EEvS4_RKT_EUliE_EEviT1_)
        /*08a8*/ 	.word	0x00000000


	//----- nvinfo : EIATTR_REGCOUNT
	.align		4
.L_407:
        /*08ac*/ 	.byte	0x04, 0x2f
        /*08ae*/ 	.short	(.L_409 - .L_408)
	.align		4
.L_408:
        /*08b0*/ 	.word	index@(_ZN2at6native27unrolled_elementwise_kernelIZZZNS0_17logit_kernel_cudaERNS_18TensorIteratorBaseERKN3c106ScalarEENKUlvE_clEvENKUlvE2_clEvEUlNS4_8BFloat16EE0_St5arrayIPcLm2EELi4E23TrivialOffsetCalculatorILi1EjESG_NS0_6memory12LoadWithCastILi1EEENSH_13StoreWithCastILi1EEEEEviT_T0_T2_T3_T4_T5_)
        /*08b4*/ 	.word	0x0000001c


	//----- nvinfo : EIATTR_FRAME_SIZE
	.align		4
.L_409:
        /*08b8*/ 	.byte	0x04, 0x11
        /*08ba*/ 	.short	(.L_411 - .L_410)
	.align		4
.L_410:
        /*08bc*/ 	.word	index@(_ZN2at6native27unrolled_elementwise_kernelIZZZNS0_17logit_kernel_cudaERNS_18TensorIteratorBaseERKN3c106ScalarEENKUlvE_clEvENKUlvE2_clEvEUlNS4_8BFloat16EE0_St5arrayIPcLm2EELi4E23TrivialOffsetCalculatorILi1EjESG_NS0_6memory12LoadWithCastILi1EEENSH_13StoreWithCastILi1EEEEEviT_T0_T2_T3_T4_T5_)
        /*08c0*/ 	.word	0x00000000


	//----- nvinfo : EIATTR_REGCOUNT
	.align		4
.L_411:
        /*08c4*/ 	.byte	0x04, 0x2f
        /*08c6*/ 	.short	(.L_413 - .L_412)
	.align		4
.L_412:
        /*08c8*/ 	.word	index@(_ZN2at6native18elementwise_kernelILi128ELi4EZNS0_15gpu_kernel_implIZZZNS0_17logit_kernel_cudaERNS_18TensorIteratorBaseERKN3c106ScalarEENKUlvE_clEvENKUlvE2_clEvEUlNS5_8BFloat16EE0_EEvS4_RKT_EUliE_EEviT1_)
        /*08cc*/ 	.word	0x0000001a


	//----- nvinfo : EIATTR_FRAME_SIZE
	.align		4
.L_413:
        /*08d0*/ 	.byte	0x04, 0x11
        /*08d2*/ 	.short	(.L_415 - .L_414)
	.align		4
.L_414:
        /*08d4*/ 	.word	index@(_ZN2at6native18elementwise_kernelILi128ELi4EZNS0_15gpu_kernel_implIZZZNS0_17logit_kernel_cudaERNS_18TensorIteratorBaseERKN3c106ScalarEENKUlvE_clEvENKUlvE2_clEvEUlNS5_8BFloat16EE0_EEvS4_RKT_EUliE_EEviT1_)
        /*08d8*/ 	.word	0x00000000


	//----- nvinfo : EIATTR_REGCOUNT
	.align		4
.L_415:
        /*08dc*/ 	.byte	0x04, 0x2f
        /*08de*/ 	.short	(.L_417 - .L_416)
	.align		4
.L_416:
        /*08e0*/ 	.word	index@(_ZN2at6native29vectorized_elementwise_kernelILi8EZZZNS0_15erf_kernel_cudaERNS_18TensorIteratorBaseEENKUlvE_clEvENKUlvE_clEvEUldE_St5arrayIPcLm2EEEEviT0_T1_)
        /*08e4*/ 	.word	0x00000028


	//----- nvinfo : EIATTR_FRAME_SIZE
	.align		4
.L_417:
        /*08e8*/ 	.byte	0x04, 0x11
        /*08ea*/ 	.short	(.L_419 - .L_418)
	.align		4
.L_418:
        /*08ec*/ 	.word	index@(_ZN2at6native29vectorized_elementwise_kernelILi8EZZZNS0_15erf_kernel_cudaERNS_18TensorIteratorBaseEENKUlvE_clEvENKUlvE_clEvEUldE_St5arrayIPcLm2EEEEviT0_T1_)
        /*08f0*/ 	.word	0x00000000


	//----- nvinfo : EIATTR_REGCOUNT
	.align		4
.L_419:
        /*08f4*/ 	.byte	0x04, 0x2f
        /*08f6*/ 	.short	(.L_421 - .L_420)
	.align		4
.L_420:
        /*08f8*/ 	.word	index@(_ZN2at6native29vectorized_elementwise_kernelILi4EZZZNS0_15erf_kernel_cudaERNS_18TensorIteratorBaseEENKUlvE_clEvENKUlvE_clEvEUldE_St5arrayIPcLm2EEEEviT0_T1_)
        /*08fc*/ 	.word	0x00000028


	//----- nvinfo : EIATTR_FRAME_SIZE
	.align		4
.L_421:
        /*0900*/ 	.byte	0x04, 0x11
        /*0902*/ 	.short	(.L_423 - .L_422)
	.align		4
.L_422:
        /*0904*/ 	.word	index@(_ZN2at6native29vectorized_elementwise_kernelILi4EZZZNS0_15erf_kernel_cudaERNS_18TensorIteratorBaseEENKUlvE_clEvENKUlvE_clEvEUldE_St5arrayIPcLm2EEEEviT0_T1_)
        /*0908*/ 	.word	0x00000000


	//----- nvinfo : EIATTR_REGCOUNT
	.align		4
.L_423:
        /*090c*/ 	.byte	0x04, 0x2f
        /*090e*/ 	.short	(.L_425 - .L_424)
	.align		4
.L_424:
        /*0910*/ 	.word	index@(_ZN2at6native29vectorized_elementwise_kernelILi2EZZZNS0_15erf_kernel_cudaERNS_18TensorIteratorBaseEENKUlvE_clEvENKUlvE_clEvEUldE_St5arrayIPcLm2EEEEviT0_T1_)
        /*0914*/ 	.word	0x00000028


	//----- nvinfo : EIATTR_FRAME_SIZE
	.align		4
.L_425:
        /*0918*/ 	.byte	0x04, 0x11
        /*091a*/ 	.short	(.L_427 - .L_426)
	.align		4
.L_426:
        /*091c*/ 	.word	index@(_ZN2at6native29vectorized_elementwise_kernelILi2EZZZNS0_15erf_kernel_cudaERNS_18TensorIteratorBaseEENKUlvE_clEvENKUlvE_clEvEUldE_St5arrayIPcLm2EEEEviT0_T1_)
        /*0920*/ 	.word	0x00000000


	//----- nvinfo : EIATTR_REGCOUNT
	.align		4
.L_427:
        /*0924*/ 	.byte	0x04, 0x2f
        /*0926*/ 	.short	(.L_429 - .L_428)
	.align		4
.L_428:
        /*0928*/ 	.word	index@(_ZN2at6native27unrolled_elementwise_kernelIZZZNS0_15erf_kernel_cudaERNS_18TensorIteratorBaseEENKUlvE_clEvENKUlvE_clEvEUldE_St5arrayIPcLm2EELi4E23TrivialOffsetCalculatorILi1EjESB_NS0_6memory15LoadWithoutCastENSC_16StoreWithoutCastEEEviT_T0_T2_T3_T4_T5_)
        /*092c*/ 	.word	0x0000001c


	//----- nvinfo : EIATTR_FRAME_SIZE
	.align		4
.L_429:
        /*0930*/ 	.byte	0x04, 0x11
        /*0932*/ 	.short	(.L_431 - .L_430)
	.align		4
.L_430:
        /*0934*/ 	.word	index@(_ZN2at6native27unrolled_elementwise_kernelIZZZNS0_15erf_kernel_cudaERNS_18TensorIteratorBaseEENKUlvE_clEvENKUlvE_clEvEUldE_St5arrayIPcLm2EELi4E23TrivialOffsetCalculatorILi1EjESB_NS0_6memory15LoadWithoutCastENSC_16StoreWithoutCastEEEviT_T0_T2_T3_T4_T5_)
        /*0938*/ 	.word	0x00000000


	//----- nvinfo : EIATTR_REGCOUNT
	.align		4
.L_431:
        /*093c*/ 	.byte	0x04, 0x2f
        /*093e*/ 	.short	(.L_433 - .L_432)
	.align		4
.L_432:
        /*0940*/ 	.word	index@(_ZN2at6native18elementwise_kernelILi128ELi2EZNS0_22gpu_kernel_impl_nocastIZZZNS0_15erf_kernel_cudaERNS_18TensorIteratorBaseEENKUlvE_clEvENKUlvE_clEvEUldE_EEvS4_RKT_EUliE_EEviT1_)
        /*0944*/ 	.word	0x00000012


	//----- nvinfo : EIATTR_FRAME_SIZE
	.align		4
.L_433:
        /*0948*/ 	.byte	0x04, 0x11
        /*094a*/ 	.short	(.L_435 - .L_434)
	.align		4
.L_434:
        /*094c*/ 	.word	index@(_ZN2at6native18elementwise_kernelILi128ELi2EZNS0_22gpu_kernel_impl_nocastIZZZNS0_15erf_kernel_cudaERNS_18TensorIteratorBaseEENKUlvE_clEvENKUlvE_clEvEUldE_EEvS4_RKT_EUliE_EEviT1_)
        /*0950*/ 	.word	0x00000000


	//----- nvinfo : EIATTR_REGCOUNT
	.align		4
.L_435:
        /*0954*/ 	.byte	0x04, 0x2f
        /*0956*/ 	.short	(.L_437 - .L_436)
	.align		4
.L_436:
        /*0958*/ 	.word	index@(_ZN2at6native27unrolled_elementwise_kernelIZZZNS0_15erf_kernel_cudaERNS_18TensorIteratorBaseEENKUlvE_clEvENKUlvE_clEvEUldE_St5arrayIPcLm2EELi4E23TrivialOffsetCalculatorILi1EjESB_NS0_6memory12LoadWithCastILi1EEENSC_13StoreWithCastILi1EEEEEviT_T0_T2_T3_T4_T5_)
        /*095c*/ 	.word	0x00000022


	//----- nvinfo : EIATTR_FRAME_SIZE
	.align		4
.L_437:
        /*0960*/ 	.byte	0x04, 0x11
        /*0962*/ 	.short	(.L_439 - .L_438)
	.align		4
.L_438:
        /*0964*/ 	.word	index@(_ZN2at6native27unrolled_elementwise_kernelIZZZNS0_15erf_kernel_cudaERNS_18TensorIteratorBaseEENKUlvE_clEvENKUlvE_clEvEUldE_St5arrayIPcLm2EELi4E23TrivialOffsetCalculatorILi1EjESB_NS0_6memory12LoadWithCastILi1EEENSC_13StoreWithCastILi1EEEEEviT_T0_T2_T3_T4_T5_)
        /*0968*/ 	.word	0x00000000


	//----- nvinfo : EIATTR_REGCOUNT
	.align		4
.L_439:
        /*096c*/ 	.byte	0x04, 0x2f
        /*096e*/ 	.short	(.L_441 - .L_440)
	.align		4
.L_440:
        /*0970*/ 	.word	index@(_ZN2at6native18elementwise_kernelILi128ELi4EZNS0_15gpu_kernel_implIZZZNS0_15erf_kernel_cudaERNS_18TensorIteratorBaseEENKUlvE_clEvENKUlvE_clEvEUldE_EEvS4_RKT_EUliE_EEviT1_)
        /*0974*/ 	.word	0x00000018


	//----- nvinfo : EIATTR_FRAME_SIZE
	.align		4
.L_441:
        /*0978*/ 	.byte	0x04, 0x11
        /*097a*/ 	.short	(.L_443 - .L_442)
	.align		4
.L_442:
        /*097c*/ 	.word	index@(_ZN2at6native18elementwise_kernelILi128ELi4EZNS0_15gpu_kernel_implIZZZNS0_15erf_kernel_cudaERNS_18TensorIteratorBaseEENKUlvE_clEvENKUlvE_clEvEUldE_EEvS4_RKT_EUliE_EEviT1_)
        /*0980*/ 	.word	0x00000000


	//----- nvinfo : EIATTR_REGCOUNT
	.align		4
.L_443:
        /*0984*/ 	.byte	0x04, 0x2f
        /*0986*/ 	.short	(.L_445 - .L_444)
	.align		4
.L_444:
        /*0988*/ 	.word	index@(_ZN2at6native29vectorized_elementwise_kernelILi8EZZZNS0_15erf_kernel_cudaERNS_18TensorIteratorBaseEENKUlvE_clEvENKUlvE0_clEvEUlfE_St5arrayIPcLm2EEEEviT0_T1_)
        /*098c*/ 	.word	0x0000001f


	//----- nvinfo : EIATTR_FRAME_SIZE
	.align		4
.L_445:
        /*0990*/ 	.byte	0x04, 0x11
        /*0992*/ 	.short	(.L_447 - .L_446)
	.align		4
.L_446:
        /*0994*/ 	.word	index@(_ZN2at6native29vectorized_elementwise_kernelILi8EZZZNS0_15erf_kernel_cudaERNS_18TensorIteratorBaseEENKUlvE_clEvENKUlvE0_clEvEUlfE_St5arrayIPcLm2EEEEviT0_T1_)
        /*0998*/ 	.word	0x00000000


	//----- nvinfo : EIATTR_REGCOUNT
	.align		4
.L_447:
        /*099c*/ 	.byte	0x04, 0x2f
        /*099e*/ 	.short	(.L_449 - .L_448)
	.align		4
.L_448:
        /*09a0*/ 	.word	index@(_ZN2at6native29vectorized_elementwise_kernelILi4EZZZNS0_15erf_kernel_cudaERNS_18TensorIteratorBaseEENKUlvE_clEvENKUlvE0_clEvEUlfE_St5arrayIPcLm2EEEEviT0_T1_)
        /*09a4*/ 	.word	0x0000001f


	//----- nvinfo : EIATTR_FRAME_SIZE
	.align		4
.L_449:
        /*09a8*/ 	.byte	0x04, 0x11
        /*09aa*/ 	.short	(.L_451 - .L_450)
	.align		4
.L_450:
        /*09ac*/ 	.word	index@(_ZN2at6native29vectorized_elementwise_kernelILi4EZZZNS0_15erf_kernel_cudaERNS_18TensorIteratorBaseEENKUlvE_clEvENKUlvE0_clEvEUlfE_St5arrayIPcLm2EEEEviT0_T1_)
        /*09b0*/ 	.word	0x00000000


	//----- nvinfo : EIATTR_REGCOUNT
	.align		4
.L_451:
        /*09b4*/ 	.byte	0x04, 0x2f
        /*09b6*/ 	.short	(.L_453 - .L_452)
	.align		4
.L_452:
        /*09b8*/ 	.word	index@(_ZN2at6native29vectorized_elementwise_kernelILi2EZZZNS0_15erf_kernel_cudaERNS_18TensorIteratorBaseEENKUlvE_clEvENKUlvE0_clEvEUlfE_St5arrayIPcLm2EEEEviT0_T1_)
        /*09bc*/ 	.word	0x00000020


	//----- nvinfo : EIATTR_FRAME_SIZE
	.align		4
.L_453:
        /*09c0*/ 	.byte	0x04, 0x11
        /*09c2*/ 	.short	(.L_455 - .L_454)
	.align		4
.L_454:
        /*09c4*/ 	.word	index@(_ZN2at6native29vectorized_elementwise_kernelILi2EZZZNS0_15erf_kernel_cudaERNS_18TensorIteratorBaseEENKUlvE_clEvENKUlvE0_clEvEUlfE_St5arrayIPcLm2EEEEviT0_T1_)
        /*09c8*/ 	.word	0x00000000


	//----- nvinfo : EIATTR_REGCOUNT
	.align		4
.L_455:
        /*09cc*/ 	.byte	0x04, 0x2f
        /*09ce*/ 	.short	(.L_457 - .L_456)
	.align		4
.L_456:
        /*09d0*/ 	.word	index@(_ZN2at6native27unrolled_elementwise_kernelIZZZNS0_15erf_kernel_cudaERNS_18TensorIteratorBaseEENKUlvE_clEvENKUlvE0_clEvEUlfE_St5arrayIPcLm2EELi4E23TrivialOffsetCalculatorILi1EjESB_NS0_6memory15LoadWithoutCastENSC_16StoreWithoutCastEEEviT_T0_T2_T3_T4_T5_)
        /*09d4*/ 	.word	0x0000001a


	//----- nvinfo : EIATTR_FRAME_SIZE
	.align		4
.L_457:
        /*09d8*/ 	.byte	0x04, 0x11
        /*09da*/ 	.short	(.L_459 - .L_458)
	.align		4
.L_458:
        /*09dc*/ 	.word	index@(_ZN2at6native27unrolled_elementwise_kernelIZZZNS0_15erf_kernel_cudaERNS_18TensorIteratorBaseEENKUlvE_clEvENKUlvE0_clEvEUlfE_St5arrayIPcLm2EELi4E23TrivialOffsetCalculatorILi1EjESB_NS0_6memory15LoadWithoutCastENSC_16StoreWithoutCastEEEviT_T0_T2_T3_T4_T5_)
        /*09e0*/ 	.word	0x00000000


	//----- nvinfo : EIATTR_REGCOUNT
	.align		4
.L_459:
        /*09e4*/ 	.byte	0x04, 0x2f
        /*09e6*/ 	.short	(.L_461 - .L_460)
	.align		4
.L_460:
        /*09e8*/ 	.word	index@(_ZN2at6native18elementwise_kernelILi128ELi2EZNS0_22gpu_kernel_impl_nocastIZZZNS0_15erf_kernel_cudaERNS_18TensorIteratorBaseEENKUlvE_clEvENKUlvE0_clEvEUlfE_EEvS4_RKT_EUliE_EEviT1_)
        /*09ec*/ 	.word	0x00000012


	//----- nvinfo : EIATTR_FRAME_SIZE
	.align		4
.L_461:
        /*09f0*/ 	.byte	0x04, 0x11
        /*09f2*/ 	.short	(.L_463 - .L_462)
	.align		4
.L_462:
        /*09f4*/ 	.word	index@(_ZN2at6native18elementwise_kernelILi128ELi2EZNS0_22gpu_kernel_impl_nocastIZZZNS0_15erf_kernel_cudaERNS_18TensorIteratorBaseEENKUlvE_clEvENKUlvE0_clEvEUlfE_EEvS4_RKT_EUliE_EEviT1_)
        /*09f8*/ 	.word	0x00000000


	//----- nvinfo : EIATTR_REGCOUNT
	.align		4
.L_463:
        /*09fc*/ 	.byte	0x04, 0x2f
        /*09fe*/ 	.short	(.L_465 - .L_464)
	.align		4
.L_464:
        /*0a00*/ 	.word	index@(_ZN2at6native27unrolled_elementwise_kernelIZZZNS0_15erf_kernel_cudaERNS_18TensorIteratorBaseEENKUlvE_clEvENKUlvE0_clEvEUlfE_St5arrayIPcLm2EELi4E23TrivialOffsetCalculatorILi1EjESB_NS0_6memory12LoadWithCastILi1EEENSC_13StoreWithCastILi1EEEEEviT_T0_T2_T3_T4_T5_)
        /*0a04*/ 	.word	0x0000001d


	//----- nvinfo : EIATTR_FRAME_SIZE
	.align		4
.L_465:
        /*0a08*/ 	.byte	0x04, 0x11
        /*0a0a*/ 	.short	(.L_467 - .L_466)
	.align		4
.L_466:
        /*0a0c*/ 	.word	index@(_ZN2at6native27unrolled_elementwise_kernelIZZZNS0_15erf_kernel_cudaERNS_18TensorIteratorBaseEENKUlvE_clEvENKUlvE0_clEvEUlfE_St5arrayIPcLm2EELi4E23TrivialOffsetCalculatorILi1EjESB_NS0_6memory12LoadWithCastILi1EEENSC_13StoreWithCastILi1EEEEEviT_T0_T2_T3_T4_T5_)
        /*0a10*/ 	.word	0x00000000


	//----- nvinfo : EIATTR_REGCOUNT
	.align		4
.L_467:
        /*0a14*/ 	.byte	0x04, 0x2f
        /*0a16*/ 	.short	(.L_469 - .L_468)
	.align		4
.L_468:
        /*0a18*/ 	.word	index@(_ZN2at6native18elementwise_kernelILi128ELi4EZNS0_15gpu_kernel_implIZZZNS0_15erf_kernel_cudaERNS_18TensorIteratorBaseEENKUlvE_clEvENKUlvE0_clEvEUlfE_EEvS4_RKT_EUliE_EEviT1_)
        /*0a1c*/ 	.word	0x0000001a


	//----- nvinfo : EIATTR_FRAME_SIZE
	.align		4
.L_469:
        /*0a20*/ 	.byte	0x04, 0x11
        /*0a22*/ 	.short	(.L_471 - .L_470)
	.align		4
.L_470:
        /*0a24*/ 	.word	index@(_ZN2at6native18elementwise_kernelILi128ELi4EZNS0_15gpu_kernel_implIZZZNS0_15erf_kernel_cudaERNS_18TensorIteratorBaseEENKUlvE_clEvENKUlvE0_clEvEUlfE_EEvS4_RKT_EUliE_EEviT1_)
        /*0a28*/ 	.word	0x00000000


	//----- nvinfo : EIATTR_REGCOUNT
	.align		4
.L_471:
        /*0a2c*/ 	.byte	0x04, 0x2f
        /*0a2e*/ 	.short	(.L_473 - .L_472)
	.align		4
.L_472:
        /*0a30*/ 	.word	index@(_ZN2at6native29vectorized_elementwise_kernelILi8EZZZNS0_15erf_kernel_cudaERNS_18TensorIteratorBaseEENKUlvE_clEvENKUlvE1_clEvEUlN3c104HalfEE_St5arrayIPcLm2EEEEviT0_T1_)
        /*0a34*/ 	.word	0x00000020


	//----- nvinfo : EIATTR_FRAME_SIZE
	.align		4
.L_473:
        /*0a38*/ 	.byte	0x04, 0x11
        /*0a3a*/ 	.short	(.L_475 - .L_474)
	.align		4
.L_474:
        /*0a3c*/ 	.word	index@(_ZN2at6native29vectorized_elementwise_kernelILi8EZZZNS0_15erf_kernel_cudaERNS_18TensorIteratorBaseEENKUlvE_clEvENKUlvE1_clEvEUlN3c104HalfEE_St5arrayIPcLm2EEEEviT0_T1_)
        /*0a40*/ 	.word	0x00000000


	//----- nvinfo : EIATTR_REGCOUNT
	.align		4
.L_475:
        /*0a44*/ 	.byte	0x04, 0x2f
        /*0a46*/ 	.short	(.L_477 - .L_476)
	.align		4
.L_476:
        /*0a48*/ 	.word	index@(_ZN2at6native29vectorized_elementwise_kernelILi4EZZZNS0_15erf_kernel_cudaERNS_18TensorIteratorBaseEENKUlvE_clEvENKUlvE1_clEvEUlN3c104HalfEE_St5arrayIPcLm2EEEEviT0_T1_)
        /*0a4c*/ 	.word	0x00000020


	//----- nvinfo : EIATTR_FRAME_SIZE
	.align		4
.L_477:
        /*0a50*/ 	.byte	0x04, 0x11
        /*0a52*/ 	.short	(.L_479 - .L_478)
	.align		4
.L_478:
        /*0a54*/ 	.word	index@(_ZN2at6native29vectorized_elementwise_kernelILi4EZZZNS0_15erf_kernel_cudaERNS_18TensorIteratorBaseEENKUlvE_clEvENKUlvE1_clEvEUlN3c104HalfEE_St5arrayIPcLm2EEEEviT0_T1_)
        /*0a58*/ 	.word	0x00000000


	//----- nvinfo : EIATTR_REGCOUNT
	.align		4
.L_479:
        /*0a5c*/ 	.byte	0x04, 0x2f
        /*0a5e*/ 	.short	(.L_481 - .L_480)
	.align		4
.L_480:
        /*0a60*/ 	.word	index@(_ZN2at6native29vectorized_elementwise_kernelILi2EZZZNS0_15erf_kernel_cudaERNS_18TensorIteratorBaseEENKUlvE_clEvENKUlvE1_clEvEUlN3c104HalfEE_St5arrayIPcLm2EEEEviT0_T1_)
        /*0a64*/ 	.word	0x00000020


	//----- nvinfo : EIATTR_FRAME_SIZE
	.align		4
.L_481:
        /*0a68*/ 	.byte	0x04, 0x11
        /*0a6a*/ 	.short	(.L_483 - .L_482)
	.align		4
.L_482:
        /*0a6c*/ 	.word	index@(_ZN2at6native29vectorized_elementwise_kernelILi2EZZZNS0_15erf_kernel_cudaERNS_18TensorIteratorBaseEENKUlvE_clEvENKUlvE1_clEvEUlN3c104HalfEE_St5arrayIPcLm2EEEEviT0_T1_)
        /*0a70*/ 	.word	0x00000000


	//----- nvinfo : EIATTR_REGCOUNT
	.align		4
.L_483:
        /*0a74*/ 	.byte	0x04, 0x2f
        /*0a76*/ 	.short	(.L_485 - .L_484)
	.align		4
.L_484:
        /*0a78*/ 	.word	index@(_ZN2at6native27unrolled_elementwise_kernelIZZZNS0_15erf_kernel_cudaERNS_18TensorIteratorBaseEENKUlvE_clEvENKUlvE1_clEvEUlN3c104HalfEE_St5arrayIPcLm2EELi4E23TrivialOffsetCalculatorILi1EjESD_NS0_6memory15LoadWithoutCastENSE_16StoreWithoutCastEEEviT_T0_T2_T3_T4_T5_)
        /*0a7c*/ 	.word	0x0000001a


	//----- nvinfo : EIATTR_FRAME_SIZE
	.align		4
.L_485:
        /*0a80*/ 	.byte	0x04, 0x11
        /*0a82*/ 	.short	(.L_487 - .L_486)
	.align		4
.L_486:
        /*0a84*/ 	.word	index@(_ZN2at6native27unrolled_elementwise_kernelIZZZNS0_15erf_kernel_cudaERNS_18TensorIteratorBaseEENKUlvE_clEvENKUlvE1_clEvEUlN3c104HalfEE_St5arrayIPcLm2EELi4E23TrivialOffsetCalculatorILi1EjESD_NS0_6memory15LoadWithoutCastENSE_16StoreWithoutCastEEEviT_T0_T2_T3_T4_T5_)
        /*0a88*/ 	.word	0x00000000


	//----- nvinfo : EIATTR_REGCOUNT
	.align		4
.L_487:
        /*0a8c*/ 	.byte	0x04, 0x2f
        /*0a8e*/ 	.short	(.L_489 - .L_488)
	.align		4
.L_488:
        /*0a90*/ 	.word	index@(_ZN2at6native18elementwise_kernelILi128ELi4EZNS0_22gpu_kernel_impl_nocastIZZZNS0_15erf_kernel_cudaERNS_18TensorIteratorBaseEENKUlvE_clEvENKUlvE1_clEvEUlN3c104HalfEE_EEvS4_RKT_EUliE_EEviT1_)
        /*0a94*/ 	.word	0x00000012


	//----- nvinfo : EIATTR_FRAME_SIZE
	.align		4
.L_489:
        /*0a98*/ 	.byte	0x04, 0x11
        /*0a9a*/ 	.short	(.L_491 - .L_490)
	.align		4
.L_490:
        /*0a9c*/ 	.word	index@(_ZN2at6native18elementwise_kernelILi128ELi4EZNS0_22gpu_kernel_impl_nocastIZZZNS0_15erf_kernel_cudaERNS_18TensorIteratorBaseEENKUlvE_clEvENKUlvE1_clEvEUlN3c104HalfEE_EEvS4_RKT_EUliE_EEviT1_)
        /*0aa0*/ 	.word	0x00000000


	//----- nvinfo : EIATTR_REGCOUNT
	.align		4
.L_491:
        /*0aa4*/ 	.byte	0x04, 0x2f
        /*0aa6*/ 	.short	(.L_493 - .L_492)
	.align		4
.L_492:
        /*0aa8*/ 	.word	index@(_ZN2at6native27unrolled_elementwise_kernelIZZZNS0_15erf_kernel_cudaERNS_18TensorIteratorBaseEENKUlvE_clEvENKUlvE1_clEvEUlN3c104HalfEE_St5arrayIPcLm2EELi4E23TrivialOffsetCalculatorILi1EjESD_NS0_6memory12LoadWithCastILi1EEENSE_13StoreWithCastILi1EEEEEviT_T0_T2_T3_T4_T5_)
        /*0aac*/ 	.word	0x0000001c


	//----- nvinfo : EIATTR_FRAME_SIZE
	.align		4
.L_493:
        /*0ab0*/ 	.byte	0x04, 0x11
        /*0ab2*/ 	.short	(.L_495 - .L_494)
	.align		4
.L_494:
        /*0ab4*/ 	.word	index@(_ZN2at6native27unrolled_elementwise_kernelIZZZNS0_15erf_kernel_cudaERNS_18TensorIteratorBaseEENKUlvE_clEvENKUlvE1_clEvEUlN3c104HalfEE_St5arrayIPcLm2EELi4E23TrivialOffsetCalculatorILi1EjESD_NS0_6memory12LoadWithCastILi1EEENSE_13StoreWithCastILi1EEEEEviT_T0_T2_T3_T4_T5_)
        /*0ab8*/ 	.word	0x00000000


	//----- nvinfo : EIATTR_REGCOUNT
	.align		4
.L_495:
        /*0abc*/ 	.byte	0x04, 0x2f
        /*0abe*/ 	.short	(.L_497 - .L_496)
	.align		4
.L_496:
        /*0ac0*/ 	.word	index@(_ZN2at6native18elementwise_kernelILi128ELi4EZNS0_15gpu_kernel_implIZZZNS0_15erf_kernel_cudaERNS_18TensorIteratorBaseEENKUlvE_clEvENKUlvE1_clEvEUlN3c104HalfEE_EEvS4_RKT_EUliE_EEviT1_)
        /*0ac4*/ 	.word	0x0000001a


	//----- nvinfo : EIATTR_FRAME_SIZE
	.align		4
.L_497:
        /*0ac8*/ 	.byte	0x04, 0x11
        /*0aca*/ 	.short	(.L_499 - .L_498)
	.align		4
.L_498:
        /*0acc*/ 	.word	index@(_ZN2at6native18elementwise_kernelILi128ELi4EZNS0_15gpu_kernel_implIZZZNS0_15erf_kernel_cudaERNS_18TensorIteratorBaseEENKUlvE_clEvENKUlvE1_clEvEUlN3c104HalfEE_EEvS4_RKT_EUliE_EEviT1_)
        /*0ad0*/ 	.word	0x00000000


	//----- nvinfo : EIATTR_REGCOUNT
	.align		4
.L_499:
        /*0ad4*/ 	.byte	0x04, 0x2f
        /*0ad6*/ 	.short	(.L_501 - .L_500)
	.align		4
.L_500:
        /*0ad8*/ 	.word	index@(_ZN2at6native29vectorized_elementwise_kernelILi8EZZZNS0_15erf_kernel_cudaERNS_18TensorIteratorBaseEENKUlvE_clEvENKUlvE2_clEvEUlN3c108BFloat16EE_St5arrayIPcLm2EEEEviT0_T1_)
        /*0adc*/ 	.word	0x00000020


	//----- nvinfo : EIATTR_FRAME_SIZE
	.align		4
.L_501:
        /*0ae0*/ 	.byte	0x04, 0x11
        /*0ae2*/ 	.short	(.L_503 - .L_502)
	.align		4
.L_502:
        /*0ae4*/ 	.word	index@(_ZN2at6native29vectorized_elementwise_kernelILi8EZZZNS0_15erf_kernel_cudaERNS_18TensorIteratorBaseEENKUlvE_clEvENKUlvE2_clEvEUlN3c108BFloat16EE_St5arrayIPcLm2EEEEviT0_T1_)
        /*0ae8*/ 	.word	0x00000000


	//----- nvinfo : EIATTR_REGCOUNT
	.align		4
.L_503:
        /*0aec*/ 	.byte	0x04, 0x2f
        /*0aee*/ 	.short	(.L_505 - .L_504)
	.align		4
.L_504:
        /*0af0*/ 	.word	index@(_ZN2at6native29vectorized_elementwise_kernelILi4EZZZNS0_15erf_kernel_cudaERNS_18TensorIteratorBaseEENKUlvE_clEvENKUlvE2_clEvEUlN3c108BFloat16EE_St5arrayIPcLm2EEEEviT0_T1_)
        /*0af4*/ 	.word	0x00000020


	//----- nvinfo : EIATTR_FRAME_SIZE
	.align		4
.L_505:
        /*0af8*/ 	.byte	0x04, 0x11
        /*0afa*/ 	.short	(.L_507 - .L_506)
	.align		4
.L_506:
        /*0afc*/ 	.word	index@(_ZN2at6native29vectorized_elementwise_kernelILi4EZZZNS0_15erf_kernel_cudaERNS_18TensorIteratorBaseEENKUlvE_clEvENKUlvE2_clEvEUlN3c108BFloat16EE_St5arrayIPcLm2EEEEviT0_T1_)
        /*0b00*/ 	.word	0x00000000


	//----- nvinfo : EIATTR_REGCOUNT
	.align		4
.L_507:
        /*0b04*/ 	.byte	0x04, 0x2f
        /*0b06*/ 	.short	(.L_509 - .L_508)
	.align		4
.L_508:
        /*0b08*/ 	.word	index@(_ZN2at6native29vectorized_elementwise_kernelILi2EZZZNS0_15erf_kernel_cudaERNS_18TensorIteratorBaseEENKUlvE_clEvENKUlvE2_clEvEUlN3c108BFloat16EE_St5arrayIPcLm2EEEEviT0_T1_)
        /*0b0c*/ 	.word	0x00000020


	//----- nvinfo : EIATTR_FRAME_SIZE
	.align		4
.L_509:
        /*0b10*/ 	.byte	0x04, 0x11
        /*0b12*/ 	.short	(.L_511 - .L_510)
	.align		4
.L_510:
        /*0b14*/ 	.word	index@(_ZN2at6native29vectorized_elementwise_kernelILi2EZZZNS0_15erf_kernel_cudaERNS_18TensorIteratorBaseEENKUlvE_clEvENKUlvE2_clEvEUlN3c108BFloat16EE_St5arrayIPcLm2EEEEviT0_T1_)
        /*0b18*/ 	.word	0x00000000


	//----- nvinfo : EIATTR_REGCOUNT
	.align		4
.L_511:
        /*0b1c*/ 	.byte	0x04, 0x2f
        /*0b1e*/ 	.short	(.L_513 - .L_512)
	.align		4
.L_512:
        /*0b20*/ 	.word	index@(_ZN2at6native27unrolled_elementwise_kernelIZZZNS0_15erf_kernel_cudaERNS_18TensorIteratorBaseEENKUlvE_clEvENKUlvE2_clEvEUlN3c108BFloat16EE_St5arrayIPcLm2EELi4E23TrivialOffsetCalculatorILi1EjESD_NS0_6memory15LoadWithoutCastENSE_16StoreWithoutCastEEEviT_T0_T2_T3_T4_T5_)
        /*0b24*/ 	.word	0x0000001a


	//----- nvinfo : EIATTR_FRAME_SIZE
	.align		4
.L_513:
        /*0b28*/ 	.byte	0x04, 0x11
        /*0b2a*/ 	.short	(.L_515 - .L_514)
	.align		4
.L_514:
        /*0b2c*/ 	.word	index@(_ZN2at6native27unrolled_elementwise_kernelIZZZNS0_15erf_kernel_cudaERNS_18TensorIteratorBaseEENKUlvE_clEvENKUlvE2_clEvEUlN3c108BFloat16EE_St5arrayIPcLm2EELi4E23TrivialOffsetCalculatorILi1EjESD_NS0_6memory15LoadWithoutCastENSE_16StoreWithoutCastEEEviT_T0_T2_T3_T4_T5_)
        /*0b30*/ 	.word	0x00000000


	//----- nvinfo : EIATTR_REGCOUNT
	.align		4
.L_515:
        /*0b34*/ 	.byte	0x04, 0x2f
        /*0b36*/ 	.short	(.L_517 - .L_516)
	.align		4
.L_516:
        /*0b38*/ 	.word	index@(_ZN2at6native18elementwise_kernelILi128ELi4EZNS0_22gpu_kernel_impl_nocastIZZZNS0_15erf_kernel_cudaERNS_18TensorIteratorBaseEENKUlvE_clEvENKUlvE2_clEvEUlN3c108BFloat16EE_EEvS4_RKT_EUliE_EEviT1_)
        /*0b3c*/ 	.word	0x00000012


	//----- nvinfo : EIATTR_FRAME_SIZE
	.align		4
.L_517:
        /*0b40*/ 	.byte	0x04, 0x11
        /*0b42*/ 	.short	(.L_519 - .L_518)
	.align		4
.L_518:
        /*0b44*/ 	.word	index@(_ZN2at6native18elementwise_kernelILi128ELi4EZNS0_22gpu_kernel_impl_nocastIZZZNS0_15erf_kernel_cudaERNS_18TensorIteratorBaseEENKUlvE_clEvENKUlvE2_clEvEUlN3c108BFloat16EE_EEvS4_RKT_EUliE_EEviT1_)
        /*0b48*/ 	.word	0x00000000


	//----- nvinfo : EIATTR_REGCOUNT
	.align		4
.L_519:
        /*0b4c*/ 	.byte	0x04, 0x2f
        /*0b4e*/ 	.short	(.L_521 - .L_520)
	.align		4
.L_520:
        /*0b50*/ 	.word	index@(_ZN2at6native27unrolled_elementwise_kernelIZZZNS0_15erf_kernel_cudaERNS_18TensorIteratorBaseEENKUlvE_clEvENKUlvE2_clEvEUlN3c108BFloat16EE_St5arrayIPcLm2EELi4E23TrivialOffsetCalculatorILi1EjESD_NS0_6memory12LoadWithCastILi1EEENSE_13StoreWithCastILi1EEEEEviT_T0_T2_T3_T4_T5_)
        /*0b54*/ 	.word	0x0000001c


	//----- nvinfo : EIATTR_FRAME_SIZE
	.align		4
.L_521:
        /*0b58*/ 	.byte	0x04, 0x11
        /*0b5a*/ 	.short	(.L_523 - .L_522)
	.align		4
.L_522:
        /*0b5c*/ 	.word	index@(_ZN2at6native27unrolled_elementwise_kernelIZZZNS0_15erf_kernel_cudaERNS_18TensorIteratorBaseEENKUlvE_clEvENKUlvE2_clEvEUlN3c108BFloat16EE_St5arrayIPcLm2EELi4E23TrivialOffsetCalculatorILi1EjESD_NS0_6memory12LoadWithCastILi1EEENSE_13StoreWithCastILi1EEEEEviT_T0_T2_T3_T4_T5_)
        /*0b60*/ 	.word	0x00000000


	//----- nvinfo : EIATTR_REGCOUNT
	.align		4
.L_523:
        /*0b64*/ 	.byte	0x04, 0x2f
        /*0b66*/ 	.short	(.L_525 - .L_524)
	.align		4
.L_524:
        /*0b68*/ 	.word	index@(_ZN2at6native18elementwise_kernelILi128ELi4EZNS0_15gpu_kernel_implIZZZNS0_15erf_kernel_cudaERNS_18TensorIteratorBaseEENKUlvE_clEvENKUlvE2_clEvEUlN3c108BFloat16EE_EEvS4_RKT_EUliE_EEviT1_)
        /*0b6c*/ 	.word	0x0000001a


	//----- nvinfo : EIATTR_FRAME_SIZE
	.align		4
.L_525:
        /*0b70*/ 	.byte	0x04, 0x11
        /*0b72*/ 	.short	(.L_527 - .L_526)
	.align		4
.L_526:
        /*0b74*/ 	.word	index@(_ZN2at6native18elementwise_kernelILi128ELi4EZNS0_15gpu_kernel_implIZZZNS0_15erf_kernel_cudaERNS_18TensorIteratorBaseEENKUlvE_clEvENKUlvE2_clEvEUlN3c108BFloat16EE_EEvS4_RKT_EUliE_EEviT1_)
        /*0b78*/ 	.word	0x00000000


	//----- nvinfo : EIATTR_MIN_STACK_SIZE
	.align		4
.L_527:
        /*0b7c*/ 	.byte	0x04, 0x12
        /*0b7e*/ 	.short	(.L_529 - .L_528)
	.align		4
.L_528:
        /*0b80*/ 	.word	index@(_ZN2at6native18elementwise_kernelILi128ELi4EZNS0_15gpu_kernel_implIZZZNS0_15erf_kernel_cudaERNS_18TensorIteratorBaseEENKUlvE_clEvENKUlvE2_clEvEUlN3c108BFloat16EE_EEvS4_RKT_EUliE_EEviT1_)
        /*0b84*/ 	.word	0x00000000


	//----- nvinfo : EIATTR_MIN_STACK_SIZE
	.align		4
.L_529:
        /*0b88*/ 	.byte	0x04, 0x12
        /*0b8a*/ 	.short	(.L_531 - .L_530)
	.align		4
.L_530:
        /*0b8c*/ 	.word	index@(_ZN2at6native27unrolled_elementwise_kernelIZZZNS0_15erf_kernel_cudaERNS_18TensorIteratorBaseEENKUlvE_clEvENKUlvE2_clEvEUlN3c108BFloat16EE_St5arrayIPcLm2EELi4E23TrivialOffsetCalculatorILi1EjESD_NS0_6memory12LoadWithCastILi1EEENSE_13StoreWithCastILi1EEEEEviT_T0_T2_T3_T4_T5_)
        /*0b90*/ 	.word	0x00000000


	//----- nvinfo : EIATTR_MIN_STACK_SIZE
	.align		4
.L_531:
        /*0b94*/ 	.byte	0x04, 0x12
        /*0b96*/ 	.short	(.L_533 - .L_532)
	.align		4
.L_532:
        /*0b98*/ 	.word	index@(_ZN2at6native18elementwise_kernelILi128ELi4EZNS0_22gpu_kernel_impl_nocastIZZZNS0_15erf_kernel_cudaERNS_18TensorIteratorBaseEENKUlvE_clEvENKUlvE2_clEvEUlN3c108BFloat16EE_EEvS4_RKT_EUliE_EEviT1_)
        /*0b9c*/ 	.word	0x00000000


	//----- nvinfo : EIATTR_MIN_STACK_SIZE
	.align		4
.L_533:
        /*0ba0*/ 	.byte	0x04, 0x12
        /*0ba2*/ 	.short	(.L_535 - .L_534)
	.align		4
.L_534:
        /*0ba4*/ 	.word	index@(_ZN2at6native27unrolled_elementwise_kernelIZZZNS0_15erf_kernel_cudaERNS_18TensorIteratorBaseEENKUlvE_clEvENKUlvE2_clEvEUlN3c108BFloat16EE_St5arrayIPcLm2EELi4E23TrivialOffsetCalculatorILi1EjESD_NS0_6memory15LoadWithoutCastENSE_16StoreWithoutCastEEEviT_T0_T2_T3_T4_T5_)
        /*0ba8*/ 	.word	0x00000000


	//----- nvinfo : EIATTR_MIN_STACK_SIZE
	.align		4
.L_535:
        /*0bac*/ 	.byte	0x04, 0x12
        /*0bae*/ 	.short	(.L_537 - .L_536)
	.align		4
.L_536:
        /*0bb0*/ 	.word	index@(_ZN2at6native29vectorized_elementwise_kernelILi2EZZZNS0_15erf_kernel_cudaERNS_18TensorIteratorBaseEENKUlvE_clEvENKUlvE2_clEvEUlN3c108BFloat16EE_St5arrayIPcLm2EEEEviT0_T1_)
        /*0bb4*/ 	.word	0x00000000


	//----- nvinfo : EIATTR_MIN_STACK_SIZE
	.align		4
.L_537:
        /*0bb8*/ 	.byte	0x04, 0x12
        /*0bba*/ 	.short	(.L_539 - .L_538)
	.align		4
.L_538:
        /*0bbc*/ 	.word	index@(_ZN2at6native29vectorized_elementwise_kernelILi4EZZZNS0_15erf_kernel_cudaERNS_18TensorIteratorBaseEENKUlvE_clEvENKUlvE2_clEvEUlN3c108BFloat16EE_St5arrayIPcLm2EEEEviT0_T1_)
        /*0bc0*/ 	.word	0x00000000


	//----- nvinfo : EIATTR_MIN_STACK_SIZE
	.align		4
.L_539:
        /*0bc4*/ 	.byte	0x04, 0x12
        /*0bc6*/ 	.short	(.L_541 - .L_540)
	.align		4
.L_540:
        /*0bc8*/ 	.word	index@(_ZN2at6native29vectorized_elementwise_kernelILi8EZZZNS0_15erf_kernel_cudaERNS_18TensorIteratorBaseEENKUlvE_clEvENKUlvE2_clEvEUlN3c108BFloat16EE_St5arrayIPcLm2EEEEviT0_T1_)
        /*0bcc*/ 	.word	0x00000000


	//----- nvinfo : EIATTR_MIN_STACK_SIZE
	.align		4
.L_541:
        /*0bd0*/ 	.byte	0x04, 0x12
        /*0bd2*/ 	.short	(.L_543 - .L_542)
	.align		4
.L_542:
        /*0bd4*/ 	.word	index@(_ZN2at6native18elementwise_kernelILi128ELi4EZNS0_15gpu_kernel_implIZZZNS0_15erf_kernel_cudaERNS_18TensorIteratorBaseEENKUlvE_clEvENKUlvE1_clEvEUlN3c104HalfEE_EEvS4_RKT_EUliE_EEviT1_)
        /*0bd8*/ 	.word	0x00000000


	//----- nvinfo : EIATTR_MIN_STACK_SIZE
	.align		4
.L_543:
        /*0bdc*/ 	.byte	0x04, 0x12
        /*0bde*/ 	.short	(.L_545 - .L_544)
	.align		4
.L_544:
        /*0be0*/ 	.word	index@(_ZN2at6native27unrolled_elementwise_kernelIZZZNS0_15erf_kernel_cudaERNS_18TensorIteratorBaseEENKUlvE_clEvENKUlvE1_clEvEUlN3c104HalfEE_St5arrayIPcLm2EELi4E23TrivialOffsetCalculatorILi1EjESD_NS0_6memory12LoadWithCastILi1EEENSE_13StoreWithCastILi1EEEEEviT_T0_T2_T3_T4_T5_)
        /*0be4*/ 	.word	0x00000000


	//----- nvinfo : EIATTR_MIN_STACK_SIZE
	.align		4
.L_545:
        /*0be8*/ 	.byte	0x04, 0x12
        /*0bea*/ 	.short	(.L_547 - .L_546)
	.align		4
.L_546:
        /*0bec*/ 	.word	index@(_ZN2at6native18elementwise_kernelILi128ELi4EZNS0_22gpu_kernel_impl_nocastIZZZNS0_15erf_kernel_cudaERNS_18TensorIteratorBaseEENKUlvE_clEvENKUlvE1_clEvEUlN3c104HalfEE_EEvS4_RKT_EUliE_EEviT1_)
        /*0bf0*/ 	.word	0x00000000


	//----- nvinfo : EIATTR_MIN_STACK_SIZE
	.align		4
.L_547:
        /*0bf4*/ 	.byte	0x04, 0x12
        /*0bf6*/ 	.short	(.L_549 - .L_548)
	.align		4
.L_548:
        /*0bf8*/ 	.word	index@(_ZN2at6native27unrolled_elementwise_kernelIZZZNS0_15erf_kernel_cudaERNS_18TensorIteratorBaseEENKUlvE_clEvENKUlvE1_clEvEUlN3c104HalfEE_St5arrayIPcLm2EELi4E23TrivialOffsetCalculatorILi1EjESD_NS0_6memory15LoadWithoutCastENSE_16StoreWithoutCastEEEviT_T0_T2_T3_T4_T5_)
        /*0bfc*/ 	.word	0x00000000


	//----- nvinfo : EIATTR_MIN_STACK_SIZE
	.align		4
.L_549:
        /*0c00*/ 	.byte	0x04, 0x12
        /*0c02*/ 	.short	(.L_551 - .L_550)
	.align		4
.L_550:
        /*0c04*/ 	.word	index@(_ZN2at6native29vectorized_elementwise_kernelILi2EZZZNS0_15erf_kernel_cudaERNS_18TensorIteratorBaseEENKUlvE_clEvENKUlvE1_clEvEUlN3c104HalfEE_St5arrayIPcLm2EEEEviT0_T1_)
        /*0c08*/ 	.word	0x00000000


	//----- nvinfo : EIATTR_MIN_STACK_SIZE
	.align		4
.L_551:
        /*0c0c*/ 	.byte	0x04, 0x12
        /*0c0e*/ 	.short	(.L_553 - .L_552)
	.align		4
.L_552:
        /*0c10*/ 	.word	index@(_ZN2at6native29vectorized_elementwise_kernelILi4EZZZNS0_15erf_kernel_cudaERNS_18TensorIteratorBaseEENKUlvE_clEvENKUlvE1_clEvEUlN3c104HalfEE_St5arrayIPcLm2EEEEviT0_T1_)
        /*0c14*/ 	.word	0x00000000


	//----- nvinfo : EIATTR_MIN_STACK_SIZE
	.align		4
.L_553:
        /*0c18*/ 	.byte	0x04, 0x12
        /*0c1a*/ 	.short	(.L_555 - .L_554)
	.align		4
.L_554:
        /*0c1c*/ 	.word	index@(_ZN2at6native29vectorized_elementwise_kernelILi8EZZZNS0_15erf_kernel_cudaERNS_18TensorIteratorBaseEENKUlvE_clEvENKUlvE1_clEvEUlN3c104HalfEE_St5arrayIPcLm2EEEEviT0_T1_)
        /*0c20*/ 	.word	0x00000000


	//----- nvinfo : EIATTR_MIN_STACK_SIZE
	.align		4
.L_555:
        /*0c24*/ 	.byte	0x04, 0x12
        /*0c26*/ 	.short	(.L_557 - .L_556)
	.align		4
.L_556:
        /*0c28*/ 	.word	index@(_ZN2at6native18elementwise_kernelILi128ELi4EZNS0_15gpu_kernel_implIZZZNS0_15erf_kernel_cudaERNS_18TensorIteratorBaseEENKUlvE_clEvENKUlvE0_clEvEUlfE_EEvS4_RKT_EUliE_EEviT1_)
        /*0c2c*/ 	.word	0x00000000


	//----- nvinfo : EIATTR_MIN_STACK_SIZE
	.align		4
.L_557:
        /*0c30*/ 	.byte	0x04, 0x12
        /*0c32*/ 	.short	(.L_559 - .L_558)
	.align		4
.L_558:
        /*0c34*/ 	.word	index@(_ZN2at6native27unrolled_elementwise_kernelIZZZNS0_15erf_kernel_cudaERNS_18TensorIteratorBaseEENKUlvE_clEvENKUlvE0_clEvEUlfE_St5arrayIPcLm2EELi4E23TrivialOffsetCalculatorILi1EjESB_NS0_6memory12LoadWithCastILi1EEENSC_13StoreWithCastILi1EEEEEviT_T0_T2_T3_T4_T5_)
        /*0c38*/ 	.word	0x00000000


	//----- nvinfo : EIATTR_MIN_STACK_SIZE
	.align		4
.L_559:
        /*0c3c*/ 	.byte	0x04, 0x12
        /*0c3e*/ 	.short	(.L_561 - .L_560)
	.align		4
.L_560:
        /*0c40*/ 	.word	index@(_ZN2at6native18elementwise_kernelILi128ELi2EZNS0_22gpu_kernel_impl_nocastIZZZNS0_15erf_kernel_cudaERNS_18TensorIteratorBaseEENKUlvE_clEvENKUlvE0_clEvEUlfE_EEvS4_RKT_EUliE_EEviT1_)
        /*0c44*/ 	.word	0x00000000


	//----- nvinfo : EIATTR_MIN_STACK_SIZE
	.align		4
.L_561:
        /*0c48*/ 	.byte	0x04, 0x12
        /*0c4a*/ 	.short	(.L_563 - .L_562)
	.align		4
.L_562:
        /*0c4c*/ 	.word	index@(_ZN2at6native27unrolled_elementwise_kernelIZZZNS0_15erf_kernel_cudaERNS_18TensorIteratorBaseEENKUlvE_clEvENKUlvE0_clEvEUlfE_St5arrayIPcLm2EELi4E23TrivialOffsetCalculatorILi1EjESB_NS0_6memory15LoadWithoutCastENSC_16StoreWithoutCastEEEviT_T0_T2_T3_T4_T5_)
        /*0c50*/ 	.word	0x00000000


	//----- nvinfo : EIATTR_MIN_STACK_SIZE
	.align		4
.L_563:
        /*0c54*/ 	.byte	0x04, 0x12
        /*0c56*/ 	.short	(.L_565 - .L_564)
	.align		4
.L_564:
        /*0c58*/ 	.word	index@(_ZN2at6native29vectorized_elementwise_kernelILi2EZZZNS0_15erf_kernel_cudaERNS_18TensorIteratorBaseEENKUlvE_clEvENKUlvE0_clEvEUlfE_St5arrayIPcLm2EEEEviT0_T1_)
        /*0c5c*/ 	.word	0x00000000


	//----- nvinfo : EIATTR_MIN_STACK_SIZE
	.align		4
.L_565:
        /*0c60*/ 	.byte	0x04, 0x12
        /*0c62*/ 	.short	(.L_567 - .L_566)
	.align		4
.L_566:
        /*0c64*/ 	.word	index@(_ZN2at6native29vectorized_elementwise_kernelILi4EZZZNS0_15erf_kernel_cudaERNS_18TensorIteratorBaseEENKUlvE_clEvENKUlvE0_clEvEUlfE_St5arrayIPcLm2EEEEviT0_T1_)
        /*0c68*/ 	.word	0x00000000


	//----- nvinfo : EIATTR_MIN_STACK_SIZE
	.align		4
.L_567:
        /*0c6c*/ 	.byte	0x04, 0x12
        /*0c6e*/ 	.short	(.L_569 - .L_568)
	.align		4
.L_568:
        /*0c70*/ 	.word	index@(_ZN2at6native29vectorized_elementwise_kernelILi8EZZZNS0_15erf_kernel_cudaERNS_18TensorIteratorBaseEENKUlvE_clEvENKUlvE0_clEvEUlfE_St5arrayIPcLm2EEEEviT0_T1_)
        /*0c74*/ 	.word	0x00000000


	//----- nvinfo : EIATTR_MIN_STACK_SIZE
	.align		4
.L_569:
        /*0c78*/ 	.byte	0x04, 0x12
        /*0c7a*/ 	.short	(.L_571 - .L_570)
	.align		4
.L_570:
        /*0c7c*/ 	.word	index@(_ZN2at6native18elementwise_kernelILi128ELi4EZNS0_15gpu_kernel_implIZZZNS0_15erf_kernel_cudaERNS_18TensorIteratorBaseEENKUlvE_clEvENKUlvE_clEvEUldE_EEvS4_RKT_EUliE_EEviT1_)
        /*0c80*/ 	.word	0x00000000


	//----- nvinfo : EIATTR_MIN_STACK_SIZE
	.align		4
.L_571:
        /*0c84*/ 	.byte	0x04, 0x12
        /*0c86*/ 	.short	(.L_573 - .L_572)
	.align		4
.L_572:
        /*0c88*/ 	.word	index@(_ZN2at6native27unrolled_elementwise_kernelIZZZNS0_15erf_kernel_cudaERNS_18TensorIteratorBaseEENKUlvE_clEvENKUlvE_clEvEUldE_St5arrayIPcLm2EELi4E23TrivialOffsetCalculatorILi1EjESB_NS0_6memory12LoadWithCastILi1EEENSC_13StoreWithCastILi1EEEEEviT_T0_T2_T3_T4_T5_)
        /*0c8c*/ 	.word	0x00000000


	//----- nvinfo : EIATTR_MIN_STACK_SIZE
	.align		4
.L_573:
        /*0c90*/ 	.byte	0x04, 0x12
        /*0c92*/ 	.short	(.L_575 - .L_574)
	.align		4
.L_574:
        /*0c94*/ 	.word	index@(_ZN2at6native18elementwise_kernelILi128ELi2EZNS0_22gpu_kernel_impl_nocastIZZZNS0_15erf_kernel_cudaERNS_18TensorIteratorBaseEENKUlvE_clEvENKUlvE_clEvEUldE_EEvS4_RKT_EUliE_EEviT1_)
        /*0c98*/ 	.word	0x00000000


	//----- nvinfo : EIATTR_MIN_STACK_SIZE
	.align		4
.L_575:
        /*0c9c*/ 	.byte	0x04, 0x12
        /*0c9e*/ 	.short	(.L_577 - .L_576)
	.align		4
.L_576:
        /*0ca0*/ 	.word	index@(_ZN2at6native27unrolled_elementwise_kernelIZZZNS0_15erf_kernel_cudaERNS_18TensorIteratorBaseEENKUlvE_clEvENKUlvE_clEvEUldE_St5arrayIPcLm2EELi4E23TrivialOffsetCalculatorILi1EjESB_NS0_6memory15LoadWithoutCastENSC_16StoreWithoutCastEEEviT_T0_T2_T3_T4_T5_)
        /*0ca4*/ 	.word	0x00000000


	//----- nvinfo : EIATTR_MIN_STACK_SIZE
	.align		4
.L_577:
        /*0ca8*/ 	.byte	0x04, 0x12
        /*0caa*/ 	.short	(.L_579 - .L_578)
	.align		4
.L_578:
        /*0cac*/ 	.word	index@(_ZN2at6native29vectorized_elementwise_kernelILi2EZZZNS0_15erf_kernel_cudaERNS_18TensorIteratorBaseEENKUlvE_clEvENKUlvE_clEvEUldE_St5arrayIPcLm2EEEEviT0_T1_)
        /*0cb0*/ 	.word	0x00000000


	//----- nvinfo : EIATTR_MIN_STACK_SIZE
	.align		4
.L_579:
        /*0cb4*/ 	.byte	0x04, 0x12
        /*0cb6*/ 	.short	(.L_581 - .L_580)
	.align		4
.L_580:
        /*0cb8*/ 	.word	index@(_ZN2at6native29vectorized_elementwise_kernelILi4EZZZNS0_15erf_kernel_cudaERNS_18TensorIteratorBaseEENKUlvE_clEvENKUlvE_clEvEUldE_St5arrayIPcLm2EEEEviT0_T1_)
        /*0cbc*/ 	.word	0x00000000


	//----- nvinfo : EIATTR_MIN_STACK_SIZE
	.align		4
.L_581:
        /*0cc0*/ 	.byte	0x04, 0x12
        /*0cc2*/ 	.short	(.L_583 - .L_582)
	.align		4
.L_582:
        /*0cc4*/ 	.word	index@(_ZN2at6native29vectorized_elementwise_kernelILi8EZZZNS0_15erf_kernel_cudaERNS_18TensorIteratorBaseEENKUlvE_clEvENKUlvE_clEvEUldE_St5arrayIPcLm2EEEEviT0_T1_)
        /*0cc8*/ 	.word	0x00000000


	//----- nvinfo : EIATTR_MIN_STACK_SIZE
	.align		4
.L_583:
        /*0ccc*/ 	.byte	0x04, 0x12
        /*0cce*/ 	.short	(.L_585 - .L_584)
	.align		4
.L_584:
        /*0cd0*/ 	.word	index@(_ZN2at6native18elementwise_kernelILi128ELi4EZNS0_15gpu_kernel_implIZZZNS0_17logit_kernel_cudaERNS_18TensorIteratorBaseERKN3c106ScalarEENKUlvE_clEvENKUlvE2_clEvEUlNS5_8BFloat16EE0_EEvS4_RKT_EUliE_EEviT1_)
        /*0cd4*/ 	.word	0x00000000


	//----- nvinfo : EIATTR_MIN_STACK_SIZE
	.align		4
.L_585:
        /*0cd8*/ 	.byte	0x04, 0x12
        /*0cda*/ 	.short	(.L_587 - .L_586)
	.align		4
.L_586:
        /*0cdc*/ 	.word	index@(_ZN2at6native27unrolled_elementwise_kernelIZZZNS0_17logit_kernel_cudaERNS_18TensorIteratorBaseERKN3c106ScalarEENKUlvE_clEvENKUlvE2_clEvEUlNS4_8BFloat16EE0_St5arrayIPcLm2EELi4E23TrivialOffsetCalculatorILi1EjESG_NS0_6memory12LoadWithCastILi1EEENSH_13StoreWithCastILi1EEEEEviT_T0_T2_T3_T4_T5_)
        /*0ce0*/ 	.word	0x00000000


	//----- nvinfo : EIATTR_MIN_STACK_SIZE
	.align		4
.L_587:
        /*0ce4*/ 	.byte	0x04, 0x12
        /*0ce6*/ 	.short	(.L_589 - .L_588)
	.align		4
.L_588:
        /*0ce8*/ 	.word	index@(_ZN2at6native18elementwise_kernelILi128ELi4EZNS0_22gpu_kernel_impl_nocastIZZZNS0_17logit_kernel_cudaERNS_18TensorIteratorBaseERKN3c106ScalarEENKUlvE_clEvENKUlvE2_clEvEUlNS5_8BFloat16EE0_EEvS4_RKT_EUliE_EEviT1_)
        /*0cec*/ 	.word	0x00000000


	//----- nvinfo : EIATTR_MIN_STACK_SIZE
	.align		4
.L_589:
        /*0cf0*/ 	.byte	0x04, 0x12
        /*0cf2*/ 	.short	(.L_591 - .L_590)
	.align		4
.L_590:
        /*0cf4*/ 	.word	index@(_ZN2at6native27unrolled_elementwise_kernelIZZZNS0_17logit_kernel_cudaERNS_18TensorIteratorBaseERKN3c106ScalarEENKUlvE_clEvENKUlvE2_clEvEUlNS4_8BFloat16EE0_St5arrayIPcLm2EELi4E23TrivialOffsetCalculatorILi1EjESG_NS0_6memory15LoadWithoutCastENSH_16StoreWithoutCastEEEviT_T0_T2_T3_T4_T5_)
        /*0cf8*/ 	.word	0x00000000


	//----- nvinfo : EIATTR_MIN_STACK_SIZE
	.align		4
.L_591:
        /*0cfc*/ 	.byte	0x04, 0x12
        /*0cfe*/ 	.short	(.L_593 - .L_592)
	.align		4
.L_592:
        /*0d00*/ 	.word	index@(_ZN2at6native29vectorized_elementwise_kernelILi2EZZZNS0_17logit_kernel_cudaERNS_18TensorIteratorBaseERKN3c106ScalarEENKUlvE_clEvENKUlvE2_clEvEUlNS4_8BFloat16EE0_St5arrayIPcLm2EEEEviT0_T1_)
        /*0d04*/ 	.word	0x00000000


	//----- nvinfo : EIATTR_MIN_STACK_SIZE
	.align		4
.L_593:
        /*0d08*/ 	.byte	0x04, 0x12
        /*0d0a*/ 	.short	(.L_595 - .L_594)
	.align		4
.L_594:
        /*0d0c*/ 	.word	index@(_ZN2at6native29vectorized_elementwise_kernelILi4EZZZNS0_17logit_kernel_cudaERNS_18TensorIteratorBaseERKN3c106ScalarEENKUlvE_clEvENKUlvE2_clEvEUlNS4_8BFloat16EE0_St5arrayIPcLm2EEEEviT0_T1_)
        /*0d10*/ 	.word	0x00000000


	//----- nvinfo : EIATTR_MIN_STACK_SIZE
	.align		4
.L_595:
        /*0d14*/ 	.byte	0x04, 0x12
        /*0d16*/ 	.short	(.L_597 - .L_596)
	.align		4
.L_596:
        /*0d18*/ 	.word	index@(_ZN2at6native29vectorized_elementwise_kernelILi8EZZZNS0_17logit_kernel_cudaERNS_18TensorIteratorBaseERKN3c106ScalarEENKUlvE_clEvENKUlvE2_clEvEUlNS4_8BFloat16EE0_St5arrayIPcLm2EEEEviT0_T1_)
        /*0d1c*/ 	.word	0x00000000


	//----- nvinfo : EIATTR_MIN_STACK_SIZE
	.align		4
.L_597:
        /*0d20*/ 	.byte	0x04, 0x12
        /*0d22*/ 	.short	(.L_599 - .L_598)
	.align		4
.L_598:
        /*0d24*/ 	.word	index@(_ZN2at6native18elementwise_kernelILi128ELi4EZNS0_15gpu_kernel_implIZZZNS0_17logit_kernel_cudaERNS_18TensorIteratorBaseERKN3c106ScalarEENKUlvE_clEvENKUlvE2_clEvEUlNS5_8BFloat16EE_EEvS4_RKT_EUliE_EEviT1_)
        /*0d28*/ 	.word	0x00000000


	//----- nvinfo : EIATTR_MIN_STACK_SIZE
	.align		4
.L_599:
        /*0d2c*/ 	.byte	0x04, 0x12
        /*0d2e*/ 	.short	(.L_601 - .L_600)
	.align		4
.L_600:
        /*0d30*/ 	.word	index@(_ZN2at6native27unrolled_elementwise_kernelIZZZNS0_17logit_kernel_cudaERNS_18TensorIteratorBaseERKN3c106ScalarEENKUlvE_clEvENKUlvE2_clEvEUlNS4_8BFloat16EE_St5arrayIPcLm2EELi4E23TrivialOffsetCalculatorILi1EjESG_NS0_6memory12LoadWithCastILi1EEENSH_13StoreWithCastILi1EEEEEviT_T0_T2_T3_T4_T5_)
        /*0d34*/ 	.word	0x00000000


	//----- nvinfo : EIATTR_MIN_STACK_SIZE
	.align		4
.L_601:
        /*0d38*/ 	.byte	0x04, 0x12
        /*0d3a*/ 	.short	(.L_603 - .L_602)
	.align		4
.L_602:
        /*0d3c*/ 	.word	index@(_ZN2at6native18elementwise_kernelILi128ELi4EZNS0_22gpu_kernel_impl_nocastIZZZNS0_17logit_kernel_cudaERNS_18TensorIteratorBaseERKN3c106ScalarEENKUlvE_clEvENKUlvE2_clEvEUlNS5_8BFloat16EE_EEvS4_RKT_EUliE_EEviT1_)
        /*0d40*/ 	.word	0x00000000


	//----- nvinfo : EIATTR_MIN_STACK_SIZE
	.align		4
.L_603:
        /*0d44*/ 	.byte	0x04, 0x12
        /*0d46*/ 	.short	(.L_605 - .L_604)
	.align		4
.L_604:
        /*0d48*/ 	.word	index@(_ZN2at6native27unrolled_elementwise_kernelIZZZNS0_17logit_kernel_cudaERNS_18TensorIteratorBaseERKN3c106ScalarEENKUlvE_clEvENKUlvE2_clEvEUlNS4_8BFloat16EE_St5arrayIPcLm2EELi4E23TrivialOffsetCalculatorILi1EjESG_NS0_6memory15LoadWithoutCastENSH_16StoreWithoutCastEEEviT_T0_T2_T3_T4_T5_)
        /*0d4c*/ 	.word	0x00000000


	//----- nvinfo : EIATTR_MIN_STACK_SIZE
	.align		4
.L_605:
        /*0d50*/ 	.byte	0x04, 0x12
        /*0d52*/ 	.short	(.L_607 - .L_606)
	.align		4
.L_606:
        /*0d54*/ 	.word	index@(_ZN2at6native29vectorized_elementwise_kernelILi2EZZZNS0_17logit_kernel_cudaERNS_18TensorIteratorBaseERKN3c106ScalarEENKUlvE_clEvENKUlvE2_clEvEUlNS4_8BFloat16EE_St5arrayIPcLm2EEEEviT0_T1_)
        /*0d58*/ 	.word	0x00000000


	//----- nvinfo : EIATTR_MIN_STACK_SIZE
	.align		4
.L_607:
        /*0d5c*/ 	.byte	0x04, 0x12
        /*0d5e*/ 	.short	(.L_609 - .L_608)
	.align		4
.L_608:
        /*0d60*/ 	.word	index@(_ZN2at6native29vectorized_elementwise_kernelILi4EZZZNS0_17logit_kernel_cudaERNS_18TensorIteratorBaseERKN3c106ScalarEENKUlvE_clEvENKUlvE2_clEvEUlNS4_8BFloat16EE_St5arrayIPcLm2EEEEviT0_T1_)
        /*0d64*/ 	.word	0x00000000


	//----- nvinfo : EIATTR_MIN_STACK_SIZE
	.align		4
.L_609:
        /*0d68*/ 	.byte	0x04, 0x12
        /*0d6a*/ 	.short	(.L_611 - .L_610)
	.align		4
.L_610:
        /*0d6c*/ 	.word	index@(_ZN2at6native29vectorized_elementwise_kernelILi8EZZZNS0_17logit_kernel_cudaERNS_18TensorIteratorBaseERKN3c106ScalarEENKUlvE_clEvENKUlvE2_clEvEUlNS4_8BFloat16EE_St5arrayIPcLm2EEEEviT0_T1_)
        /*0d70*/ 	.word	0x00000000


	//----- nvinfo : EIATTR_MIN_STACK_SIZE
	.align		4
.L_611:
        /*0d74*/ 	.byte	0x04, 0x12
        /*0d76*/ 	.short	(.L_613 - .L_612)
	.align		4
.L_612:
        /*0d78*/ 	.word	index@(_ZN2at6native18elementwise_kernelILi128ELi4EZNS0_15gpu_kernel_implIZZZNS0_17logit_kernel_cudaERNS_18TensorIteratorBaseERKN3c106ScalarEENKUlvE_clEvENKUlvE1_clEvEUlNS5_4HalfEE0_EEvS4_RKT_EUliE_EEviT1_)
        /*0d7c*/ 	.word	0x00000000


	//----- nvinfo : EIATTR_MIN_STACK_SIZE
	.align		4
.L_613:
        /*0d80*/ 	.byte	0x04, 0x12
        /*0d82*/ 	.short	(.L_615 - .L_614)
	.align		4
.L_614:
        /*0d84*/ 	.word	index@(_ZN2at6native27unrolled_elementwise_kernelIZZZNS0_17logit_kernel_cudaERNS_18TensorIteratorBaseERKN3c106ScalarEENKUlvE_clEvENKUlvE1_clEvEUlNS4_4HalfEE0_St5arrayIPcLm2EELi4E23TrivialOffsetCalculatorILi1EjESG_NS0_6memory12LoadWithCastILi1EEENSH_13StoreWithCastILi1EEEEEviT_T0_T2_T3_T4_T5_)
        /*0d88*/ 	.word	0x00000000


	//----- nvinfo : EIATTR_MIN_STACK_SIZE
	.align		4
.L_615:
        /*0d8c*/ 	.byte	0x04, 0x12
        /*0d8e*/ 	.short	(.L_617 - .L_616)
	.align		4
.L_616:
        /*0d90*/ 	.word	index@(_ZN2at6native18elementwise_kernelILi128ELi4EZNS0_22gpu_kernel_impl_nocastIZZZNS0_17logit_kernel_cudaERNS_18TensorIteratorBaseERKN3c106ScalarEENKUlvE_clEvENKUlvE1_clEvEUlNS5_4HalfEE0_EEvS4_RKT_EUliE_EEviT1_)
        /*0d94*/ 	.word	0x00000000


	//----- nvinfo : EIATTR_MIN_STACK_SIZE
	.align		4
.L_617:
        /*0d98*/ 	.byte	0x04, 0x12
        /*0d9a*/ 	.short	(.L_619 - .L_618)
	.align		4
.L_618:
        /*0d9c*/ 	.word	index@(_ZN2at6native27unrolled_elementwise_kernelIZZZNS0_17logit_kernel_cudaERNS_18TensorIteratorBaseERKN3c106ScalarEENKUlvE_clEvENKUlvE1_clEvEUlNS4_4HalfEE0_St5arrayIPcLm2EELi4E23TrivialOffsetCalculatorILi1EjESG_NS0_6memory15LoadWithoutCastENSH_16StoreWithoutCastEEEviT_T0_T2_T3_T4_T5_)
        /*0da0*/ 	.word	0x00000000


	//----- nvinfo : EIATTR_MIN_STACK_SIZE
	.align		4
.L_619:
        /*0da4*/ 	.byte	0x04, 0x12
        /*0da6*/ 	.short	(.L_621 - .L_620)
	.align		4
.L_620:
        /*0da8*/ 	.word	index@(_ZN2at6native29vectorized_elementwise_kernelILi2EZZZNS0_17logit_kernel_cudaERNS_18TensorIteratorBaseERKN3c106ScalarEENKUlvE_clEvENKUlvE1_clEvEUlNS4_4HalfEE0_St5arrayIPcLm2EEEEviT0_T1_)
        /*0dac*/ 	.word	0x00000000


	//----- nvinfo : EIATTR_MIN_STACK_SIZE
	.align		4
.L_621:
        /*0db0*/ 	.byte	0x04, 0x12
        /*0db2*/ 	.short	(.L_623 - .L_622)
	.align		4
.L_622:
        /*0db4*/ 	.word	index@(_ZN2at6native29vectorized_elementwise_kernelILi4EZZZNS0_17logit_kernel_cudaERNS_18TensorIteratorBaseERKN3c106ScalarEENKUlvE_clEvENKUlvE1_clEvEUlNS4_4HalfEE0_St5arrayIPcLm2EEEEviT0_T1_)
        /*0db8*/ 	.word	0x00000000


	//----- nvinfo : EIATTR_MIN_STACK_SIZE
	.align		4
.L_623:
        /*0dbc*/ 	.byte	0x04, 0x12
        /*0dbe*/ 	.short	(.L_625 - .L_624)
	.align		4
.L_624:
        /*0dc0*/ 	.word	index@(_ZN2at6native29vectorized_elementwise_kernelILi8EZZZNS0_17logit_kernel_cudaERNS_18TensorIteratorBaseERKN3c106ScalarEENKUlvE_clEvENKUlvE1_clEvEUlNS4_4HalfEE0_St5arrayIPcLm2EEEEviT0_T1_)
        /*0dc4*/ 	.word	0x00000000


	//----- nvinfo : EIATTR_MIN_STACK_SIZE
	.align		4
.L_625:
        /*0dc8*/ 	.byte	0x04, 0x12
        /*0dca*/ 	.short	(.L_627 - .L_626)
	.align		4
.L_626:
        /*0dcc*/ 	.word	index@(_ZN2at6native18elementwise_kernelILi128ELi4EZNS0_15gpu_kernel_implIZZZNS0_17logit_kernel_cudaERNS_18TensorIteratorBaseERKN3c106ScalarEENKUlvE_clEvENKUlvE1_clEvEUlNS5_4HalfEE_EEvS4_RKT_EUliE_EEviT1_)
        /*0dd0*/ 	.word	0x00000000


	//----- nvinfo : EIATTR_MIN_STACK_SIZE
	.align		4
.L_627:
        /*0dd4*/ 	.byte	0x04, 0x12
        /*0dd6*/ 	.short	(.L_629 - .L_628)
	.align		4
.L_628:
        /*0dd8*/ 	.word	index@(_ZN2at6native27unrolled_elementwise_kernelIZZZNS0_17logit_kernel_cudaERNS_18TensorIteratorBaseERKN3c106ScalarEENKUlvE_clEvENKUlvE1_clEvEUlNS4_4HalfEE_St5arrayIPcLm2EELi4E23TrivialOffsetCalculatorILi1EjESG_NS0_6memory12LoadWithCastILi1EEENSH_13StoreWithCastILi1EEEEEviT_T0_T2_T3_T4_T5_)
        /*0ddc*/ 	.word	0x00000000


	//----- nvinfo : EIATTR_MIN_STACK_SIZE
	.align		4
.L_629:
        /*0de0*/ 	.byte	0x04, 0x12
        /*0de2*/ 	.short	(.L_631 - .L_630)
	.align		4
.L_630:
        /*0de4*/ 	.word	index@(_ZN2at6native18elementwise_kernelILi128ELi4EZNS0_22gpu_kernel_impl_nocastIZZZNS0_17logit_kernel_cudaERNS_18TensorIteratorBaseERKN3c106ScalarEENKUlvE_clEvENKUlvE1_clEvEUlNS5_4HalfEE_EEvS4_RKT_EUliE_EEviT1_)
        /*0de8*/ 	.word	0x00000000


	//----- nvinfo : EIATTR_MIN_STACK_SIZE
	.align		4
.L_631:
        /*0dec*/ 	.byte	0x04, 0x12
        /*0dee*/ 	.short	(.L_633 - .L_632)
	.align		4
.L_632:
        /*0df0*/ 	.word	index@(_ZN2at6native27unrolled_elementwise_kernelIZZZNS0_17logit_kernel_cudaERNS_18TensorIteratorBaseERKN3c106ScalarEENKUlvE_clEvENKUlvE1_clEvEUlNS4_4HalfEE_St5arrayIPcLm2EELi4E23TrivialOffsetCalculatorILi1EjESG_NS0_6memory15LoadWithoutCastENSH_16StoreWithoutCastEEEviT_T0_T2_T3_T4_T5_)
        /*0df4*/ 	.word	0x00000000


	//----- nvinfo : EIATTR_MIN_STACK_SIZE
	.align		4
.L_633:
        /*0df8*/ 	.byte	0x04, 0x12
        /*0dfa*/ 	.short	(.L_635 - .L_634)
	.align		4
.L_634:
        /*0dfc*/ 	.word	index@(_ZN2at6native29vectorized_elementwise_kernelILi2EZZZNS0_17logit_kernel_cudaERNS_18TensorIteratorBaseERKN3c106ScalarEENKUlvE_clEvENKUlvE1_clEvEUlNS4_4HalfEE_St5arrayIPcLm2EEEEviT0_T1_)
        /*0e00*/ 	.word	0x00000000


	//----- nvinfo : EIATTR_MIN_STACK_SIZE
	.align		4
.L_635:
        /*0e04*/ 	.byte	0x04, 0x12
        /*0e06*/ 	.short	(.L_637 - .L_636)
	.align		4
.L_636:
        /*0e08*/ 	.word	index@(_ZN2at6native29vectorized_elementwise_kernelILi4EZZZNS0_17logit_kernel_cudaERNS_18TensorIteratorBaseERKN3c106ScalarEENKUlvE_clEvENKUlvE1_clEvEUlNS4_4HalfEE_St5arrayIPcLm2EEEEviT0_T1_)
        /*0e0c*/ 	.word	0x00000000


	//----- nvinfo : EIATTR_MIN_STACK_SIZE
	.align		4
.L_637:
        /*0e10*/ 	.byte	0x04, 0x12
        /*0e12*/ 	.short	(.L_639 - .L_638)
	.align		4
.L_638:
        /*0e14*/ 	.word	index@(_ZN2at6native29vectorized_elementwise_kernelILi8EZZZNS0_17logit_kernel_cudaERNS_18TensorIteratorBaseERKN3c106ScalarEENKUlvE_clEvENKUlvE1_clEvEUlNS4_4HalfEE_St5arrayIPcLm2EEEEviT0_T1_)
        /*0e18*/ 	.word	0x00000000


	//----- nvinfo : EIATTR_MIN_STACK_SIZE
	.align		4
.L_639:
        /*0e1c*/ 	.byte	0x04, 0x12
        /*0e1e*/ 	.short	(.L_641 - .L_640)
	.align		4
.L_640:
        /*0e20*/ 	.word	index@(_ZN2at6native18elementwise_kernelILi128ELi4EZNS0_15gpu_kernel_implIZZZNS0_17logit_kernel_cudaERNS_18TensorIteratorBaseERKN3c106ScalarEENKUlvE_clEvENKUlvE0_clEvEUlfE0_EEvS4_RKT_EUliE_EEviT1_)
        /*0e24*/ 	.word	0x00000000


	//----- nvinfo : EIATTR_MIN_STACK_SIZE
	.align		4
.L_641:
        /*0e28*/ 	.byte	0x04, 0x12
        /*0e2a*/ 	.short	(.L_643 - .L_642)
	.align		4
.L_642:
        /*0e2c*/ 	.word	index@(_ZN2at6native27unrolled_elementwise_kernelIZZZNS0_17logit_kernel_cudaERNS_18TensorIteratorBaseERKN3c106ScalarEENKUlvE_clEvENKUlvE0_clEvEUlfE0_St5arrayIPcLm2EELi4E23TrivialOffsetCalculatorILi1EjESF_NS0_6memory12LoadWithCastILi1EEENSG_13StoreWithCastILi1EEEEEviT_T0_T2_T3_T4_T5_)
        /*0e30*/ 	.word	0x00000000


	//----- nvinfo : EIATTR_MIN_STACK_SIZE
	.align		4
.L_643:
        /*0e34*/ 	.byte	0x04, 0x12
        /*0e36*/ 	.short	(.L_645 - .L_644)
	.align		4
.L_644:
        /*0e38*/ 	.word	index@(_ZN2at6native18elementwise_kernelILi128ELi2EZNS0_22gpu_kernel_impl_nocastIZZZNS0_17logit_kernel_cudaERNS_18TensorIteratorBaseERKN3c106ScalarEENKUlvE_clEvENKUlvE0_clEvEUlfE0_EEvS4_RKT_EUliE_EEviT1_)
        /*0e3c*/ 	.word	0x00000000


	//----- nvinfo : EIATTR_MIN_STACK_SIZE
	.align		4
.L_645:
        /*0e40*/ 	.byte	0x04, 0x12
        /*0e42*/ 	.short	(.L_647 - .L_646)
	.align		4
.L_646:
        /*0e44*/ 	.word	index@(_ZN2at6native27unrolled_elementwise_kernelIZZZNS0_17logit_kernel_cudaERNS_18TensorIteratorBaseERKN3c106ScalarEENKUlvE_clEvENKUlvE0_clEvEUlfE0_St5arrayIPcLm2EELi4E23TrivialOffsetCalculatorILi1EjESF_NS0_6memory15LoadWithoutCastENSG_16StoreWithoutCastEEEviT_T0_T2_T3_T4_T5_)
        /*0e48*/ 	.word	0x00000000


	//----- nvinfo : EIATTR_MIN_STACK_SIZE
	.align		4
.L_647:
        /*0e4c*/ 	.byte	0x04, 0x12
        /*0e4e*/ 	.short	(.L_649 - .L_648)
	.align		4
.L_648:
        /*0e50*/ 	.word	index@(_ZN2at6native29vectorized_elementwise_kernelILi2EZZZNS0_17logit_kernel_cudaERNS_18TensorIteratorBaseERKN3c106ScalarEENKUlvE_clEvENKUlvE0_clEvEUlfE0_St5arrayIPcLm2EEEEviT0_T1_)
        /*0e54*/ 	.word	0x00000000


	//----- nvinfo : EIATTR_MIN_STACK_SIZE
	.align		4
.L_649:
        /*0e58*/ 	.byte	0x04, 0x12
        /*0e5a*/ 	.short	(.L_651 - .L_650)
	.align		4
.L_650:
        /*0e5c*/ 	.word	index@(_ZN2at6native29vectorized_elementwise_kernelILi4EZZZNS0_17logit_kernel_cudaERNS_18TensorIteratorBaseERKN3c106ScalarEENKUlvE_clEvENKUlvE0_clEvEUlfE0_St5arrayIPcLm2EEEEviT0_T1_)
        /*0e60*/ 	.word	0x00000000


	//----- nvinfo : EIATTR_MIN_STACK_SIZE
	.align		4
.L_651:
        /*0e64*/ 	.byte	0x04, 0x12
        /*0e66*/ 	.short	(.L_653 - .L_652)
	.align		4
.L_652:
        /*0e68*/ 	.word	index@(_ZN2at6native29vectorized_elementwise_kernelILi8EZZZNS0_17logit_kernel_cudaERNS_18TensorIteratorBaseERKN3c106ScalarEENKUlvE_clEvENKUlvE0_clEvEUlfE0_St5arrayIPcLm2EEEEviT0_T1_)
        /*0e6c*/ 	.word	0x00000000


	//----- nvinfo : EIATTR_MIN_STACK_SIZE
	.align		4
.L_653:
        /*0e70*/ 	.byte	0x04, 0x12
        /*0e72*/ 	.short	(.L_655 - .L_654)
	.align		4
.L_654:
        /*0e74*/ 	.word	index@(_ZN2at6native18elementwise_kernelILi128ELi4EZNS0_15gpu_kernel_implIZZZNS0_17logit_kernel_cudaERNS_18TensorIteratorBaseERKN3c106ScalarEENKUlvE_clEvENKUlvE0_clEvEUlfE_EEvS4_RKT_EUliE_EEviT1_)
        /*0e78*/ 	.word	0x00000000


	//----- nvinfo : EIATTR_MIN_STACK_SIZE
	.align		4
.L_655:
        /*0e7c*/ 	.byte	0x04, 0x12
        /*0e7e*/ 	.short	(.L_657 - .L_656)
	.align		4
.L_656:
        /*0e80*/ 	.word	index@(_ZN2at6native27unrolled_elementwise_kernelIZZZNS0_17logit_kernel_cudaERNS_18TensorIteratorBaseERKN3c106ScalarEENKUlvE_clEvENKUlvE0_clEvEUlfE_St5arrayIPcLm2EELi4E23TrivialOffsetCalculatorILi1EjESF_NS0_6memory12LoadWithCastILi1EEENSG_13StoreWithCastILi1EEEEEviT_T0_T2_T3_T4_T5_)
        /*0e84*/ 	.word	0x00000000


	//----- nvinfo : EIATTR_MIN_STACK_SIZE
	.align		4
.L_657:
        /*0e88*/ 	.byte	0x04, 0x12
        /*0e8a*/ 	.short	(.L_659 - .L_658)
	.align		4
.L_658:
        /*0e8c*/ 	.word	index@(_ZN2at6native18elementwise_kernelILi128ELi2EZNS0_22gpu_kernel_impl_nocastIZZZNS0_17logit_kernel_cudaERNS_18TensorIteratorBaseERKN3c106ScalarEENKUlvE_clEvENKUlvE0_clEvEUlfE_EEvS4_RKT_EUliE_EEviT1_)
        /*0e90*/ 	.word	0x00000000


	//----- nvinfo : EIATTR_MIN_STACK_SIZE
	.align		4
.L_659:
        /*0e94*/ 	.byte	0x04, 0x12
        /*0e96*/ 	.short	(.L_661 - .L_660)
	.align		4
.L_660:
        /*0e98*/ 	.word	index@(_ZN2at6native27unrolled_elementwise_kernelIZZZNS0_17logit_kernel_cudaERNS_18TensorIteratorBaseERKN3c106ScalarEENKUlvE_clEvENKUlvE0_clEvEUlfE_St5arrayIPcLm2EELi4E23TrivialOffsetCalculatorILi1EjESF_NS0_6memory15LoadWithoutCastENSG_16StoreWithoutCastEEEviT_T0_T2_T3_T4_T5_)
        /*0e9c*/ 	.word	0x00000000


	//----- nvinfo : EIATTR_MIN_STACK_SIZE
	.align		4
.L_661:
        /*0ea0*/ 	.byte	0x04, 0x12
        /*0ea2*/ 	.short	(.L_663 - .L_662)
	.align		4
.L_662:
        /*0ea4*/ 	.word	index@(_ZN2at6native29vectorized_elementwise_kernelILi2EZZZNS0_17logit_kernel_cudaERNS_18TensorIteratorBaseERKN3c106ScalarEENKUlvE_clEvENKUlvE0_clEvEUlfE_St5arrayIPcLm2EEEEviT0_T1_)
        /*0ea8*/ 	.word	0x00000000


	//----- nvinfo : EIATTR_MIN_STACK_SIZE
	.align		4
.L_663:
        /*0eac*/ 	.byte	0x04, 0x12
        /*0eae*/ 	.short	(.L_665 - .L_664)
	.align		4
.L_664:
        /*0eb0*/ 	.word	index@(_ZN2at6native29vectorized_elementwise_kernelILi4EZZZNS0_17logit_kernel_cudaERNS_18TensorIteratorBaseERKN3c106ScalarEENKUlvE_clEvENKUlvE0_clEvEUlfE_St5arrayIPcLm2EEEEviT0_T1_)
        /*0eb4*/ 	.word	0x00000000


	//----- nvinfo : EIATTR_MIN_STACK_SIZE
	.align		4
.L_665:
        /*0eb8*/ 	.byte	0x04, 0x12
        /*0eba*/ 	.short	(.L_667 - .L_666)
	.align		4
.L_666:
        /*0ebc*/ 	.word	index@(_ZN2at6native29vectorized_elementwise_kernelILi8EZZZNS0_17logit_kernel_cudaERNS_18TensorIteratorBaseERKN3c106ScalarEENKUlvE_clEvENKUlvE0_clEvEUlfE_St5arrayIPcLm2EEEEviT0_T1_)
        /*0ec0*/ 	.word	0x00000000


	//----- nvinfo : EIATTR_MIN_STACK_SIZE
	.align		4
.L_667:
        /*0ec4*/ 	.byte	0x04, 0x12
        /*0ec6*/ 	.short	(.L_669 - .L_668)
	.align		4
.L_668:
        /*0ec8*/ 	.word	index@(_ZN2at6native18elementwise_kernelILi128ELi4EZNS0_15gpu_kernel_implIZZZNS0_17logit_kernel_cudaERNS_18TensorIteratorBaseERKN3c106ScalarEENKUlvE_clEvENKUlvE_clEvEUldE0_EEvS4_RKT_EUliE_EEviT1_)
        /*0ecc*/ 	.word	0x00000000


	//----- nvinfo : EIATTR_MIN_STACK_SIZE
	.align		4
.L_669:
        /*0ed0*/ 	.byte	0x04, 0x12
        /*0ed2*/ 	.short	(.L_671 - .L_670)
	.align		4
.L_670:
        /*0ed4*/ 	.word	index@(_ZN2at6native27unrolled_elementwise_kernelIZZZNS0_17logit_kernel_cudaERNS_18TensorIteratorBaseERKN3c106ScalarEENKUlvE_clEvENKUlvE_clEvEUldE0_St5arrayIPcLm2EELi4E23TrivialOffsetCalculatorILi1EjESF_NS0_6memory12LoadWithCastILi1EEENSG_13StoreWithCastILi1EEEEEviT_T0_T2_T3_T4_T5_)
        /*0ed8*/ 	.word	0x00000000


	//----- nvinfo : EIATTR_MIN_STACK_SIZE
	.align		4
.L_671:
        /*0edc*/ 	.byte	0x04, 0x12
        /*0ede*/ 	.short	(.L_673 - .L_672)
	.align		4
.L_672:
        /*0ee0*/ 	.word	index@(_ZN2at6native18elementwise_kernelILi128ELi2EZNS0_22gpu_kernel_impl_nocastIZZZNS0_17logit_kernel_cudaERNS_18TensorIteratorBaseERKN3c106ScalarEENKUlvE_clEvENKUlvE_clEvEUldE0_EEvS4_RKT_EUliE_EEviT1_)
        /*0ee4*/ 	.word	0x00000000


	//----- nvinfo : EIATTR_MIN_STACK_SIZE
	.align		4
.L_673:
        /*0ee8*/ 	.byte	0x04, 0x12
        /*0eea*/ 	.short	(.L_675 - .L_674)
	.align		4
.L_674:
        /*0eec*/ 	.word	index@(_ZN2at6native27unrolled_elementwise_kernelIZZZNS0_17logit_kernel_cudaERNS_18TensorIteratorBaseERKN3c106ScalarEENKUlvE_clEvENKUlvE_clEvEUldE0_St5arrayIPcLm2EELi4E23TrivialOffsetCalculatorILi1EjESF_NS0_6memory15LoadWithoutCastENSG_16StoreWithoutCastEEEviT_T0_T2_T3_T4_T5_)
        /*0ef0*/ 	.word	0x00000000


	//----- nvinfo : EIATTR_MIN_STACK_SIZE
	.align		4
.L_675:
        /*0ef4*/ 	.byte	0x04, 0x12
        /*0ef6*/ 	.short	(.L_677 - .L_676)
	.align		4
.L_676:
        /*0ef8*/ 	.word	index@(_ZN2at6native29vectorized_elementwise_kernelILi2EZZZNS0_17logit_kernel_cudaERNS_18TensorIteratorBaseERKN3c106ScalarEENKUlvE_clEvENKUlvE_clEvEUldE0_St5arrayIPcLm2EEEEviT0_T1_)
        /*0efc*/ 	.word	0x00000000


	//----- nvinfo : EIATTR_MIN_STACK_SIZE
	.align		4
.L_677:
        /*0f00*/ 	.byte	0x04, 0x12
        /*0f02*/ 	.short	(.L_679 - .L_678)
	.align		4
.L_678:
        /*0f04*/ 	.word	index@(_ZN2at6native29vectorized_elementwise_kernelILi4EZZZNS0_17logit_kernel_cudaERNS_18TensorIteratorBaseERKN3c106ScalarEENKUlvE_clEvENKUlvE_clEvEUldE0_St5arrayIPcLm2EEEEviT0_T1_)
        /*0f08*/ 	.word	0x00000000


	//----- nvinfo : EIATTR_MIN_STACK_SIZE
	.align		4
.L_679:
        /*0f0c*/ 	.byte	0x04, 0x12
        /*0f0e*/ 	.short	(.L_681 - .L_680)
	.align		4
.L_680:
        /*0f10*/ 	.word	index@(_ZN2at6native29vectorized_elementwise_kernelILi8EZZZNS0_17logit_kernel_cudaERNS_18TensorIteratorBaseERKN3c106ScalarEENKUlvE_clEvENKUlvE_clEvEUldE0_St5arrayIPcLm2EEEEviT0_T1_)
        /*0f14*/ 	.word	0x00000000


	//----- nvinfo : EIATTR_MIN_STACK_SIZE
	.align		4
.L_681:
        /*0f18*/ 	.byte	0x04, 0x12
        /*0f1a*/ 	.short	(.L_683 - .L_682)
	.align		4
.L_682:
        /*0f1c*/ 	.word	index@(_ZN2at6native18elementwise_kernelILi128ELi4EZNS0_15gpu_kernel_implIZZZNS0_17logit_kernel_cudaERNS_18TensorIteratorBaseERKN3c106ScalarEENKUlvE_clEvENKUlvE_clEvEUldE_EEvS4_RKT_EUliE_EEviT1_)
        /*0f20*/ 	.word	0x00000000


	//----- nvinfo : EIATTR_MIN_STACK_SIZE
	.align		4
.L_683:
        /*0f24*/ 	.byte	0x04, 0x12
        /*0f26*/ 	.short	(.L_685 - .L_684)
	.align		4
.L_684:
        /*0f28*/ 	.word	index@(_ZN2at6native27unrolled_elementwise_kernelIZZZNS0_17logit_kernel_cudaERNS_18TensorIteratorBaseERKN3c106ScalarEENKUlvE_clEvENKUlvE_clEvEUldE_St5arrayIPcLm2EELi4E23TrivialOffsetCalculatorILi1EjESF_NS0_6memory12LoadWithCastILi1EEENSG_13StoreWithCastILi1EEEEEviT_T0_T2_T3_T4_T5_)
        /*0f2c*/ 	.word	0x00000000


	//----- nvinfo : EIATTR_MIN_STACK_SIZE
	.align		4
.L_685:
        /*0f30*/ 	.byte	0x04, 0x12
        /*0f32*/ 	.short	(.L_687 - .L_686)
	.align		4
.L_686:
        /*0f34*/ 	.word	index@(_ZN2at6native18elementwise_kernelILi128ELi2EZNS0_22gpu_kernel_impl_nocastIZZZNS0_17logit_kernel_cudaERNS_18TensorIteratorBaseERKN3c106ScalarEENKUlvE_clEvENKUlvE_clEvEUldE_EEvS4_RKT_EUliE_EEviT1_)
        /*0f38*/ 	.word	0x00000000


	//----- nvinfo : EIATTR_MIN_STACK_SIZE
	.align		4
.L_687:
        /*0f3c*/ 	.byte	0x04, 0x12
        /*0f3e*/ 	.short	(.L_689 - .L_688)
	.align		4
.L_688:
        /*0f40*/ 	.word	index@(_ZN2at6native27unrolled_elementwise_kernelIZZZNS0_17logit_kernel_cudaERNS_18TensorIteratorBaseERKN3c106ScalarEENKUlvE_clEvENKUlvE_clEvEUldE_St5arrayIPcLm2EELi4E23TrivialOffsetCalculatorILi1EjESF_NS0_6memory15LoadWithoutCastENSG_16StoreWithoutCastEEEviT_T0_T2_T3_T4_T5_)
        /*0f44*/ 	.word	0x00000000


	//----- nvinfo : EIATTR_MIN_STACK_SIZE
	.align		4
.L_689:
        /*0f48*/ 	.byte	0x04, 0x12
        /*0f4a*/ 	.short	(.L_691 - .L_690)
	.align		4
.L_690:
        /*0f4c*/ 	.word	index@(_ZN2at6native29vectorized_elementwise_kernelILi2EZZZNS0_17logit_kernel_cudaERNS_18TensorIteratorBaseERKN3c106ScalarEENKUlvE_clEvENKUlvE_clEvEUldE_St5arrayIPcLm2EEEEviT0_T1_)
        /*0f50*/ 	.word	0x00000000


	//----- nvinfo : EIATTR_MIN_STACK_SIZE
	.align		4
.L_691:
        /*0f54*/ 	.byte	0x04, 0x12
        /*0f56*/ 	.short	(.L_693 - .L_692)
	.align		4
.L_692:
        /*0f58*/ 	.word	index@(_ZN2at6native29vectorized_elementwise_kernelILi4EZZZNS0_17logit_kernel_cudaERNS_18TensorIteratorBaseERKN3c106ScalarEENKUlvE_clEvENKUlvE_clEvEUldE_St5arrayIPcLm2EEEEviT0_T1_)
        /*0f5c*/ 	.word	0x00000000


	//----- nvinfo : EIATTR_MIN_STACK_SIZE
	.align		4
.L_693:
        /*0f60*/ 	.byte	0x04, 0x12
        /*0f62*/ 	.short	(.L_695 - .L_694)
	.align		4
.L_694:
        /*0f64*/ 	.word	index@(_ZN2at6native29vectorized_elementwise_kernelILi8EZZZNS0_17logit_kernel_cudaERNS_18TensorIteratorBaseERKN3c106ScalarEENKUlvE_clEvENKUlvE_clEvEUldE_St5arrayIPcLm2EEEEviT0_T1_)
        /*0f68*/ 	.word	0x00000000


	//----- nvinfo : EIATTR_MIN_STACK_SIZE
	.align		4
.L_695:
        /*0f6c*/ 	.byte	0x04, 0x12
        /*0f6e*/ 	.short	(.L_697 - .L_696)
	.align		4
.L_696:
        /*0f70*/ 	.word	index@(_ZN2at6native18elementwise_kernelILi128ELi4EZNS0_15gpu_kernel_implIZZZNS0_19sigmoid_kernel_cudaERNS_18TensorIteratorBaseEENKUlvE0_clEvENKUlvE2_clEvEUlN3c108BFloat16EE_EEvS4_RKT_EUliE_EEviT1_)
        /*0f74*/ 	.word	0x00000000


	//----- nvinfo : EIATTR_MIN_STACK_SIZE
	.align		4
.L_697:
        /*0f78*/ 	.byte	0x04, 0x12
        /*0f7a*/ 	.short	(.L_699 - .L_698)
	.align		4
.L_698:
        /*0f7c*/ 	.word	index@(_ZN2at6native27unrolled_elementwise_kernelIZZZNS0_19sigmoid_kernel_cudaERNS_18TensorIteratorBaseEENKUlvE0_clEvENKUlvE2_clEvEUlN3c108BFloat16EE_St5arrayIPcLm2EELi4E23TrivialOffsetCalculatorILi1EjESD_NS0_6memory12LoadWithCastILi1EEENSE_13StoreWithCastILi1EEEEEviT_T0_T2_T3_T4_T5_)
        /*0f80*/ 	.word	0x00000000


	//----- nvinfo : EIATTR_MIN_STACK_SIZE
	.align		4
.L_699:
        /*0f84*/ 	.byte	0x04, 0x12
        /*0f86*/ 	.short	(.L_701 - .L_700)
	.align		4
.L_700:
        /*0f88*/ 	.word	index@(_ZN2at6native18elementwise_kernelILi128ELi4EZNS0_22gpu_kernel_impl_nocastIZZZNS0_19sigmoid_kernel_cudaERNS_18TensorIteratorBaseEENKUlvE0_clEvENKUlvE2_clEvEUlN3c108BFloat16EE_EEvS4_RKT_EUliE_EEviT1_)
        /*0f8c*/ 	.word	0x00000000


	//----- nvinfo : EIATTR_MIN_STACK_SIZE
	.align		4
.L_701:
        /*0f90*/ 	.byte	0x04, 0x12
        /*0f92*/ 	.short	(.L_703 - .L_702)
	.align		4
.L_702:
        /*0f94*/ 	.word	index@(_ZN2at6native27unrolled_elementwise_kernelIZZZNS0_19sigmoid_kernel_cudaERNS_18TensorIteratorBaseEENKUlvE0_clEvENKUlvE2_clEvEUlN3c108BFloat16EE_St5arrayIPcLm2EELi4E23TrivialOffsetCalculatorILi1EjESD_NS0_6memory15LoadWithoutCastENSE_16StoreWithoutCastEEEviT_T0_T2_T3_T4_T5_)
        /*0f98*/ 	.word	0x00000000


	//----- nvinfo : EIATTR_MIN_STACK_SIZE
	.align		4
.L_703:
        /*0f9c*/ 	.byte	0x04, 0x12
        /*0f9e*/ 	.short	(.L_705 - .L_704)
	.align		4
.L_704:
        /*0fa0*/ 	.word	index@(_ZN2at6native29vectorized_elementwise_kernelILi2EZZZNS0_19sigmoid_kernel_cudaERNS_18TensorIteratorBaseEENKUlvE0_clEvENKUlvE2_clEvEUlN3c108BFloat16EE_St5arrayIPcLm2EEEEviT0_T1_)
        /*0fa4*/ 	.word	0x00000000


	//----- nvinfo : EIATTR_MIN_STACK_SIZE
	.align		4
.L_705:
        /*0fa8*/ 	.byte	0x04, 0x12
        /*0faa*/ 	.short	(.L_707 - .L_706)
	.align		4
.L_706:
        /*0fac*/ 	.word	index@(_ZN2at6native29vectorized_elementwise_kernelILi4EZZZNS0_19sigmoid_kernel_cudaERNS_18TensorIteratorBaseEENKUlvE0_clEvENKUlvE2_clEvEUlN3c108BFloat16EE_St5arrayIPcLm2EEEEviT0_T1_)
        /*0fb0*/ 	.word	0x00000000


	//----- nvinfo : EIATTR_MIN_STACK_SIZE
	.align		4
.L_707:
        /*0fb4*/ 	.byte	0x04, 0x12
        /*0fb6*/ 	.short	(.L_709 - .L_708)
	.align		4
.L_708:
        /*0fb8*/ 	.word	index@(_ZN2at6native29vectorized_elementwise_kernelILi8EZZZNS0_19sigmoid_kernel_cudaERNS_18TensorIteratorBaseEENKUlvE0_clEvENKUlvE2_clEvEUlN3c108BFloat16EE_St5arrayIPcLm2EEEEviT0_T1_)
        /*0fbc*/ 	.word	0x00000000


	//----- nvinfo : EIATTR_MIN_STACK_SIZE
	.align		4
.L_709:
        /*0fc0*/ 	.byte	0x04, 0x12
        /*0fc2*/ 	.short	(.L_711 - .L_710)
	.align		4
.L_710:
        /*0fc4*/ 	.word	index@(_ZN2at6native18elementwise_kernelILi128ELi4EZNS0_15gpu_kernel_implIZZZNS0_19sigmoid_kernel_cudaERNS_18TensorIteratorBaseEENKUlvE0_clEvENKUlvE1_clEvEUlN3c104HalfEE_EEvS4_RKT_EUliE_EEviT1_)
        /*0fc8*/ 	.word	0x00000000


	//----- nvinfo : EIATTR_MIN_STACK_SIZE
	.align		4
.L_711:
        /*0fcc*/ 	.byte	0x04, 0x12
        /*0fce*/ 	.short	(.L_713 - .L_712)
	.align		4
.L_712:
        /*0fd0*/ 	.word	index@(_ZN2at6native27unrolled_elementwise_kernelIZZZNS0_19sigmoid_kernel_cudaERNS_18TensorIteratorBaseEENKUlvE0_clEvENKUlvE1_clEvEUlN3c104HalfEE_St5arrayIPcLm2EELi4E23TrivialOffsetCalculatorILi1EjESD_NS0_6memory12LoadWithCastILi1EEENSE_13StoreWithCastILi1EEEEEviT_T0_T2_T3_T4_T5_)
        /*0fd4*/ 	.word	0x00000000


	//----- nvinfo : EIATTR_MIN_STACK_SIZE
	.align		4
.L_713:
        /*0fd8*/ 	.byte	0x04, 0x12
        /*0fda*/ 	.short	(.L_715 - .L_714)
	.align		4
.L_714:
        /*0fdc*/ 	.word	index@(_ZN2at6native18elementwise_kernelILi128ELi4EZNS0_22gpu_kernel_impl_nocastIZZZNS0_19sigmoid_kernel_cudaERNS_18TensorIteratorBaseEENKUlvE0_clEvENKUlvE1_clEvEUlN3c104HalfEE_EEvS4_RKT_EUliE_EEviT1_)
        /*0fe0*/ 	.word	0x00000000


	//----- nvinfo : EIATTR_MIN_STACK_SIZE
	.align		4
.L_715:
        /*0fe4*/ 	.byte	0x04, 0x12
        /*0fe6*/ 	.short	(.L_717 - .L_716)
	.align		4
.L_716:
        /*0fe8*/ 	.word	index@(_ZN2at6native27unrolled_elementwise_kernelIZZZNS0_19sigmoid_kernel_cudaERNS_18TensorIteratorBaseEENKUlvE0_clEvENKUlvE1_clEvEUlN3c104HalfEE_St5arrayIPcLm2EELi4E23TrivialOffsetCalculatorILi1EjESD_NS0_6memory15LoadWithoutCastENSE_16StoreWithoutCastEEEviT_T0_T2_T3_T4_T5_)
        /*0fec*/ 	.word	0x00000000


	//----- nvinfo : EIATTR_MIN_STACK_SIZE
	.align		4
.L_717:
        /*0ff0*/ 	.byte	0x04, 0x12
        /*0ff2*/ 	.short	(.L_719 - .L_718)
	.align		4
.L_718:
        /*0ff4*/ 	.word	index@(_ZN2at6native29vectorized_elementwise_kernelILi2EZZZNS0_19sigmoid_kernel_cudaERNS_18TensorIteratorBaseEENKUlvE0_clEvENKUlvE1_clEvEUlN3c104HalfEE_St5arrayIPcLm2EEEEviT0_T1_)
        /*0ff8*/ 	.word	0x00000000


	//----- nvinfo : EIATTR_MIN_STACK_SIZE
	.align		4
.L_719:
        /*0ffc*/ 	.byte	0x04, 0x12
        /*0ffe*/ 	.short	(.L_721 - .L_720)
	.align		4
.L_720:
        /*1000*/ 	.word	index@(_ZN2at6native29vectorized_elementwise_kernelILi4EZZZNS0_19sigmoid_kernel_cudaERNS_18TensorIteratorBaseEENKUlvE0_clEvENKUlvE1_clEvEUlN3c104HalfEE_St5arrayIPcLm2EEEEviT0_T1_)
        /*1004*/ 	.word	0x00000000


	//----- nvinfo : EIATTR_MIN_STACK_SIZE
	.align		4
.L_721:
        /*1008*/ 	.byte	0x04, 0x12
        /*100a*/ 	.short	(.L_723 - .L_722)
	.align		4
.L_722:
        /*100c*/ 	.word	index@(_ZN2at6native29vectorized_elementwise_kernelILi8EZZZNS0_19sigmoid_kernel_cudaERNS_18TensorIteratorBaseEENKUlvE0_clEvENKUlvE1_clEvEUlN3c104HalfEE_St5arrayIPcLm2EEEEviT0_T1_)
        /*1010*/ 	.word	0x00000000


	//----- nvinfo : EIATTR_MIN_STACK_SIZE
	.align		4
.L_723:
        /*1014*/ 	.byte	0x04, 0x12
        /*1016*/ 	.short	(.L_725 - .L_724)
	.align		4
.L_724:
        /*1018*/ 	.word	index@(_ZN2at6native18elementwise_kernelILi128ELi4EZNS0_15gpu_kernel_implIZZZNS0_19sigmoid_kernel_cudaERNS_18TensorIteratorBaseEENKUlvE0_clEvENKUlvE0_clEvEUlfE_EEvS4_RKT_EUliE_EEviT1_)
        /*101c*/ 	.word	0x00000000


	//----- nvinfo : EIATTR_MIN_STACK_SIZE
	.align		4
.L_725:
        /*1020*/ 	.byte	0x04, 0x12
        /*1022*/ 	.short	(.L_727 - .L_726)
	.align		4
.L_726:
        /*1024*/ 	.word	index@(_ZN2at6native27unrolled_elementwise_kernelIZZZNS0_19sigmoid_kernel_cudaERNS_18TensorIteratorBaseEENKUlvE0_clEvENKUlvE0_clEvEUlfE_St5arrayIPcLm2EELi4E23TrivialOffsetCalculatorILi1EjESB_NS0_6memory12LoadWithCastILi1EEENSC_13StoreWithCastILi1EEEEEviT_T0_T2_T3_T4_T5_)
        /*1028*/ 	.word	0x00000000


	//----- nvinfo : EIATTR_MIN_STACK_SIZE
	.align		4
.L_727:
        /*102c*/ 	.byte	0x04, 0x12
        /*102e*/ 	.short	(.L_729 - .L_728)
	.align		4
.L_728:
        /*1030*/ 	.word	index@(_ZN2at6native18elementwise_kernelILi128ELi2EZNS0_22gpu_kernel_impl_nocastIZZZNS0_19sigmoid_kernel_cudaERNS_18TensorIteratorBaseEENKUlvE0_clEvENKUlvE0_clEvEUlfE_EEvS4_RKT_EUliE_EEviT1_)
        /*1034*/ 	.word	0x00000000


	//----- nvinfo : EIATTR_MIN_STACK_SIZE
	.align		4
.L_729:
        /*1038*/ 	.byte	0x04, 0x12
        /*103a*/ 	.short	(.L_731 - .L_730)
	.align		4
.L_730:
        /*103c*/ 	.word	index@(_ZN2at6native27unrolled_elementwise_kernelIZZZNS0_19sigmoid_kernel_cudaERNS_18TensorIteratorBaseEENKUlvE0_clEvENKUlvE0_clEvEUlfE_St5arrayIPcLm2EELi4E23TrivialOffsetCalculatorILi1EjESB_NS0_6memory15LoadWithoutCastENSC_16StoreWithoutCastEEEviT_T0_T2_T3_T4_T5_)
        /*1040*/ 	.word	0x00000000


	//----- nvinfo : EIATTR_MIN_STACK_SIZE
	.align		4
.L_731:
        /*1044*/ 	.byte	0x04, 0x12
        /*1046*/ 	.short	(.L_733 - .L_732)
	.align		4
.L_732:
        /*1048*/ 	.word	index@(_ZN2at6native29vectorized_elementwise_kernelILi2EZZZNS0_19sigmoid_kernel_cudaERNS_18TensorIteratorBaseEENKUlvE0_clEvENKUlvE0_clEvEUlfE_St5arrayIPcLm2EEEEviT0_T1_)
        /*104c*/ 	.word	0x00000000


	//----- nvinfo : EIATTR_MIN_STACK_SIZE
	.align		4
.L_733:
        /*1050*/ 	.byte	0x04, 0x12
        /*1052*/ 	.short	(.L_735 - .L_734)
	.align		4
.L_734:
        /*1054*/ 	.word	index@(_ZN2at6native29vectorized_elementwise_kernelILi4EZZZNS0_19sigmoid_kernel_cudaERNS_18TensorIteratorBaseEENKUlvE0_clEvENKUlvE0_clEvEUlfE_St5arrayIPcLm2EEEEviT0_T1_)
        /*1058*/ 	.word	0x00000000


	//----- nvinfo : EIATTR_MIN_STACK_SIZE
	.align		4
.L_735:
        /*105c*/ 	.byte	0x04, 0x12
        /*105e*/ 	.short	(.L_737 - .L_736)
	.align		4
.L_736:
        /*1060*/ 	.word	index@(_ZN2at6native29vectorized_elementwise_kernelILi8EZZZNS0_19sigmoid_kernel_cudaERNS_18TensorIteratorBaseEENKUlvE0_clEvENKUlvE0_clEvEUlfE_St5arrayIPcLm2EEEEviT0_T1_)
        /*1064*/ 	.word	0x00000000


	//----- nvinfo : EIATTR_MIN_STACK_SIZE
	.align		4
.L_737:
        /*1068*/ 	.byte	0x04, 0x12
        /*106a*/ 	.short	(.L_739 - .L_738)
	.align		4
.L_738:
        /*106c*/ 	.word	index@(_ZN2at6native18elementwise_kernelILi128ELi4EZNS0_15gpu_kernel_implIZZZNS0_19sigmoid_kernel_cudaERNS_18TensorIteratorBaseEENKUlvE0_clEvENKUlvE_clEvEUldE_EEvS4_RKT_EUliE_EEviT1_)
        /*1070*/ 	.word	0x00000000


	//----- nvinfo : EIATTR_MIN_STACK_SIZE
	.align		4
.L_739:
        /*1074*/ 	.byte	0x04, 0x12
        /*1076*/ 	.short	(.L_741 - .L_740)
	.align		4
.L_740:
        /*1078*/ 	.word	index@(_ZN2at6native27unrolled_elementwise_kernelIZZZNS0_19sigmoid_kernel_cudaERNS_18TensorIteratorBaseEENKUlvE0_clEvENKUlvE_clEvEUldE_St5arrayIPcLm2EELi4E23TrivialOffsetCalculatorILi1EjESB_NS0_6memory12LoadWithCastILi1EEENSC_13StoreWithCastILi1EEEEEviT_T0_T2_T3_T4_T5_)
        /*107c*/ 	.word	0x00000000


	//----- nvinfo : EIATTR_MIN_STACK_SIZE
	.align		4
.L_741:
        /*1080*/ 	.byte	0x04, 0x12
        /*1082*/ 	.short	(.L_743 - .L_742)
	.align		4
.L_742:
        /*1084*/ 	.word	index@(_ZN2at6native18elementwise_kernelILi128ELi2EZNS0_22gpu_kernel_impl_nocastIZZZNS0_19sigmoid_kernel_cudaERNS_18TensorIteratorBaseEENKUlvE0_clEvENKUlvE_clEvEUldE_EEvS4_RKT_EUliE_EEviT1_)
        /*1088*/ 	.word	0x00000000


	//----- nvinfo : EIATTR_MIN_STACK_SIZE
	.align		4
.L_743:
        /*108c*/ 	.byte	0x04, 0x12
        /*108e*/ 	.short	(.L_745 - .L_744)
	.align		4
.L_744:
        /*1090*/ 	.word	index@(_ZN2at6native27unrolled_elementwise_kernelIZZZNS0_19sigmoid_kernel_cudaERNS_18TensorIteratorBaseEENKUlvE0_clEvENKUlvE_clEvEUldE_St5arrayIPcLm2EELi4E23TrivialOffsetCalculatorILi1EjESB_NS0_6memory15LoadWithoutCastENSC_16StoreWithoutCastEEEviT_T0_T2_T3_T4_T5_)
        /*1094*/ 	.word	0x00000000


	//----- nvinfo : EIATTR_MIN_STACK_SIZE
	.align		4
.L_745:
        /*1098*/ 	.byte	0x04, 0x12
        /*109a*/ 	.short	(.L_747 - .L_746)
	.align		4
.L_746:
        /*109c*/ 	.word	index@(_ZN2at6native29vectorized_elementwise_kernelILi2EZZZNS0_19sigmoid_kernel_cudaERNS_18TensorIteratorBaseEENKUlvE0_clEvENKUlvE_clEvEUldE_St5arrayIPcLm2EEEEviT0_T1_)
        /*10a0*/ 	.word	0x00000000


	//----- nvinfo : EIATTR_MIN_STACK_SIZE
	.align		4
.L_747:
        /*10a4*/ 	.byte	0x04, 0x12
        /*10a6*/ 	.short	(.L_749 - .L_748)
	.align		4
.L_748:
        /*10a8*/ 	.word	index@(_ZN2at6native29vectorized_elementwise_kernelILi4EZZZNS0_19sigmoid_kernel_cudaERNS_18TensorIteratorBaseEENKUlvE0_clEvENKUlvE_clEvEUldE_St5arrayIPcLm2EEEEviT0_T1_)
        /*10ac*/ 	.word	0x00000000


	//----- nvinfo : EIATTR_MIN_STACK_SIZE
	.align		4
.L_749:
        /*10b0*/ 	.byte	0x04, 0x12
        /*10b2*/ 	.short	(.L_751 - .L_750)
	.align		4
.L_750:
        /*10b4*/ 	.word	index@(_ZN2at6native29vectorized_elementwise_kernelILi8EZZZNS0_19sigmoid_kernel_cudaERNS_18TensorIteratorBaseEENKUlvE0_clEvENKUlvE_clEvEUldE_St5arrayIPcLm2EEEEviT0_T1_)
        /*10b8*/ 	.word	0x00000000
.L_751:


//--------------------- .nv.compat                --------------------------
	.section	.nv.compat,"",@"SHT_CUDA_COMPAT_INFO"
	.align	4
        /*0000*/ 	.byte	0x02, 0x09, 0x01, 0x00, 0x02, 0x02, 0x01, 0x00, 0x02, 0x05, 0x05, 0x00, 0x03, 0x07, 0x01, 0x01
        /*0010*/ 	.byte	0x02, 0x03, 0x00, 0x00, 0x02, 0x06, 0x01, 0x00, 0x04, 0x0b, 0x08, 0x00, 0x00, 0x00, 0x00, 0x00
        /*0020*/ 	.byte	0x00, 0x00, 0x00, 0x00


//--------------------- .nv.info._ZN2at6native18elementwise_kernelILi128ELi4EZNS0_15gpu_kernel_implIZZZNS0_15erf_kernel_cudaERNS_18TensorIteratorBaseEENKUlvE_clEvENKUlvE2_clEvEUlN3c108BFloat16EE_EEvS4_RKT_EUliE_EEviT1_ --------------------------
	.section	.nv.info._ZN2at6native18elementwise_kernelILi128ELi4EZNS0_15gpu_kernel_implIZZZNS0_15erf_kernel_cudaERNS_18TensorIteratorBaseEENKUlvE_clEvENKUlvE2_clEvEUlN3c108BFloat16EE_EEvS4_RKT_EUliE_EEviT1_,"",@"SHT_CUDA_INFO"
	.sectionflags	@""
	.align	4


	//----- nvinfo : EIATTR_CUDA_API_VERSION
	.align		4
        /*0000*/ 	.byte	0x04, 0x37
        /*0002*/ 	.short	(.L_753 - .L_752)
.L_752:
        /*0004*/ 	.word	0x00000082


	//----- nvinfo : EIATTR_KPARAM_INFO
	.align		4
.L_753:
        /*0008*/ 	.byte	0x04, 0x17
        /*000a*/ 	.short	(.L_755 - .L_754)
.L_754:
        /*000c*/ 	.word	0x00000000
        /*0010*/ 	.short	0x0001
        /*0012*/ 	.short	0x0008
        /*0014*/ 	.byte	0x00, 0xf0, 0x61, 0x08


	//----- nvinfo : EIATTR_KPARAM_INFO
	.align		4
.L_755:
        /*0018*/ 	.byte	0x04, 0x17
        /*001a*/ 	.short	(.L_757 - .L_756)
.L_756:
        /*001c*/ 	.word	0x00000000
        /*0020*/ 	.short	0x0000
        /*0022*/ 	.short	0x0000
        /*0024*/ 	.byte	0x00, 0xf0, 0x11, 0x00


	//----- nvinfo : EIATTR_SPARSE_MMA_MASK
	.align		4
.L_757:
        /*0028*/ 	.byte	0x03, 0x50
        /*002a*/ 	.short	0x0000


	//----- nvinfo : EIATTR_MAXREG_COUNT
	.align		4
        /*002c*/ 	.byte	0x03, 0x1b
        /*002e*/ 	.short	0x0080


	//----- nvinfo : EIATTR_EXTERNS
	.align		4
        /*0030*/ 	.byte	0x04, 0x0f
        /*0032*/ 	.short	(.L_759 - .L_758)


	//   ....[0]....
	.align		4
.L_758:
        /*0034*/ 	.word	index@(__assertfail)


	//----- nvinfo : EIATTR_MERCURY_ISA_VERSION
	.align		4
.L_759:
        /*0038*/ 	.byte	0x03, 0x5f
        /*003a*/ 	.short	0x0101


	//----- nvinfo : EIATTR_SYSCALL_OFFSETS
	.align		4
        /*003c*/ 	.byte	0x04, 0x46
        /*003e*/ 	.short	(.L_761 - .L_760)


	//   ....[0]....
.L_760:
        /*0040*/ 	.word	0x000022f0


	//   ....[1]....
        /*0044*/ 	.word	0x00003460


	//   ....[2]....
        /*0048*/ 	.word	0x00005790


	//   ....[3]....
        /*004c*/ 	.word	0x00006900


	//   ....[4]....
        /*0050*/ 	.word	0x00008c20


	//   ....[5]....
        /*0054*/ 	.word	0x00009d90


	//   ....[6]....
        /*0058*/ 	.word	0x0000c0a0


	//   ....[7]....
        /*005c*/ 	.word	0x0000d210


	//----- nvinfo : EIATTR_EXIT_INSTR_OFFSETS
	.align		4
.L_761:
        /*0060*/ 	.byte	0x04, 0x1c
        /*0062*/ 	.short	(.L_763 - .L_762)


	//   ....[0]....
.L_762:
        /*0064*/ 	.word	0x00009e60


	//   ....[1]....
        /*0068*/ 	.word	0x0000c440


	//   ....[2]....
        /*006c*/ 	.word	0x0000c480


	//   ....[3]....
        /*0070*/ 	.word	0x0000c520


	//   ....[4]....
        /*0074*/ 	.word	0x0000c560


	//   ....[5]....
        /*0078*/ 	.word	0x0000c5a0


	//   ....[6]....
        /*007c*/ 	.word	0x0000c630


	//   ....[7]....
        /*0080*/ 	.word	0x0000c670


	//   ....[8]....
        /*0084*/ 	.word	0x0000c710


	//   ....[9]....
        /*0088*/ 	.word	0x0000c760


	//   ....[10]....
        /*008c*/ 	.word	0x0000c7b0


	//   ....[11]....
        /*0090*/ 	.word	0x0000c880


	//   ....[12]....
        /*0094*/ 	.word	0x0000c8e0


	//   ....[13]....
        /*0098*/ 	.word	0x0000ca70


	//   ....[14]....
        /*009c*/ 	.word	0x0000cbd0


	//   ....[15]....
        /*00a0*/ 	.word	0x0000cbf0


	//   ....[16]....
        /*00a4*/ 	.word	0x0000ccb0


	//   ....[17]....
        /*00a8*/ 	.word	0x0000ce30


	//   ....[18]....
        /*00ac*/ 	.word	0x0000cfb0


	//   ....[19]....
        /*00b0*/ 	.word	0x0000d110


	//   ....[20]....
        /*00b4*/ 	.word	0x0000d220


	//   ....[21]....
        /*00b8*/ 	.word	0x0000d260


	//   ....[22]....
        /*00bc*/ 	.word	0x0000d2a0


	//----- nvinfo : EIATTR_MAX_THREADS
	.align		4
.L_763:
        /*00c0*/ 	.byte	0x04, 0x05
        /*00c2*/ 	.short	(.L_765 - .L_764)
.L_764:
        /*00c4*/ 	.word	0x00000080
        /*00c8*/ 	.word	0x00000001
        /*00cc*/ 	.word	0x00000001


	//----- nvinfo : EIATTR_CRS_STACK_SIZE
	.align		4
.L_765:
        /*00d0*/ 	.byte	0x04, 0x1e
        /*00d2*/ 	.short	(.L_767 - .L_766)
.L_766:
        /*00d4*/ 	.word	0x00000000


	//----- nvinfo : EIATTR_CBANK_PARAM_SIZE
	.align		4
.L_767:
        /*00d8*/ 	.byte	0x03, 0x19
        /*00da*/ 	.short	0x0220


	//----- nvinfo : EIATTR_PARAM_CBANK
	.align		4
        /*00dc*/ 	.byte	0x04, 0x0a
        /*00de*/ 	.short	(.L_769 - .L_768)
	.align		4
.L_768:
        /*00e0*/ 	.word	index@(.nv.constant0._ZN2at6native18elementwise_kernelILi128ELi4EZNS0_15gpu_kernel_implIZZZNS0_15erf_kernel_cudaERNS_18TensorIteratorBaseEENKUlvE_clEvENKUlvE2_clEvEUlN3c108BFloat16EE_EEvS4_RKT_EUliE_EEviT1_)
        /*00e4*/ 	.short	0x0210
        /*00e6*/ 	.short	0x0220


	//----- nvinfo : EIATTR_SW_WAR
	.align		4
.L_769:
        /*00e8*/ 	.byte	0x04, 0x36
        /*00ea*/ 	.short	(.L_771 - .L_770)
.L_770:
        /*00ec*/ 	.word	0x00000008
.L_771:


//--------------------- .nv.info._ZN2at6native27unrolled_elementwise_kernelIZZZNS0_15erf_kernel_cudaERNS_18TensorIteratorBaseEENKUlvE_clEvENKUlvE2_clEvEUlN3c108BFloat16EE_St5arrayIPcLm2EELi4E23TrivialOffsetCalculatorILi1EjESD_NS0_6memory12LoadWithCastILi1EEENSE_13StoreWithCastILi1EEEEEviT_T0_T2_T3_T4_T5_ --------------------------
	.section	.nv.info._ZN2at6native27unrolled_elementwise_kernelIZZZNS0_15erf_kernel_cudaERNS_18TensorIteratorBaseEENKUlvE_clEvENKUlvE2_clEvEUlN3c108BFloat16EE_St5arrayIPcLm2EELi4E23TrivialOffsetCalculatorILi1EjESD_NS0_6memory12LoadWithCastILi1EEENSE_13StoreWithCastILi1EEEEEviT_T0_T2_T3_T4_T5_,"",@"SHT_CUDA_INFO"
	.sectionflags	@""
	.align	4


	//----- nvinfo : EIATTR_CUDA_API_VERSION
	.align		4
        /*0000*/ 	.byte	0x04, 0x37
        /*0002*/ 	.short	(.L_773 - .L_772)
.L_772:
        /*0004*/ 	.word	0x00000082


	//----- nvinfo : EIATTR_KPARAM_INFO
	.align		4
.L_773:
        /*0008*/ 	.byte	0x04, 0x17
        /*000a*/ 	.short	(.L_775 - .L_774)
.L_774:
        /*000c*/ 	.word	0x00000000
        /*0010*/ 	.short	0x0006
        /*0012*/ 	.short	0x0024
        /*0014*/ 	.byte	0x00, 0xf0, 0x21, 0x00


	//----- nvinfo : EIATTR_KPARAM_INFO
	.align		4
.L_775:
        /*0018*/ 	.byte	0x04, 0x17
        /*001a*/ 	.short	(.L_777 - .L_776)
.L_776:
        /*001c*/ 	.word	0x00000000
        /*0020*/ 	.short	0x0005
        /*0022*/ 	.short	0x001c
        /*0024*/ 	.byte	0x00, 0xf0, 0x21, 0x00


	//----- nvinfo : EIATTR_KPARAM_INFO
	.align		4
.L_777:
        /*0028*/ 	.byte	0x04, 0x17
        /*002a*/ 	.short	(.L_779 - .L_778)
.L_778:
        /*002c*/ 	.word	0x00000000
        /*0030*/ 	.short	0x0004
        /*0032*/ 	.short	0x0019
        /*0034*/ 	.byte	0x00, 0xf0, 0x05, 0x00


	//----- nvinfo : EIATTR_KPARAM_INFO
	.align		4
.L_779:
        /*0038*/ 	.byte	0x04, 0x17
        /*003a*/ 	.short	(.L_781 - .L_780)
.L_780:
        /*003c*/ 	.word	0x00000000
        /*0040*/ 	.short	0x0003
        /*0042*/ 	.short	0x0018
        /*0044*/ 	.byte	0x00, 0xf0, 0x05, 0x00


	//----- nvinfo : EIATTR_KPARAM_INFO
	.align		4
.L_781:
        /*0048*/ 	.byte	0x04, 0x17
        /*004a*/ 	.short	(.L_783 - .L_782)
.L_782:
        /*004c*/ 	.word	0x00000000
        /*0050*/ 	.short	0x0002
        /*0052*/ 	.short	0x0008
        /*0054*/ 	.byte	0x00, 0xf0, 0x41, 0x00


	//----- nvinfo : EIATTR_KPARAM_INFO
	.align		4
.L_783:
        /*0058*/ 	.byte	0x04, 0x17
        /*005a*/ 	.short	(.L_785 - .L_784)
.L_784:
        /*005c*/ 	.word	0x00000000
        /*0060*/ 	.short	0x0001
        /*0062*/ 	.short	0x0004
        /*0064*/ 	.byte	0x00, 0xf0, 0x05, 0x00


	//----- nvinfo : EIATTR_KPARAM_INFO
	.align		4
.L_785:
        /*0068*/ 	.byte	0x04, 0x17
        /*006a*/ 	.short	(.L_787 - .L_786)
.L_786:
        /*006c*/ 	.word	0x00000000
        /*0070*/ 	.short	0x0000
        /*0072*/ 	.short	0x0000
        /*0074*/ 	.byte	0x00, 0xf0, 0x11, 0x00


	//----- nvinfo : EIATTR_SPARSE_MMA_MASK
	.align		4
.L_787:
        /*0078*/ 	.byte	0x03, 0x50
        /*007a*/ 	.short	0x0000


	//----- nvinfo : EIATTR_MAXREG_COUNT
	.align		4
        /*007c*/ 	.byte	0x03, 0x1b
        /*007e*/ 	.short	0x00ff


	//----- nvinfo : EIATTR_EXTERNS
	.align		4
        /*0080*/ 	.byte	0x04, 0x0f
        /*0082*/ 	.short	(.L_789 - .L_788)


	//   ....[0]....
	.align		4
.L_788:
        /*0084*/ 	.word	index@(__assertfail)


	//----- nvinfo : EIATTR_MERCURY_ISA_VERSION
	.align		4
.L_789:
        /*0088*/ 	.byte	0x03, 0x5f
        /*008a*/ 	.short	0x0101


	//----- nvinfo : EIATTR_SYSCALL_OFFSETS
	.align		4
        /*008c*/ 	.byte	0x04, 0x46
        /*008e*/ 	.short	(.L_791 - .L_790)


	//   ....[0]....
.L_790:
        /*0090*/ 	.word	0x000010e0


	//   ....[1]....
        /*0094*/ 	.word	0x00002220


	//   ....[2]....
        /*0098*/ 	.word	0x00003370


	//   ....[3]....
        /*009c*/ 	.word	0x00004490


	//   ....[4]....
        /*00a0*/ 	.word	0x00005f10


	//   ....[5]....
        /*00a4*/ 	.word	0x00006f30


	//   ....[6]....
        /*00a8*/ 	.word	0x00007f10


	//   ....[7]....
        /*00ac*/ 	.word	0x00008ef0


	//----- nvinfo : EIATTR_EXIT_INSTR_OFFSETS
	.align		4
.L_791:
        /*00b0*/ 	.byte	0x04, 0x1c
        /*00b2*/ 	.short	(.L_793 - .L_792)


	//   ....[0]....
.L_792:
        /*00b4*/ 	.word	0x00007fd0


	//   ....[1]....
        /*00b8*/ 	.word	0x00008120


	//   ....[2]....
        /*00bc*/ 	.word	0x00008160


	//   ....[3]....
        /*00c0*/ 	.word	0x00008200


	//   ....[4]....
        /*00c4*/ 	.word	0x00008240


	//   ....[5]....
        /*00c8*/ 	.word	0x00008280


	//   ....[6]....
        /*00cc*/ 	.word	0x00008310


	//   ....[7]....
        /*00d0*/ 	.word	0x00008350


	//   ....[8]....
        /*00d4*/ 	.word	0x000083f0


	//   ....[9]....
        /*00d8*/ 	.word	0x00008440


	//   ....[10]....
        /*00dc*/ 	.word	0x00008490


	//   ....[11]....
        /*00e0*/ 	.word	0x00008560


	//   ....[12]....
        /*00e4*/ 	.word	0x000085c0


	//   ....[13]....
        /*00e8*/ 	.word	0x00008750


	//   ....[14]....
        /*00ec*/ 	.word	0x000088b0


	//   ....[15]....
        /*00f0*/ 	.word	0x000088d0


	//   ....[16]....
        /*00f4*/ 	.word	0x00008990


	//   ....[17]....
        /*00f8*/ 	.word	0x00008b10


	//   ....[18]....
        /*00fc*/ 	.word	0x00008c90


	//   ....[19]....
        /*0100*/ 	.word	0x00008df0


	//   ....[20]....
        /*0104*/ 	.word	0x00008f00


	//   ....[21]....
        /*0108*/ 	.word	0x00008f40


	//   ....[22]....
        /*010c*/ 	.word	0x00008f80


	//----- nvinfo : EIATTR_MAX_THREADS
	.align		4
.L_793:
        /*0110*/ 	.byte	0x04, 0x05
        /*0112*/ 	.short	(.L_795 - .L_794)
.L_794:
        /*0114*/ 	.word	0x00000080
        /*0118*/ 	.word	0x00000001
        /*011c*/ 	.word	0x00000001


	//----- nvinfo : EIATTR_CRS_STACK_SIZE
	.align		4
.L_795:
        /*0120*/ 	.byte	0x04, 0x1e
        /*0122*/ 	.short	(.L_797 - .L_796)
.L_796:
        /*0124*/ 	.word	0x00000000


	//----- nvinfo : EIATTR_CBANK_PARAM_SIZE
	.align		4
.L_797:
        /*0128*/ 	.byte	0x03, 0x19
        /*012a*/ 	.short	0x002c


	//----- nvinfo : EIATTR_PARAM_CBANK
	.align		4
        /*012c*/ 	.byte	0x04, 0x0a
        /*012e*/ 	.short	(.L_799 - .L_798)
	.align		4
.L_798:
        /*0130*/ 	.word	index@(.nv.constant0._ZN2at6native27unrolled_elementwise_kernelIZZZNS0_15erf_kernel_cudaERNS_18TensorIteratorBaseEENKUlvE_clEvENKUlvE2_clEvEUlN3c108BFloat16EE_St5arrayIPcLm2EELi4E23TrivialOffsetCalculatorILi1EjESD_NS0_6memory12LoadWithCastILi1EEENSE_13StoreWithCastILi1EEEEEviT_T0_T2_T3_T4_T5_)
        /*0134*/ 	.short	0x0210
        /*0136*/ 	.short	0x002c


	//----- nvinfo : EIATTR_SW_WAR
	.align		4
.L_799:
        /*0138*/ 	.byte	0x04, 0x36
        /*013a*/ 	.short	(.L_801 - .L_800)
.L_800:
        /*013c*/ 	.word	0x00000008
.L_801:


//--------------------- .nv.info._ZN2at6native18elementwise_kernelILi128ELi4EZNS0_22gpu_kernel_impl_nocastIZZZNS0_15erf_kernel_cudaERNS_18TensorIteratorBaseEENKUlvE_clEvENKUlvE2_clEvEUlN3c108BFloat16EE_EEvS4_RKT_EUliE_EEviT1_ --------------------------
	.section	.nv.info._ZN2at6native18elementwise_kernelILi128ELi4EZNS0_22gpu_kernel_impl_nocastIZZZNS0_15erf_kernel_cudaERNS_18TensorIteratorBaseEENKUlvE_clEvENKUlvE2_clEvEUlN3c108BFloat16EE_EEvS4_RKT_EUliE_EEviT1_,"",@"SHT_CUDA_INFO"
	.sectionflags	@""
	.align	4


	//----- nvinfo : EIATTR_CUDA_API_VERSION
	.align		4
        /*0000*/ 	.byte	0x04, 0x37
        /*0002*/ 	.short	(.L_803 - .L_802)
.L_802:
        /*0004*/ 	.word	0x00000082


	//----- nvinfo : EIATTR_KPARAM_INFO
	.align		4
.L_803:
        /*0008*/ 	.byte	0x04, 0x17
        /*000a*/ 	.short	(.L_805 - .L_804)
.L_804:
        /*000c*/ 	.word	0x00000000
        /*0010*/ 	.short	0x0001
        /*0012*/ 	.short	0x0008
        /*0014*/ 	.byte	0x00, 0xf0, 0x61, 0x08


	//----- nvinfo : EIATTR_KPARAM_INFO
	.align		4
.L_805:
        /*0018*/ 	.byte	0x04, 0x17
        /*001a*/ 	.short	(.L_807 - .L_806)
.L_806:
        /*001c*/ 	.word	0x00000000
        /*0020*/ 	.short	0x0000
        /*0022*/ 	.short	0x0000
        /*0024*/ 	.byte	0x00, 0xf0, 0x11, 0x00


	//----- nvinfo : EIATTR_SPARSE_MMA_MASK
	.align		4
.L_807:
        /*0028*/ 	.byte	0x03, 0x50
        /*002a*/ 	.short	0x0000


	//----- nvinfo : EIATTR_MAXREG_COUNT
	.align		4
        /*002c*/ 	.byte	0x03, 0x1b
        /*002e*/ 	.short	0x0080


	//----- nvinfo : EIATTR_MERCURY_ISA_VERSION
	.align		4
        /*0030*/ 	.byte	0x03, 0x5f
        /*0032*/ 	.short	0x0101


	//----- nvinfo : EIATTR_EXIT_INSTR_OFFSETS
	.align		4
        /*0034*/ 	.byte	0x04, 0x1c
        /*0036*/ 	.short	(.L_809 - .L_808)


	//   ....[0]....
.L_808:
        /*0038*/ 	.word	0x00004170


	//   ....[1]....
        /*003c*/ 	.word	0x000056e0


	//----- nvinfo : EIATTR_MAX_THREADS
	.align		4
.L_809:
        /*0040*/ 	.byte	0x04, 0x05
        /*0042*/ 	.short	(.L_811 - .L_810)
.L_810:
        /*0044*/ 	.word	0x00000080
        /*0048*/ 	.word	0x00000001
        /*004c*/ 	.word	0x00000001


	//----- nvinfo : EIATTR_CRS_STACK_SIZE
	.align		4
.L_811:
        /*0050*/ 	.byte	0x04, 0x1e
        /*0052*/ 	.short	(.L_813 - .L_812)
.L_812:
        /*0054*/ 	.word	0x00000000


	//----- nvinfo : EIATTR_CBANK_PARAM_SIZE
	.align		4
.L_813:
        /*0058*/ 	.byte	0x03, 0x19
        /*005a*/ 	.short	0x0220


	//----- nvinfo : EIATTR_PARAM_CBANK
	.align		4
        /*005c*/ 	.byte	0x04, 0x0a
        /*005e*/ 	.short	(.L_815 - .L_814)
	.align		4
.L_814:
        /*0060*/ 	.word	index@(.nv.constant0._ZN2at6native18elementwise_kernelILi128ELi4EZNS0_22gpu_kernel_impl_nocastIZZZNS0_15erf_kernel_cudaERNS_18TensorIteratorBaseEENKUlvE_clEvENKUlvE2_clEvEUlN3c108BFloat16EE_EEvS4_RKT_EUliE_EEviT1_)
        /*0064*/ 	.short	0x0210
        /*0066*/ 	.short	0x0220


	//----- nvinfo : EIATTR_SW_WAR
	.align		4
.L_815:
        /*0068*/ 	.byte	0x04, 0x36
        /*006a*/ 	.short	(.L_817 - .L_816)
.L_816:
        /*006c*/ 	.word	0x00000008
.L_817:


//--------------------- .nv.info._ZN2at6native27unrolled_elementwise_kernelIZZZNS0_15erf_kernel_cudaERNS_18TensorIteratorBaseEENKUlvE_clEvENKUlvE2_clEvEUlN3c108BFloat16EE_St5arrayIPcLm2EELi4E23TrivialOffsetCalculatorILi1EjESD_NS0_6memory15LoadWithoutCastENSE_16StoreWithoutCastEEEviT_T0_T2_T3_T4_T5_ --------------------------
	.section	.nv.info._ZN2at6native27unrolled_elementwise_kernelIZZZNS0_15erf_kernel_cudaERNS_18TensorIteratorBaseEENKUlvE_clEvENKUlvE2_clEvEUlN3c108BFloat16EE_St5arrayIPcLm2EELi4E23TrivialOffsetCalculatorILi1EjESD_NS0_6memory15LoadWithoutCastENSE_16StoreWithoutCastEEEviT_T0_T2_T3_T4_T5_,"",@"SHT_CUDA_INFO"
	.sectionflags	@""
	.align	4


	//----- nvinfo : EIATTR_CUDA_API_VERSION
	.align		4
        /*0000*/ 	.byte	0x04, 0x37
        /*0002*/ 	.short	(.L_819 - .L_818)
.L_818:
        /*0004*/ 	.word	0x00000082


	//----- nvinfo : EIATTR_KPARAM_INFO
	.align		4
.L_819:
        /*0008*/ 	.byte	0x04, 0x17
        /*000a*/ 	.short	(.L_821 - .L_820)
.L_820:
        /*000c*/ 	.word	0x00000000
        /*0010*/ 	.short	0x0006
        /*0012*/ 	.short	0x001b
        /*0014*/ 	.byte	0x00, 0xf0, 0x05, 0x00


	//----- nvinfo : EIATTR_KPARAM_INFO
	.align		4
.L_821:
        /*0018*/ 	.byte	0x04, 0x17
        /*001a*/ 	.short	(.L_823 - .L_822)
.L_822:
        /*001c*/ 	.word	0x00000000
        /*0020*/ 	.short	0x0005
        /*0022*/ 	.short	0x001a
        /*0024*/ 	.byte	0x00, 0xf0, 0x05, 0x00


	//----- nvinfo : EIATTR_KPARAM_INFO
	.align		4
.L_823:
        /*0028*/ 	.byte	0x04, 0x17
        /*002a*/ 	.short	(.L_825 - .L_824)
.L_824:
        /*002c*/ 	.word	0x00000000
        /*0030*/ 	.short	0x0004
        /*0032*/ 	.short	0x0019
        /*0034*/ 	.byte	0x00, 0xf0, 0x05, 0x00


	//----- nvinfo : EIATTR_KPARAM_INFO
	.align		4
.L_825:
        /*0038*/ 	.byte	0x04, 0x17
        /*003a*/ 	.short	(.L_827 - .L_826)
.L_826:
        /*003c*/ 	.word	0x00000000
        /*0040*/ 	.short	0x0003
        /*0042*/ 	.short	0x0018
        /*0044*/ 	.byte	0x00, 0xf0, 0x05, 0x00


	//----- nvinfo : EIATTR_KPARAM_INFO
	.align		4
.L_827:
        /*0048*/ 	.byte	0x04, 0x17
        /*004a*/ 	.short	(.L_829 - .L_828)
.L_828:
        /*004c*/ 	.word	0x00000000
        /*0050*/ 	.short	0x0002
        /*0052*/ 	.short	0x0008
        /*0054*/ 	.byte	0x00, 0xf0, 0x41, 0x00


	//----- nvinfo : EIATTR_KPARAM_INFO
	.align		4
.L_829:
        /*0058*/ 	.byte	0x04, 0x17
        /*005a*/ 	.short	(.L_831 - .L_830)
.L_830:
        /*005c*/ 	.word	0x00000000
        /*0060*/ 	.short	0x0001
        /*0062*/ 	.short	0x0004
        /*0064*/ 	.byte	0x00, 0xf0, 0x05, 0x00


	//----- nvinfo : EIATTR_KPARAM_INFO
	.align		4
.L_831:
        /*0068*/ 	.byte	0x04, 0x17
        /*006a*/ 	.short	(.L_833 - .L_832)
.L_832:
        /*006c*/ 	.word	0x00000000
        /*0070*/ 	.short	0x0000
        /*0072*/ 	.short	0x0000
        /*0074*/ 	.byte	0x00, 0xf0, 0x11, 0x00


	//----- nvinfo : EIATTR_SPARSE_MMA_MASK
	.align		4
.L_833:
        /*0078*/ 	.byte	0x03, 0x50
        /*007a*/ 	.short	0x0000


	//----- nvinfo : EIATTR_MAXREG_COUNT
	.align		4
        /*007c*/ 	.byte	0x03, 0x1b
        /*007e*/ 	.short	0x00ff


	//----- nvinfo : EIATTR_MERCURY_ISA_VERSION
	.align		4
        /*0080*/ 	.byte	0x03, 0x5f
        /*0082*/ 	.short	0x0101


	//----- nvinfo : EIATTR_EXIT_INSTR_OFFSETS
	.align		4
        /*0084*/ 	.byte	0x04, 0x1c
        /*0086*/ 	.short	(.L_835 - .L_834)


	//   ....[0]....
.L_834:
        /*0088*/ 	.word	0x00000c90


	//   ....[1]....
        /*008c*/ 	.word	0x00000ce0


	//----- nvinfo : EIATTR_MAX_THREADS
	.align		4
.L_835:
        /*0090*/ 	.byte	0x04, 0x05
        /*0092*/ 	.short	(.L_837 - .L_836)
.L_836:
        /*0094*/ 	.word	0x00000080
        /*0098*/ 	.word	0x00000001
        /*009c*/ 	.word	0x00000001


	//----- nvinfo : EIATTR_CRS_STACK_SIZE
	.align		4
.L_837:
        /*00a0*/ 	.byte	0x04, 0x1e
        /*00a2*/ 	.short	(.L_839 - .L_838)
.L_838:
        /*00a4*/ 	.word	0x00000000


	//----- nvinfo : EIATTR_CBANK_PARAM_SIZE
	.align		4
.L_839:
        /*00a8*/ 	.byte	0x03, 0x19
        /*00aa*/ 	.short	0x001c


	//----- nvinfo : EIATTR_PARAM_CBANK
	.align		4
        /*00ac*/ 	.byte	0x04, 0x0a
        /*00ae*/ 	.short	(.L_841 - .L_840)
	.align		4
.L_840:
        /*00b0*/ 	.word	index@(.nv.constant0._ZN2at6native27unrolled_elementwise_kernelIZZZNS0_15erf_kernel_cudaERNS_18TensorIteratorBaseEENKUlvE_clEvENKUlvE2_clEvEUlN3c108BFloat16EE_St5arrayIPcLm2EELi4E23TrivialOffsetCalculatorILi1EjESD_NS0_6memory15LoadWithoutCastENSE_16StoreWithoutCastEEEviT_T0_T2_T3_T4_T5_)
        /*00b4*/ 	.short	0x0210
        /*00b6*/ 	.short	0x001c


	//----- nvinfo : EIATTR_SW_WAR
	.align		4
.L_841:
        /*00b8*/ 	.byte	0x04, 0x36
        /*00ba*/ 	.short	(.L_843 - .L_842)
.L_842:
        /*00bc*/ 	.word	0x00000008
.L_843:


//--------------------- .nv.info._ZN2at6native29vectorized_elementwise_kernelILi2EZZZNS0_15erf_kernel_cudaERNS_18TensorIteratorBaseEENKUlvE_clEvENKUlvE2_clEvEUlN3c108BFloat16EE_St5arrayIPcLm2EEEEviT0_T1_ --------------------------
	.section	.nv.info._ZN2at6native29vectorized_elementwise_kernelILi2EZZZNS0_15erf_kernel_cudaERNS_18TensorIteratorBaseEENKUlvE_clEvENKUlvE2_clEvEUlN3c108BFloat16EE_St5arrayIPcLm2EEEEviT0_T1_,"",@"SHT_CUDA_INFO"
	.sectionflags	@""
	.align	4


	//----- nvinfo : EIATTR_CUDA_API_VERSION
	.align		4
        /*0000*/ 	.byte	0x04, 0x37
        /*0002*/ 	.short	(.L_845 - .L_844)
.L_844:
        /*0004*/ 	.word	0x00000082


	//----- nvinfo : EIATTR_KPARAM_INFO
	.align		4
.L_845:
        /*0008*/ 	.byte	0x04, 0x17
        /*000a*/ 	.short	(.L_847 - .L_846)
.L_846:
        /*000c*/ 	.word	0x00000000
        /*0010*/ 	.short	0x0002
        /*0012*/ 	.short	0x0008
        /*0014*/ 	.byte	0x00, 0xf0, 0x41, 0x00


	//----- nvinfo : EIATTR_KPARAM_INFO
	.align		4
.L_847:
        /*0018*/ 	.byte	0x04, 0x17
        /*001a*/ 	.short	(.L_849 - .L_848)
.L_848:
        /*001c*/ 	.word	0x00000000
        /*0020*/ 	.short	0x0001
        /*0022*/ 	.short	0x0004
        /*0024*/ 	.byte	0x00, 0xf0, 0x05, 0x00


	//----- nvinfo : EIATTR_KPARAM_INFO
	.align		4
.L_849:
        /*0028*/ 	.byte	0x04, 0x17
        /*002a*/ 	.short	(.L_851 - .L_850)
.L_850:
        /*002c*/ 	.word	0x00000000
        /*0030*/ 	.short	0x0000
        /*0032*/ 	.short	0x0000
        /*0034*/ 	.byte	0x00, 0xf0, 0x11, 0x00


	//----- nvinfo : EIATTR_SPARSE_MMA_MASK
	.align		4
.L_851:
        /*0038*/ 	.byte	0x03, 0x50
        /*003a*/ 	.short	0x0000


	//----- nvinfo : EIATTR_MAXREG_COUNT
	.align		4
        /*003c*/ 	.byte	0x03, 0x1b
        /*003e*/ 	.short	0x00ff


	//----- nvinfo : EIATTR_MERCURY_ISA_VERSION
	.align		4
        /*0040*/ 	.byte	0x03, 0x5f
        /*0042*/ 	.short	0x0101


	//----- nvinfo : EIATTR_EXIT_INSTR_OFFSETS
	.align		4
        /*0044*/ 	.byte	0x04, 0x1c
        /*0046*/ 	.short	(.L_853 - .L_852)


	//   ....[0]....
.L_852:
        /*0048*/ 	.word	0x00000e60


	//   ....[1]....
        /*004c*/ 	.word	0x000027b0


	//   ....[2]....
        /*0050*/ 	.word	0x00002800


	//----- nvinfo : EIATTR_MAX_THREADS
	.align		4
.L_853:
        /*0054*/ 	.byte	0x04, 0x05
        /*0056*/ 	.short	(.L_855 - .L_854)
.L_854:
        /*0058*/ 	.word	0x00000080
        /*005c*/ 	.word	0x00000001
        /*0060*/ 	.word	0x00000001


	//----- nvinfo : EIATTR_CRS_STACK_SIZE
	.align		4
.L_855:
        /*0064*/ 	.byte	0x04, 0x1e
        /*0066*/ 	.short	(.L_857 - .L_856)
.L_856:
        /*0068*/ 	.word	0x00000000


	//----- nvinfo : EIATTR_CBANK_PARAM_SIZE
	.align		4
.L_857:
        /*006c*/ 	.byte	0x03, 0x19
        /*006e*/ 	.short	0x0018


	//----- nvinfo : EIATTR_PARAM_CBANK
	.align		4
        /*0070*/ 	.byte	0x04, 0x0a
        /*0072*/ 	.short	(.L_859 - .L_858)
	.align		4
.L_858:
        /*0074*/ 	.word	index@(.nv.constant0._ZN2at6native29vectorized_elementwise_kernelILi2EZZZNS0_15erf_kernel_cudaERNS_18TensorIteratorBaseEENKUlvE_clEvENKUlvE2_clEvEUlN3c108BFloat16EE_St5arrayIPcLm2EEEEviT0_T1_)
        /*0078*/ 	.short	0x0210
        /*007a*/ 	.short	0x0018


	//----- nvinfo : EIATTR_SW_WAR
	.align		4
.L_859:
        /*007c*/ 	.byte	0x04, 0x36
        /*007e*/ 	.short	(.L_861 - .L_860)
.L_860:
        /*0080*/ 	.word	0x00000008
.L_861:


//--------------------- .nv.info._ZN2at6native29vectorized_elementwise_kernelILi4EZZZNS0_15erf_kernel_cudaERNS_18TensorIteratorBaseEENKUlvE_clEvENKUlvE2_clEvEUlN3c108BFloat16EE_St5arrayIPcLm2EEEEviT0_T1_ --------------------------
	.section	.nv.info._ZN2at6native29vectorized_elementwise_kernelILi4EZZZNS0_15erf_kernel_cudaERNS_18TensorIteratorBaseEENKUlvE_clEvENKUlvE2_clEvEUlN3c108BFloat16EE_St5arrayIPcLm2EEEEviT0_T1_,"",@"SHT_CUDA_INFO"
	.sectionflags	@""
	.align	4


	//----- nvinfo : EIATTR_CUDA_API_VERSION
	.align		4
        /*0000*/ 	.byte	0x04, 0x37
        /*0002*/ 	.short	(.L_863 - .L_862)
.L_862:
        /*0004*/ 	.word	0x00000082


	//----- nvinfo : EIATTR_KPARAM_INFO
	.align		4
.L_863:
        /*0008*/ 	.byte	0x04, 0x17
        /*000a*/ 	.short	(.L_865 - .L_864)
.L_864:
        /*000c*/ 	.word	0x00000000
        /*0010*/ 	.short	0x0002
        /*0012*/ 	.short	0x0008
        /*0014*/ 	.byte	0x00, 0xf0, 0x41, 0x00


	//----- nvinfo : EIATTR_KPARAM_INFO
	.align		4
.L_865:
        /*0018*/ 	.byte	0x04, 0x17
        /*001a*/ 	.short	(.L_867 - .L_866)
.L_866:
        /*001c*/ 	.word	0x00000000
        /*0020*/ 	.short	0x0001
        /*0022*/ 	.short	0x0004
        /*0024*/ 	.byte	0x00, 0xf0, 0x05, 0x00


	//----- nvinfo : EIATTR_KPARAM_INFO
	.align		4
.L_867:
        /*0028*/ 	.byte	0x04, 0x17
        /*002a*/ 	.short	(.L_869 - .L_868)
.L_868:
        /*002c*/ 	.word	0x00000000
        /*0030*/ 	.short	0x0000
        /*0032*/ 	.short	0x0000
        /*0034*/ 	.byte	0x00, 0xf0, 0x11, 0x00


	//----- nvinfo : EIATTR_SPARSE_MMA_MASK
	.align		4
.L_869:
        /*0038*/ 	.byte	0x03, 0x50
        /*003a*/ 	.short	0x0000


	//----- nvinfo : EIATTR_MAXREG_COUNT
	.align		4
        /*003c*/ 	.byte	0x03, 0x1b
        /*003e*/ 	.short	0x00ff


	//----- nvinfo : EIATTR_MERCURY_ISA_VERSION
	.align		4
        /*0040*/ 	.byte	0x03, 0x5f
        /*0042*/ 	.short	0x0101


	//----- nvinfo : EIATTR_EXIT_INSTR_OFFSETS
	.align		4
        /*0044*/ 	.byte	0x04, 0x1c
        /*0046*/ 	.short	(.L_871 - .L_870)


	//   ....[0]....
.L_870:
        /*0048*/ 	.word	0x00000e20


	//   ....[1]....
        /*004c*/ 	.word	0x00002770


	//   ....[2]....
        /*0050*/ 	.word	0x000027c0


	//----- nvinfo : EIATTR_MAX_THREADS
	.align		4
.L_871:
        /*0054*/ 	.byte	0x04, 0x05
        /*0056*/ 	.short	(.L_873 - .L_872)
.L_872:
        /*0058*/ 	.word	0x00000080
        /*005c*/ 	.word	0x00000001
        /*0060*/ 	.word	0x00000001


	//----- nvinfo : EIATTR_CRS_STACK_SIZE
	.align		4
.L_873:
        /*0064*/ 	.byte	0x04, 0x1e
        /*0066*/ 	.short	(.L_875 - .L_874)
.L_874:
        /*0068*/ 	.word	0x00000000


	//----- nvinfo : EIATTR_CBANK_PARAM_SIZE
	.align		4
.L_875:
        /*006c*/ 	.byte	0x03, 0x19
        /*006e*/ 	.short	0x0018


	//----- nvinfo : EIATTR_PARAM_CBANK
	.align		4
        /*0070*/ 	.byte	0x04, 0x0a
        /*0072*/ 	.short	(.L_877 - .L_876)
	.align		4
.L_876:
        /*0074*/ 	.word	index@(.nv.constant0._ZN2at6native29vectorized_elementwise_kernelILi4EZZZNS0_15erf_kernel_cudaERNS_18TensorIteratorBaseEENKUlvE_clEvENKUlvE2_clEvEUlN3c108BFloat16EE_St5arrayIPcLm2EEEEviT0_T1_)
        /*0078*/ 	.short	0x0210
        /*007a*/ 	.short	0x0018


	//----- nvinfo : EIATTR_SW_WAR
	.align		4
.L_877:
        /*007c*/ 	.byte	0x04, 0x36
        /*007e*/ 	.short	(.L_879 - .L_878)
.L_878:
        /*0080*/ 	.word	0x00000008
.L_879:


//--------------------- .nv.info._ZN2at6native29vectorized_elementwise_kernelILi8EZZZNS0_15erf_kernel_cudaERNS_18TensorIteratorBaseEENKUlvE_clEvENKUlvE2_clEvEUlN3c108BFloat16EE_St5arrayIPcLm2EEEEviT0_T1_ --------------------------
	.section	.nv.info._ZN2at6native29vectorized_elementwise_kernelILi8EZZZNS0_15erf_kernel_cudaERNS_18TensorIteratorBaseEENKUlvE_clEvENKUlvE2_clEvEUlN3c108BFloat16EE_St5arrayIPcLm2EEEEviT0_T1_,"",@"SHT_CUDA_INFO"
	.sectionflags	@""
	.align	4


	//----- nvinfo : EIATTR_CUDA_API_VERSION
	.align		4
        /*0000*/ 	.byte	0x04, 0x37
        /*0002*/ 	.short	(.L_881 - .L_880)
.L_880:
        /*0004*/ 	.word	0x00000082


	//----- nvinfo : EIATTR_KPARAM_INFO
	.align		4
.L_881:
        /*0008*/ 	.byte	0x04, 0x17
        /*000a*/ 	.short	(.L_883 - .L_882)
.L_882:
        /*000c*/ 	.word	0x00000000
        /*0010*/ 	.short	0x0002
        /*0012*/ 	.short	0x0008
        /*0014*/ 	.byte	0x00, 0xf0, 0x41, 0x00


	//----- nvinfo : EIATTR_KPARAM_INFO
	.align		4
.L_883:
        /*0018*/ 	.byte	0x04, 0x17
        /*001a*/ 	.short	(.L_885 - .L_884)
.L_884:
        /*001c*/ 	.word	0x00000000
        /*0020*/ 	.short	0x0001
        /*0022*/ 	.short	0x0004
        /*0024*/ 	.byte	0x00, 0xf0, 0x05, 0x00


	//----- nvinfo : EIATTR_KPARAM_INFO
	.align		4
.L_885:
        /*0028*/ 	.byte	0x04, 0x17
        /*002a*/ 	.short	(.L_887 - .L_886)
.L_886:
        /*002c*/ 	.word	0x00000000
        /*0030*/ 	.short	0x0000
        /*0032*/ 	.short	0x0000
        /*0034*/ 	.byte	0x00, 0xf0, 0x11, 0x00


	//----- nvinfo : EIATTR_SPARSE_MMA_MASK
	.align		4
.L_887:
        /*0038*/ 	.byte	0x03, 0x50
        /*003a*/ 	.short	0x0000


	//----- nvinfo : EIATTR_MAXREG_COUNT
	.align		4
        /*003c*/ 	.byte	0x03, 0x1b
        /*003e*/ 	.short	0x00ff


	//----- nvinfo : EIATTR_MERCURY_ISA_VERSION
	.align		4
        /*0040*/ 	.byte	0x03, 0x5f
        /*0042*/ 	.short	0x0101


	//----- nvinfo : EIATTR_EXIT_INSTR_OFFSETS
	.align		4
        /*0044*/ 	.byte	0x04, 0x1c
        /*0046*/ 	.short	(.L_889 - .L_888)


	//   ....[0]....
.L_888:
        /*0048*/ 	.word	0x00000e00


	//   ....[1]....
        /*004c*/ 	.word	0x00002750


	//   ....[2]....
        /*0050*/ 	.word	0x000027a0


	//----- nvinfo : EIATTR_MAX_THREADS
	.align		4
.L_889:
        /*0054*/ 	.byte	0x04, 0x05
        /*0056*/ 	.short	(.L_891 - .L_890)
.L_890:
        /*0058*/ 	.word	0x00000080
        /*005c*/ 	.word	0x00000001
        /*0060*/ 	.word	0x00000001


	//----- nvinfo : EIATTR_CRS_STACK_SIZE
	.align		4
.L_891:
        /*0064*/ 	.byte	0x04, 0x1e
        /*0066*/ 	.short	(.L_893 - .L_892)
.L_892:
        /*0068*/ 	.word	0x00000000


	//----- nvinfo : EIATTR_CBANK_PARAM_SIZE
	.align		4
.L_893:
        /*006c*/ 	.byte	0x03, 0x19
        /*006e*/ 	.short	0x0018


	//----- nvinfo : EIATTR_PARAM_CBANK
	.align		4
        /*0070*/ 	.byte	0x04, 0x0a
        /*0072*/ 	.short	(.L_895 - .L_894)
	.align		4
.L_894:
        /*0074*/ 	.word	index@(.nv.constant0._ZN2at6native29vectorized_elementwise_kernelILi8EZZZNS0_15erf_kernel_cudaERNS_18TensorIteratorBaseEENKUlvE_clEvENKUlvE2_clEvEUlN3c108BFloat16EE_St5arrayIPcLm2EEEEviT0_T1_)
        /*0078*/ 	.short	0x0210
        /*007a*/ 	.short	0x0018


	//----- nvinfo : EIATTR_SW_WAR
	.align		4
.L_895:
        /*007c*/ 	.byte	0x04, 0x36
        /*007e*/ 	.short	(.L_897 - .L_896)
.L_896:
        /*0080*/ 	.word	0x00000008
.L_897:


//--------------------- .nv.info._ZN2at6native18elementwise_kernelILi128ELi4EZNS0_15gpu_kernel_implIZZZNS0_15erf_kernel_cudaERNS_18TensorIteratorBaseEENKUlvE_clEvENKUlvE1_clEvEUlN3c104HalfEE_EEvS4_RKT_EUliE_EEviT1_ --------------------------
	.section	.nv.info._ZN2at6native18elementwise_kernelILi128ELi4EZNS0_15gpu_kernel_implIZZZNS0_15erf_kernel_cudaERNS_18TensorIteratorBaseEENKUlvE_clEvENKUlvE1_clEvEUlN3c104HalfEE_EEvS4_RKT_EUliE_EEviT1_,"",@"SHT_CUDA_INFO"
	.sectionflags	@""
	.align	4


	//----- nvinfo : EIATTR_CUDA_API_VERSION
	.align		4
        /*0000*/ 	.byte	0x04, 0x37
        /*0002*/ 	.short	(.L_899 - .L_898)
.L_898:
        /*0004*/ 	.word	0x00000082


	//----- nvinfo : EIATTR_KPARAM_INFO
	.align		4
.L_899:
        /*0008*/ 	.byte	0x04, 0x17
        /*000a*/ 	.short	(.L_901 - .L_900)
.L_900:
        /*000c*/ 	.word	0x00000000
        /*0010*/ 	.short	0x0001
        /*0012*/ 	.short	0x0008
        /*0014*/ 	.byte	0x00, 0xf0, 0x61, 0x08


	//----- nvinfo : EIATTR_KPARAM_INFO
	.align		4
.L_901:
        /*0018*/ 	.byte	0x04, 0x17
        /*001a*/ 	.short	(.L_903 - .L_902)
.L_902:
        /*001c*/ 	.word	0x00000000
        /*0020*/ 	.short	0x0000
        /*0022*/ 	.short	0x0000
        /*0024*/ 	.byte	0x00, 0xf0, 0x11, 0x00


	//----- nvinfo : EIATTR_SPARSE_MMA_MASK
	.align		4
.L_903:
        /*0028*/ 	.byte	0x03, 0x50
        /*002a*/ 	.short	0x0000


	//----- nvinfo : EIATTR_MAXREG_COUNT
	.align		4
        /*002c*/ 	.byte	0x03, 0x1b
        /*002e*/ 	.short	0x0080


	//----- nvinfo : EIATTR_EXTERNS
	.align		4
        /*0030*/ 	.byte	0x04, 0x0f
        /*0032*/ 	.short	(.L_905 - .L_904)


	//   ....[0]....
	.align		4
.L_904:
        /*0034*/ 	.word	index@(__assertfail)


	//----- nvinfo : EIATTR_MERCURY_ISA_VERSION
	.align		4
.L_905:
        /*0038*/ 	.byte	0x03, 0x5f
        /*003a*/ 	.short	0x0101


	//----- nvinfo : EIATTR_SYSCALL_OFFSETS
	.align		4
        /*003c*/ 	.byte	0x04, 0x46
        /*003e*/ 	.short	(.L_907 - .L_906)


	//   ....[0]....
.L_906:
        /*0040*/ 	.word	0x000022d0


	//   ....[1]....
        /*0044*/ 	.word	0x00003430


	//   ....[2]....
        /*0048*/ 	.word	0x00005740


	//   ....[3]....
        /*004c*/ 	.word	0x000068a0


	//   ....[4]....
        /*0050*/ 	.word	0x00008ba0


	//   ....[5]....
        /*0054*/ 	.word	0x00009d00


	//   ....[6]....
        /*0058*/ 	.word	0x0000bff0


	//   ....[7]....
        /*005c*/ 	.word	0x0000d150


	//----- nvinfo : EIATTR_EXIT_INSTR_OFFSETS
	.align		4
.L_907:
        /*0060*/ 	.byte	0x04, 0x1c
        /*0062*/ 	.short	(.L_909 - .L_908)


	//   ....[0]....
.L_908:
        /*0064*/ 	.word	0x00009dd0


	//   ....[1]....
        /*0068*/ 	.word	0x0000c380


	//   ....[2]....
        /*006c*/ 	.word	0x0000c3c0


	//   ....[3]....
        /*0070*/ 	.word	0x0000c460


	//   ....[4]....
        /*0074*/ 	.word	0x0000c4a0


	//   ....[5]....
        /*0078*/ 	.word	0x0000c4e0


	//   ....[6]....
        /*007c*/ 	.word	0x0000c570


	//   ....[7]....
        /*0080*/ 	.word	0x0000c590


	//   ....[8]....
        /*0084*/ 	.word	0x0000c630


	//   ....[9]....
        /*0088*/ 	.word	0x0000c680


	//   ....[10]....
        /*008c*/ 	.word	0x0000c6d0


	//   ....[11]....
        /*0090*/ 	.word	0x0000c7a0


	//   ....[12]....
        /*0094*/ 	.word	0x0000c800


	//   ....[13]....
        /*0098*/ 	.word	0x0000c990


	//   ....[14]....
        /*009c*/ 	.word	0x0000caf0


	//   ....[15]....
        /*00a0*/ 	.word	0x0000cb30


	//   ....[16]....
        /*00a4*/ 	.word	0x0000cbf0


	//   ....[17]....
        /*00a8*/ 	.word	0x0000cd70


	//   ....[18]....
        /*00ac*/ 	.word	0x0000cef0


	//   ....[19]....
        /*00b0*/ 	.word	0x0000d050


	//   ....[20]....
        /*00b4*/ 	.word	0x0000d160


	//   ....[21]....
        /*00b8*/ 	.word	0x0000d1a0


	//   ....[22]....
        /*00bc*/ 	.word	0x0000d1e0


	//----- nvinfo : EIATTR_MAX_THREADS
	.align		4
.L_909:
        /*00c0*/ 	.byte	0x04, 0x05
        /*00c2*/ 	.short	(.L_911 - .L_910)
.L_910:
        /*00c4*/ 	.word	0x00000080
        /*00c8*/ 	.word	0x00000001
        /*00cc*/ 	.word	0x00000001


	//----- nvinfo : EIATTR_CRS_STACK_SIZE
	.align		4
.L_911:
        /*00d0*/ 	.byte	0x04, 0x1e
        /*00d2*/ 	.short	(.L_913 - .L_912)
.L_912:
        /*00d4*/ 	.word	0x00000000


	//----- nvinfo : EIATTR_CBANK_PARAM_SIZE
	.align		4
.L_913:
        /*00d8*/ 	.byte	0x03, 0x19
        /*00da*/ 	.short	0x0220


	//----- nvinfo : EIATTR_PARAM_CBANK
	.align		4
        /*00dc*/ 	.byte	0x04, 0x0a
        /*00de*/ 	.short	(.L_915 - .L_914)
	.align		4
.L_914:
        /*00e0*/ 	.word	index@(.nv.constant0._ZN2at6native18elementwise_kernelILi128ELi4EZNS0_15gpu_kernel_implIZZZNS0_15erf_kernel_cudaERNS_18TensorIteratorBaseEENKUlvE_clEvENKUlvE1_clEvEUlN3c104HalfEE_EEvS4_RKT_EUliE_EEviT1_)
        /*00e4*/ 	.short	0x0210
        /*00e6*/ 	.short	0x0220


	//----- nvinfo : EIATTR_SW_WAR
	.align		4
.L_915:
        /*00e8*/ 	.byte	0x04, 0x36
        /*00ea*/ 	.short	(.L_917 - .L_916)
.L_916:
        /*00ec*/ 	.word	0x00000008
.L_917:


//--------------------- .nv.info._ZN2at6native27unrolled_elementwise_kernelIZZZNS0_15erf_kernel_cudaERNS_18TensorIteratorBaseEENKUlvE_clEvENKUlvE1_clEvEUlN3c104HalfEE_St5arrayIPcLm2EELi4E23TrivialOffsetCalculatorILi1EjESD_NS0_6memory12LoadWithCastILi1EEENSE_13StoreWithCastILi1EEEEEviT_T0_T2_T3_T4_T5_ --------------------------
	.section	.nv.info._ZN2at6native27unrolled_elementwise_kernelIZZZNS0_15erf_kernel_cudaERNS_18TensorIteratorBaseEENKUlvE_clEvENKUlvE1_clEvEUlN3c104HalfEE_St5arrayIPcLm2EELi4E23TrivialOffsetCalculatorILi1EjESD_NS0_6memory12LoadWithCastILi1EEENSE_13StoreWithCastILi1EEEEEviT_T0_T2_T3_T4_T5_,"",@"SHT_CUDA_INFO"
	.sectionflags	@""
	.align	4


	//----- nvinfo : EIATTR_CUDA_API_VERSION
	.align		4
        /*0000*/ 	.byte	0x04, 0x37
        /*0002*/ 	.short	(.L_919 - .L_918)
.L_918:
        /*0004*/ 	.word	0x00000082


	//----- nvinfo : EIATTR_KPARAM_INFO
	.align		4
.L_919:
        /*0008*/ 	.byte	0x04, 0x17
        /*000a*/ 	.short	(.L_921 - .L_920)
.L_920:
        /*000c*/ 	.word	0x00000000
        /*0010*/ 	.short	0x0006
        /*0012*/ 	.short	0x0024
        /*0014*/ 	.byte	0x00, 0xf0, 0x21, 0x00


	//----- nvinfo : EIATTR_KPARAM_INFO
	.align		4
.L_921:
        /*0018*/ 	.byte	0x04, 0x17
        /*001a*/ 	.short	(.L_923 - .L_922)
.L_922:
        /*001c*/ 	.word	0x00000000
        /*0020*/ 	.short	0x0005
        /*0022*/ 	.short	0x001c
        /*0024*/ 	.byte	0x00, 0xf0, 0x21, 0x00


	//----- nvinfo : EIATTR_KPARAM_INFO
	.align		4
.L_923:
        /*0028*/ 	.byte	0x04, 0x17
        /*002a*/ 	.short	(.L_925 - .L_924)
.L_924:
        /*002c*/ 	.word	0x00000000
        /*0030*/ 	.short	0x0004
        /*0032*/ 	.short	0x0019
        /*0034*/ 	.byte	0x00, 0xf0, 0x05, 0x00


	//----- nvinfo : EIATTR_KPARAM_INFO
	.align		4
.L_925:
        /*0038*/ 	.byte	0x04, 0x17
        /*003a*/ 	.short	(.L_927 - .L_926)
.L_926:
        /*003c*/ 	.word	0x00000000
        /*0040*/ 	.short	0x0003
        /*0042*/ 	.short	0x0018
        /*0044*/ 	.byte	0x00, 0xf0, 0x05, 0x00


	//----- nvinfo : EIATTR_KPARAM_INFO
	.align		4
.L_927:
        /*0048*/ 	.byte	0x04, 0x17
        /*004a*/ 	.short	(.L_929 - .L_928)
.L_928:
        /*004c*/ 	.word	0x00000000
        /*0050*/ 	.short	0x0002
        /*0052*/ 	.short	0x0008
        /*0054*/ 	.byte	0x00, 0xf0, 0x41, 0x00


	//----- nvinfo : EIATTR_KPARAM_INFO
	.align		4
.L_929:
        /*0058*/ 	.byte	0x04, 0x17
        /*005a*/ 	.short	(.L_931 - .L_930)
.L_930:
        /*005c*/ 	.word	0x00000000
        /*0060*/ 	.short	0x0001
        /*0062*/ 	.short	0x0004
        /*0064*/ 	.byte	0x00, 0xf0, 0x05, 0x00


	//----- nvinfo : EIATTR_KPARAM_INFO
	.align		4
.L_931:
        /*0068*/ 	.byte	0x04, 0x17
        /*006a*/ 	.short	(.L_933 - .L_932)
.L_932:
        /*006c*/ 	.word	0x00000000
        /*0070*/ 	.short	0x0000
        /*0072*/ 	.short	0x0000
        /*0074*/ 	.byte	0x00, 0xf0, 0x11, 0x00


	//----- nvinfo : EIATTR_SPARSE_MMA_MASK
	.align		4
.L_933:
        /*0078*/ 	.byte	0x03, 0x50
        /*007a*/ 	.short	0x0000


	//----- nvinfo : EIATTR_MAXREG_COUNT
	.align		4
        /*007c*/ 	.byte	0x03, 0x1b
        /*007e*/ 	.short	0x00ff


	//----- nvinfo : EIATTR_EXTERNS
	.align		4
        /*0080*/ 	.byte	0x04, 0x0f
        /*0082*/ 	.short	(.L_935 - .L_934)


	//   ....[0]....
	.align		4
.L_934:
        /*0084*/ 	.word	index@(__assertfail)


	//----- nvinfo : EIATTR_MERCURY_ISA_VERSION
	.align		4
.L_935:
        /*0088*/ 	.byte	0x03, 0x5f
        /*008a*/ 	.short	0x0101


	//----- nvinfo : EIATTR_SYSCALL_OFFSETS
	.align		4
        /*008c*/ 	.byte	0x04, 0x46
        /*008e*/ 	.short	(.L_937 - .L_936)


	//   ....[0]....
.L_936:
        /*0090*/ 	.word	0x000010b0


	//   ....[1]....
        /*0094*/ 	.word	0x000021c0


	//   ....[2]....
        /*0098*/ 	.word	0x000032d0


	//   ....[3]....
        /*009c*/ 	.word	0x000043c0


	//   ....[4]....
        /*00a0*/ 	.word	0x00005e40


	//   ....[5]....
        /*00a4*/ 	.word	0x00006e60


	//   ....[6]....
        /*00a8*/ 	.word	0x00007e40


	//   ....[7]....
        /*00ac*/ 	.word	0x00008e20


	//----- nvinfo : EIATTR_EXIT_INSTR_OFFSETS
	.align		4
.L_937:
        /*00b0*/ 	.byte	0x04, 0x1c
        /*00b2*/ 	.short	(.L_939 - .L_938)


	//   ....[0]....
.L_938:
        /*00b4*/ 	.word	0x00007f00


	//   ....[1]....
        /*00b8*/ 	.word	0x00008050


	//   ....[2]....
        /*00bc*/ 	.word	0x00008090


	//   ....[3]....
        /*00c0*/ 	.word	0x00008130


	//   ....[4]....
        /*00c4*/ 	.word	0x00008170


	//   ....[5]....
        /*00c8*/ 	.word	0x000081b0


	//   ....[6]....
        /*00cc*/ 	.word	0x00008240


	//   ....[7]....
        /*00d0*/ 	.word	0x00008260


	//   ....[8]....
        /*00d4*/ 	.word	0x00008300


	//   ....[9]....
        /*00d8*/ 	.word	0x00008350


	//   ....[10]....
        /*00dc*/ 	.word	0x000083a0


	//   ....[11]....
        /*00e0*/ 	.word	0x00008470


	//   ....[12]....
        /*00e4*/ 	.word	0x000084d0


	//   ....[13]....
        /*00e8*/ 	.word	0x00008660


	//   ....[14]....
        /*00ec*/ 	.word	0x000087c0


	//   ....[15]....
        /*00f0*/ 	.word	0x00008800


	//   ....[16]....
        /*00f4*/ 	.word	0x000088c0


	//   ....[17]....
        /*00f8*/ 	.word	0x00008a40


	//   ....[18]....
        /*00fc*/ 	.word	0x00008bc0


	//   ....[19]....
        /*0100*/ 	.word	0x00008d20


	//   ....[20]....
        /*0104*/ 	.word	0x00008e30


	//   ....[21]....
        /*0108*/ 	.word	0x00008e70


	//   ....[22]....
        /*010c*/ 	.word	0x00008eb0


	//----- nvinfo : EIATTR_MAX_THREADS
	.align		4
.L_939:
        /*0110*/ 	.byte	0x04, 0x05
        /*0112*/ 	.short	(.L_941 - .L_940)
.L_940:
        /*0114*/ 	.word	0x00000080
        /*0118*/ 	.word	0x00000001
        /*011c*/ 	.word	0x00000001


	//----- nvinfo : EIATTR_CRS_STACK_SIZE
	.align		4
.L_941:
        /*0120*/ 	.byte	0x04, 0x1e
        /*0122*/ 	.short	(.L_943 - .L_942)
.L_942:
        /*0124*/ 	.word	0x00000000


	//----- nvinfo : EIATTR_CBANK_PARAM_SIZE
	.align		4
.L_943:
        /*0128*/ 	.byte	0x03, 0x19
        /*012a*/ 	.short	0x002c


	//----- nvinfo : EIATTR_PARAM_CBANK
	.align		4
        /*012c*/ 	.byte	0x04, 0x0a
        /*012e*/ 	.short	(.L_945 - .L_944)
	.align		4
.L_944:
        /*0130*/ 	.word	index@(.nv.constant0._ZN2at6native27unrolled_elementwise_kernelIZZZNS0_15erf_kernel_cudaERNS_18TensorIteratorBaseEENKUlvE_clEvENKUlvE1_clEvEUlN3c104HalfEE_St5arrayIPcLm2EELi4E23TrivialOffsetCalculatorILi1EjESD_NS0_6memory12LoadWithCastILi1EEENSE_13StoreWithCastILi1EEEEEviT_T0_T2_T3_T4_T5_)
        /*0134*/ 	.short	0x0210
        /*0136*/ 	.short	0x002c


	//----- nvinfo : EIATTR_SW_WAR
	.align		4
.L_945:
        /*0138*/ 	.byte	0x04, 0x36
        /*013a*/ 	.short	(.L_947 - .L_946)
.L_946:
        /*013c*/ 	.word	0x00000008
.L_947:


//--------------------- .nv.info._ZN2at6native18elementwise_kernelILi128ELi4EZNS0_22gpu_kernel_impl_nocastIZZZNS0_15erf_kernel_cudaERNS_18TensorIteratorBaseEENKUlvE_clEvENKUlvE1_clEvEUlN3c104HalfEE_EEvS4_RKT_EUliE_EEviT1_ --------------------------
	.section	.nv.info._ZN2at6native18elementwise_kernelILi128ELi4EZNS0_22gpu_kernel_impl_nocastIZZZNS0_15erf_kernel_cudaERNS_18TensorIteratorBaseEENKUlvE_clEvENKUlvE1_clEvEUlN3c104HalfEE_EEvS4_RKT_EUliE_EEviT1_,"",@"SHT_CUDA_INFO"
	.sectionflags	@""
	.align	4


	//----- nvinfo : EIATTR_CUDA_API_VERSION
	.align		4
        /*0000*/ 	.byte	0x04, 0x37
        /*0002*/ 	.short	(.L_949 - .L_948)
.L_948:
        /*0004*/ 	.word	0x00000082


	//----- nvinfo : EIATTR_KPARAM_INFO
	.align		4
.L_949:
        /*0008*/ 	.byte	0x04, 0x17
        /*000a*/ 	.short	(.L_951 - .L_950)
.L_950:
        /*000c*/ 	.word	0x00000000
        /*0010*/ 	.short	0x0001
        /*0012*/ 	.short	0x0008
        /*0014*/ 	.byte	0x00, 0xf0, 0x61, 0x08


	//----- nvinfo : EIATTR_KPARAM_INFO
	.align		4
.L_951:
        /*0018*/ 	.byte	0x04, 0x17
        /*001a*/ 	.short	(.L_953 - .L_952)
.L_952:
        /*001c*/ 	.word	0x00000000
        /*0020*/ 	.short	0x0000
        /*0022*/ 	.short	0x0000
        /*0024*/ 	.byte	0x00, 0xf0, 0x11, 0x00


	//----- nvinfo : EIATTR_SPARSE_MMA_MASK
	.align		4
.L_953:
        /*0028*/ 	.byte	0x03, 0x50
        /*002a*/ 	.short	0x0000


	//----- nvinfo : EIATTR_MAXREG_COUNT
	.align		4
        /*002c*/ 	.byte	0x03, 0x1b
        /*002e*/ 	.short	0x0080


	//----- nvinfo : EIATTR_MERCURY_ISA_VERSION
	.align		4
        /*0030*/ 	.byte	0x03, 0x5f
        /*0032*/ 	.short	0x0101


	//----- nvinfo : EIATTR_EXIT_INSTR_OFFSETS
	.align		4
        /*0034*/ 	.byte	0x04, 0x1c
        /*0036*/ 	.short	(.L_955 - .L_954)


	//   ....[0]....
.L_954:
        /*0038*/ 	.word	0x00004170


	//   ....[1]....
        /*003c*/ 	.word	0x000056e0


	//----- nvinfo : EIATTR_MAX_THREADS
	.align		4
.L_955:
        /*0040*/ 	.byte	0x04, 0x05
        /*0042*/ 	.short	(.L_957 - .L_956)
.L_956:
        /*0044*/ 	.word	0x00000080
        /*0048*/ 	.word	0x00000001
        /*004c*/ 	.word	0x00000001


	//----- nvinfo : EIATTR_CRS_STACK_SIZE
	.align		4
.L_957:
        /*0050*/ 	.byte	0x04, 0x1e
        /*0052*/ 	.short	(.L_959 - .L_958)
.L_958:
        /*0054*/ 	.word	0x00000000


	//----- nvinfo : EIATTR_CBANK_PARAM_SIZE
	.align		4
.L_959:
        /*0058*/ 	.byte	0x03, 0x19
        /*005a*/ 	.short	0x0220


	//----- nvinfo : EIATTR_PARAM_CBANK
	.align		4
        /*005c*/ 	.byte	0x04, 0x0a
        /*005e*/ 	.short	(.L_961 - .L_960)
	.align		4
.L_960:
        /*0060*/ 	.word	index@(.nv.constant0._ZN2at6native18elementwise_kernelILi128ELi4EZNS0_22gpu_kernel_impl_nocastIZZZNS0_15erf_kernel_cudaERNS_18TensorIteratorBaseEENKUlvE_clEvENKUlvE1_clEvEUlN3c104HalfEE_EEvS4_RKT_EUliE_EEviT1_)
        /*0064*/ 	.short	0x0210
        /*0066*/ 	.short	0x0220


	//----- nvinfo : EIATTR_SW_WAR
	.align		4
.L_961:
        /*0068*/ 	.byte	0x04, 0x36
        /*006a*/ 	.short	(.L_963 - .L_962)
.L_962:
        /*006c*/ 	.word	0x00000008
.L_963:


//--------------------- .nv.info._ZN2at6native27unrolled_elementwise_kernelIZZZNS0_15erf_kernel_cudaERNS_18TensorIteratorBaseEENKUlvE_clEvENKUlvE1_clEvEUlN3c104HalfEE_St5arrayIPcLm2EELi4E23TrivialOffsetCalculatorILi1EjESD_NS0_6memory15LoadWithoutCastENSE_16StoreWithoutCastEEEviT_T0_T2_T3_T4_T5_ --------------------------
	.section	.nv.info._ZN2at6native27unrolled_elementwise_kernelIZZZNS0_15erf_kernel_cudaERNS_18TensorIteratorBaseEENKUlvE_clEvENKUlvE1_clEvEUlN3c104HalfEE_St5arrayIPcLm2EELi4E23TrivialOffsetCalculatorILi1EjESD_NS0_6memory15LoadWithoutCastENSE_16StoreWithoutCastEEEviT_T0_T2_T3_T4_T5_,"",@"SHT_CUDA_INFO"
	.sectionflags	@""
	.align	4


	//----- nvinfo : EIATTR_CUDA_API_VERSION
	.align		4
        /*0000*/ 	.byte	0x04, 0x37
        /*0002*/ 	.short	(.L_965 - .L_964)
.L_964:
        /*0004*/ 	.word	0x00000082


	//----- nvinfo : EIATTR_KPARAM_INFO
	.align		4
.L_965:
        /*0008*/ 	.byte	0x04, 0x17
        /*000a*/ 	.short	(.L_967 - .L_966)
.L_966:
        /*000c*/ 	.word	0x00000000
        /*0010*/ 	.short	0x0006
        /*0012*/ 	.short	0x001b
        /*0014*/ 	.byte	0x00, 0xf0, 0x05, 0x00


	//----- nvinfo : EIATTR_KPARAM_INFO
	.align		4
.L_967:
        /*0018*/ 	.byte	0x04, 0x17
        /*001a*/ 	.short	(.L_969 - .L_968)
.L_968:
        /*001c*/ 	.word	0x00000000
        /*0020*/ 	.short	0x0005
        /*0022*/ 	.short	0x001a
        /*0024*/ 	.byte	0x00, 0xf0, 0x05, 0x00


	//----- nvinfo : EIATTR_KPARAM_INFO
	.align		4
.L_969:
        /*0028*/ 	.byte	0x04, 0x17
        /*002a*/ 	.short	(.L_971 - .L_970)
.L_970:
        /*002c*/ 	.word	0x00000000
        /*0030*/ 	.short	0x0004
        /*0032*/ 	.short	0x0019
        /*0034*/ 	.byte	0x00, 0xf0, 0x05, 0x00


	//----- nvinfo : EIATTR_KPARAM_INFO
	.align		4
.L_971:
        /*0038*/ 	.byte	0x04, 0x17
        /*003a*/ 	.short	(.L_973 - .L_972)
.L_972:
        /*003c*/ 	.word	0x00000000
        /*0040*/ 	.short	0x0003
        /*0042*/ 	.short	0x0018
        /*0044*/ 	.byte	0x00, 0xf0, 0x05, 0x00


	//----- nvinfo : EIATTR_KPARAM_INFO
	.align		4
.L_973:
        /*0048*/ 	.byte	0x04, 0x17
        /*004a*/ 	.short	(.L_975 - .L_974)
.L_974:
        /*004c*/ 	.word	0x00000000
        /*0050*/ 	.short	0x0002
        /*0052*/ 	.short	0x0008
        /*0054*/ 	.byte	0x00, 0xf0, 0x41, 0x00


	//----- nvinfo : EIATTR_KPARAM_INFO
	.align		4
.L_975:
        /*0058*/ 	.byte	0x04, 0x17
        /*005a*/ 	.short	(.L_977 - .L_976)
.L_976:
        /*005c*/ 	.word	0x00000000
        /*0060*/ 	.short	0x0001
        /*0062*/ 	.short	0x0004
        /*0064*/ 	.byte	0x00, 0xf0, 0x05, 0x00


	//----- nvinfo : EIATTR_KPARAM_INFO
	.align		4
.L_977:
        /*0068*/ 	.byte	0x04, 0x17
        /*006a*/ 	.short	(.L_979 - .L_978)
.L_978:
        /*006c*/ 	.word	0x00000000
        /*0070*/ 	.short	0x0000
        /*0072*/ 	.short	0x0000
        /*0074*/ 	.byte	0x00, 0xf0, 0x11, 0x00


	//----- nvinfo : EIATTR_SPARSE_MMA_MASK
	.align		4
.L_979:
        /*0078*/ 	.byte	0x03, 0x50
        /*007a*/ 	.short	0x0000


	//----- nvinfo : EIATTR_MAXREG_COUNT
	.align		4
        /*007c*/ 	.byte	0x03, 0x1b
        /*007e*/ 	.short	0x00ff


	//----- nvinfo : EIATTR_MERCURY_ISA_VERSION
	.align		4
        /*0080*/ 	.byte	0x03, 0x5f
        /*0082*/ 	.short	0x0101


	//----- nvinfo : EIATTR_EXIT_INSTR_OFFSETS
	.align		4
        /*0084*/ 	.byte	0x04, 0x1c
        /*0086*/ 	.short	(.L_981 - .L_980)


	//   ....[0]....
.L_980:
        /*0088*/ 	.word	0x00000c90


	//   ....[1]....
        /*008c*/ 	.word	0x00000ce0


	//----- nvinfo : EIATTR_MAX_THREADS
	.align		4
.L_981:
        /*0090*/ 	.byte	0x04, 0x05
        /*0092*/ 	.short	(.L_983 - .L_982)
.L_982:
        /*0094*/ 	.word	0x00000080
        /*0098*/ 	.word	0x00000001
        /*009c*/ 	.word	0x00000001


	//----- nvinfo : EIATTR_CRS_STACK_SIZE
	.align		4
.L_983:
        /*00a0*/ 	.byte	0x04, 0x1e
        /*00a2*/ 	.short	(.L_985 - .L_984)
.L_984:
        /*00a4*/ 	.word	0x00000000


	//----- nvinfo : EIATTR_CBANK_PARAM_SIZE
	.align		4
.L_985:
        /*00a8*/ 	.byte	0x03, 0x19
        /*00aa*/ 	.short	0x001c


	//----- nvinfo : EIATTR_PARAM_CBANK
	.align		4
        /*00ac*/ 	.byte	0x04, 0x0a
        /*00ae*/ 	.short	(.L_987 - .L_986)
	.align		4
.L_986:
        /*00b0*/ 	.word	index@(.nv.constant0._ZN2at6native27unrolled_elementwise_kernelIZZZNS0_15erf_kernel_cudaERNS_18TensorIteratorBaseEENKUlvE_clEvENKUlvE1_clEvEUlN3c104HalfEE_St5arrayIPcLm2EELi4E23TrivialOffsetCalculatorILi1EjESD_NS0_6memory15LoadWithoutCastENSE_16StoreWithoutCastEEEviT_T0_T2_T3_T4_T5_)
        /*00b4*/ 	.short	0x0210
        /*00b6*/ 	.short	0x001c


	//----- nvinfo : EIATTR_SW_WAR
	.align		4
.L_987:
        /*00b8*/ 	.byte	0x04, 0x36
        /*00ba*/ 	.short	(.L_989 - .L_988)
.L_988:
        /*00bc*/ 	.word	0x00000008
.L_989:


//--------------------- .nv.info._ZN2at6native29vectorized_elementwise_kernelILi2EZZZNS0_15erf_kernel_cudaERNS_18TensorIteratorBaseEENKUlvE_clEvENKUlvE1_clEvEUlN3c104HalfEE_St5arrayIPcLm2EEEEviT0_T1_ --------------------------
	.section	.nv.info._ZN2at6native29vectorized_elementwise_kernelILi2EZZZNS0_15erf_kernel_cudaERNS_18TensorIteratorBaseEENKUlvE_clEvENKUlvE1_clEvEUlN3c104HalfEE_St5arrayIPcLm2EEEEviT0_T1_,"",@"SHT_CUDA_INFO"
	.sectionflags	@""
	.align	4


	//----- nvinfo : EIATTR_CUDA_API_VERSION
	.align		4
        /*0000*/ 	.byte	0x04, 0x37
        /*0002*/ 	.short	(.L_991 - .L_990)
.L_990:
        /*0004*/ 	.word	0x00000082


	//----- nvinfo : EIATTR_KPARAM_INFO
	.align		4
.L_991:
        /*0008*/ 	.byte	0x04, 0x17
        /*000a*/ 	.short	(.L_993 - .L_992)
.L_992:
        /*000c*/ 	.word	0x00000000
        /*0010*/ 	.short	0x0002
        /*0012*/ 	.short	0x0008
        /*0014*/ 	.byte	0x00, 0xf0, 0x41, 0x00


	//----- nvinfo : EIATTR_KPARAM_INFO
	.align		4
.L_993:
        /*0018*/ 	.byte	0x04, 0x17
        /*001a*/ 	.short	(.L_995 - .L_994)
.L_994:
        /*001c*/ 	.word	0x00000000
        /*0020*/ 	.short	0x0001
        /*0022*/ 	.short	0x0004
        /*0024*/ 	.byte	0x00, 0xf0, 0x05, 0x00


	//----- nvinfo : EIATTR_KPARAM_INFO
	.align		4
.L_995:
        /*0028*/ 	.byte	0x04, 0x17
        /*002a*/ 	.short	(.L_997 - .L_996)
.L_996:
        /*002c*/ 	.word	0x00000000
        /*0030*/ 	.short	0x0000
        /*0032*/ 	.short	0x0000
        /*0034*/ 	.byte	0x00, 0xf0, 0x11, 0x00


	//----- nvinfo : EIATTR_SPARSE_MMA_MASK
	.align		4
.L_997:
        /*0038*/ 	.byte	0x03, 0x50
        /*003a*/ 	.short	0x0000


	//----- nvinfo : EIATTR_MAXREG_COUNT
	.align		4
        /*003c*/ 	.byte	0x03, 0x1b
        /*003e*/ 	.short	0x00ff


	//----- nvinfo : EIATTR_MERCURY_ISA_VERSION
	.align		4
        /*0040*/ 	.byte	0x03, 0x5f
        /*0042*/ 	.short	0x0101


	//----- nvinfo : EIATTR_EXIT_INSTR_OFFSETS
	.align		4
        /*0044*/ 	.byte	0x04, 0x1c
        /*0046*/ 	.short	(.L_999 - .L_998)


	//   ....[0]....
.L_998:
        /*0048*/ 	.word	0x00000e20


	//   ....[1]....
        /*004c*/ 	.word	0x00002770


	//   ....[2]....
        /*0050*/ 	.word	0x000027c0


	//----- nvinfo : EIATTR_MAX_THREADS
	.align		4
.L_999:
        /*0054*/ 	.byte	0x04, 0x05
        /*0056*/ 	.short	(.L_1001 - .L_1000)
.L_1000:
        /*0058*/ 	.word	0x00000080
        /*005c*/ 	.word	0x00000001
        /*0060*/ 	.word	0x00000001


	//----- nvinfo : EIATTR_CRS_STACK_SIZE
	.align		4
.L_1001:
        /*0064*/ 	.byte	0x04, 0x1e
        /*0066*/ 	.short	(.L_1003 - .L_1002)
.L_1002:
        /*0068*/ 	.word	0x00000000


	//----- nvinfo : EIATTR_CBANK_PARAM_SIZE
	.align		4
.L_1003:
        /*006c*/ 	.byte	0x03, 0x19
        /*006e*/ 	.short	0x0018


	//----- nvinfo : EIATTR_PARAM_CBANK
	.align		4
        /*0070*/ 	.byte	0x04, 0x0a
        /*0072*/ 	.short	(.L_1005 - .L_1004)
	.align		4
.L_1004:
        /*0074*/ 	.word	index@(.nv.constant0._ZN2at6native29vectorized_elementwise_kernelILi2EZZZNS0_15erf_kernel_cudaERNS_18TensorIteratorBaseEENKUlvE_clEvENKUlvE1_clEvEUlN3c104HalfEE_St5arrayIPcLm2EEEEviT0_T1_)
        /*0078*/ 	.short	0x0210
        /*007a*/ 	.short	0x0018


	//----- nvinfo : EIATTR_SW_WAR
	.align		4
.L_1005:
        /*007c*/ 	.byte	0x04, 0x36
        /*007e*/ 	.short	(.L_1007 - .L_1006)
.L_1006:
        /*0080*/ 	.word	0x00000008
.L_1007:


//--------------------- .nv.info._ZN2at6native29vectorized_elementwise_kernelILi4EZZZNS0_15erf_kernel_cudaERNS_18TensorIteratorBaseEENKUlvE_clEvENKUlvE1_clEvEUlN3c104HalfEE_St5arrayIPcLm2EEEEviT0_T1_ --------------------------
	.section	.nv.info._ZN2at6native29vectorized_elementwise_kernelILi4EZZZNS0_15erf_kernel_cudaERNS_18TensorIteratorBaseEENKUlvE_clEvENKUlvE1_clEvEUlN3c104HalfEE_St5arrayIPcLm2EEEEviT0_T1_,"",@"SHT_CUDA_INFO"
	.sectionflags	@""
	.align	4


	//----- nvinfo : EIATTR_CUDA_API_VERSION
	.align		4
        /*0000*/ 	.byte	0x04, 0x37
        /*0002*/ 	.short	(.L_1009 - .L_1008)
.L_1008:
        /*0004*/ 	.word	0x00000082


	//----- nvinfo : EIATTR_KPARAM_INFO
	.align		4
.L_1009:
        /*0008*/ 	.byte	0x04, 0x17
        /*000a*/ 	.short	(.L_1011 - .L_1010)
.L_1010:
        /*000c*/ 	.word	0x00000000
        /*0010*/ 	.short	0x0002
        /*0012*/ 	.short	0x0008
        /*0014*/ 	.byte	0x00, 0xf0, 0x41, 0x00


	//----- nvinfo : EIATTR_KPARAM_INFO
	.align		4
.L_1011:
        /*0018*/ 	.byte	0x04, 0x17
        /*001a*/ 	.short	(.L_1013 - .L_1012)
.L_1012:
        /*001c*/ 	.word	0x00000000
        /*0020*/ 	.short	0x0001
        /*0022*/ 	.short	0x0004
        /*0024*/ 	.byte	0x00, 0xf0, 0x05, 0x00


	//----- nvinfo : EIATTR_KPARAM_INFO
	.align		4
.L_1013:
        /*0028*/ 	.byte	0x04, 0x17
        /*002a*/ 	.short	(.L_1015 - .L_1014)
.L_1014:
        /*002c*/ 	.word	0x00000000
        /*0030*/ 	.short	0x0000
        /*0032*/ 	.short	0x0000
        /*0034*/ 	.byte	0x00, 0xf0, 0x11, 0x00


	//----- nvinfo : EIATTR_SPARSE_MMA_MASK
	.align		4
.L_1015:
        /*0038*/ 	.byte	0x03, 0x50
        /*003a*/ 	.short	0x0000


	//----- nvinfo : EIATTR_MAXREG_COUNT
	.align		4
        /*003c*/ 	.byte	0x03, 0x1b
        /*003e*/ 	.short	0x00ff


	//----- nvinfo : EIATTR_MERCURY_ISA_VERSION
	.align		4
        /*0040*/ 	.byte	0x03, 0x5f
        /*0042*/ 	.short	0x0101


	//----- nvinfo : EIATTR_EXIT_INSTR_OFFSETS
	.align		4
        /*0044*/ 	.byte	0x04, 0x1c
        /*0046*/ 	.short	(.L_1017 - .L_1016)


	//   ....[0]....
.L_1016:
        /*0048*/ 	.word	0x00000de0


	//   ....[1]....
        /*004c*/ 	.word	0x00002730


	//   ....[2]....
        /*0050*/ 	.word	0x00002780


	//----- nvinfo : EIATTR_MAX_THREADS
	.align		4
.L_1017:
        /*0054*/ 	.byte	0x04, 0x05
        /*0056*/ 	.short	(.L_1019 - .L_1018)
.L_1018:
        /*0058*/ 	.word	0x00000080
        /*005c*/ 	.word	0x00000001
        /*0060*/ 	.word	0x00000001


	//----- nvinfo : EIATTR_CRS_STACK_SIZE
	.align		4
.L_1019:
        /*0064*/ 	.byte	0x04, 0x1e
        /*0066*/ 	.short	(.L_1021 - .L_1020)
.L_1020:
        /*0068*/ 	.word	0x00000000


	//----- nvinfo : EIATTR_CBANK_PARAM_SIZE
	.align		4
.L_1021:
        /*006c*/ 	.byte	0x03, 0x19
        /*006e*/ 	.short	0x0018


	//----- nvinfo : EIATTR_PARAM_CBANK
	.align		4
        /*0070*/ 	.byte	0x04, 0x0a
        /*0072*/ 	.short	(.L_1023 - .L_1022)
	.align		4
.L_1022:
        /*0074*/ 	.word	index@(.nv.constant0._ZN2at6native29vectorized_elementwise_kernelILi4EZZZNS0_15erf_kernel_cudaERNS_18TensorIteratorBaseEENKUlvE_clEvENKUlvE1_clEvEUlN3c104HalfEE_St5arrayIPcLm2EEEEviT0_T1_)
        /*0078*/ 	.short	0x0210
        /*007a*/ 	.short	0x0018


	//----- nvinfo : EIATTR_SW_WAR
	.align		4
.L_1023:
        /*007c*/ 	.byte	0x04, 0x36
        /*007e*/ 	.short	(.L_1025 - .L_1024)
.L_1024:
        /*0080*/ 	.word	0x00000008
.L_1025:


//--------------------- .nv.info._ZN2at6native29vectorized_elementwise_kernelILi8EZZZNS0_15erf_kernel_cudaERNS_18TensorIteratorBaseEENKUlvE_clEvENKUlvE1_clEvEUlN3c104HalfEE_St5arrayIPcLm2EEEEviT0_T1_ --------------------------
	.section	.nv.info._ZN2at6native29vectorized_elementwise_kernelILi8EZZZNS0_15erf_kernel_cudaERNS_18TensorIteratorBaseEENKUlvE_clEvENKUlvE1_clEvEUlN3c104HalfEE_St5arrayIPcLm2EEEEviT0_T1_,"",@"SHT_CUDA_INFO"
	.sectionflags	@""
	.align	4


	//----- nvinfo : EIATTR_CUDA_API_VERSION
	.align		4
        /*0000*/ 	.byte	0x04, 0x37
        /*0002*/ 	.short	(.L_1027 - .L_1026)
.L_1026:
        /*0004*/ 	.word	0x00000082


	//----- nvinfo : EIATTR_KPARAM_INFO
	.align		4
.L_1027:
        /*0008*/ 	.byte	0x04, 0x17
        /*000a*/ 	.short	(.L_1029 - .L_1028)
.L_1028:
        /*000c*/ 	.word	0x00000000
        /*0010*/ 	.short	0x0002
        /*0012*/ 	.short	0x0008
        /*0014*/ 	.byte	0x00, 0xf0, 0x41, 0x00


	//----- nvinfo : EIATTR_KPARAM_INFO
	.align		4
.L_1029:
        /*0018*/ 	.byte	0x04, 0x17
        /*001a*/ 	.short	(.L_1031 - .L_1030)
.L_1030:
        /*001c*/ 	.word	0x00000000
        /*0020*/ 	.short	0x0001
        /*0022*/ 	.short	0x0004
        /*0024*/ 	.byte	0x00, 0xf0, 0x05, 0x00


	//----- nvinfo : EIATTR_KPARAM_INFO
	.align		4
.L_1031:
        /*0028*/ 	.byte	0x04, 0x17
        /*002a*/ 	.short	(.L_1033 - .L_1032)
.L_1032:
        /*002c*/ 	.word	0x00000000
        /*0030*/ 	.short	0x0000
        /*0032*/ 	.short	0x0000
        /*0034*/ 	.byte	0x00, 0xf0, 0x11, 0x00


	//----- nvinfo : EIATTR_SPARSE_MMA_MASK
	.align		4
.L_1033:
        /*0038*/ 	.byte	0x03, 0x50
        /*003a*/ 	.short	0x0000


	//----- nvinfo : EIATTR_MAXREG_COUNT
	.align		4
        /*003c*/ 	.byte	0x03, 0x1b
        /*003e*/ 	.short	0x00ff


	//----- nvinfo : EIATTR_MERCURY_ISA_VERSION
	.align		4
        /*0040*/ 	.byte	0x03, 0x5f
        /*0042*/ 	.short	0x0101


	//----- nvinfo : EIATTR_EXIT_INSTR_OFFSETS
	.align		4
        /*0044*/ 	.byte	0x04, 0x1c
        /*0046*/ 	.short	(.L_1035 - .L_1034)


	//   ....[0]....
.L_1034:
        /*0048*/ 	.word	0x00000dc0


	//   ....[1]....
        /*004c*/ 	.word	0x00002710


	//   ....[2]....
        /*0050*/ 	.word	0x00002760


	//----- nvinfo : EIATTR_MAX_THREADS
	.align		4
.L_1035:
        /*0054*/ 	.byte	0x04, 0x05
        /*0056*/ 	.short	(.L_1037 - .L_1036)
.L_1036:
        /*0058*/ 	.word	0x00000080
        /*005c*/ 	.word	0x00000001
        /*0060*/ 	.word	0x00000001


	//----- nvinfo : EIATTR_CRS_STACK_SIZE
	.align		4
.L_1037:
        /*0064*/ 	.byte	0x04, 0x1e
        /*0066*/ 	.short	(.L_1039 - .L_1038)
.L_1038:
        /*0068*/ 	.word	0x00000000


	//----- nvinfo : EIATTR_CBANK_PARAM_SIZE
	.align		4
.L_1039:
        /*006c*/ 	.byte	0x03, 0x19
        /*006e*/ 	.short	0x0018


	//----- nvinfo : EIATTR_PARAM_CBANK
	.align		4
        /*0070*/ 	.byte	0x04, 0x0a
        /*0072*/ 	.short	(.L_1041 - .L_1040)
	.align		4
.L_1040:
        /*0074*/ 	.word	index@(.nv.constant0._ZN2at6native29vectorized_elementwise_kernelILi8EZZZNS0_15erf_kernel_cudaERNS_18TensorIteratorBaseEENKUlvE_clEvENKUlvE1_clEvEUlN3c104HalfEE_St5arrayIPcLm2EEEEviT0_T1_)
        /*0078*/ 	.short	0x0210
        /*007a*/ 	.short	0x0018


	//----- nvinfo : EIATTR_SW_WAR
	.align		4
.L_1041:
        /*007c*/ 	.byte	0x04, 0x36
        /*007e*/ 	.short	(.L_1043 - .L_1042)
.L_1042:
        /*0080*/ 	.word	0x00000008
.L_1043:


//--------------------- .nv.info._ZN2at6native18elementwise_kernelILi128ELi4EZNS0_15gpu_kernel_implIZZZNS0_15erf_kernel_cudaERNS_18TensorIteratorBaseEENKUlvE_clEvENKUlvE0_clEvEUlfE_EEvS4_RKT_EUliE_EEviT1_ --------------------------
	.section	.nv.info._ZN2at6native18elementwise_kernelILi128ELi4EZNS0_15gpu_kernel_implIZZZNS0_15erf_kernel_cudaERNS_18TensorIteratorBaseEENKUlvE_clEvENKUlvE0_clEvEUlfE_EEvS4_RKT_EUliE_EEviT1_,"",@"SHT_CUDA_INFO"
	.sectionflags	@""
	.align	4


	//----- nvinfo : EIATTR_CUDA_API_VERSION
	.align		4
        /*0000*/ 	.byte	0x04, 0x37
        /*0002*/ 	.short	(.L_1045 - .L_1044)
.L_1044:
        /*0004*/ 	.word	0x00000082


	//----- nvinfo : EIATTR_KPARAM_INFO
	.align		4
.L_1045:
        /*0008*/ 	.byte	0x04, 0x17
        /*000a*/ 	.short	(.L_1047 - .L_1046)
.L_1046:
        /*000c*/ 	.word	0x00000000
        /*0010*/ 	.short	0x0001
        /*0012*/ 	.short	0x0008
        /*0014*/ 	.byte	0x00, 0xf0, 0x61, 0x08


	//----- nvinfo : EIATTR_KPARAM_INFO
	.align		4
.L_1047:
        /*0018*/ 	.byte	0x04, 0x17
        /*001a*/ 	.short	(.L_1049 - .L_1048)
.L_1048:
        /*001c*/ 	.word	0x00000000
        /*0020*/ 	.short	0x0000
        /*0022*/ 	.short	0x0000
        /*0024*/ 	.byte	0x00, 0xf0, 0x11, 0x00


	//----- nvinfo : EIATTR_SPARSE_MMA_MASK
	.align		4
.L_1049:
        /*0028*/ 	.byte	0x03, 0x50
        /*002a*/ 	.short	0x0000


	//----- nvinfo : EIATTR_MAXREG_COUNT
	.align		4
        /*002c*/ 	.byte	0x03, 0x1b
        /*002e*/ 	.short	0x0080


	//----- nvinfo : EIATTR_EXTERNS
	.align		4
        /*0030*/ 	.byte	0x04, 0x0f
        /*0032*/ 	.short	(.L_1051 - .L_1050)


	//   ....[0]....
	.align		4
.L_1050:
        /*0034*/ 	.word	index@(__assertfail)


	//----- nvinfo : EIATTR_MERCURY_ISA_VERSION
	.align		4
.L_1051:
        /*0038*/ 	.byte	0x03, 0x5f
        /*003a*/ 	.short	0x0101


	//----- nvinfo : EIATTR_SYSCALL_OFFSETS
	.align		4
        /*003c*/ 	.byte	0x04, 0x46
        /*003e*/ 	.short	(.L_1053 - .L_1052)


	//   ....[0]....
.L_1052:
        /*0040*/ 	.word	0x00002170


	//   ....[1]....
        /*0044*/ 	.word	0x000031a0


	//   ....[2]....
        /*0048*/ 	.word	0x00005330


	//   ....[3]....
        /*004c*/ 	.word	0x00006360


	//   ....[4]....
        /*0050*/ 	.word	0x000084e0


	//   ....[5]....
        /*0054*/ 	.word	0x00009510


	//   ....[6]....
        /*0058*/ 	.word	0x0000b680


	//   ....[7]....
        /*005c*/ 	.word	0x0000c6b0


	//----- nvinfo : EIATTR_EXIT_INSTR_OFFSETS
	.align		4
.L_1053:
        /*0060*/ 	.byte	0x04, 0x1c
        /*0062*/ 	.short	(.L_1055 - .L_1054)


	//   ....[0]....
.L_1054:
        /*0064*/ 	.word	0x000095c0


	//   ....[1]....
        /*0068*/ 	.word	0x0000b9d0


	//   ....[2]....
        /*006c*/ 	.word	0x0000ba10


	//   ....[3]....
        /*0070*/ 	.word	0x0000baa0


	//   ....[4]....
        /*0074*/ 	.word	0x0000bad0


	//   ....[5]....
        /*0078*/ 	.word	0x0000bb00


	//   ....[6]....
        /*007c*/ 	.word	0x0000bb80


	//   ....[7]....
        /*0080*/ 	.word	0x0000bbb0


	//   ....[8]....
        /*0084*/ 	.word	0x0000bc40


	//   ....[9]....
        /*0088*/ 	.word	0x0000bc80


	//   ....[10]....
        /*008c*/ 	.word	0x0000bcc0


	//   ....[11]....
        /*0090*/ 	.word	0x0000bd80


	//   ....[12]....
        /*0094*/ 	.word	0x0000bdd0


	//   ....[13]....
        /*0098*/ 	.word	0x0000bf50


	//   ....[14]....
        /*009c*/ 	.word	0x0000c0a0


	//   ....[15]....
        /*00a0*/ 	.word	0x0000c0d0


	//   ....[16]....
        /*00a4*/ 	.word	0x0000c180


	//   ....[17]....
        /*00a8*/ 	.word	0x0000c2f0


	//   ....[18]....
        /*00ac*/ 	.word	0x0000c460


	//   ....[19]....
        /*00b0*/ 	.word	0x0000c5b0


	//   ....[20]....
        /*00b4*/ 	.word	0x0000c6c0


	//   ....[21]....
        /*00b8*/ 	.word	0x0000c6f0


	//   ....[22]....
        /*00bc*/ 	.word	0x0000c720


	//----- nvinfo : EIATTR_MAX_THREADS
	.align		4
.L_1055:
        /*00c0*/ 	.byte	0x04, 0x05
        /*00c2*/ 	.short	(.L_1057 - .L_1056)
.L_1056:
        /*00c4*/ 	.word	0x00000080
        /*00c8*/ 	.word	0x00000001
        /*00cc*/ 	.word	0x00000001


	//----- nvinfo : EIATTR_CRS_STACK_SIZE
	.align		4
.L_1057:
        /*00d0*/ 	.byte	0x04, 0x1e
        /*00d2*/ 	.short	(.L_1059 - .L_1058)
.L_1058:
        /*00d4*/ 	.word	0x00000000


	//----- nvinfo : EIATTR_CBANK_PARAM_SIZE
	.align		4
.L_1059:
        /*00d8*/ 	.byte	0x03, 0x19
        /*00da*/ 	.short	0x0220


	//----- nvinfo : EIATTR_PARAM_CBANK
	.align		4
        /*00dc*/ 	.byte	0x04, 0x0a
        /*00de*/ 	.short	(.L_1061 - .L_1060)
	.align		4
.L_1060:
        /*00e0*/ 	.word	index@(.nv.constant0._ZN2at6native18elementwise_kernelILi128ELi4EZNS0_15gpu_kernel_implIZZZNS0_15erf_kernel_cudaERNS_18TensorIteratorBaseEENKUlvE_clEvENKUlvE0_clEvEUlfE_EEvS4_RKT_EUliE_EEviT1_)
        /*00e4*/ 	.short	0x0210
        /*00e6*/ 	.short	0x0220


	//----- nvinfo : EIATTR_SW_WAR
	.align		4
.L_1061:
        /*00e8*/ 	.byte	0x04, 0x36
        /*00ea*/ 	.short	(.L_1063 - .L_1062)
.L_1062:
        /*00ec*/ 	.word	0x00000008
.L_1063:


//--------------------- .nv.info._ZN2at6native27unrolled_elementwise_kernelIZZZNS0_15erf_kernel_cudaERNS_18TensorIteratorBaseEENKUlvE_clEvENKUlvE0_clEvEUlfE_St5arrayIPcLm2EELi4E23TrivialOffsetCalculatorILi1EjESB_NS0_6memory12LoadWithCastILi1EEENSC_13StoreWithCastILi1EEEEEviT_T0_T2_T3_T4_T5_ --------------------------
	.section	.nv.info._ZN2at6native27unrolled_elementwise_kernelIZZZNS0_15erf_kernel_cudaERNS_18TensorIteratorBaseEENKUlvE_clEvENKUlvE0_clEvEUlfE_St5arrayIPcLm2EELi4E23TrivialOffsetCalculatorILi1EjESB_NS0_6memory12LoadWithCastILi1EEENSC_13StoreWithCastILi1EEEEEviT_T0_T2_T3_T4_T5_,"",@"SHT_CUDA_INFO"
	.sectionflags	@""
	.align	4


	//----- nvinfo : EIATTR_CUDA_API_VERSION
	.align		4
        /*0000*/ 	.byte	0x04, 0x37
        /*0002*/ 	.short	(.L_1065 - .L_1064)
.L_1064:
        /*0004*/ 	.word	0x00000082


	//----- nvinfo : EIATTR_KPARAM_INFO
	.align		4
.L_1065:
        /*0008*/ 	.byte	0x04, 0x17
        /*000a*/ 	.short	(.L_1067 - .L_1066)
.L_1066:
        /*000c*/ 	.word	0x00000000
        /*0010*/ 	.short	0x0006
        /*0012*/ 	.short	0x0024
        /*0014*/ 	.byte	0x00, 0xf0, 0x21, 0x00


	//----- nvinfo : EIATTR_KPARAM_INFO
	.align		4
.L_1067:
        /*0018*/ 	.byte	0x04, 0x17
        /*001a*/ 	.short	(.L_1069 - .L_1068)
.L_1068:
        /*001c*/ 	.word	0x00000000
        /*0020*/ 	.short	0x0005
        /*0022*/ 	.short	0x001c
        /*0024*/ 	.byte	0x00, 0xf0, 0x21, 0x00


	//----- nvinfo : EIATTR_KPARAM_INFO
	.align		4
.L_1069:
        /*0028*/ 	.byte	0x04, 0x17
        /*002a*/ 	.short	(.L_1071 - .L_1070)
.L_1070:
        /*002c*/ 	.word	0x00000000
        /*0030*/ 	.short	0x0004
        /*0032*/ 	.short	0x0019
        /*0034*/ 	.byte	0x00, 0xf0, 0x05, 0x00


	//----- nvinfo : EIATTR_KPARAM_INFO
	.align		4
.L_1071:
        /*0038*/ 	.byte	0x04, 0x17
        /*003a*/ 	.short	(.L_1073 - .L_1072)
.L_1072:
        /*003c*/ 	.word	0x00000000
        /*0040*/ 	.short	0x0003
        /*0042*/ 	.short	0x0018
        /*0044*/ 	.byte	0x00, 0xf0, 0x05, 0x00


	//----- nvinfo : EIATTR_KPARAM_INFO
	.align		4
.L_1073:
        /*0048*/ 	.byte	0x04, 0x17
        /*004a*/ 	.short	(.L_1075 - .L_1074)
.L_1074:
        /*004c*/ 	.word	0x00000000
        /*0050*/ 	.short	0x0002
        /*0052*/ 	.short	0x0008
        /*0054*/ 	.byte	0x00, 0xf0, 0x41, 0x00


	//----- nvinfo : EIATTR_KPARAM_INFO
	.align		4
.L_1075:
        /*0058*/ 	.byte	0x04, 0x17
        /*005a*/ 	.short	(.L_1077 - .L_1076)
.L_1076:
        /*005c*/ 	.word	0x00000000
        /*0060*/ 	.short	0x0001
        /*0062*/ 	.short	0x0004
        /*0064*/ 	.byte	0x00, 0xf0, 0x05, 0x00


	//----- nvinfo : EIATTR_KPARAM_INFO
	.align		4
.L_1077:
        /*0068*/ 	.byte	0x04, 0x17
        /*006a*/ 	.short	(.L_1079 - .L_1078)
.L_1078:
        /*006c*/ 	.word	0x00000000
        /*0070*/ 	.short	0x0000
        /*0072*/ 	.short	0x0000
        /*0074*/ 	.byte	0x00, 0xf0, 0x11, 0x00


	//----- nvinfo : EIATTR_SPARSE_MMA_MASK
	.align		4
.L_1079:
        /*0078*/ 	.byte	0x03, 0x50
        /*007a*/ 	.short	0x0000


	//----- nvinfo : EIATTR_MAXREG_COUNT
	.align		4
        /*007c*/ 	.byte	0x03, 0x1b
        /*007e*/ 	.short	0x00ff


	//----- nvinfo : EIATTR_EXTERNS
	.align		4
        /*0080*/ 	.byte	0x04, 0x0f
        /*0082*/ 	.short	(.L_1081 - .L_1080)


	//   ....[0]....
	.align		4
.L_1080:
        /*0084*/ 	.word	index@(__assertfail)


	//----- nvinfo : EIATTR_MERCURY_ISA_VERSION
	.align		4
.L_1081:
        /*0088*/ 	.byte	0x03, 0x5f
        /*008a*/ 	.short	0x0101


	//----- nvinfo : EIATTR_SYSCALL_OFFSETS
	.align		4
        /*008c*/ 	.byte	0x04, 0x46
        /*008e*/ 	.short	(.L_1083 - .L_1082)


	//   ....[0]....
.L_1082:
        /*0090*/ 	.word	0x00000e80


	//   ....[1]....
        /*0094*/ 	.word	0x00001d30


	//   ....[2]....
        /*0098*/ 	.word	0x00002bf0


	//   ....[3]....
        /*009c*/ 	.word	0x00003a50


	//   ....[4]....
        /*00a0*/ 	.word	0x00005300


	//   ....[5]....
        /*00a4*/ 	.word	0x00006200


	//   ....[6]....
        /*00a8*/ 	.word	0x000070c0


	//   ....[7]....
        /*00ac*/ 	.word	0x00007f80


	//----- nvinfo : EIATTR_EXIT_INSTR_OFFSETS
	.align		4
.L_1083:
        /*00b0*/ 	.byte	0x04, 0x1c
        /*00b2*/ 	.short	(.L_1085 - .L_1084)


	//   ....[0]....
.L_1084:
        /*00b4*/ 	.word	0x00007160


	//   ....[1]....
        /*00b8*/ 	.word	0x000072a0


	//   ....[2]....
        /*00bc*/ 	.word	0x000072e0


	//   ....[3]....
        /*00c0*/ 	.word	0x00007370


	//   ....[4]....
        /*00c4*/ 	.word	0x000073a0


	//   ....[5]....
        /*00c8*/ 	.word	0x000073d0


	//   ....[6]....
        /*00cc*/ 	.word	0x00007450


	//   ....[7]....
        /*00d0*/ 	.word	0x00007480


	//   ....[8]....
        /*00d4*/ 	.word	0x00007510


	//   ....[9]....
        /*00d8*/ 	.word	0x00007550


	//   ....[10]....
        /*00dc*/ 	.word	0x00007590


	//   ....[11]....
        /*00e0*/ 	.word	0x00007650


	//   ....[12]....
        /*00e4*/ 	.word	0x000076a0


	//   ....[13]....
        /*00e8*/ 	.word	0x00007820


	//   ....[14]....
        /*00ec*/ 	.word	0x00007970


	//   ....[15]....
        /*00f0*/ 	.word	0x000079a0


	//   ....[16]....
        /*00f4*/ 	.word	0x00007a50


	//   ....[17]....
        /*00f8*/ 	.word	0x00007bc0


	//   ....[18]....
        /*00fc*/ 	.word	0x00007d30


	//   ....[19]....
        /*0100*/ 	.word	0x00007e80


	//   ....[20]....
        /*0104*/ 	.word	0x00007f90


	//   ....[21]....
        /*0108*/ 	.word	0x00007fc0


	//   ....[22]....
        /*010c*/ 	.word	0x00007ff0


	//----- nvinfo : EIATTR_MAX_THREADS
	.align		4
.L_1085:
        /*0110*/ 	.byte	0x04, 0x05
        /*0112*/ 	.short	(.L_1087 - .L_1086)
.L_1086:
        /*0114*/ 	.word	0x00000080
        /*0118*/ 	.word	0x00000001
        /*011c*/ 	.word	0x00000001


	//----- nvinfo : EIATTR_CRS_STACK_SIZE
	.align		4
.L_1087:
        /*0120*/ 	.byte	0x04, 0x1e
        /*0122*/ 	.short	(.L_1089 - .L_1088)
.L_1088:
        /*0124*/ 	.word	0x00000000


	//----- nvinfo : EIATTR_CBANK_PARAM_SIZE
	.align		4
.L_1089:
        /*0128*/ 	.byte	0x03, 0x19
        /*012a*/ 	.short	0x002c


	//----- nvinfo : EIATTR_PARAM_CBANK
	.align		4
        /*012c*/ 	.byte	0x04, 0x0a
        /*012e*/ 	.short	(.L_1091 - .L_1090)
	.align		4
.L_1090:
        /*0130*/ 	.word	index@(.nv.constant0._ZN2at6native27unrolled_elementwise_kernelIZZZNS0_15erf_kernel_cudaERNS_18TensorIteratorBaseEENKUlvE_clEvENKUlvE0_clEvEUlfE_St5arrayIPcLm2EELi4E23TrivialOffsetCalculatorILi1EjESB_NS0_6memory12LoadWithCastILi1EEENSC_13StoreWithCastILi1EEEEEviT_T0_T2_T3_T4_T5_)
        /*0134*/ 	.short	0x0210
        /*0136*/ 	.short	0x002c


	//----- nvinfo : EIATTR_SW_WAR
	.align		4
.L_1091:
        /*0138*/ 	.byte	0x04, 0x36
        /*013a*/ 	.short	(.L_1093 - .L_1092)
.L_1092:
        /*013c*/ 	.word	0x00000008
.L_1093:


//--------------------- .nv.info._ZN2at6native18elementwise_kernelILi128ELi2EZNS0_22gpu_kernel_impl_nocastIZZZNS0_15erf_kernel_cudaERNS_18TensorIteratorBaseEENKUlvE_clEvENKUlvE0_clEvEUlfE_EEvS4_RKT_EUliE_EEviT1_ --------------------------
	.section	.nv.info._ZN2at6native18elementwise_kernelILi128ELi2EZNS0_22gpu_kernel_impl_nocastIZZZNS0_15erf_kernel_cudaERNS_18TensorIteratorBaseEENKUlvE_clEvENKUlvE0_clEvEUlfE_EEvS4_RKT_EUliE_EEviT1_,"",@"SHT_CUDA_INFO"
	.sectionflags	@""
	.align	4


	//----- nvinfo : EIATTR_CUDA_API_VERSION
	.align		4
        /*0000*/ 	.byte	0x04, 0x37
        /*0002*/ 	.short	(.L_1095 - .L_1094)
.L_1094:
        /*0004*/ 	.word	0x00000082


	//----- nvinfo : EIATTR_KPARAM_INFO
	.align		4
.L_1095:
        /*0008*/ 	.byte	0x04, 0x17
        /*000a*/ 	.short	(.L_1097 - .L_1096)
.L_1096:
        /*000c*/ 	.word	0x00000000
        /*0010*/ 	.short	0x0001
        /*0012*/ 	.short	0x0008
        /*0014*/ 	.byte	0x00, 0xf0, 0x61, 0x08


	//----- nvinfo : EIATTR_KPARAM_INFO
	.align		4
.L_1097:
        /*0018*/ 	.byte	0x04, 0x17
        /*001a*/ 	.short	(.L_1099 - .L_1098)
.L_1098:
        /*001c*/ 	.word	0x00000000
        /*0020*/ 	.short	0x0000
        /*0022*/ 	.short	0x0000
        /*0024*/ 	.byte	0x00, 0xf0, 0x11, 0x00


	//----- nvinfo : EIATTR_SPARSE_MMA_MASK
	.align		4
.L_1099:
        /*0028*/ 	.byte	0x03, 0x50
        /*002a*/ 	.short	0x0000


	//----- nvinfo : EIATTR_MAXREG_COUNT
	.align		4
        /*002c*/ 	.byte	0x03, 0x1b
        /*002e*/ 	.short	0x0080


	//----- nvinfo : EIATTR_MERCURY_ISA_VERSION
	.align		4
        /*0030*/ 	.byte	0x03, 0x5f
        /*0032*/ 	.short	0x0101


	//----- nvinfo : EIATTR_EXIT_INSTR_OFFSETS
	.align		4
        /*0034*/ 	.byte	0x04, 0x1c
        /*0036*/ 	.short	(.L_1101 - .L_1100)


	//   ....[0]....
.L_1100:
        /*0038*/ 	.word	0x00001610


	//   ....[1]....
        /*003c*/ 	.word	0x00002b70


	//----- nvinfo : EIATTR_MAX_THREADS
	.align		4
.L_1101:
        /*0040*/ 	.byte	0x04, 0x05
        /*0042*/ 	.short	(.L_1103 - .L_1102)
.L_1102:
        /*0044*/ 	.word	0x00000080
        /*0048*/ 	.word	0x00000001
        /*004c*/ 	.word	0x00000001


	//----- nvinfo : EIATTR_CRS_STACK_SIZE
	.align		4
.L_1103:
        /*0050*/ 	.byte	0x04, 0x1e
        /*0052*/ 	.short	(.L_1105 - .L_1104)
.L_1104:
        /*0054*/ 	.word	0x00000000


	//----- nvinfo : EIATTR_CBANK_PARAM_SIZE
	.align		4
.L_1105:
        /*0058*/ 	.byte	0x03, 0x19
        /*005a*/ 	.short	0x0220


	//----- nvinfo : EIATTR_PARAM_CBANK
	.align		4
        /*005c*/ 	.byte	0x04, 0x0a
        /*005e*/ 	.short	(.L_1107 - .L_1106)
	.align		4
.L_1106:
        /*0060*/ 	.word	index@(.nv.constant0._ZN2at6native18elementwise_kernelILi128ELi2EZNS0_22gpu_kernel_impl_nocastIZZZNS0_15erf_kernel_cudaERNS_18TensorIteratorBaseEENKUlvE_clEvENKUlvE0_clEvEUlfE_EEvS4_RKT_EUliE_EEviT1_)
        /*0064*/ 	.short	0x0210
        /*0066*/ 	.short	0x0220


	//----- nvinfo : EIATTR_SW_WAR
	.align		4
.L_1107:
        /*0068*/ 	.byte	0x04, 0x36
        /*006a*/ 	.short	(.L_1109 - .L_1108)
.L_1108:
        /*006c*/ 	.word	0x00000008
.L_1109:


//--------------------- .nv.info._ZN2at6native27unrolled_elementwise_kernelIZZZNS0_15erf_kernel_cudaERNS_18TensorIteratorBaseEENKUlvE_clEvENKUlvE0_clEvEUlfE_St5arrayIPcLm2EELi4E23TrivialOffsetCalculatorILi1EjESB_NS0_6memory15LoadWithoutCastENSC_16StoreWithoutCastEEEviT_T0_T2_T3_T4_T5_ --------------------------
	.section	.nv.info._ZN2at6native27unrolled_elementwise_kernelIZZZNS0_15erf_kernel_cudaERNS_18TensorIteratorBaseEENKUlvE_clEvENKUlvE0_clEvEUlfE_St5arrayIPcLm2EELi4E23TrivialOffsetCalculatorILi1EjESB_NS0_6memory15LoadWithoutCastENSC_16StoreWithoutCastEEEviT_T0_T2_T3_T4_T5_,"",@"SHT_CUDA_INFO"
	.sectionflags	@""
	.align	4


	//----- nvinfo : EIATTR_CUDA_API_VERSION
	.align		4
        /*0000*/ 	.byte	0x04, 0x37
        /*0002*/ 	.short	(.L_1111 - .L_1110)
.L_1110:
        /*0004*/ 	.word	0x00000082


	//----- nvinfo : EIATTR_KPARAM_INFO
	.align		4
.L_1111:
        /*0008*/ 	.byte	0x04, 0x17
        /*000a*/ 	.short	(.L_1113 - .L_1112)
.L_1112:
        /*000c*/ 	.word	0x00000000
        /*0010*/ 	.short	0x0006
        /*0012*/ 	.short	0x001b
        /*0014*/ 	.byte	0x00, 0xf0, 0x05, 0x00


	//----- nvinfo : EIATTR_KPARAM_INFO
	.align		4
.L_1113:
        /*0018*/ 	.byte	0x04, 0x17
        /*001a*/ 	.short	(.L_1115 - .L_1114)
.L_1114:
        /*001c*/ 	.word	0x00000000
        /*0020*/ 	.short	0x0005
        /*0022*/ 	.short	0x001a
        /*0024*/ 	.byte	0x00, 0xf0, 0x05, 0x00


	//----- nvinfo : EIATTR_KPARAM_INFO
	.align		4
.L_1115:
        /*0028*/ 	.byte	0x04, 0x17
        /*002a*/ 	.short	(.L_1117 - .L_1116)
.L_1116:
        /*002c*/ 	.word	0x00000000
        /*0030*/ 	.short	0x0004
        /*0032*/ 	.short	0x0019
        /*0034*/ 	.byte	0x00, 0xf0, 0x05, 0x00


	//----- nvinfo : EIATTR_KPARAM_INFO
	.align		4
.L_1117:
        /*0038*/ 	.byte	0x04, 0x17
        /*003a*/ 	.short	(.L_1119 - .L_1118)
.L_1118:
        /*003c*/ 	.word	0x00000000
        /*0040*/ 	.short	0x0003
        /*0042*/ 	.short	0x0018
        /*0044*/ 	.byte	0x00, 0xf0, 0x05, 0x00


	//----- nvinfo : EIATTR_KPARAM_INFO
	.align		4
.L_1119:
        /*0048*/ 	.byte	0x04, 0x17
        /*004a*/ 	.short	(.L_1121 - .L_1120)
.L_1120:
        /*004c*/ 	.word	0x00000000
        /*0050*/ 	.short	0x0002
        /*0052*/ 	.short	0x0008
        /*0054*/ 	.byte	0x00, 0xf0, 0x41, 0x00


	//----- nvinfo : EIATTR_KPARAM_INFO
	.align		4
.L_1121:
        /*0058*/ 	.byte	0x04, 0x17
        /*005a*/ 	.short	(.L_1123 - .L_1122)
.L_1122:
        /*005c*/ 	.word	0x00000000
        /*0060*/ 	.short	0x0001
        /*0062*/ 	.short	0x0004
        /*0064*/ 	.byte	0x00, 0xf0, 0x05, 0x00


	//----- nvinfo : EIATTR_KPARAM_INFO
	.align		4
.L_1123:
        /*0068*/ 	.byte	0x04, 0x17
        /*006a*/ 	.short	(.L_1125 - .L_1124)
.L_1124:
        /*006c*/ 	.word	0x00000000
        /*0070*/ 	.short	0x0000
        /*0072*/ 	.short	0x0000
        /*0074*/ 	.byte	0x00, 0xf0, 0x11, 0x00


	//----- nvinfo : EIATTR_SPARSE_MMA_MASK
	.align		4
.L_1125:
        /*0078*/ 	.byte	0x03, 0x50
        /*007a*/ 	.short	0x0000


	//----- nvinfo : EIATTR_MAXREG_COUNT
	.align		4
        /*007c*/ 	.byte	0x03, 0x1b
        /*007e*/ 	.short	0x00ff


	//----- nvinfo : EIATTR_MERCURY_ISA_VERSION
	.align		4
        /*0080*/ 	.byte	0x03, 0x5f
        /*0082*/ 	.short	0x0101


	//----- nvinfo : EIATTR_EXIT_INSTR_OFFSETS
	.align		4
        /*0084*/ 	.byte	0x04, 0x1c
        /*0086*/ 	.short	(.L_1127 - .L_1126)


	//   ....[0]....
.L_1126:
        /*0088*/ 	.word	0x00000c00


	//   ....[1]....
        /*008c*/ 	.word	0x00000c50


	//----- nvinfo : EIATTR_MAX_THREADS
	.align		4
.L_1127:
        /*0090*/ 	.byte	0x04, 0x05
        /*0092*/ 	.short	(.L_1129 - .L_1128)
.L_1128:
        /*0094*/ 	.word	0x00000080
        /*0098*/ 	.word	0x00000001
        /*009c*/ 	.word	0x00000001


	//----- nvinfo : EIATTR_CRS_STACK_SIZE
	.align		4
.L_1129:
        /*00a0*/ 	.byte	0x04, 0x1e
        /*00a2*/ 	.short	(.L_1131 - .L_1130)
.L_1130:
        /*00a4*/ 	.word	0x00000000


	//----- nvinfo : EIATTR_CBANK_PARAM_SIZE
	.align		4
.L_1131:
        /*00a8*/ 	.byte	0x03, 0x19
        /*00aa*/ 	.short	0x001c


	//----- nvinfo : EIATTR_PARAM_CBANK
	.align		4
        /*00ac*/ 	.byte	0x04, 0x0a
        /*00ae*/ 	.short	(.L_1133 - .L_1132)
	.align		4
.L_1132:
        /*00b0*/ 	.word	index@(.nv.constant0._ZN2at6native27unrolled_elementwise_kernelIZZZNS0_15erf_kernel_cudaERNS_18TensorIteratorBaseEENKUlvE_clEvENKUlvE0_clEvEUlfE_St5arrayIPcLm2EELi4E23TrivialOffsetCalculatorILi1EjESB_NS0_6memory15LoadWithoutCastENSC_16StoreWithoutCastEEEviT_T0_T2_T3_T4_T5_)
        /*00b4*/ 	.short	0x0210
        /*00b6*/ 	.short	0x001c


	//----- nvinfo : EIATTR_SW_WAR
	.align		4
.L_1133:
        /*00b8*/ 	.byte	0x04, 0x36
        /*00ba*/ 	.short	(.L_1135 - .L_1134)
.L_1134:
        /*00bc*/ 	.word	0x00000008
.L_1135:


//--------------------- .nv.info._ZN2at6native29vectorized_elementwise_kernelILi2EZZZNS0_15erf_kernel_cudaERNS_18TensorIteratorBaseEENKUlvE_clEvENKUlvE0_clEvEUlfE_St5arrayIPcLm2EEEEviT0_T1_ --------------------------
	.section	.nv.info._ZN2at6native29vectorized_elementwise_kernelILi2EZZZNS0_15erf_kernel_cudaERNS_18TensorIteratorBaseEENKUlvE_clEvENKUlvE0_clEvEUlfE_St5arrayIPcLm2EEEEviT0_T1_,"",@"SHT_CUDA_INFO"
	.sectionflags	@""
	.align	4


	//----- nvinfo : EIATTR_CUDA_API_VERSION
	.align		4
        /*0000*/ 	.byte	0x04, 0x37
        /*0002*/ 	.short	(.L_1137 - .L_1136)
.L_1136:
        /*0004*/ 	.word	0x00000082


	//----- nvinfo : EIATTR_KPARAM_INFO
	.align		4
.L_1137:
        /*0008*/ 	.byte	0x04, 0x17
        /*000a*/ 	.short	(.L_1139 - .L_1138)
.L_1138:
        /*000c*/ 	.word	0x00000000
        /*0010*/ 	.short	0x0002
        /*0012*/ 	.short	0x0008
        /*0014*/ 	.byte	0x00, 0xf0, 0x41, 0x00


	//----- nvinfo : EIATTR_KPARAM_INFO
	.align		4
.L_1139:
        /*0018*/ 	.byte	0x04, 0x17
        /*001a*/ 	.short	(.L_1141 - .L_1140)
.L_1140:
        /*001c*/ 	.word	0x00000000
        /*0020*/ 	.short	0x0001
        /*0022*/ 	.short	0x0004
        /*0024*/ 	.byte	0x00, 0xf0, 0x05, 0x00


	//----- nvinfo : EIATTR_KPARAM_INFO
	.align		4
.L_1141:
        /*0028*/ 	.byte	0x04, 0x17
        /*002a*/ 	.short	(.L_1143 - .L_1142)
.L_1142:
        /*002c*/ 	.word	0x00000000
        /*0030*/ 	.short	0x0000
        /*0032*/ 	.short	0x0000
        /*0034*/ 	.byte	0x00, 0xf0, 0x11, 0x00


	//----- nvinfo : EIATTR_SPARSE_MMA_MASK
	.align		4
.L_1143:
        /*0038*/ 	.byte	0x03, 0x50
        /*003a*/ 	.short	0x0000


	//----- nvinfo : EIATTR_MAXREG_COUNT
	.align		4
        /*003c*/ 	.byte	0x03, 0x1b
        /*003e*/ 	.short	0x00ff


	//----- nvinfo : EIATTR_MERCURY_ISA_VERSION
	.align		4
        /*0040*/ 	.byte	0x03, 0x5f
        /*0042*/ 	.short	0x0101


	//----- nvinfo : EIATTR_EXIT_INSTR_OFFSETS
	.align		4
        /*0044*/ 	.byte	0x04, 0x1c
        /*0046*/ 	.short	(.L_1145 - .L_1144)


	//   ....[0]....
.L_1144:
        /*0048*/ 	.word	0x00000d60


	//   ....[1]....
        /*004c*/ 	.word	0x00002580


	//   ....[2]....
        /*0050*/ 	.word	0x000025d0


	//----- nvinfo : EIATTR_MAX_THREADS
	.align		4
.L_1145:
        /*0054*/ 	.byte	0x04, 0x05
        /*0056*/ 	.short	(.L_1147 - .L_1146)
.L_1146:
        /*0058*/ 	.word	0x00000080
        /*005c*/ 	.word	0x00000001
        /*0060*/ 	.word	0x00000001


	//----- nvinfo : EIATTR_CRS_STACK_SIZE
	.align		4
.L_1147:
        /*0064*/ 	.byte	0x04, 0x1e
        /*0066*/ 	.short	(.L_1149 - .L_1148)
.L_1148:
        /*0068*/ 	.word	0x00000000


	//----- nvinfo : EIATTR_CBANK_PARAM_SIZE
	.align		4
.L_1149:
        /*006c*/ 	.byte	0x03, 0x19
        /*006e*/ 	.short	0x0018


	//----- nvinfo : EIATTR_PARAM_CBANK
	.align		4
        /*0070*/ 	.byte	0x04, 0x0a
        /*0072*/ 	.short	(.L_1151 - .L_1150)
	.align		4
.L_1150:
        /*0074*/ 	.word	index@(.nv.constant0._ZN2at6native29vectorized_elementwise_kernelILi2EZZZNS0_15erf_kernel_cudaERNS_18TensorIteratorBaseEENKUlvE_clEvENKUlvE0_clEvEUlfE_St5arrayIPcLm2EEEEviT0_T1_)
        /*0078*/ 	.short	0x0210
        /*007a*/ 	.short	0x0018


	//----- nvinfo : EIATTR_SW_WAR
	.align		4
.L_1151:
        /*007c*/ 	.byte	0x04, 0x36
        /*007e*/ 	.short	(.L_1153 - .L_1152)
.L_1152:
        /*0080*/ 	.word	0x00000008
.L_1153:


//--------------------- .nv.info._ZN2at6native29vectorized_elementwise_kernelILi4EZZZNS0_15erf_kernel_cudaERNS_18TensorIteratorBaseEENKUlvE_clEvENKUlvE0_clEvEUlfE_St5arrayIPcLm2EEEEviT0_T1_ --------------------------
	.section	.nv.info._ZN2at6native29vectorized_elementwise_kernelILi4EZZZNS0_15erf_kernel_cudaERNS_18TensorIteratorBaseEENKUlvE_clEvENKUlvE0_clEvEUlfE_St5arrayIPcLm2EEEEviT0_T1_,"",@"SHT_CUDA_INFO"
	.sectionflags	@""
	.align	4


	//----- nvinfo : EIATTR_CUDA_API_VERSION
	.align		4
        /*0000*/ 	.byte	0x04, 0x37
        /*0002*/ 	.short	(.L_1155 - .L_1154)
.L_1154:
        /*0004*/ 	.word	0x00000082


	//----- nvinfo : EIATTR_KPARAM_INFO
	.align		4
.L_1155:
        /*0008*/ 	.byte	0x04, 0x17
        /*000a*/ 	.short	(.L_1157 - .L_1156)
.L_1156:
        /*000c*/ 	.word	0x00000000
        /*0010*/ 	.short	0x0002
        /*0012*/ 	.short	0x0008
        /*0014*/ 	.byte	0x00, 0xf0, 0x41, 0x00


	//----- nvinfo : EIATTR_KPARAM_INFO
	.align		4
.L_1157:
        /*0018*/ 	.byte	0x04, 0x17
        /*001a*/ 	.short	(.L_1159 - .L_1158)
.L_1158:
        /*001c*/ 	.word	0x00000000
        /*0020*/ 	.short	0x0001
        /*0022*/ 	.short	0x0004
        /*0024*/ 	.byte	0x00, 0xf0, 0x05, 0x00


	//----- nvinfo : EIATTR_KPARAM_INFO
	.align		4
.L_1159:
        /*0028*/ 	.byte	0x04, 0x17
        /*002a*/ 	.short	(.L_1161 - .L_1160)
.L_1160:
        /*002c*/ 	.word	0x00000000
        /*0030*/ 	.short	0x0000
        /*0032*/ 	.short	0x0000
        /*0034*/ 	.byte	0x00, 0xf0, 0x11, 0x00


	//----- nvinfo : EIATTR_SPARSE_MMA_MASK
	.align		4
.L_1161:
        /*0038*/ 	.byte	0x03, 0x50
        /*003a*/ 	.short	0x0000


	//----- nvinfo : EIATTR_MAXREG_COUNT
	.align		4
        /*003c*/ 	.byte	0x03, 0x1b
        /*003e*/ 	.short	0x00ff


	//----- nvinfo : EIATTR_MERCURY_ISA_VERSION
	.align		4
        /*0040*/ 	.byte	0x03, 0x5f
        /*0042*/ 	.short	0x0101


	//----- nvinfo : EIATTR_EXIT_INSTR_OFFSETS
	.align		4
        /*0044*/ 	.byte	0x04, 0x1c
        /*0046*/ 	.short	(.L_1163 - .L_1162)


	//   ....[0]....
.L_1162:
        /*0048*/ 	.word	0x00000d20


	//   ....[1]....
        /*004c*/ 	.word	0x00002540


	//   ....[2]....
        /*0050*/ 	.word	0x00002590


	//----- nvinfo : EIATTR_MAX_THREADS
	.align		4
.L_1163:
        /*0054*/ 	.byte	0x04, 0x05
        /*0056*/ 	.short	(.L_1165 - .L_1164)
.L_1164:
        /*0058*/ 	.word	0x00000080
        /*005c*/ 	.word	0x00000001
        /*0060*/ 	.word	0x00000001


	//----- nvinfo : EIATTR_CRS_STACK_SIZE
	.align		4
.L_1165:
        /*0064*/ 	.byte	0x04, 0x1e
        /*0066*/ 	.short	(.L_1167 - .L_1166)
.L_1166:
        /*0068*/ 	.word	0x00000000


	//----- nvinfo : EIATTR_CBANK_PARAM_SIZE
	.align		4
.L_1167:
        /*006c*/ 	.byte	0x03, 0x19
        /*006e*/ 	.short	0x0018


	//----- nvinfo : EIATTR_PARAM_CBANK
	.align		4
        /*0070*/ 	.byte	0x04, 0x0a
        /*0072*/ 	.short	(.L_1169 - .L_1168)
	.align		4
.L_1168:
        /*0074*/ 	.word	index@(.nv.constant0._ZN2at6native29vectorized_elementwise_kernelILi4EZZZNS0_15erf_kernel_cudaERNS_18TensorIteratorBaseEENKUlvE_clEvENKUlvE0_clEvEUlfE_St5arrayIPcLm2EEEEviT0_T1_)
        /*0078*/ 	.short	0x0210
        /*007a*/ 	.short	0x0018


	//----- nvinfo : EIATTR_SW_WAR
	.align		4
.L_1169:
        /*007c*/ 	.byte	0x04, 0x36
        /*007e*/ 	.short	(.L_1171 - .L_1170)
.L_1170:
        /*0080*/ 	.word	0x00000008
.L_1171:


//--------------------- .nv.info._ZN2at6native29vectorized_elementwise_kernelILi8EZZZNS0_15erf_kernel_cudaERNS_18TensorIteratorBaseEENKUlvE_clEvENKUlvE0_clEvEUlfE_St5arrayIPcLm2EEEEviT0_T1_ --------------------------
	.section	.nv.info._ZN2at6native29vectorized_elementwise_kernelILi8EZZZNS0_15erf_kernel_cudaERNS_18TensorIteratorBaseEENKUlvE_clEvENKUlvE0_clEvEUlfE_St5arrayIPcLm2EEEEviT0_T1_,"",@"SHT_CUDA_INFO"
	.sectionflags	@""
	.align	4


	//----- nvinfo : EIATTR_CUDA_API_VERSION
	.align		4
        /*0000*/ 	.byte	0x04, 0x37
        /*0002*/ 	.short	(.L_1173 - .L_1172)
.L_1172:
        /*0004*/ 	.word	0x00000082


	//----- nvinfo : EIATTR_KPARAM_INFO
	.align		4
.L_1173:
        /*0008*/ 	.byte	0x04, 0x17
        /*000a*/ 	.short	(.L_1175 - .L_1174)
.L_1174:
        /*000c*/ 	.word	0x00000000
        /*0010*/ 	.short	0x0002
        /*0012*/ 	.short	0x0008
        /*0014*/ 	.byte	0x00, 0xf0, 0x41, 0x00


	//----- nvinfo : EIATTR_KPARAM_INFO
	.align		4
.L_1175:
        /*0018*/ 	.byte	0x04, 0x17
        /*001a*/ 	.short	(.L_1177 - .L_1176)
.L_1176:
        /*001c*/ 	.word	0x00000000
        /*0020*/ 	.short	0x0001
        /*0022*/ 	.short	0x0004
        /*0024*/ 	.byte	0x00, 0xf0, 0x05, 0x00


	//----- nvinfo : EIATTR_KPARAM_INFO
	.align		4
.L_1177:
        /*0028*/ 	.byte	0x04, 0x17
        /*002a*/ 	.short	(.L_1179 - .L_1178)
.L_1178:
        /*002c*/ 	.word	0x00000000
        /*0030*/ 	.short	0x0000
        /*0032*/ 	.short	0x0000
        /*0034*/ 	.byte	0x00, 0xf0, 0x11, 0x00


	//----- nvinfo : EIATTR_SPARSE_MMA_MASK
	.align		4
.L_1179:
        /*0038*/ 	.byte	0x03, 0x50
        /*003a*/ 	.short	0x0000


	//----- nvinfo : EIATTR_MAXREG_COUNT
	.align		4
        /*003c*/ 	.byte	0x03, 0x1b
        /*003e*/ 	.short	0x00ff


	//----- nvinfo : EIATTR_MERCURY_ISA_VERSION
	.align		4
        /*0040*/ 	.byte	0x03, 0x5f
        /*0042*/ 	.short	0x0101


	//----- nvinfo : EIATTR_EXIT_INSTR_OFFSETS
	.align		4
        /*0044*/ 	.byte	0x04, 0x1c
        /*0046*/ 	.short	(.L_1181 - .L_1180)


	//   ....[0]....
.L_1180:
        /*0048*/ 	.word	0x00000d20


	//   ....[1]....
        /*004c*/ 	.word	0x00002540


	//   ....[2]....
        /*0050*/ 	.word	0x00002590


	//----- nvinfo : EIATTR_MAX_THREADS
	.align		4
.L_1181:
        /*0054*/ 	.byte	0x04, 0x05
        /*0056*/ 	.short	(.L_1183 - .L_1182)
.L_1182:
        /*0058*/ 	.word	0x00000080
        /*005c*/ 	.word	0x00000001
        /*0060*/ 	.word	0x00000001


	//----- nvinfo : EIATTR_CRS_STACK_SIZE
	.align		4
.L_1183:
        /*0064*/ 	.byte	0x04, 0x1e
        /*0066*/ 	.short	(.L_1185 - .L_1184)
.L_1184:
        /*0068*/ 	.word	0x00000000


	//----- nvinfo : EIATTR_CBANK_PARAM_SIZE
	.align		4
.L_1185:
        /*006c*/ 	.byte	0x03, 0x19
        /*006e*/ 	.short	0x0018


	//----- nvinfo : EIATTR_PARAM_CBANK
	.align		4
        /*0070*/ 	.byte	0x04, 0x0a
        /*0072*/ 	.short	(.L_1187 - .L_1186)
	.align		4
.L_1186:
        /*0074*/ 	.word	index@(.nv.constant0._ZN2at6native29vectorized_elementwise_kernelILi8EZZZNS0_15erf_kernel_cudaERNS_18TensorIteratorBaseEENKUlvE_clEvENKUlvE0_clEvEUlfE_St5arrayIPcLm2EEEEviT0_T1_)
        /*0078*/ 	.short	0x0210
        /*007a*/ 	.short	0x0018


	//----- nvinfo : EIATTR_SW_WAR
	.align		4
.L_1187:
        /*007c*/ 	.byte	0x04, 0x36
        /*007e*/ 	.short	(.L_1189 - .L_1188)
.L_1188:
        /*0080*/ 	.word	0x00000008
.L_1189:


//--------------------- .nv.info._ZN2at6native18elementwise_kernelILi128ELi4EZNS0_15gpu_kernel_implIZZZNS0_15erf_kernel_cudaERNS_18TensorIteratorBaseEENKUlvE_clEvENKUlvE_clEvEUldE_EEvS4_RKT_EUliE_EEviT1_ --------------------------
	.section	.nv.info._ZN2at6native18elementwise_kernelILi128ELi4EZNS0_15gpu_kernel_implIZZZNS0_15erf_kernel_cudaERNS_18TensorIteratorBaseEENKUlvE_clEvENKUlvE_clEvEUldE_EEvS4_RKT_EUliE_EEviT1_,"",@"SHT_CUDA_INFO"
	.sectionflags	@""
	.align	4


	//----- nvinfo : EIATTR_CUDA_API_VERSION
	.align		4
        /*0000*/ 	.byte	0x04, 0x37
        /*0002*/ 	.short	(.L_1191 - .L_1190)
.L_1190:
        /*0004*/ 	.word	0x00000082


	//----- nvinfo : EIATTR_KPARAM_INFO
	.align		4
.L_1191:
        /*0008*/ 	.byte	0x04, 0x17
        /*000a*/ 	.short	(.L_1193 - .L_1192)
.L_1192:
        /*000c*/ 	.word	0x00000000
        /*0010*/ 	.short	0x0001
        /*0012*/ 	.short	0x0008
        /*0014*/ 	.byte	0x00, 0xf0, 0x61, 0x08


	//----- nvinfo : EIATTR_KPARAM_INFO
	.align		4
.L_1193:
        /*0018*/ 	.byte	0x04, 0x17
        /*001a*/ 	.short	(.L_1195 - .L_1194)
.L_1194:
        /*001c*/ 	.word	0x00000000
        /*0020*/ 	.short	0x0000
        /*0022*/ 	.short	0x0000
        /*0024*/ 	.byte	0x00, 0xf0, 0x11, 0x00


	//----- nvinfo : EIATTR_SPARSE_MMA_MASK
	.align		4
.L_1195:
        /*0028*/ 	.byte	0x03, 0x50
        /*002a*/ 	.short	0x0000


	//----- nvinfo : EIATTR_MAXREG_COUNT
	.align		4
        /*002c*/ 	.byte	0x03, 0x1b
        /*002e*/ 	.short	0x0080


	//----- nvinfo : EIATTR_EXTERNS
	.align		4
        /*0030*/ 	.byte	0x04, 0x0f
        /*0032*/ 	.short	(.L_1197 - .L_1196)


	//   ....[0]....
	.align		4
.L_1196:
        /*0034*/ 	.word	index@(__assertfail)


	//----- nvinfo : EIATTR_MERCURY_ISA_VERSION
	.align		4
.L_1197:
        /*0038*/ 	.byte	0x03, 0x5f
        /*003a*/ 	.short	0x0101


	//----- nvinfo : EIATTR_SYSCALL_OFFSETS
	.align		4
        /*003c*/ 	.byte	0x04, 0x46
        /*003e*/ 	.short	(.L_1199 - .L_1198)


	//   ....[0]....
.L_1198:
        /*0040*/ 	.word	0x00002240


	//   ....[1]....
        /*0044*/ 	.word	0x00003a30


	//   ....[2]....
        /*0048*/ 	.word	0x00005ce0


	//   ....[3]....
        /*004c*/ 	.word	0x000074d0


	//   ....[4]....
        /*0050*/ 	.word	0x00009750


	//   ....[5]....
        /*0054*/ 	.word	0x0000af40


	//   ....[6]....
        /*0058*/ 	.word	0x0000d1b0


	//   ....[7]....
        /*005c*/ 	.word	0x0000e9a0


	//----- nvinfo : EIATTR_EXIT_INSTR_OFFSETS
	.align		4
.L_1199:
        /*0060*/ 	.byte	0x04, 0x1c
        /*0062*/ 	.short	(.L_1201 - .L_1200)


	//   ....[0]....
.L_1200:
        /*0064*/ 	.word	0x0000aff0


	//   ....[1]....
        /*0068*/ 	.word	0x0000db20


	//   ....[2]....
        /*006c*/ 	.word	0x0000db60


	//   ....[3]....
        /*0070*/ 	.word	0x0000dbf0


	//   ....[4]....
        /*0074*/ 	.word	0x0000dc20


	//   ....[5]....
        /*0078*/ 	.word	0x0000dc50


	//   ....[6]....
        /*007c*/ 	.word	0x0000dd00


	//   ....[7]....
        /*0080*/ 	.word	0x0000dd60


	//   ....[8]....
        /*0084*/ 	.word	0x0000de20


	//   ....[9]....
        /*0088*/ 	.word	0x0000de90


	//   ....[10]....
        /*008c*/ 	.word	0x0000deb0


	//   ....[11]....
        /*0090*/ 	.word	0x0000df70


	//   ....[12]....
        /*0094*/ 	.word	0x0000dfa0


	//   ....[13]....
        /*0098*/ 	.word	0x0000e150


	//   ....[14]....
        /*009c*/ 	.word	0x0000e2d0


	//   ....[15]....
        /*00a0*/ 	.word	0x0000e330


	//   ....[16]....
        /*00a4*/ 	.word	0x0000e3e0


	//   ....[17]....
        /*00a8*/ 	.word	0x0000e580


	//   ....[18]....
        /*00ac*/ 	.word	0x0000e720


	//   ....[19]....
        /*00b0*/ 	.word	0x0000e8a0


	//   ....[20]....
        /*00b4*/ 	.word	0x0000e9b0


	//   ....[21]....
        /*00b8*/ 	.word	0x0000e9e0


	//   ....[22]....
        /*00bc*/ 	.word	0x0000ea10


	//----- nvinfo : EIATTR_MAX_THREADS
	.align		4
.L_1201:
        /*00c0*/ 	.byte	0x04, 0x05
        /*00c2*/ 	.short	(.L_1203 - .L_1202)
.L_1202:
        /*00c4*/ 	.word	0x00000080
        /*00c8*/ 	.word	0x00000001
        /*00cc*/ 	.word	0x00000001


	//----- nvinfo : EIATTR_CRS_STACK_SIZE
	.align		4
.L_1203:
        /*00d0*/ 	.byte	0x04, 0x1e
        /*00d2*/ 	.short	(.L_1205 - .L_1204)
.L_1204:
        /*00d4*/ 	.word	0x00000000


	//----- nvinfo : EIATTR_CBANK_PARAM_SIZE
	.align		4
.L_1205:
        /*00d8*/ 	.byte	0x03, 0x19
        /*00da*/ 	.short	0x0220


	//----- nvinfo : EIATTR_PARAM_CBANK
	.align		4
        /*00dc*/ 	.byte	0x04, 0x0a
        /*00de*/ 	.short	(.L_1207 - .L_1206)
	.align		4
.L_1206:
        /*00e0*/ 	.word	index@(.nv.constant0._ZN2at6native18elementwise_kernelILi128ELi4EZNS0_15gpu_kernel_implIZZZNS0_15erf_kernel_cudaERNS_18TensorIteratorBaseEENKUlvE_clEvENKUlvE_clEvEUldE_EEvS4_RKT_EUliE_EEviT1_)
        /*00e4*/ 	.short	0x0210
        /*00e6*/ 	.short	0x0220


	//----- nvinfo : EIATTR_SW_WAR
	.align		4
.L_1207:
        /*00e8*/ 	.byte	0x04, 0x36
        /*00ea*/ 	.short	(.L_1209 - .L_1208)
.L_1208:
        /*00ec*/ 	.word	0x00000008
.L_1209:


//--------------------- .nv.info._ZN2at6native27unrolled_elementwise_kernelIZZZNS0_15erf_kernel_cudaERNS_18TensorIteratorBaseEENKUlvE_clEvENKUlvE_clEvEUldE_St5arrayIPcLm2EELi4E23TrivialOffsetCalculatorILi1EjESB_NS0_6memory12LoadWithCastILi1EEENSC_13StoreWithCastILi1EEEEEviT_T0_T2_T3_T4_T5_ --------------------------
	.section	.nv.info._ZN2at6native27unrolled_elementwise_kernelIZZZNS0_15erf_kernel_cudaERNS_18TensorIteratorBaseEENKUlvE_clEvENKUlvE_clEvEUldE_St5arrayIPcLm2EELi4E23TrivialOffsetCalculatorILi1EjESB_NS0_6memory12LoadWithCastILi1EEENSC_13StoreWithCastILi1EEEEEviT_T0_T2_T3_T4_T5_,"",@"SHT_CUDA_INFO"
	.sectionflags	@""
	.align	4


	//----- nvinfo : EIATTR_CUDA_API_VERSION
	.align		4
        /*0000*/ 	.byte	0x04, 0x37
        /*0002*/ 	.short	(.L_1211 - .L_1210)
.L_1210:
        /*0004*/ 	.word	0x00000082


	//----- nvinfo : EIATTR_KPARAM_INFO
	.align		4
.L_1211:
        /*0008*/ 	.byte	0x04, 0x17
        /*000a*/ 	.short	(.L_1213 - .L_1212)
.L_1212:
        /*000c*/ 	.word	0x00000000
        /*0010*/ 	.short	0x0006
        /*0012*/ 	.short	0x0024
        /*0014*/ 	.byte	0x00, 0xf0, 0x21, 0x00


	//----- nvinfo : EIATTR_KPARAM_INFO
	.align		4
.L_1213:
        /*0018*/ 	.byte	0x04, 0x17
        /*001a*/ 	.short	(.L_1215 - .L_1214)
.L_1214:
        /*001c*/ 	.word	0x00000000
        /*0020*/ 	.short	0x0005
        /*0022*/ 	.short	0x001c
        /*0024*/ 	.byte	0x00, 0xf0, 0x21, 0x00


	//----- nvinfo : EIATTR_KPARAM_INFO
	.align		4
.L_1215:
        /*0028*/ 	.byte	0x04, 0x17
        /*002a*/ 	.short	(.L_1217 - .L_1216)
.L_1216:
        /*002c*/ 	.word	0x00000000
        /*0030*/ 	.short	0x0004
        /*0032*/ 	.short	0x0019
        /*0034*/ 	.byte	0x00, 0xf0, 0x05, 0x00


	//----- nvinfo : EIATTR_KPARAM_INFO
	.align		4
.L_1217:
        /*0038*/ 	.byte	0x04, 0x17
        /*003a*/ 	.short	(.L_1219 - .L_1218)
.L_1218:
        /*003c*/ 	.word	0x00000000
        /*0040*/ 	.short	0x0003
        /*0042*/ 	.short	0x0018
        /*0044*/ 	.byte	0x00, 0xf0, 0x05, 0x00


	//----- nvinfo : EIATTR_KPARAM_INFO
	.align		4
.L_1219:
        /*0048*/ 	.byte	0x04, 0x17
        /*004a*/ 	.short	(.L_1221 - .L_1220)
.L_1220:
        /*004c*/ 	.word	0x00000000
        /*0050*/ 	.short	0x0002
        /*0052*/ 	.short	0x0008
        /*0054*/ 	.byte	0x00, 0xf0, 0x41, 0x00


	//----- nvinfo : EIATTR_KPARAM_INFO
	.align		4
.L_1221:
        /*0058*/ 	.byte	0x04, 0x17
        /*005a*/ 	.short	(.L_1223 - .L_1222)
.L_1222:
        /*005c*/ 	.word	0x00000000
        /*0060*/ 	.short	0x0001
        /*0062*/ 	.short	0x0004
        /*0064*/ 	.byte	0x00, 0xf0, 0x05, 0x00


	//----- nvinfo : EIATTR_KPARAM_INFO
	.align		4
.L_1223:
        /*0068*/ 	.byte	0x04, 0x17
        /*006a*/ 	.short	(.L_1225 - .L_1224)
.L_1224:
        /*006c*/ 	.word	0x00000000
        /*0070*/ 	.short	0x0000
        /*0072*/ 	.short	0x0000
        /*0074*/ 	.byte	0x00, 0xf0, 0x11, 0x00


	//----- nvinfo : EIATTR_SPARSE_MMA_MASK
	.align		4
.L_1225:
        /*0078*/ 	.byte	0x03, 0x50
        /*007a*/ 	.short	0x0000


	//----- nvinfo : EIATTR_MAXREG_COUNT
	.align		4
        /*007c*/ 	.byte	0x03, 0x1b
        /*007e*/ 	.short	0x00ff


	//----- nvinfo : EIATTR_EXTERNS
	.align		4
        /*0080*/ 	.byte	0x04, 0x0f
        /*0082*/ 	.short	(.L_1227 - .L_1226)


	//   ....[0]....
	.align		4
.L_1226:
        /*0084*/ 	.word	index@(__assertfail)


	//----- nvinfo : EIATTR_MERCURY_ISA_VERSION
	.align		4
.L_1227:
        /*0088*/ 	.byte	0x03, 0x5f
        /*008a*/ 	.short	0x0101


	//----- nvinfo : EIATTR_SYSCALL_OFFSETS
	.align		4
        /*008c*/ 	.byte	0x04, 0x46
        /*008e*/ 	.short	(.L_1229 - .L_1228)


	//   ....[0]....
.L_1228:
        /*0090*/ 	.word	0x00000f80


	//   ....[1]....
        /*0094*/ 	.word	0x00001f20


	//   ....[2]....
        /*0098*/ 	.word	0x00002ed0


	//   ....[3]....
        /*009c*/ 	.word	0x00003e50


	//   ....[4]....
        /*00a0*/ 	.word	0x000072c0


	//   ....[5]....
        /*00a4*/ 	.word	0x00008490


	//   ....[6]....
        /*00a8*/ 	.word	0x00009620


	//   ....[7]....
        /*00ac*/ 	.word	0x0000a7d0


	//----- nvinfo : EIATTR_EXIT_INSTR_OFFSETS
	.align		4
.L_1229:
        /*00b0*/ 	.byte	0x04, 0x1c
        /*00b2*/ 	.short	(.L_1231 - .L_1230)


	//   ....[0]....
.L_1230:
        /*00b4*/ 	.word	0x000096c0


	//   ....[1]....
        /*00b8*/ 	.word	0x00009810


	//   ....[2]....
        /*00bc*/ 	.word	0x00009850


	//   ....[3]....
        /*00c0*/ 	.word	0x000098e0


	//   ....[4]....
        /*00c4*/ 	.word	0x00009910


	//   ....[5]....
        /*00c8*/ 	.word	0x00009940


	//   ....[6]....
        /*00cc*/ 	.word	0x00009a10


	//   ....[7]....
        /*00d0*/ 	.word	0x00009a90


	//   ....[8]....
        /*00d4*/ 	.word	0x00009b70


	//   ....[9]....
        /*00d8*/ 	.word	0x00009c00


	//   ....[10]....
        /*00dc*/ 	.word	0x00009c20


	//   ....[11]....
        /*00e0*/ 	.word	0x00009ce0


	//   ....[12]....
        /*00e4*/ 	.word	0x00009d10


	//   ....[13]....
        /*00e8*/ 	.word	0x00009ee0


	//   ....[14]....
        /*00ec*/ 	.word	0x0000a080


	//   ....[15]....
        /*00f0*/ 	.word	0x0000a100


	//   ....[16]....
        /*00f4*/ 	.word	0x0000a1b0


	//   ....[17]....
        /*00f8*/ 	.word	0x0000a370


	//   ....[18]....
        /*00fc*/ 	.word	0x0000a530


	//   ....[19]....
        /*0100*/ 	.word	0x0000a6d0


	//   ....[20]....
        /*0104*/ 	.word	0x0000a7e0


	//   ....[21]....
        /*0108*/ 	.word	0x0000a810


	//   ....[22]....
        /*010c*/ 	.word	0x0000a840


	//----- nvinfo : EIATTR_MAX_THREADS
	.align		4
.L_1231:
        /*0110*/ 	.byte	0x04, 0x05
        /*0112*/ 	.short	(.L_1233 - .L_1232)
.L_1232:
        /*0114*/ 	.word	0x00000080
        /*0118*/ 	.word	0x00000001
        /*011c*/ 	.word	0x00000001


	//----- nvinfo : EIATTR_CRS_STACK_SIZE
	.align		4
.L_1233:
        /*0120*/ 	.byte	0x04, 0x1e
        /*0122*/ 	.short	(.L_1235 - .L_1234)
.L_1234:
        /*0124*/ 	.word	0x00000000


	//----- nvinfo : EIATTR_CBANK_PARAM_SIZE
	.align		4
.L_1235:
        /*0128*/ 	.byte	0x03, 0x19
        /*012a*/ 	.short	0x002c


	//----- nvinfo : EIATTR_PARAM_CBANK
	.align		4
        /*012c*/ 	.byte	0x04, 0x0a
        /*012e*/ 	.short	(.L_1237 - .L_1236)
	.align		4
.L_1236:
        /*0130*/ 	.word	index@(.nv.constant0._ZN2at6native27unrolled_elementwise_kernelIZZZNS0_15erf_kernel_cudaERNS_18TensorIteratorBaseEENKUlvE_clEvENKUlvE_clEvEUldE_St5arrayIPcLm2EELi4E23TrivialOffsetCalculatorILi1EjESB_NS0_6memory12LoadWithCastILi1EEENSC_13StoreWithCastILi1EEEEEviT_T0_T2_T3_T4_T5_)
        /*0134*/ 	.short	0x0210
        /*0136*/ 	.short	0x002c


	//----- nvinfo : EIATTR_SW_WAR
	.align		4
.L_1237:
        /*0138*/ 	.byte	0x04, 0x36
        /*013a*/ 	.short	(.L_1239 - .L_1238)
.L_1238:
        /*013c*/ 	.word	0x00000008
.L_1239:


//--------------------- .nv.info._ZN2at6native18elementwise_kernelILi128ELi2EZNS0_22gpu_kernel_impl_nocastIZZZNS0_15erf_kernel_cudaERNS_18TensorIteratorBaseEENKUlvE_clEvENKUlvE_clEvEUldE_EEvS4_RKT_EUliE_EEviT1_ --------------------------
	.section	.nv.info._ZN2at6native18elementwise_kernelILi128ELi2EZNS0_22gpu_kernel_impl_nocastIZZZNS0_15erf_kernel_cudaERNS_18TensorIteratorBaseEENKUlvE_clEvENKUlvE_clEvEUldE_EEvS4_RKT_EUliE_EEviT1_,"",@"SHT_CUDA_INFO"
	.sectionflags	@""
	.align	4


	//----- nvinfo : EIATTR_CUDA_API_VERSION
	.align		4
        /*0000*/ 	.byte	0x04, 0x37
        /*0002*/ 	.short	(.L_1241 - .L_1240)
.L_1240:
        /*0004*/ 	.word	0x00000082


	//----- nvinfo : EIATTR_KPARAM_INFO
	.align		4
.L_1241:
        /*0008*/ 	.byte	0x04, 0x17
        /*000a*/ 	.short	(.L_1243 - .L_1242)
.L_1242:
        /*000c*/ 	.word	0x00000000
        /*0010*/ 	.short	0x0001
        /*0012*/ 	.short	0x0008
        /*0014*/ 	.byte	0x00, 0xf0, 0x61, 0x08


	//----- nvinfo : EIATTR_KPARAM_INFO
	.align		4
.L_1243:
        /*0018*/ 	.byte	0x04, 0x17
        /*001a*/ 	.short	(.L_1245 - .L_1244)
.L_1244:
        /*001c*/ 	.word	0x00000000
        /*0020*/ 	.short	0x0000
        /*0022*/ 	.short	0x0000
        /*0024*/ 	.byte	0x00, 0xf0, 0x11, 0x00


	//----- nvinfo : EIATTR_SPARSE_MMA_MASK
	.align		4
.L_1245:
        /*0028*/ 	.byte	0x03, 0x50
        /*002a*/ 	.short	0x0000


	//----- nvinfo : EIATTR_MAXREG_COUNT
	.align		4
        /*002c*/ 	.byte	0x03, 0x1b
        /*002e*/ 	.short	0x0080


	//----- nvinfo : EIATTR_MERCURY_ISA_VERSION
	.align		4
        /*0030*/ 	.byte	0x03, 0x5f
        /*0032*/ 	.short	0x0101


	//----- nvinfo : EIATTR_EXIT_INSTR_OFFSETS
	.align		4
        /*0034*/ 	.byte	0x04, 0x1c
        /*0036*/ 	.short	(.L_1247 - .L_1246)


	//   ....[0]....
.L_1246:
        /*0038*/ 	.word	0x00001c30


	//   ....[1]....
        /*003c*/ 	.word	0x000037b0


	//----- nvinfo : EIATTR_MAX_THREADS
	.align		4
.L_1247:
        /*0040*/ 	.byte	0x04, 0x05
        /*0042*/ 	.short	(.L_1249 - .L_1248)
.L_1248:
        /*0044*/ 	.word	0x00000080
        /*0048*/ 	.word	0x00000001
        /*004c*/ 	.word	0x00000001


	//----- nvinfo : EIATTR_CRS_STACK_SIZE
	.align		4
.L_1249:
        /*0050*/ 	.byte	0x04, 0x1e
        /*0052*/ 	.short	(.L_1251 - .L_1250)
.L_1250:
        /*0054*/ 	.word	0x00000000


	//----- nvinfo : EIATTR_CBANK_PARAM_SIZE
	.align		4
.L_1251:
        /*0058*/ 	.byte	0x03, 0x19
        /*005a*/ 	.short	0x0220


	//----- nvinfo : EIATTR_PARAM_CBANK
	.align		4
        /*005c*/ 	.byte	0x04, 0x0a
        /*005e*/ 	.short	(.L_1253 - .L_1252)
	.align		4
.L_1252:
        /*0060*/ 	.word	index@(.nv.constant0._ZN2at6native18elementwise_kernelILi128ELi2EZNS0_22gpu_kernel_impl_nocastIZZZNS0_15erf_kernel_cudaERNS_18TensorIteratorBaseEENKUlvE_clEvENKUlvE_clEvEUldE_EEvS4_RKT_EUliE_EEviT1_)
        /*0064*/ 	.short	0x0210
        /*0066*/ 	.short	0x0220


	//----- nvinfo : EIATTR_SW_WAR
	.align		4
.L_1253:
        /*0068*/ 	.byte	0x04, 0x36
        /*006a*/ 	.short	(.L_1255 - .L_1254)
.L_1254:
        /*006c*/ 	.word	0x00000008
.L_1255:


//--------------------- .nv.info._ZN2at6native27unrolled_elementwise_kernelIZZZNS0_15erf_kernel_cudaERNS_18TensorIteratorBaseEENKUlvE_clEvENKUlvE_clEvEUldE_St5arrayIPcLm2EELi4E23TrivialOffsetCalculatorILi1EjESB_NS0_6memory15LoadWithoutCastENSC_16StoreWithoutCastEEEviT_T0_T2_T3_T4_T5_ --------------------------
	.section	.nv.info._ZN2at6native27unrolled_elementwise_kernelIZZZNS0_15erf_kernel_cudaERNS_18TensorIteratorBaseEENKUlvE_clEvENKUlvE_clEvEUldE_St5arrayIPcLm2EELi4E23TrivialOffsetCalculatorILi1EjESB_NS0_6memory15LoadWithoutCastENSC_16StoreWithoutCastEEEviT_T0_T2_T3_T4_T5_,"",@"SHT_CUDA_INFO"
	.sectionflags	@""
	.align	4


	//----- nvinfo : EIATTR_CUDA_API_VERSION
	.align		4
        /*0000*/ 	.byte	0x04, 0x37
        /*0002*/ 	.short	(.L_1257 - .L_1256)
.L_1256:
        /*0004*/ 	.word	0x00000082


	//----- nvinfo : EIATTR_KPARAM_INFO
	.align		4
.L_1257:
        /*0008*/ 	.byte	0x04, 0x17
        /*000a*/ 	.short	(.L_1259 - .L_1258)
.L_1258:
        /*000c*/ 	.word	0x00000000
        /*0010*/ 	.short	0x0006
        /*0012*/ 	.short	0x001b
        /*0014*/ 	.byte	0x00, 0xf0, 0x05, 0x00


	//----- nvinfo : EIATTR_KPARAM_INFO
	.align		4
.L_1259:
        /*0018*/ 	.byte	0x04, 0x17
        /*001a*/ 	.short	(.L_1261 - .L_1260)
.L_1260:
        /*001c*/ 	.word	0x00000000
        /*0020*/ 	.short	0x0005
        /*0022*/ 	.short	0x001a
        /*0024*/ 	.byte	0x00, 0xf0, 0x05, 0x00


	//----- nvinfo : EIATTR_KPARAM_INFO
	.align		4
.L_1261:
        /*0028*/ 	.byte	0x04, 0x17
        /*002a*/ 	.short	(.L_1263 - .L_1262)
.L_1262:
        /*002c*/ 	.word	0x00000000
        /*0030*/ 	.short	0x0004
        /*0032*/ 	.short	0x0019
        /*0034*/ 	.byte	0x00, 0xf0, 0x05, 0x00


	//----- nvinfo : EIATTR_KPARAM_INFO
	.align		4
.L_1263:
        /*0038*/ 	.byte	0x04, 0x17
        /*003a*/ 	.short	(.L_1265 - .L_1264)
.L_1264:
        /*003c*/ 	.word	0x00000000
        /*0040*/ 	.short	0x0003
        /*0042*/ 	.short	0x0018
        /*0044*/ 	.byte	0x00, 0xf0, 0x05, 0x00


	//----- nvinfo : EIATTR_KPARAM_INFO
	.align		4
.L_1265:
        /*0048*/ 	.byte	0x04, 0x17
        /*004a*/ 	.short	(.L_1267 - .L_1266)
.L_1266:
        /*004c*/ 	.word	0x00000000
        /*0050*/ 	.short	0x0002
        /*0052*/ 	.short	0x0008
        /*0054*/ 	.byte	0x00, 0xf0, 0x41, 0x00


	//----- nvinfo : EIATTR_KPARAM_INFO
	.align		4
.L_1267:
        /*0058*/ 	.byte	0x04, 0x17
        /*005a*/ 	.short	(.L_1269 - .L_1268)
.L_1268:
        /*005c*/ 	.word	0x00000000
        /*0060*/ 	.short	0x0001
        /*0062*/ 	.short	0x0004
        /*0064*/ 	.byte	0x00, 0xf0, 0x05, 0x00


	//----- nvinfo : EIATTR_KPARAM_INFO
	.align		4
.L_1269:
        /*0068*/ 	.byte	0x04, 0x17
        /*006a*/ 	.short	(.L_1271 - .L_1270)
.L_1270:
        /*006c*/ 	.word	0x00000000
        /*0070*/ 	.short	0x0000
        /*0072*/ 	.short	0x0000
        /*0074*/ 	.byte	0x00, 0xf0, 0x11, 0x00


	//----- nvinfo : EIATTR_SPARSE_MMA_MASK
	.align		4
.L_1271:
        /*0078*/ 	.byte	0x03, 0x50
        /*007a*/ 	.short	0x0000


	//----- nvinfo : EIATTR_MAXREG_COUNT
	.align		4
        /*007c*/ 	.byte	0x03, 0x1b
        /*007e*/ 	.short	0x00ff


	//----- nvinfo : EIATTR_MERCURY_ISA_VERSION
	.align		4
        /*0080*/ 	.byte	0x03, 0x5f
        /*0082*/ 	.short	0x0101


	//----- nvinfo : EIATTR_EXIT_INSTR_OFFSETS
	.align		4
        /*0084*/ 	.byte	0x04, 0x1c
        /*0086*/ 	.short	(.L_1273 - .L_1272)


	//   ....[0]....
.L_1272:
        /*0088*/ 	.word	0x000024d0


	//   ....[1]....
        /*008c*/ 	.word	0x00002520


	//----- nvinfo : EIATTR_MAX_THREADS
	.align		4
.L_1273:
        /*0090*/ 	.byte	0x04, 0x05
        /*0092*/ 	.short	(.L_1275 - .L_1274)
.L_1274:
        /*0094*/ 	.word	0x00000080
        /*0098*/ 	.word	0x00000001
        /*009c*/ 	.word	0x00000001


	//----- nvinfo : EIATTR_CRS_STACK_SIZE
	.align		4
.L_1275:
        /*00a0*/ 	.byte	0x04, 0x1e
        /*00a2*/ 	.short	(.L_1277 - .L_1276)
.L_1276:
        /*00a4*/ 	.word	0x00000000


	//----- nvinfo : EIATTR_CBANK_PARAM_SIZE
	.align		4
.L_1277:
        /*00a8*/ 	.byte	0x03, 0x19
        /*00aa*/ 	.short	0x001c


	//----- nvinfo : EIATTR_PARAM_CBANK
	.align		4
        /*00ac*/ 	.byte	0x04, 0x0a
        /*00ae*/ 	.short	(.L_1279 - .L_1278)
	.align		4
.L_1278:
        /*00b0*/ 	.word	index@(.nv.constant0._ZN2at6native27unrolled_elementwise_kernelIZZZNS0_15erf_kernel_cudaERNS_18TensorIteratorBaseEENKUlvE_clEvENKUlvE_clEvEUldE_St5arrayIPcLm2EELi4E23TrivialOffsetCalculatorILi1EjESB_NS0_6memory15LoadWithoutCastENSC_16StoreWithoutCastEEEviT_T0_T2_T3_T4_T5_)
        /*00b4*/ 	.short	0x0210
        /*00b6*/ 	.short	0x001c


	//----- nvinfo : EIATTR_SW_WAR
	.align		4
.L_1279:
        /*00b8*/ 	.byte	0x04, 0x36
        /*00ba*/ 	.short	(.L_1281 - .L_1280)
.L_1280:
        /*00bc*/ 	.word	0x00000008
.L_1281:


//--------------------- .nv.info._ZN2at6native29vectorized_elementwise_kernelILi2EZZZNS0_15erf_kernel_cudaERNS_18TensorIteratorBaseEENKUlvE_clEvENKUlvE_clEvEUldE_St5arrayIPcLm2EEEEviT0_T1_ --------------------------
	.section	.nv.info._ZN2at6native29vectorized_elementwise_kernelILi2EZZZNS0_15erf_kernel_cudaERNS_18TensorIteratorBaseEENKUlvE_clEvENKUlvE_clEvEUldE_St5arrayIPcLm2EEEEviT0_T1_,"",@"SHT_CUDA_INFO"
	.sectionflags	@""
	.align	4


	//----- nvinfo : EIATTR_CUDA_API_VERSION
	.align		4
        /*0000*/ 	.byte	0x04, 0x37
        /*0002*/ 	.short	(.L_1283 - .L_1282)
.L_1282:
        /*0004*/ 	.word	0x00000082


	//----- nvinfo : EIATTR_KPARAM_INFO
	.align		4
.L_1283:
        /*0008*/ 	.byte	0x04, 0x17
        /*000a*/ 	.short	(.L_1285 - .L_1284)
.L_1284:
        /*000c*/ 	.word	0x00000000
        /*0010*/ 	.short	0x0002
        /*0012*/ 	.short	0x0008
        /*0014*/ 	.byte	0x00, 0xf0, 0x41, 0x00


	//----- nvinfo : EIATTR_KPARAM_INFO
	.align		4
.L_1285:
        /*0018*/ 	.byte	0x04, 0x17
        /*001a*/ 	.short	(.L_1287 - .L_1286)
.L_1286:
        /*001c*/ 	.word	0x00000000
        /*0020*/ 	.short	0x0001
        /*0022*/ 	.short	0x0004
        /*0024*/ 	.byte	0x00, 0xf0, 0x05, 0x00


	//----- nvinfo : EIATTR_KPARAM_INFO
	.align		4
.L_1287:
        /*0028*/ 	.byte	0x04, 0x17
        /*002a*/ 	.short	(.L_1289 - .L_1288)
.L_1288:
        /*002c*/ 	.word	0x00000000
        /*0030*/ 	.short	0x0000
        /*0032*/ 	.short	0x0000
        /*0034*/ 	.byte	0x00, 0xf0, 0x11, 0x00


	//----- nvinfo : EIATTR_SPARSE_MMA_MASK
	.align		4
.L_1289:
        /*0038*/ 	.byte	0x03, 0x50
        /*003a*/ 	.short	0x0000


	//----- nvinfo : EIATTR_MAXREG_COUNT
	.align		4
        /*003c*/ 	.byte	0x03, 0x1b
        /*003e*/ 	.short	0x00ff


	//----- nvinfo : EIATTR_MERCURY_ISA_VERSION
	.align		4
        /*0040*/ 	.byte	0x03, 0x5f
        /*0042*/ 	.short	0x0101


	//----- nvinfo : EIATTR_EXIT_INSTR_OFFSETS
	.align		4
        /*0044*/ 	.byte	0x04, 0x1c
        /*0046*/ 	.short	(.L_1291 - .L_1290)


	//   ....[0]....
.L_1290:
        /*0048*/ 	.word	0x000028a0


	//   ....[1]....
        /*004c*/ 	.word	0x00007270


	//   ....[2]....
        /*0050*/ 	.word	0x000072c0


	//----- nvinfo : EIATTR_MAX_THREADS
	.align		4
.L_1291:
        /*0054*/ 	.byte	0x04, 0x05
        /*0056*/ 	.short	(.L_1293 - .L_1292)
.L_1292:
        /*0058*/ 	.word	0x00000080
        /*005c*/ 	.word	0x00000001
        /*0060*/ 	.word	0x00000001


	//----- nvinfo : EIATTR_CRS_STACK_SIZE
	.align		4
.L_1293:
        /*0064*/ 	.byte	0x04, 0x1e
        /*0066*/ 	.short	(.L_1295 - .L_1294)
.L_1294:
        /*0068*/ 	.word	0x00000000


	//----- nvinfo : EIATTR_CBANK_PARAM_SIZE
	.align		4
.L_1295:
        /*006c*/ 	.byte	0x03, 0x19
        /*006e*/ 	.short	0x0018


	//----- nvinfo : EIATTR_PARAM_CBANK
	.align		4
        /*0070*/ 	.byte	0x04, 0x0a
        /*0072*/ 	.short	(.L_1297 - .L_1296)
	.align		4
.L_1296:
        /*0074*/ 	.word	index@(.nv.constant0._ZN2at6native29vectorized_elementwise_kernelILi2EZZZNS0_15erf_kernel_cudaERNS_18TensorIteratorBaseEENKUlvE_clEvENKUlvE_clEvEUldE_St5arrayIPcLm2EEEEviT0_T1_)
        /*0078*/ 	.short	0x0210
        /*007a*/ 	.short	0x0018


	//----- nvinfo : EIATTR_SW_WAR
	.align		4
.L_1297:
        /*007c*/ 	.byte	0x04, 0x36
        /*007e*/ 	.short	(.L_1299 - .L_1298)
.L_1298:
        /*0080*/ 	.word	0x00000008
.L_1299:


//--------------------- .nv.info._ZN2at6native29vectorized_elementwise_kernelILi4EZZZNS0_15erf_kernel_cudaERNS_18TensorIteratorBaseEENKUlvE_clEvENKUlvE_clEvEUldE_St5arrayIPcLm2EEEEviT0_T1_ --------------------------
	.section	.nv.info._ZN2at6native29vectorized_elementwise_kernelILi4EZZZNS0_15erf_kernel_cudaERNS_18TensorIteratorBaseEENKUlvE_clEvENKUlvE_clEvEUldE_St5arrayIPcLm2EEEEviT0_T1_,"",@"SHT_CUDA_INFO"
	.sectionflags	@""
	.align	4


	//----- nvinfo : EIATTR_CUDA_API_VERSION
	.align		4
        /*0000*/ 	.byte	0x04, 0x37
        /*0002*/ 	.short	(.L_1301 - .L_1300)
.L_1300:
        /*0004*/ 	.word	0x00000082


	//----- nvinfo : EIATTR_KPARAM_INFO
	.align		4
.L_1301:
        /*0008*/ 	.byte	0x04, 0x17
        /*000a*/ 	.short	(.L_1303 - .L_1302)
.L_1302:
        /*000c*/ 	.word	0x00000000
        /*0010*/ 	.short	0x0002
        /*0012*/ 	.short	0x0008
        /*0014*/ 	.byte	0x00, 0xf0, 0x41, 0x00


	//----- nvinfo : EIATTR_KPARAM_INFO
	.align		4
.L_1303:
        /*0018*/ 	.byte	0x04, 0x17
        /*001a*/ 	.short	(.L_1305 - .L_1304)
.L_1304:
        /*001c*/ 	.word	0x00000000
        /*0020*/ 	.short	0x0001
        /*0022*/ 	.short	0x0004
        /*0024*/ 	.byte	0x00, 0xf0, 0x05, 0x00


	//----- nvinfo : EIATTR_KPARAM_INFO
	.align		4
.L_1305:
        /*0028*/ 	.byte	0x04, 0x17
        /*002a*/ 	.short	(.L_1307 - .L_1306)
.L_1306:
        /*002c*/ 	.word	0x00000000
        /*0030*/ 	.short	0x0000
        /*0032*/ 	.short	0x0000
        /*0034*/ 	.byte	0x00, 0xf0, 0x11, 0x00


	//----- nvinfo : EIATTR_SPARSE_MMA_MASK
	.align		4
.L_1307:
        /*0038*/ 	.byte	0x03, 0x50
        /*003a*/ 	.short	0x0000


	//----- nvinfo : EIATTR_MAXREG_COUNT
	.align		4
        /*003c*/ 	.byte	0x03, 0x1b
        /*003e*/ 	.short	0x00ff


	//----- nvinfo : EIATTR_MERCURY_ISA_VERSION
	.align		4
        /*0040*/ 	.byte	0x03, 0x5f
        /*0042*/ 	.short	0x0101


	//----- nvinfo : EIATTR_EXIT_INSTR_OFFSETS
	.align		4
        /*0044*/ 	.byte	0x04, 0x1c
        /*0046*/ 	.short	(.L_1309 - .L_1308)


	//   ....[0]....
.L_1308:
        /*0048*/ 	.word	0x000028a0


	//   ....[1]....
        /*004c*/ 	.word	0x00007270


	//   ....[2]....
        /*0050*/ 	.word	0x000072c0


	//----- nvinfo : EIATTR_MAX_THREADS
	.align		4
.L_1309:
        /*0054*/ 	.byte	0x04, 0x05
        /*0056*/ 	.short	(.L_1311 - .L_1310)
.L_1310:
        /*0058*/ 	.word	0x00000080
        /*005c*/ 	.word	0x00000001
        /*0060*/ 	.word	0x00000001


	//----- nvinfo : EIATTR_CRS_STACK_SIZE
	.align		4
.L_1311:
        /*0064*/ 	.byte	0x04, 0x1e
        /*0066*/ 	.short	(.L_1313 - .L_1312)
.L_1312:
        /*0068*/ 	.word	0x00000000


	//----- nvinfo : EIATTR_CBANK_PARAM_SIZE
	.align		4
.L_1313:
        /*006c*/ 	.byte	0x03, 0x19
        /*006e*/ 	.short	0x0018


	//----- nvinfo : EIATTR_PARAM_CBANK
	.align		4
        /*0070*/ 	.byte	0x04, 0x0a
        /*0072*/ 	.short	(.L_1315 - .L_1314)
	.align		4
.L_1314:
        /*0074*/ 	.word	index@(.nv.constant0._ZN2at6native29vectorized_elementwise_kernelILi4EZZZNS0_15erf_kernel_cudaERNS_18TensorIteratorBaseEENKUlvE_clEvENKUlvE_clEvEUldE_St5arrayIPcLm2EEEEviT0_T1_)
        /*0078*/ 	.short	0x0210
        /*007a*/ 	.short	0x0018


	//----- nvinfo : EIATTR_SW_WAR
	.align		4
.L_1315:
        /*007c*/ 	.byte	0x04, 0x36
        /*007e*/ 	.short	(.L_1317 - .L_1316)
.L_1316:
        /*0080*/ 	.word	0x00000008
.L_1317:


//--------------------- .nv.info._ZN2at6native29vectorized_elementwise_kernelILi8EZZZNS0_15erf_kernel_cudaERNS_18TensorIteratorBaseEENKUlvE_clEvENKUlvE_clEvEUldE_St5arrayIPcLm2EEEEviT0_T1_ --------------------------
	.section	.nv.info._ZN2at6native29vectorized_elementwise_kernelILi8EZZZNS0_15erf_kernel_cudaERNS_18TensorIteratorBaseEENKUlvE_clEvENKUlvE_clEvEUldE_St5arrayIPcLm2EEEEviT0_T1_,"",@"SHT_CUDA_INFO"
	.sectionflags	@""
	.align	4


	//----- nvinfo : EIATTR_CUDA_API_VERSION
	.align		4
        /*0000*/ 	.byte	0x04, 0x37
        /*0002*/ 	.short	(.L_1319 - .L_1318)
.L_1318:
        /*0004*/ 	.word	0x00000082


	//----- nvinfo : EIATTR_KPARAM_INFO
	.align		4
.L_1319:
        /*0008*/ 	.byte	0x04, 0x17
        /*000a*/ 	.short	(.L_1321 - .L_1320)
.L_1320:
        /*000c*/ 	.word	0x00000000
        /*0010*/ 	.short	0x0002
        /*0012*/ 	.short	0x0008
        /*0014*/ 	.byte	0x00, 0xf0, 0x41, 0x00


	//----- nvinfo : EIATTR_KPARAM_INFO
	.align		4
.L_1321:
        /*0018*/ 	.byte	0x04, 0x17
        /*001a*/ 	.short	(.L_1323 - .L_1322)
.L_1322:
        /*001c*/ 	.word	0x00000000
        /*0020*/ 	.short	0x0001
        /*0022*/ 	.short	0x0004
        /*0024*/ 	.byte	0x00, 0xf0, 0x05, 0x00


	//----- nvinfo : EIATTR_KPARAM_INFO
	.align		4
.L_1323:
        /*0028*/ 	.byte	0x04, 0x17
        /*002a*/ 	.short	(.L_1325 - .L_1324)
.L_1324:
        /*002c*/ 	.word	0x00000000
        /*0030*/ 	.short	0x0000
        /*0032*/ 	.short	0x0000
        /*0034*/ 	.byte	0x00, 0xf0, 0x11, 0x00


	//----- nvinfo : EIATTR_SPARSE_MMA_MASK
	.align		4
.L_1325:
        /*0038*/ 	.byte	0x03, 0x50
        /*003a*/ 	.short	0x0000


	//----- nvinfo : EIATTR_MAXREG_COUNT
	.align		4
        /*003c*/ 	.byte	0x03, 0x1b
        /*003e*/ 	.short	0x00ff


	//----- nvinfo : EIATTR_MERCURY_ISA_VERSION
	.align		4
        /*0040*/ 	.byte	0x03, 0x5f
        /*0042*/ 	.short	0x0101


	//----- nvinfo : EIATTR_EXIT_INSTR_OFFSETS
	.align		4
        /*0044*/ 	.byte	0x04, 0x1c
        /*0046*/ 	.short	(.L_1327 - .L_1326)


	//   ....[0]....
.L_1326:
        /*0048*/ 	.word	0x000028a0


	//   ....[1]....
        /*004c*/ 	.word	0x00007270


	//   ....[2]....
        /*0050*/ 	.word	0x000072c0


	//----- nvinfo : EIATTR_MAX_THREADS
	.align		4
.L_1327:
        /*0054*/ 	.byte	0x04, 0x05
        /*0056*/ 	.short	(.L_1329 - .L_1328)
.L_1328:
        /*0058*/ 	.word	0x00000080
        /*005c*/ 	.word	0x00000001
        /*0060*/ 	.word	0x00000001


	//----- nvinfo : EIATTR_CRS_STACK_SIZE
	.align		4
.L_1329:
        /*0064*/ 	.byte	0x04, 0x1e
        /*0066*/ 	.short	(.L_1331 - .L_1330)
.L_1330:
        /*0068*/ 	.word	0x00000000


	//----- nvinfo : EIATTR_CBANK_PARAM_SIZE
	.align		4
.L_1331:
        /*006c*/ 	.byte	0x03, 0x19
        /*006e*/ 	.short	0x0018


	//----- nvinfo : EIATTR_PARAM_CBANK
	.align		4
        /*0070*/ 	.byte	0x04, 0x0a
        /*0072*/ 	.short	(.L_1333 - .L_1332)
	.align		4
.L_1332:
        /*0074*/ 	.word	index@(.nv.constant0._ZN2at6native29vectorized_elementwise_kernelILi8EZZZNS0_15erf_kernel_cudaERNS_18TensorIteratorBaseEENKUlvE_clEvENKUlvE_clEvEUldE_St5arrayIPcLm2EEEEviT0_T1_)
        /*0078*/ 	.short	0x0210
        /*007a*/ 	.short	0x0018


	//----- nvinfo : EIATTR_SW_WAR
	.align		4
.L_1333:
        /*007c*/ 	.byte	0x04, 0x36
        /*007e*/ 	.short	(.L_1335 - .L_1334)
.L_1334:
        /*0080*/ 	.word	0x00000008
.L_1335:


//--------------------- .nv.info._ZN2at6native18elementwise_kernelILi128ELi4EZNS0_15gpu_kernel_implIZZZNS0_17logit_kernel_cudaERNS_18TensorIteratorBaseERKN3c106ScalarEENKUlvE_clEvENKUlvE2_clEvEUlNS5_8BFloat16EE0_EEvS4_RKT_EUliE_EEviT1_ --------------------------
	.section	.nv.info._ZN2at6native18elementwise_kernelILi128ELi4EZNS0_15gpu_kernel_implIZZZNS0_17logit_kernel_cudaERNS_18TensorIteratorBaseERKN3c106ScalarEENKUlvE_clEvENKUlvE2_clEvEUlNS5_8BFloat16EE0_EEvS4_RKT_EUliE_EEviT1_,"",@"SHT_CUDA_INFO"
	.sectionflags	@""
	.align	4


	//----- nvinfo : EIATTR_CUDA_API_VERSION
	.align		4
        /*0000*/ 	.byte	0x04, 0x37
        /*0002*/ 	.short	(.L_1337 - .L_1336)
.L_1336:
        /*0004*/ 	.word	0x00000082


	//----- nvinfo : EIATTR_KPARAM_INFO
	.align		4
.L_1337:
        /*0008*/ 	.byte	0x04, 0x17
        /*000a*/ 	.short	(.L_1339 - .L_1338)
.L_1338:
        /*000c*/ 	.word	0x00000000
        /*0010*/ 	.short	0x0001
        /*0012*/ 	.short	0x0008
        /*0014*/ 	.byte	0x00, 0xf0, 0xa1, 0x08


	//----- nvinfo : EIATTR_KPARAM_INFO
	.align		4
.L_1339:
        /*0018*/ 	.byte	0x04, 0x17
        /*001a*/ 	.short	(.L_1341 - .L_1340)
.L_1340:
        /*001c*/ 	.word	0x00000000
        /*0020*/ 	.short	0x0000
        /*0022*/ 	.short	0x0000
        /*0024*/ 	.byte	0x00, 0xf0, 0x11, 0x00


	//----- nvinfo : EIATTR_SPARSE_MMA_MASK
	.align		4
.L_1341:
        /*0028*/ 	.byte	0x03, 0x50
        /*002a*/ 	.short	0x0000


	//----- nvinfo : EIATTR_MAXREG_COUNT
	.align		4
        /*002c*/ 	.byte	0x03, 0x1b
        /*002e*/ 	.short	0x0080


	//----- nvinfo : EIATTR_EXTERNS
	.align		4
        /*0030*/ 	.byte	0x04, 0x0f
        /*0032*/ 	.short	(.L_1343 - .L_1342)


	//   ....[0]....
	.align		4
.L_1342:
        /*0034*/ 	.word	index@(__assertfail)


	//----- nvinfo : EIATTR_MERCURY_ISA_VERSION
	.align		4
.L_1343:
        /*0038*/ 	.byte	0x03, 0x5f
        /*003a*/ 	.short	0x0101


	//----- nvinfo : EIATTR_SYSCALL_OFFSETS
	.align		4
        /*003c*/ 	.byte	0x04, 0x46
        /*003e*/ 	.short	(.L_1345 - .L_1344)


	//   ....[0]....
.L_1344:
        /*0040*/ 	.word	0x000022d0


	//   ....[1]....
        /*0044*/ 	.word	0x00003350


	//   ....[2]....
        /*0048*/ 	.word	0x00005680


	//   ....[3]....
        /*004c*/ 	.word	0x00006700


	//   ....[4]....
        /*0050*/ 	.word	0x00008a20


	//   ....[5]....
        /*0054*/ 	.word	0x00009aa0


	//   ....[6]....
        /*0058*/ 	.word	0x0000bdb0


	//   ....[7]....
        /*005c*/ 	.word	0x0000ce30


	//----- nvinfo : EIATTR_EXIT_INSTR_OFFSETS
	.align		4
.L_1345:
        /*0060*/ 	.byte	0x04, 0x1c
        /*0062*/ 	.short	(.L_1347 - .L_1346)


	//   ....[0]....
.L_1346:
        /*0064*/ 	.word	0x00009b70


	//   ....[1]....
        /*0068*/ 	.word	0x0000c060


	//   ....[2]....
        /*006c*/ 	.word	0x0000c0a0


	//   ....[3]....
        /*0070*/ 	.word	0x0000c140


	//   ....[4]....
        /*0074*/ 	.word	0x0000c180


	//   ....[5]....
        /*0078*/ 	.word	0x0000c1c0


	//   ....[6]....
        /*007c*/ 	.word	0x0000c250


	//   ....[7]....
        /*0080*/ 	.word	0x0000c290


	//   ....[8]....
        /*0084*/ 	.word	0x0000c330


	//   ....[9]....
        /*0088*/ 	.word	0x0000c380


	//   ....[10]....
        /*008c*/ 	.word	0x0000c3d0


	//   ....[11]....
        /*0090*/ 	.word	0x0000c4a0


	//   ....[12]....
        /*0094*/ 	.word	0x0000c500


	//   ....[13]....
        /*0098*/ 	.word	0x0000c690


	//   ....[14]....
        /*009c*/ 	.word	0x0000c7f0


	//   ....[15]....
        /*00a0*/ 	.word	0x0000c810


	//   ....[16]....
        /*00a4*/ 	.word	0x0000c8d0


	//   ....[17]....
        /*00a8*/ 	.word	0x0000ca50


	//   ....[18]....
        /*00ac*/ 	.word	0x0000cbd0


	//   ....[19]....
        /*00b0*/ 	.word	0x0000cd30


	//   ....[20]....
        /*00b4*/ 	.word	0x0000ce40


	//   ....[21]....
        /*00b8*/ 	.word	0x0000ce80


	//   ....[22]....
        /*00bc*/ 	.word	0x0000cec0


	//----- nvinfo : EIATTR_MAX_THREADS
	.align		4
.L_1347:
        /*00c0*/ 	.byte	0x04, 0x05
        /*00c2*/ 	.short	(.L_1349 - .L_1348)
.L_1348:
        /*00c4*/ 	.word	0x00000080
        /*00c8*/ 	.word	0x00000001
        /*00cc*/ 	.word	0x00000001


	//----- nvinfo : EIATTR_CRS_STACK_SIZE
	.align		4
.L_1349:
        /*00d0*/ 	.byte	0x04, 0x1e
        /*00d2*/ 	.short	(.L_1351 - .L_1350)
.L_1350:
        /*00d4*/ 	.word	0x00000000


	//----- nvinfo : EIATTR_CBANK_PARAM_SIZE
	.align		4
.L_1351:
        /*00d8*/ 	.byte	0x03, 0x19
        /*00da*/ 	.short	0x0230


	//----- nvinfo : EIATTR_PARAM_CBANK
	.align		4
        /*00dc*/ 	.byte	0x04, 0x0a
        /*00de*/ 	.short	(.L_1353 - .L_1352)
	.align		4
.L_1352:
        /*00e0*/ 	.word	index@(.nv.constant0._ZN2at6native18elementwise_kernelILi128ELi4EZNS0_15gpu_kernel_implIZZZNS0_17logit_kernel_cudaERNS_18TensorIteratorBaseERKN3c106ScalarEENKUlvE_clEvENKUlvE2_clEvEUlNS5_8BFloat16EE0_EEvS4_RKT_EUliE_EEviT1_)
        /*00e4*/ 	.short	0x0210
        /*00e6*/ 	.short	0x0230


	//----- nvinfo : EIATTR_SW_WAR
	.align		4
.L_1353:
        /*00e8*/ 	.byte	0x04, 0x36
        /*00ea*/ 	.short	(.L_1355 - .L_1354)
.L_1354:
        /*00ec*/ 	.word	0x00000008
.L_1355:


//--------------------- .nv.info._ZN2at6native27unrolled_elementwise_kernelIZZZNS0_17logit_kernel_cudaERNS_18TensorIteratorBaseERKN3c106ScalarEENKUlvE_clEvENKUlvE2_clEvEUlNS4_8BFloat16EE0_St5arrayIPcLm2EELi4E23TrivialOffsetCalculatorILi1EjESG_NS0_6memory12LoadWithCastILi1EEENSH_13StoreWithCastILi1EEEEEviT_T0_T2_T3_T4_T5_ --------------------------
	.section	.nv.info._ZN2at6native27unrolled_elementwise_kernelIZZZNS0_17logit_kernel_cudaERNS_18TensorIteratorBaseERKN3c106ScalarEENKUlvE_clEvENKUlvE2_clEvEUlNS4_8BFloat16EE0_St5arrayIPcLm2EELi4E23TrivialOffsetCalculatorILi1EjESG_NS0_6memory12LoadWithCastILi1EEENSH_13StoreWithCastILi1EEEEEviT_T0_T2_T3_T4_T5_,"",@"SHT_CUDA_INFO"
	.sectionflags	@""
	.align	4


	//----- nvinfo : EIATTR_CUDA_API_VERSION
	.align		4
        /*0000*/ 	.byte	0x04, 0x37
        /*0002*/ 	.short	(.L_1357 - .L_1356)
.L_1356:
        /*0004*/ 	.word	0x00000082


	//----- nvinfo : EIATTR_KPARAM_INFO
	.align		4
.L_1357:
        /*0008*/ 	.byte	0x04, 0x17
        /*000a*/ 	.short	(.L_1359 - .L_1358)
.L_1358:
        /*000c*/ 	.word	0x00000000
        /*0010*/ 	.short	0x0006
        /*0012*/ 	.short	0x0034
        /*0014*/ 	.byte	0x00, 0xf0, 0x21, 0x00


	//----- nvinfo : EIATTR_KPARAM_INFO
	.align		4
.L_1359:
        /*0018*/ 	.byte	0x04, 0x17
        /*001a*/ 	.short	(.L_1361 - .L_1360)
.L_1360:
        /*001c*/ 	.word	0x00000000
        /*0020*/ 	.short	0x0005
        /*0022*/ 	.short	0x002c
        /*0024*/ 	.byte	0x00, 0xf0, 0x21, 0x00


	//----- nvinfo : EIATTR_KPARAM_INFO
	.align		4
.L_1361:
        /*0028*/ 	.byte	0x04, 0x17
        /*002a*/ 	.short	(.L_1363 - .L_1362)
.L_1362:
        /*002c*/ 	.word	0x00000000
        /*0030*/ 	.short	0x0004
        /*0032*/ 	.short	0x0029
        /*0034*/ 	.byte	0x00, 0xf0, 0x05, 0x00


	//----- nvinfo : EIATTR_KPARAM_INFO
	.align		4
.L_1363:
        /*0038*/ 	.byte	0x04, 0x17
        /*003a*/ 	.short	(.L_1365 - .L_1364)
.L_1364:
        /*003c*/ 	.word	0x00000000
        /*0040*/ 	.short	0x0003
        /*0042*/ 	.short	0x0028
        /*0044*/ 	.byte	0x00, 0xf0, 0x05, 0x00


	//----- nvinfo : EIATTR_KPARAM_INFO
	.align		4
.L_1365:
        /*0048*/ 	.byte	0x04, 0x17
        /*004a*/ 	.short	(.L_1367 - .L_1366)
.L_1366:
        /*004c*/ 	.word	0x00000000
        /*0050*/ 	.short	0x0002
        /*0052*/ 	.short	0x0018
        /*0054*/ 	.byte	0x00, 0xf0, 0x41, 0x00


	//----- nvinfo : EIATTR_KPARAM_INFO
	.align		4
.L_1367:
        /*0058*/ 	.byte	0x04, 0x17
        /*005a*/ 	.short	(.L_1369 - .L_1368)
.L_1368:
        /*005c*/ 	.word	0x00000000
        /*0060*/ 	.short	0x0001
        /*0062*/ 	.short	0x0008
        /*0064*/ 	.byte	0x00, 0xf0, 0x41, 0x00


	//----- nvinfo : EIATTR_KPARAM_INFO
	.align		4
.L_1369:
        /*0068*/ 	.byte	0x04, 0x17
        /*006a*/ 	.short	(.L_1371 - .L_1370)
.L_1370:
        /*006c*/ 	.word	0x00000000
        /*0070*/ 	.short	0x0000
        /*0072*/ 	.short	0x0000
        /*0074*/ 	.byte	0x00, 0xf0, 0x11, 0x00


	//----- nvinfo : EIATTR_SPARSE_MMA_MASK
	.align		4
.L_1371:
        /*0078*/ 	.byte	0x03, 0x50
        /*007a*/ 	.short	0x0000


	//----- nvinfo : EIATTR_MAXREG_COUNT
	.align		4
        /*007c*/ 	.byte	0x03, 0x1b
        /*007e*/ 	.short	0x00ff


	//----- nvinfo : EIATTR_EXTERNS
	.align		4
        /*0080*/ 	.byte	0x04, 0x0f
        /*0082*/ 	.short	(.L_1373 - .L_1372)


	//   ....[0]....
	.align		4
.L_1372:
        /*0084*/ 	.word	index@(__assertfail)


	//----- nvinfo : EIATTR_MERCURY_ISA_VERSION
	.align		4
.L_1373:
        /*0088*/ 	.byte	0x03, 0x5f
        /*008a*/ 	.short	0x0101


	//----- nvinfo : EIATTR_SYSCALL_OFFSETS
	.align		4
        /*008c*/ 	.byte	0x04, 0x46
        /*008e*/ 	.short	(.L_1375 - .L_1374)


	//   ....[0]....
.L_1374:
        /*0090*/ 	.word	0x00001100


	//   ....[1]....
        /*0094*/ 	.word	0x00002240


	//   ....[2]....
        /*0098*/ 	.word	0x00003390


	//   ....[3]....
        /*009c*/ 	.word	0x000044b0


	//   ....[4]....
        /*00a0*/ 	.word	0x00005b90


	//   ....[5]....
        /*00a4*/ 	.word	0x00006bb0


	//   ....[6]....
        /*00a8*/ 	.word	0x00007b90


	//   ....[7]....
        /*00ac*/ 	.word	0x00008b70


	//----- nvinfo : EIATTR_EXIT_INSTR_OFFSETS
	.align		4
.L_1375:
        /*00b0*/ 	.byte	0x04, 0x1c
        /*00b2*/ 	.short	(.L_1377 - .L_1376)


	//   ....[0]....
.L_1376:
        /*00b4*/ 	.word	0x00007c50


	//   ....[1]....
        /*00b8*/ 	.word	0x00007da0


	//   ....[2]....
        /*00bc*/ 	.word	0x00007de0


	//   ....[3]....
        /*00c0*/ 	.word	0x00007e80


	//   ....[4]....
        /*00c4*/ 	.word	0x00007ec0


	//   ....[5]....
        /*00c8*/ 	.word	0x00007f00


	//   ....[6]....
        /*00cc*/ 	.word	0x00007f90


	//   ....[7]....
        /*00d0*/ 	.word	0x00007fd0


	//   ....[8]....
        /*00d4*/ 	.word	0x00008070


	//   ....[9]....
        /*00d8*/ 	.word	0x000080c0


	//   ....[10]....
        /*00dc*/ 	.word	0x00008110


	//   ....[11]....
        /*00e0*/ 	.word	0x000081e0


	//   ....[12]....
        /*00e4*/ 	.word	0x00008240


	//   ....[13]....
        /*00e8*/ 	.word	0x000083d0


	//   ....[14]....
        /*00ec*/ 	.word	0x00008530


	//   ....[15]....
        /*00f0*/ 	.word	0x00008550


	//   ....[16]....
        /*00f4*/ 	.word	0x00008610


	//   ....[17]....
        /*00f8*/ 	.word	0x00008790


	//   ....[18]....
        /*00fc*/ 	.word	0x00008910


	//   ....[19]....
        /*0100*/ 	.word	0x00008a70


	//   ....[20]....
        /*0104*/ 	.word	0x00008b80


	//   ....[21]....
        /*0108*/ 	.word	0x00008bc0


	//   ....[22]....
        /*010c*/ 	.word	0x00008c00


	//----- nvinfo : EIATTR_MAX_THREADS
	.align		4
.L_1377:
        /*0110*/ 	.byte	0x04, 0x05
        /*0112*/ 	.short	(.L_1379 - .L_1378)
.L_1378:
        /*0114*/ 	.word	0x00000080
        /*0118*/ 	.word	0x00000001
        /*011c*/ 	.word	0x00000001


	//----- nvinfo : EIATTR_CRS_STACK_SIZE
	.align		4
.L_1379:
        /*0120*/ 	.byte	0x04, 0x1e
        /*0122*/ 	.short	(.L_1381 - .L_1380)
.L_1380:
        /*0124*/ 	.word	0x00000000


	//----- nvinfo : EIATTR_CBANK_PARAM_SIZE
	.align		4
.L_1381:
        /*0128*/ 	.byte	0x03, 0x19
        /*012a*/ 	.short	0x003c


	//----- nvinfo : EIATTR_PARAM_CBANK
	.align		4
        /*012c*/ 	.byte	0x04, 0x0a
        /*012e*/ 	.short	(.L_1383 - .L_1382)
	.align		4
.L_1382:
        /*0130*/ 	.word	index@(.nv.constant0._ZN2at6native27unrolled_elementwise_kernelIZZZNS0_17logit_kernel_cudaERNS_18TensorIteratorBaseERKN3c106ScalarEENKUlvE_clEvENKUlvE2_clEvEUlNS4_8BFloat16EE0_St5arrayIPcLm2EELi4E23TrivialOffsetCalculatorILi1EjESG_NS0_6memory12LoadWithCastILi1EEENSH_13StoreWithCastILi1EEEEEviT_T0_T2_T3_T4_T5_)
        /*0134*/ 	.short	0x0210
        /*0136*/ 	.short	0x003c


	//----- nvinfo : EIATTR_SW_WAR
	.align		4
.L_1383:
        /*0138*/ 	.byte	0x04, 0x36
        /*013a*/ 	.short	(.L_1385 - .L_1384)
.L_1384:
        /*013c*/ 	.word	0x00000008
.L_1385:


//--------------------- .nv.info._ZN2at6native18elementwise_kernelILi128ELi4EZNS0_22gpu_kernel_impl_nocastIZZZNS0_17logit_kernel_cudaERNS_18TensorIteratorBaseERKN3c106ScalarEENKUlvE_clEvENKUlvE2_clEvEUlNS5_8BFloat16EE0_EEvS4_RKT_EUliE_EEviT1_ --------------------------
	.section	.nv.info._ZN2at6native18elementwise_kernelILi128ELi4EZNS0_22gpu_kernel_impl_nocastIZZZNS0_17logit_kernel_cudaERNS_18TensorIteratorBaseERKN3c106ScalarEENKUlvE_clEvENKUlvE2_clEvEUlNS5_8BFloat16EE0_EEvS4_RKT_EUliE_EEviT1_,"",@"SHT_CUDA_INFO"
	.sectionflags	@""
	.align	4


	//----- nvinfo : EIATTR_CUDA_API_VERSION
	.align		4
        /*0000*/ 	.byte	0x04, 0x37
        /*0002*/ 	.short	(.L_1387 - .L_1386)
.L_1386:
        /*0004*/ 	.word	0x00000082


	//----- nvinfo : EIATTR_KPARAM_INFO
	.align		4
.L_1387:
        /*0008*/ 	.byte	0x04, 0x17
        /*000a*/ 	.short	(.L_1389 - .L_1388)
.L_1388:
        /*000c*/ 	.word	0x00000000
        /*0010*/ 	.short	0x0001
        /*0012*/ 	.short	0x0008
        /*0014*/ 	.byte	0x00, 0xf0, 0x81, 0x08


	//----- nvinfo : EIATTR_KPARAM_INFO
	.align		4
.L_1389:
        /*0018*/ 	.byte	0x04, 0x17
        /*001a*/ 	.short	(.L_1391 - .L_1390)
.L_1390:
        /*001c*/ 	.word	0x00000000
        /*0020*/ 	.short	0x0000
        /*0022*/ 	.short	0x0000
        /*0024*/ 	.byte	0x00, 0xf0, 0x11, 0x00


	//----- nvinfo : EIATTR_SPARSE_MMA_MASK
	.align		4
.L_1391:
        /*0028*/ 	.byte	0x03, 0x50
        /*002a*/ 	.short	0x0000


	//----- nvinfo : EIATTR_MAXREG_COUNT
	.align		4
        /*002c*/ 	.byte	0x03, 0x1b
        /*002e*/ 	.short	0x0080


	//----- nvinfo : EIATTR_MERCURY_ISA_VERSION
	.align		4
        /*0030*/ 	.byte	0x03, 0x5f
        /*0032*/ 	.short	0x0101


	//----- nvinfo : EIATTR_EXIT_INSTR_OFFSETS
	.align		4
        /*0034*/ 	.byte	0x04, 0x1c
        /*0036*/ 	.short	(.L_1393 - .L_1392)


	//   ....[0]....
.L_1392:
        /*0038*/ 	.word	0x00003ec0


	//   ....[1]....
        /*003c*/ 	.word	0x00005330


	//----- nvinfo : EIATTR_MAX_THREADS
	.align		4
.L_1393:
        /*0040*/ 	.byte	0x04, 0x05
        /*0042*/ 	.short	(.L_1395 - .L_1394)
.L_1394:
        /*0044*/ 	.word	0x00000080
        /*0048*/ 	.word	0x00000001
        /*004c*/ 	.word	0x00000001


	//----- nvinfo : EIATTR_CRS_STACK_SIZE
	.align		4
.L_1395:
        /*0050*/ 	.byte	0x04, 0x1e
        /*0052*/ 	.short	(.L_1397 - .L_1396)
.L_1396:
        /*0054*/ 	.word	0x00000000


	//----- nvinfo : EIATTR_CBANK_PARAM_SIZE
	.align		4
.L_1397:
        /*0058*/ 	.byte	0x03, 0x19
        /*005a*/ 	.short	0x0228


	//----- nvinfo : EIATTR_PARAM_CBANK
	.align		4
        /*005c*/ 	.byte	0x04, 0x0a
        /*005e*/ 	.short	(.L_1399 - .L_1398)
	.align		4
.L_1398:
        /*0060*/ 	.word	index@(.nv.constant0._ZN2at6native18elementwise_kernelILi128ELi4EZNS0_22gpu_kernel_impl_nocastIZZZNS0_17logit_kernel_cudaERNS_18TensorIteratorBaseERKN3c106ScalarEENKUlvE_clEvENKUlvE2_clEvEUlNS5_8BFloat16EE0_EEvS4_RKT_EUliE_EEviT1_)
        /*0064*/ 	.short	0x0210
        /*0066*/ 	.short	0x0228


	//----- nvinfo : EIATTR_SW_WAR
	.align		4
.L_1399:
        /*0068*/ 	.byte	0x04, 0x36
        /*006a*/ 	.short	(.L_1401 - .L_1400)
.L_1400:
        /*006c*/ 	.word	0x00000008
.L_1401:


//--------------------- .nv.info._ZN2at6native27unrolled_elementwise_kernelIZZZNS0_17logit_kernel_cudaERNS_18TensorIteratorBaseERKN3c106ScalarEENKUlvE_clEvENKUlvE2_clEvEUlNS4_8BFloat16EE0_St5arrayIPcLm2EELi4E23TrivialOffsetCalculatorILi1EjESG_NS0_6memory15LoadWithoutCastENSH_16StoreWithoutCastEEEviT_T0_T2_T3_T4_T5_ --------------------------
	.section	.nv.info._ZN2at6native27unrolled_elementwise_kernelIZZZNS0_17logit_kernel_cudaERNS_18TensorIteratorBaseERKN3c106ScalarEENKUlvE_clEvENKUlvE2_clEvEUlNS4_8BFloat16EE0_St5arrayIPcLm2EELi4E23TrivialOffsetCalculatorILi1EjESG_NS0_6memory15LoadWithoutCastENSH_16StoreWithoutCastEEEviT_T0_T2_T3_T4_T5_,"",@"SHT_CUDA_INFO"
	.sectionflags	@""
	.align	4


	//----- nvinfo : EIATTR_CUDA_API_VERSION
	.align		4
        /*0000*/ 	.byte	0x04, 0x37
        /*0002*/ 	.short	(.L_1403 - .L_1402)
.L_1402:
        /*0004*/ 	.word	0x00000082


	//----- nvinfo : EIATTR_KPARAM_INFO
	.align		4
.L_1403:
        /*0008*/ 	.byte	0x04, 0x17
        /*000a*/ 	.short	(.L_1405 - .L_1404)
.L_1404:
        /*000c*/ 	.word	0x00000000
        /*0010*/ 	.short	0x0006
        /*0012*/ 	.short	0x002b
        /*0014*/ 	.byte	0x00, 0xf0, 0x05, 0x00


	//----- nvinfo : EIATTR_KPARAM_INFO
	.align		4
.L_1405:
        /*0018*/ 	.byte	0x04, 0x17
        /*001a*/ 	.short	(.L_1407 - .L_1406)
.L_1406:
        /*001c*/ 	.word	0x00000000
        /*0020*/ 	.short	0x0005
        /*0022*/ 	.short	0x002a
        /*0024*/ 	.byte	0x00, 0xf0, 0x05, 0x00


	//----- nvinfo : EIATTR_KPARAM_INFO
	.align		4
.L_1407:
        /*0028*/ 	.byte	0x04, 0x17
        /*002a*/ 	.short	(.L_1409 - .L_1408)
.L_1408:
        /*002c*/ 	.word	0x00000000
        /*0030*/ 	.short	0x0004
        /*0032*/ 	.short	0x0029
        /*0034*/ 	.byte	0x00, 0xf0, 0x05, 0x00


	//----- nvinfo : EIATTR_KPARAM_INFO
	.align		4
.L_1409:
        /*0038*/ 	.byte	0x04, 0x17
        /*003a*/ 	.short	(.L_1411 - .L_1410)
.L_1410:
        /*003c*/ 	.word	0x00000000
        /*0040*/ 	.short	0x0003
        /*0042*/ 	.short	0x0028
        /*0044*/ 	.byte	0x00, 0xf0, 0x05, 0x00


	//----- nvinfo : EIATTR_KPARAM_INFO
	.align		4
.L_1411:
        /*0048*/ 	.byte	0x04, 0x17
        /*004a*/ 	.short	(.L_1413 - .L_1412)
.L_1412:
        /*004c*/ 	.word	0x00000000
        /*0050*/ 	.short	0x0002
        /*0052*/ 	.short	0x0018
        /*0054*/ 	.byte	0x00, 0xf0, 0x41, 0x00


	//----- nvinfo : EIATTR_KPARAM_INFO
	.align		4
.L_1413:
        /*0058*/ 	.byte	0x04, 0x17
        /*005a*/ 	.short	(.L_1415 - .L_1414)
.L_1414:
        /*005c*/ 	.word	0x00000000
        /*0060*/ 	.short	0x0001
        /*0062*/ 	.short	0x0008
        /*0064*/ 	.byte	0x00, 0xf0, 0x41, 0x00


	//----- nvinfo : EIATTR_KPARAM_INFO
	.align		4
.L_1415:
        /*0068*/ 	.byte	0x04, 0x17
        /*006a*/ 	.short	(.L_1417 - .L_1416)
.L_1416:
        /*006c*/ 	.word	0x00000000
        /*0070*/ 	.short	0x0000
        /*0072*/ 	.short	0x0000
        /*0074*/ 	.byte	0x00, 0xf0, 0x11, 0x00


	//----- nvinfo : EIATTR_SPARSE_MMA_MASK
	.align		4
.L_1417:
        /*0078*/ 	.byte	0x03, 0x50
        /*007a*/ 	.short	0x0000


	//----- nvinfo : EIATTR_MAXREG_COUNT
	.align		4
        /*007c*/ 	.byte	0x03, 0x1b
        /*007e*/ 	.short	0x00ff


	//----- nvinfo : EIATTR_MERCURY_ISA_VERSION
	.align		4
        /*0080*/ 	.byte	0x03, 0x5f
        /*0082*/ 	.short	0x0101


	//----- nvinfo : EIATTR_EXIT_INSTR_OFFSETS
	.align		4
        /*0084*/ 	.byte	0x04, 0x1c
        /*0086*/ 	.short	(.L_1419 - .L_1418)


	//   ....[0]....
.L_1418:
        /*0088*/ 	.word	0x000008f0


	//   ....[1]....
        /*008c*/ 	.word	0x00000940


	//----- nvinfo : EIATTR_MAX_THREADS
	.align		4
.L_1419:
        /*0090*/ 	.byte	0x04, 0x05
        /*0092*/ 	.short	(.L_1421 - .L_1420)
.L_1420:
        /*0094*/ 	.word	0x00000080
        /*0098*/ 	.word	0x00000001
        /*009c*/ 	.word	0x00000001


	//----- nvinfo : EIATTR_CRS_STACK_SIZE
	.align		4
.L_1421:
        /*00a0*/ 	.byte	0x04, 0x1e
        /*00a2*/ 	.short	(.L_1423 - .L_1422)
.L_1422:
        /*00a4*/ 	.word	0x00000000


	//----- nvinfo : EIATTR_CBANK_PARAM_SIZE
	.align		4
.L_1423:
        /*00a8*/ 	.byte	0x03, 0x19
        /*00aa*/ 	.short	0x002c


	//----- nvinfo : EIATTR_PARAM_CBANK
	.align		4
        /*00ac*/ 	.byte	0x04, 0x0a
        /*00ae*/ 	.short	(.L_1425 - .L_1424)
	.align		4
.L_1424:
        /*00b0*/ 	.word	index@(.nv.constant0._ZN2at6native27unrolled_elementwise_kernelIZZZNS0_17logit_kernel_cudaERNS_18TensorIteratorBaseERKN3c106ScalarEENKUlvE_clEvENKUlvE2_clEvEUlNS4_8BFloat16EE0_St5arrayIPcLm2EELi4E23TrivialOffsetCalculatorILi1EjESG_NS0_6memory15LoadWithoutCastENSH_16StoreWithoutCastEEEviT_T0_T2_T3_T4_T5_)
        /*00b4*/ 	.short	0x0210
        /*00b6*/ 	.short	0x002c


	//----- nvinfo : EIATTR_SW_WAR
	.align		4
.L_1425:
        /*00b8*/ 	.byte	0x04, 0x36
        /*00ba*/ 	.short	(.L_1427 - .L_1426)
.L_1426:
        /*00bc*/ 	.word	0x00000008
.L_1427:


//--------------------- .nv.info._ZN2at6native29vectorized_elementwise_kernelILi2EZZZNS0_17logit_kernel_cudaERNS_18TensorIteratorBaseERKN3c106ScalarEENKUlvE_clEvENKUlvE2_clEvEUlNS4_8BFloat16EE0_St5arrayIPcLm2EEEEviT0_T1_ --------------------------
	.section	.nv.info._ZN2at6native29vectorized_elementwise_kernelILi2EZZZNS0_17logit_kernel_cudaERNS_18TensorIteratorBaseERKN3c106ScalarEENKUlvE_clEvENKUlvE2_clEvEUlNS4_8BFloat16EE0_St5arrayIPcLm2EEEEviT0_T1_,"",@"SHT_CUDA_INFO"
	.sectionflags	@""
	.align	4


	//----- nvinfo : EIATTR_CUDA_API_VERSION
	.align		4
        /*0000*/ 	.byte	0x04, 0x37
        /*0002*/ 	.short	(.L_1429 - .L_1428)
.L_1428:
        /*0004*/ 	.word	0x00000082


	//----- nvinfo : EIATTR_KPARAM_INFO
	.align		4
.L_1429:
        /*0008*/ 	.byte	0x04, 0x17
        /*000a*/ 	.short	(.L_1431 - .L_1430)
.L_1430:
        /*000c*/ 	.word	0x00000000
        /*0010*/ 	.short	0x0002
        /*0012*/ 	.short	0x0018
        /*0014*/ 	.byte	0x00, 0xf0, 0x41, 0x00


	//----- nvinfo : EIATTR_KPARAM_INFO
	.align		4
.L_1431:
        /*0018*/ 	.byte	0x04, 0x17
        /*001a*/ 	.short	(.L_1433 - .L_1432)
.L_1432:
        /*001c*/ 	.word	0x00000000
        /*0020*/ 	.short	0x0001
        /*0022*/ 	.short	0x0008
        /*0024*/ 	.byte	0x00, 0xf0, 0x41, 0x00


	//----- nvinfo : EIATTR_KPARAM_INFO
	.align		4
.L_1433:
        /*0028*/ 	.byte	0x04, 0x17
        /*002a*/ 	.short	(.L_1435 - .L_1434)
.L_1434:
        /*002c*/ 	.word	0x00000000
        /*0030*/ 	.short	0x0000
        /*0032*/ 	.short	0x0000
        /*0034*/ 	.byte	0x00, 0xf0, 0x11, 0x00


	//----- nvinfo : EIATTR_SPARSE_MMA_MASK
	.align		4
.L_1435:
        /*0038*/ 	.byte	0x03, 0x50
        /*003a*/ 	.short	0x0000


	//----- nvinfo : EIATTR_MAXREG_COUNT
	.align		4
        /*003c*/ 	.byte	0x03, 0x1b
        /*003e*/ 	.short	0x00ff


	//----- nvinfo : EIATTR_MERCURY_ISA_VERSION
	.align		4
        /*0040*/ 	.byte	0x03, 0x5f
        /*0042*/ 	.short	0x0101


	//----- nvinfo : EIATTR_EXIT_INSTR_OFFSETS
	.align		4
        /*0044*/ 	.byte	0x04, 0x1c
        /*0046*/ 	.short	(.L_1437 - .L_1436)


	//   ....[0]....
.L_1436:
        /*0048*/ 	.word	0x00000990


	//   ....[1]....
        /*004c*/ 	.word	0x00001b50


	//   ....[2]....
        /*0050*/ 	.word	0x00001ba0


	//----- nvinfo : EIATTR_MAX_THREADS
	.align		4
.L_1437:
        /*0054*/ 	.byte	0x04, 0x05
        /*0056*/ 	.short	(.L_1439 - .L_1438)
.L_1438:
        /*0058*/ 	.word	0x00000080
        /*005c*/ 	.word	0x00000001
        /*0060*/ 	.word	0x00000001


	//----- nvinfo : EIATTR_CRS_STACK_SIZE
	.align		4
.L_1439:
        /*0064*/ 	.byte	0x04, 0x1e
        /*0066*/ 	.short	(.L_1441 - .L_1440)
.L_1440:
        /*0068*/ 	.word	0x00000000


	//----- nvinfo : EIATTR_CBANK_PARAM_SIZE
	.align		4
.L_1441:
        /*006c*/ 	.byte	0x03, 0x19
        /*006e*/ 	.short	0x0028


	//----- nvinfo : EIATTR_PARAM_CBANK
	.align		4
        /*0070*/ 	.byte	0x04, 0x0a
        /*0072*/ 	.short	(.L_1443 - .L_1442)
	.align		4
.L_1442:
        /*0074*/ 	.word	index@(.nv.constant0._ZN2at6native29vectorized_elementwise_kernelILi2EZZZNS0_17logit_kernel_cudaERNS_18TensorIteratorBaseERKN3c106ScalarEENKUlvE_clEvENKUlvE2_clEvEUlNS4_8BFloat16EE0_St5arrayIPcLm2EEEEviT0_T1_)
        /*0078*/ 	.short	0x0210
        /*007a*/ 	.short	0x0028


	//----- nvinfo : EIATTR_SW_WAR
	.align		4
.L_1443:
        /*007c*/ 	.byte	0x04, 0x36
        /*007e*/ 	.short	(.L_1445 - .L_1444)
.L_1444:
        /*0080*/ 	.word	0x00000008
.L_1445:


//--------------------- .nv.info._ZN2at6native29vectorized_elementwise_kernelILi4EZZZNS0_17logit_kernel_cudaERNS_18TensorIteratorBaseERKN3c106ScalarEENKUlvE_clEvENKUlvE2_clEvEUlNS4_8BFloat16EE0_St5arrayIPcLm2EEEEviT0_T1_ --------------------------
	.section	.nv.info._ZN2at6native29vectorized_elementwise_kernelILi4EZZZNS0_17logit_kernel_cudaERNS_18TensorIteratorBaseERKN3c106ScalarEENKUlvE_clEvENKUlvE2_clEvEUlNS4_8BFloat16EE0_St5arrayIPcLm2EEEEviT0_T1_,"",@"SHT_CUDA_INFO"
	.sectionflags	@""
	.align	4


	//----- nvinfo : EIATTR_CUDA_API_VERSION
	.align		4
        /*0000*/ 	.byte	0x04, 0x37
        /*0002*/ 	.short	(.L_1447 - .L_1446)
.L_1446:
        /*0004*/ 	.word	0x00000082


	//----- nvinfo : EIATTR_KPARAM_INFO
	.align		4
.L_1447:
        /*0008*/ 	.byte	0x04, 0x17
        /*000a*/ 	.short	(.L_1449 - .L_1448)
.L_1448:
        /*000c*/ 	.word	0x00000000
        /*0010*/ 	.short	0x0002
        /*0012*/ 	.short	0x0018
        /*0014*/ 	.byte	0x00, 0xf0, 0x41, 0x00


	//----- nvinfo : EIATTR_KPARAM_INFO
	.align		4
.L_1449:
        /*0018*/ 	.byte	0x04, 0x17
        /*001a*/ 	.short	(.L_1451 - .L_1450)
.L_1450:
        /*001c*/ 	.word	0x00000000
        /*0020*/ 	.short	0x0001
        /*0022*/ 	.short	0x0008
        /*0024*/ 	.byte	0x00, 0xf0, 0x41, 0x00


	//----- nvinfo : EIATTR_KPARAM_INFO
	.align		4
.L_1451:
        /*0028*/ 	.byte	0x04, 0x17
        /*002a*/ 	.short	(.L_1453 - .L_1452)
.L_1452:
        /*002c*/ 	.word	0x00000000
        /*0030*/ 	.short	0x0000
        /*0032*/ 	.short	0x0000
        /*0034*/ 	.byte	0x00, 0xf0, 0x11, 0x00


	//----- nvinfo : EIATTR_SPARSE_MMA_MASK
	.align		4
.L_1453:
        /*0038*/ 	.byte	0x03, 0x50
        /*003a*/ 	.short	0x0000


	//----- nvinfo : EIATTR_MAXREG_COUNT
	.align		4
        /*003c*/ 	.byte	0x03, 0x1b
        /*003e*/ 	.short	0x00ff


	//----- nvinfo : EIATTR_MERCURY_ISA_VERSION
	.align		4
        /*0040*/ 	.byte	0x03, 0x5f
        /*0042*/ 	.short	0x0101


	//----- nvinfo : EIATTR_EXIT_INSTR_OFFSETS
	.align		4
        /*0044*/ 	.byte	0x04, 0x1c
        /*0046*/ 	.short	(.L_1455 - .L_1454)


	//   ....[0]....
.L_1454:
        /*0048*/ 	.word	0x00000950


	//   ....[1]....
        /*004c*/ 	.word	0x00001b10


	//   ....[2]....
        /*0050*/ 	.word	0x00001b60


	//----- nvinfo : EIATTR_MAX_THREADS
	.align		4
.L_1455:
        /*0054*/ 	.byte	0x04, 0x05
        /*0056*/ 	.short	(.L_1457 - .L_1456)
.L_1456:
        /*0058*/ 	.word	0x00000080
        /*005c*/ 	.word	0x00000001
        /*0060*/ 	.word	0x00000001


	//----- nvinfo : EIATTR_CRS_STACK_SIZE
	.align		4
.L_1457:
        /*0064*/ 	.byte	0x04, 0x1e
        /*0066*/ 	.short	(.L_1459 - .L_1458)
.L_1458:
        /*0068*/ 	.word	0x00000000


	//----- nvinfo : EIATTR_CBANK_PARAM_SIZE
	.align		4
.L_1459:
        /*006c*/ 	.byte	0x03, 0x19
        /*006e*/ 	.short	0x0028


	//----- nvinfo : EIATTR_PARAM_CBANK
	.align		4
        /*0070*/ 	.byte	0x04, 0x0a
        /*0072*/ 	.short	(.L_1461 - .L_1460)
	.align		4
.L_1460:
        /*0074*/ 	.word	index@(.nv.constant0._ZN2at6native29vectorized_elementwise_kernelILi4EZZZNS0_17logit_kernel_cudaERNS_18TensorIteratorBaseERKN3c106ScalarEENKUlvE_clEvENKUlvE2_clEvEUlNS4_8BFloat16EE0_St5arrayIPcLm2EEEEviT0_T1_)
        /*0078*/ 	.short	0x0210
        /*007a*/ 	.short	0x0028


	//----- nvinfo : EIATTR_SW_WAR
	.align		4
.L_1461:
        /*007c*/ 	.byte	0x04, 0x36
        /*007e*/ 	.short	(.L_1463 - .L_1462)
.L_1462:
        /*0080*/ 	.word	0x00000008
.L_1463:


//--------------------- .nv.info._ZN2at6native29vectorized_elementwise_kernelILi8EZZZNS0_17logit_kernel_cudaERNS_18TensorIteratorBaseERKN3c106ScalarEENKUlvE_clEvENKUlvE2_clEvEUlNS4_8BFloat16EE0_St5arrayIPcLm2EEEEviT0_T1_ --------------------------
	.section	.nv.info._ZN2at6native29vectorized_elementwise_kernelILi8EZZZNS0_17logit_kernel_cudaERNS_18TensorIteratorBaseERKN3c106ScalarEENKUlvE_clEvENKUlvE2_clEvEUlNS4_8BFloat16EE0_St5arrayIPcLm2EEEEviT0_T1_,"",@"SHT_CUDA_INFO"
	.sectionflags	@""
	.align	4


	//----- nvinfo : EIATTR_CUDA_API_VERSION
	.align		4
        /*0000*/ 	.byte	0x04, 0x37
        /*0002*/ 	.short	(.L_1465 - .L_1464)
.L_1464:
        /*0004*/ 	.word	0x00000082


	//----- nvinfo : EIATTR_KPARAM_INFO
	.align		4
.L_1465:
        /*0008*/ 	.byte	0x04, 0x17
        /*000a*/ 	.short	(.L_1467 - .L_1466)
.L_1466:
        /*000c*/ 	.word	0x00000000
        /*0010*/ 	.short	0x0002
        /*0012*/ 	.short	0x0018
        /*0014*/ 	.byte	0x00, 0xf0, 0x41, 0x00


	//----- nvinfo : EIATTR_KPARAM_INFO
	.align		4
.L_1467:
        /*0018*/ 	.byte	0x04, 0x17
        /*001a*/ 	.short	(.L_1469 - .L_1468)
.L_1468:
        /*001c*/ 	.word	0x00000000
        /*0020*/ 	.short	0x0001
        /*0022*/ 	.short	0x0008
        /*0024*/ 	.byte	0x00, 0xf0, 0x41, 0x00


	//----- nvinfo : EIATTR_KPARAM_INFO
	.align		4
.L_1469:
        /*0028*/ 	.byte	0x04, 0x17
        /*002a*/ 	.short	(.L_1471 - .L_1470)
.L_1470:
        /*002c*/ 	.word	0x00000000
        /*0030*/ 	.short	0x0000
        /*0032*/ 	.short	0x0000
        /*0034*/ 	.byte	0x00, 0xf0, 0x11, 0x00


	//----- nvinfo : EIATTR_SPARSE_MMA_MASK
	.align		4
.L_1471:
        /*0038*/ 	.byte	0x03, 0x50
        /*003a*/ 	.short	0x0000


	//----- nvinfo : EIATTR_MAXREG_COUNT
	.align		4
        /*003c*/ 	.byte	0x03, 0x1b
        /*003e*/ 	.short	0x00ff


	//----- nvinfo : EIATTR_MERCURY_ISA_VERSION
	.align		4
        /*0040*/ 	.byte	0x03, 0x5f
        /*0042*/ 	.short	0x0101


	//----- nvinfo : EIATTR_EXIT_INSTR_OFFSETS
	.align		4
        /*0044*/ 	.byte	0x04, 0x1c
        /*0046*/ 	.short	(.L_1473 - .L_1472)


	//   ....[0]....
.L_1472:
        /*0048*/ 	.word	0x00000930


	//   ....[1]....
        /*004c*/ 	.word	0x00001af0


	//   ....[2]....
        /*0050*/ 	.word	0x00001b40


	//----- nvinfo : EIATTR_MAX_THREADS
	.align		4
.L_1473:
        /*0054*/ 	.byte	0x04, 0x05
        /*0056*/ 	.short	(.L_1475 - .L_1474)
.L_1474:
        /*0058*/ 	.word	0x00000080
        /*005c*/ 	.word	0x00000001
        /*0060*/ 	.word	0x00000001


	//----- nvinfo : EIATTR_CRS_STACK_SIZE
	.align		4
.L_1475:
        /*0064*/ 	.byte	0x04, 0x1e
        /*0066*/ 	.short	(.L_1477 - .L_1476)
.L_1476:
        /*0068*/ 	.word	0x00000000


	//----- nvinfo : EIATTR_CBANK_PARAM_SIZE
	.align		4
.L_1477:
        /*006c*/ 	.byte	0x03, 0x19
        /*006e*/ 	.short	0x0028


	//----- nvinfo : EIATTR_PARAM_CBANK
	.align		4
        /*0070*/ 	.byte	0x04, 0x0a
        /*0072*/ 	.short	(.L_1479 - .L_1478)
	.align		4
.L_1478:
        /*0074*/ 	.word	index@(.nv.constant0._ZN2at6native29vectorized_elementwise_kernelILi8EZZZNS0_17logit_kernel_cudaERNS_18TensorIteratorBaseERKN3c106ScalarEENKUlvE_clEvENKUlvE2_clEvEUlNS4_8BFloat16EE0_St5arrayIPcLm2EEEEviT0_T1_)
        /*0078*/ 	.short	0x0210
        /*007a*/ 	.short	0x0028


	//----- nvinfo : EIATTR_SW_WAR
	.align		4
.L_1479:
        /*007c*/ 	.byte	0x04, 0x36
        /*007e*/ 	.short	(.L_1481 - .L_1480)
.L_1480:
        /*0080*/ 	.word	0x00000008
.L_1481:


//--------------------- .nv.info._ZN2at6native18elementwise_kernelILi128ELi4EZNS0_15gpu_kernel_implIZZZNS0_17logit_kernel_cudaERNS_18TensorIteratorBaseERKN3c106ScalarEENKUlvE_clEvENKUlvE2_clEvEUlNS5_8BFloat16EE_EEvS4_RKT_EUliE_EEviT1_ --------------------------
	.section	.nv.info._ZN2at6native18elementwise_kernelILi128ELi4EZNS0_15gpu_kernel_implIZZZNS0_17logit_kernel_cudaERNS_18TensorIteratorBaseERKN3c106ScalarEENKUlvE_clEvENKUlvE2_clEvEUlNS5_8BFloat16EE_EEvS4_RKT_EUliE_EEviT1_,"",@"SHT_CUDA_INFO"
	.sectionflags	@""
	.align	4


	//----- nvinfo : EIATTR_CUDA_API_VERSION
	.align		4
        /*0000*/ 	.byte	0x04, 0x37
        /*0002*/ 	.short	(.L_1483 - .L_1482)
.L_1482:
        /*0004*/ 	.word	0x00000082


	//----- nvinfo : EIATTR_KPARAM_INFO
	.align		4
.L_1483:
        /*0008*/ 	.byte	0x04, 0x17
        /*000a*/ 	.short	(.L_1485 - .L_1484)
.L_1484:
        /*000c*/ 	.word	0x00000000
        /*0010*/ 	.short	0x0001
        /*0012*/ 	.short	0x0008
        /*0014*/ 	.byte	0x00, 0xf0, 0x61, 0x08


	//----- nvinfo : EIATTR_KPARAM_INFO
	.align		4
.L_1485:
        /*0018*/ 	.byte	0x04, 0x17
        /*001a*/ 	.short	(.L_1487 - .L_1486)
.L_1486:
        /*001c*/ 	.word	0x00000000
        /*0020*/ 	.short	0x0000
        /*0022*/ 	.short	0x0000
        /*0024*/ 	.byte	0x00, 0xf0, 0x11, 0x00


	//----- nvinfo : EIATTR_SPARSE_MMA_MASK
	.align		4
.L_1487:
        /*0028*/ 	.byte	0x03, 0x50
        /*002a*/ 	.short	0x0000


	//----- nvinfo : EIATTR_MAXREG_COUNT
	.align		4
        /*002c*/ 	.byte	0x03, 0x1b
        /*002e*/ 	.short	0x0080


	//----- nvinfo : EIATTR_EXTERNS
	.align		4
        /*0030*/ 	.byte	0x04, 0x0f
        /*0032*/ 	.short	(.L_1489 - .L_1488)


	//   ....[0]....
	.align		4
.L_1488:
        /*0034*/ 	.word	index@(__assertfail)


	//----- nvinfo : EIATTR_MERCURY_ISA_VERSION
	.align		4
.L_1489:
        /*0038*/ 	.byte	0x03, 0x5f
        /*003a*/ 	.short	0x0101


	//----- nvinfo : EIATTR_SYSCALL_OFFSETS
	.align		4
        /*003c*/ 	.byte	0x04, 0x46
        /*003e*/ 	.short	(.L_1491 - .L_1490)


	//   ....[0]....
.L_1490:
        /*0040*/ 	.word	0x000022d0


	//   ....[1]....
        /*0044*/ 	.word	0x000032a0


	//   ....[2]....
        /*0048*/ 	.word	0x000055d0


	//   ....[3]....
        /*004c*/ 	.word	0x000065a0


	//   ....[4]....
        /*0050*/ 	.word	0x000088c0


	//   ....[5]....
        /*0054*/ 	.word	0x00009890


	//   ....[6]....
        /*0058*/ 	.word	0x0000bba0


	//   ....[7]....
        /*005c*/ 	.word	0x0000cb70


	//----- nvinfo : EIATTR_EXIT_INSTR_OFFSETS
	.align		4
.L_1491:
        /*0060*/ 	.byte	0x04, 0x1c
        /*0062*/ 	.short	(.L_1493 - .L_1492)


	//   ....[0]....
.L_1492:
        /*0064*/ 	.word	0x00009960


	//   ....[1]....
        /*0068*/ 	.word	0x0000bda0


	//   ....[2]....
        /*006c*/ 	.word	0x0000bde0


	//   ....[3]....
        /*0070*/ 	.word	0x0000be80


	//   ....[4]....
        /*0074*/ 	.word	0x0000bec0


	//   ....[5]....
        /*0078*/ 	.word	0x0000bf00


	//   ....[6]....
        /*007c*/ 	.word	0x0000bf90


	//   ....[7]....
        /*0080*/ 	.word	0x0000bfd0


	//   ....[8]....
        /*0084*/ 	.word	0x0000c070


	//   ....[9]....
        /*0088*/ 	.word	0x0000c0c0


	//   ....[10]....
        /*008c*/ 	.word	0x0000c110


	//   ....[11]....
        /*0090*/ 	.word	0x0000c1e0


	//   ....[12]....
        /*0094*/ 	.word	0x0000c240


	//   ....[13]....
        /*0098*/ 	.word	0x0000c3d0


	//   ....[14]....
        /*009c*/ 	.word	0x0000c530


	//   ....[15]....
        /*00a0*/ 	.word	0x0000c550


	//   ....[16]....
        /*00a4*/ 	.word	0x0000c610


	//   ....[17]....
        /*00a8*/ 	.word	0x0000c790


	//   ....[18]....
        /*00ac*/ 	.word	0x0000c910


	//   ....[19]....
        /*00b0*/ 	.word	0x0000ca70


	//   ....[20]....
        /*00b4*/ 	.word	0x0000cb80


	//   ....[21]....
        /*00b8*/ 	.word	0x0000cbc0


	//   ....[22]....
        /*00bc*/ 	.word	0x0000cc00


	//----- nvinfo : EIATTR_MAX_THREADS
	.align		4
.L_1493:
        /*00c0*/ 	.byte	0x04, 0x05
        /*00c2*/ 	.short	(.L_1495 - .L_1494)
.L_1494:
        /*00c4*/ 	.word	0x00000080
        /*00c8*/ 	.word	0x00000001
        /*00cc*/ 	.word	0x00000001


	//----- nvinfo : EIATTR_CRS_STACK_SIZE
	.align		4
.L_1495:
        /*00d0*/ 	.byte	0x04, 0x1e
        /*00d2*/ 	.short	(.L_1497 - .L_1496)
.L_1496:
        /*00d4*/ 	.word	0x00000000


	//----- nvinfo : EIATTR_CBANK_PARAM_SIZE
	.align		4
.L_1497:
        /*00d8*/ 	.byte	0x03, 0x19
        /*00da*/ 	.short	0x0220


	//----- nvinfo : EIATTR_PARAM_CBANK
	.align		4
        /*00dc*/ 	.byte	0x04, 0x0a
        /*00de*/ 	.short	(.L_1499 - .L_1498)
	.align		4
.L_1498:
        /*00e0*/ 	.word	index@(.nv.constant0._ZN2at6native18elementwise_kernelILi128ELi4EZNS0_15gpu_kernel_implIZZZNS0_17logit_kernel_cudaERNS_18TensorIteratorBaseERKN3c106ScalarEENKUlvE_clEvENKUlvE2_clEvEUlNS5_8BFloat16EE_EEvS4_RKT_EUliE_EEviT1_)
        /*00e4*/ 	.short	0x0210
        /*00e6*/ 	.short	0x0220


	//----- nvinfo : EIATTR_SW_WAR
	.align		4
.L_1499:
        /*00e8*/ 	.byte	0x04, 0x36
        /*00ea*/ 	.short	(.L_1501 - .L_1500)
.L_1500:
        /*00ec*/ 	.word	0x00000008
.L_1501:


//--------------------- .nv.info._ZN2at6native27unrolled_elementwise_kernelIZZZNS0_17logit_kernel_cudaERNS_18TensorIteratorBaseERKN3c106ScalarEENKUlvE_clEvENKUlvE2_clEvEUlNS4_8BFloat16EE_St5arrayIPcLm2EELi4E23TrivialOffsetCalculatorILi1EjESG_NS0_6memory12LoadWithCastILi1EEENSH_13StoreWithCastILi1EEEEEviT_T0_T2_T3_T4_T5_ --------------------------
	.section	.nv.info._ZN2at6native27unrolled_elementwise_kernelIZZZNS0_17logit_kernel_cudaERNS_18TensorIteratorBaseERKN3c106ScalarEENKUlvE_clEvENKUlvE2_clEvEUlNS4_8BFloat16EE_St5arrayIPcLm2EELi4E23TrivialOffsetCalculatorILi1EjESG_NS0_6memory12LoadWithCastILi1EEENSH_13StoreWithCastILi1EEEEEviT_T0_T2_T3_T4_T5_,"",@"SHT_CUDA_INFO"
	.sectionflags	@""
	.align	4


	//----- nvinfo : EIATTR_CUDA_API_VERSION
	.align		4
        /*0000*/ 	.byte	0x04, 0x37
        /*0002*/ 	.short	(.L_1503 - .L_1502)
.L_1502:
        /*0004*/ 	.word	0x00000082


	//----- nvinfo : EIATTR_KPARAM_INFO
	.align		4
.L_1503:
        /*0008*/ 	.byte	0x04, 0x17
        /*000a*/ 	.short	(.L_1505 - .L_1504)
.L_1504:
        /*000c*/ 	.word	0x00000000
        /*0010*/ 	.short	0x0006
        /*0012*/ 	.short	0x0024
        /*0014*/ 	.byte	0x00, 0xf0, 0x21, 0x00


	//----- nvinfo : EIATTR_KPARAM_INFO
	.align		4
.L_1505:
        /*0018*/ 	.byte	0x04, 0x17
        /*001a*/ 	.short	(.L_1507 - .L_1506)
.L_1506:
        /*001c*/ 	.word	0x00000000
        /*0020*/ 	.short	0x0005
        /*0022*/ 	.short	0x001c
        /*0024*/ 	.byte	0x00, 0xf0, 0x21, 0x00


	//----- nvinfo : EIATTR_KPARAM_INFO
	.align		4
.L_1507:
        /*0028*/ 	.byte	0x04, 0x17
        /*002a*/ 	.short	(.L_1509 - .L_1508)
.L_1508:
        /*002c*/ 	.word	0x00000000
        /*0030*/ 	.short	0x0004
        /*0032*/ 	.short	0x0019
        /*0034*/ 	.byte	0x00, 0xf0, 0x05, 0x00


	//----- nvinfo : EIATTR_KPARAM_INFO
	.align		4
.L_1509:
        /*0038*/ 	.byte	0x04, 0x17
        /*003a*/ 	.short	(.L_1511 - .L_1510)
.L_1510:
        /*003c*/ 	.word	0x00000000
        /*0040*/ 	.short	0x0003
        /*0042*/ 	.short	0x0018
        /*0044*/ 	.byte	0x00, 0xf0, 0x05, 0x00


	//----- nvinfo : EIATTR_KPARAM_INFO
	.align		4
.L_1511:
        /*0048*/ 	.byte	0x04, 0x17
        /*004a*/ 	.short	(.L_1513 - .L_1512)
.L_1512:
        /*004c*/ 	.word	0x00000000
        /*0050*/ 	.short	0x0002
        /*0052*/ 	.short	0x0008
        /*0054*/ 	.byte	0x00, 0xf0, 0x41, 0x00


	//----- nvinfo : EIATTR_KPARAM_INFO
	.align		4
.L_1513:
        /*0058*/ 	.byte	0x04, 0x17
        /*005a*/ 	.short	(.L_1515 - .L_1514)
.L_1514:
        /*005c*/ 	.word	0x00000000
        /*0060*/ 	.short	0x0001
        /*0062*/ 	.short	0x0004
        /*0064*/ 	.byte	0x00, 0xf0, 0x05, 0x00


	//----- nvinfo : EIATTR_KPARAM_INFO
	.align		4
.L_1515:
        /*0068*/ 	.byte	0x04, 0x17
        /*006a*/ 	.short	(.L_1517 - .L_1516)
.L_1516:
        /*006c*/ 	.word	0x00000000
        /*0070*/ 	.short	0x0000
        /*0072*/ 	.short	0x0000
        /*0074*/ 	.byte	0x00, 0xf0, 0x11, 0x00


	//----- nvinfo : EIATTR_SPARSE_MMA_MASK
	.align		4
.L_1517:
        /*0078*/ 	.byte	0x03, 0x50
        /*007a*/ 	.short	0x0000


	//----- nvinfo : EIATTR_MAXREG_COUNT
	.align		4
        /*007c*/ 	.byte	0x03, 0x1b
        /*007e*/ 	.short	0x00ff


	//----- nvinfo : EIATTR_EXTERNS
	.align		4
        /*0080*/ 	.byte	0x04, 0x0f
        /*0082*/ 	.short	(.L_1519 - .L_1518)


	//   ....[0]....
	.align		4
.L_1518:
        /*0084*/ 	.word	index@(__assertfail)


	//----- nvinfo : EIATTR_MERCURY_ISA_VERSION
	.align		4
.L_1519:
        /*0088*/ 	.byte	0x03, 0x5f
        /*008a*/ 	.short	0x0101


	//----- nvinfo : EIATTR_SYSCALL_OFFSETS
	.align		4
        /*008c*/ 	.byte	0x04, 0x46
        /*008e*/ 	.short	(.L_1521 - .L_1520)


	//   ....[0]....
.L_1520:
        /*0090*/ 	.word	0x000010e0


	//   ....[1]....
        /*0094*/ 	.word	0x00002220


	//   ....[2]....
        /*0098*/ 	.word	0x00003370


	//   ....[3]....
        /*009c*/ 	.word	0x00004490


	//   ....[4]....
        /*00a0*/ 	.word	0x00005810


	//   ....[5]....
        /*00a4*/ 	.word	0x00006830


	//   ....[6]....
        /*00a8*/ 	.word	0x00007810


	//   ....[7]....
        /*00ac*/ 	.word	0x000087f0


	//----- nvinfo : EIATTR_EXIT_INSTR_OFFSETS
	.align		4
.L_1521:
        /*00b0*/ 	.byte	0x04, 0x1c
        /*00b2*/ 	.short	(.L_1523 - .L_1522)


	//   ....[0]....
.L_1522:
        /*00b4*/ 	.word	0x000078d0


	//   ....[1]....
        /*00b8*/ 	.word	0x00007a20


	//   ....[2]....
        /*00bc*/ 	.word	0x00007a60


	//   ....[3]....
        /*00c0*/ 	.word	0x00007b00


	//   ....[4]....
        /*00c4*/ 	.word	0x00007b40


	//   ....[5]....
        /*00c8*/ 	.word	0x00007b80


	//   ....[6]....
        /*00cc*/ 	.word	0x00007c10


	//   ....[7]....
        /*00d0*/ 	.word	0x00007c50


	//   ....[8]....
        /*00d4*/ 	.word	0x00007cf0


	//   ....[9]....
        /*00d8*/ 	.word	0x00007d40


	//   ....[10]....
        /*00dc*/ 	.word	0x00007d90


	//   ....[11]....
        /*00e0*/ 	.word	0x00007e60


	//   ....[12]....
        /*00e4*/ 	.word	0x00007ec0


	//   ....[13]....
        /*00e8*/ 	.word	0x00008050


	//   ....[14]....
        /*00ec*/ 	.word	0x000081b0


	//   ....[15]....
        /*00f0*/ 	.word	0x000081d0


	//   ....[16]....
        /*00f4*/ 	.word	0x00008290


	//   ....[17]....
        /*00f8*/ 	.word	0x00008410


	//   ....[18]....
        /*00fc*/ 	.word	0x00008590


	//   ....[19]....
        /*0100*/ 	.word	0x000086f0


	//   ....[20]....
        /*0104*/ 	.word	0x00008800


	//   ....[21]....
        /*0108*/ 	.word	0x00008840


	//   ....[22]....
        /*010c*/ 	.word	0x00008880


	//----- nvinfo : EIATTR_MAX_THREADS
	.align		4
.L_1523:
        /*0110*/ 	.byte	0x04, 0x05
        /*0112*/ 	.short	(.L_1525 - .L_1524)
.L_1524:
        /*0114*/ 	.word	0x00000080
        /*0118*/ 	.word	0x00000001
        /*011c*/ 	.word	0x00000001


	//----- nvinfo : EIATTR_CRS_STACK_SIZE
	.align		4
.L_1525:
        /*0120*/ 	.byte	0x04, 0x1e
        /*0122*/ 	.short	(.L_1527 - .L_1526)
.L_1526:
        /*0124*/ 	.word	0x00000000


	//----- nvinfo : EIATTR_CBANK_PARAM_SIZE
	.align		4
.L_1527:
        /*0128*/ 	.byte	0x03, 0x19
        /*012a*/ 	.short	0x002c


	//----- nvinfo : EIATTR_PARAM_CBANK
	.align		4
        /*012c*/ 	.byte	0x04, 0x0a
        /*012e*/ 	.short	(.L_1529 - .L_1528)
	.align		4
.L_1528:
        /*0130*/ 	.word	index@(.nv.constant0._ZN2at6native27unrolled_elementwise_kernelIZZZNS0_17logit_kernel_cudaERNS_18TensorIteratorBaseERKN3c106ScalarEENKUlvE_clEvENKUlvE2_clEvEUlNS4_8BFloat16EE_St5arrayIPcLm2EELi4E23TrivialOffsetCalculatorILi1EjESG_NS0_6memory12LoadWithCastILi1EEENSH_13StoreWithCastILi1EEEEEviT_T0_T2_T3_T4_T5_)
        /*0134*/ 	.short	0x0210
        /*0136*/ 	.short	0x002c


	//----- nvinfo : EIATTR_SW_WAR
	.align		4
.L_1529:
        /*0138*/ 	.byte	0x04, 0x36
        /*013a*/ 	.short	(.L_1531 - .L_1530)
.L_1530:
        /*013c*/ 	.word	0x00000008
.L_1531:


//--------------------- .nv.info._ZN2at6native18elementwise_kernelILi128ELi4EZNS0_22gpu_kernel_impl_nocastIZZZNS0_17logit_kernel_cudaERNS_18TensorIteratorBaseERKN3c106ScalarEENKUlvE_clEvENKUlvE2_clEvEUlNS5_8BFloat16EE_EEvS4_RKT_EUliE_EEviT1_ --------------------------
	.section	.nv.info._ZN2at6native18elementwise_kernelILi128ELi4EZNS0_22gpu_kernel_impl_nocastIZZZNS0_17logit_kernel_cudaERNS_18TensorIteratorBaseERKN3c106ScalarEENKUlvE_clEvENKUlvE2_clEvEUlNS5_8BFloat16EE_EEvS4_RKT_EUliE_EEviT1_,"",@"SHT_CUDA_INFO"
	.sectionflags	@""
	.align	4


	//----- nvinfo : EIATTR_CUDA_API_VERSION
	.align		4
        /*0000*/ 	.byte	0x04, 0x37
        /*0002*/ 	.short	(.L_1533 - .L_1532)
.L_1532:
        /*0004*/ 	.word	0x00000082


	//----- nvinfo : EIATTR_KPARAM_INFO
	.align		4
.L_1533:
        /*0008*/ 	.byte	0x04, 0x17
        /*000a*/ 	.short	(.L_1535 - .L_1534)
.L_1534:
        /*000c*/ 	.word	0x00000000
        /*0010*/ 	.short	0x0001
        /*0012*/ 	.short	0x0008
        /*0014*/ 	.byte	0x00, 0xf0, 0x61, 0x08


	//----- nvinfo : EIATTR_KPARAM_INFO
	.align		4
.L_1535:
        /*0018*/ 	.byte	0x04, 0x17
        /*001a*/ 	.short	(.L_1537 - .L_1536)
.L_1536:
        /*001c*/ 	.word	0x00000000
        /*0020*/ 	.short	0x0000
        /*0022*/ 	.short	0x0000
        /*0024*/ 	.byte	0x00, 0xf0, 0x11, 0x00


	//----- nvinfo : EIATTR_SPARSE_MMA_MASK
	.align		4
.L_1537:
        /*0028*/ 	.byte	0x03, 0x50
        /*002a*/ 	.short	0x0000


	//----- nvinfo : EIATTR_MAXREG_COUNT
	.align		4
        /*002c*/ 	.byte	0x03, 0x1b
        /*002e*/ 	.short	0x0080


	//----- nvinfo : EIATTR_MERCURY_ISA_VERSION
	.align		4
        /*0030*/ 	.byte	0x03, 0x5f
        /*0032*/ 	.short	0x0101


	//----- nvinfo : EIATTR_EXIT_INSTR_OFFSETS
	.align		4
        /*0034*/ 	.byte	0x04, 0x1c
        /*0036*/ 	.short	(.L_1539 - .L_1538)


	//   ....[0]....
.L_1538:
        /*0038*/ 	.word	0x00003cb0


	//   ....[1]....
        /*003c*/ 	.word	0x00005090


	//----- nvinfo : EIATTR_MAX_THREADS
	.align		4
.L_1539:
        /*0040*/ 	.byte	0x04, 0x05
        /*0042*/ 	.short	(.L_1541 - .L_1540)
.L_1540:
        /*0044*/ 	.word	0x00000080
        /*0048*/ 	.word	0x00000001
        /*004c*/ 	.word	0x00000001


	//----- nvinfo : EIATTR_CRS_STACK_SIZE
	.align		4
.L_1541:
        /*0050*/ 	.byte	0x04, 0x1e
        /*0052*/ 	.short	(.L_1543 - .L_1542)
.L_1542:
        /*0054*/ 	.word	0x00000000


	//----- nvinfo : EIATTR_CBANK_PARAM_SIZE
	.align		4
.L_1543:
        /*0058*/ 	.byte	0x03, 0x19
        /*005a*/ 	.short	0x0220


	//----- nvinfo : EIATTR_PARAM_CBANK
	.align		4
        /*005c*/ 	.byte	0x04, 0x0a
        /*005e*/ 	.short	(.L_1545 - .L_1544)
	.align		4
.L_1544:
        /*0060*/ 	.word	index@(.nv.constant0._ZN2at6native18elementwise_kernelILi128ELi4EZNS0_22gpu_kernel_impl_nocastIZZZNS0_17logit_kernel_cudaERNS_18TensorIteratorBaseERKN3c106ScalarEENKUlvE_clEvENKUlvE2_clEvEUlNS5_8BFloat16EE_EEvS4_RKT_EUliE_EEviT1_)
        /*0064*/ 	.short	0x0210
        /*0066*/ 	.short	0x0220


	//----- nvinfo : EIATTR_SW_WAR
	.align		4
.L_1545:
        /*0068*/ 	.byte	0x04, 0x36
        /*006a*/ 	.short	(.L_1547 - .L_1546)
.L_1546:
        /*006c*/ 	.word	0x00000008
.L_1547:


//--------------------- .nv.info._ZN2at6native27unrolled_elementwise_kernelIZZZNS0_17logit_kernel_cudaERNS_18TensorIteratorBaseERKN3c106ScalarEENKUlvE_clEvENKUlvE2_clEvEUlNS4_8BFloat16EE_St5arrayIPcLm2EELi4E23TrivialOffsetCalculatorILi1EjESG_NS0_6memory15LoadWithoutCastENSH_16StoreWithoutCastEEEviT_T0_T2_T3_T4_T5_ --------------------------
	.section	.nv.info._ZN2at6native27unrolled_elementwise_kernelIZZZNS0_17logit_kernel_cudaERNS_18TensorIteratorBaseERKN3c106ScalarEENKUlvE_clEvENKUlvE2_clEvEUlNS4_8BFloat16EE_St5arrayIPcLm2EELi4E23TrivialOffsetCalculatorILi1EjESG_NS0_6memory15LoadWithoutCastENSH_16StoreWithoutCastEEEviT_T0_T2_T3_T4_T5_,"",@"SHT_CUDA_INFO"
	.sectionflags	@""
	.align	4


	//----- nvinfo : EIATTR_CUDA_API_VERSION
	.align		4
        /*0000*/ 	.byte	0x04, 0x37
        /*0002*/ 	.short	(.L_1549 - .L_1548)
.L_1548:
        /*0004*/ 	.word	0x00000082


	//----- nvinfo : EIATTR_KPARAM_INFO
	.align		4
.L_1549:
        /*0008*/ 	.byte	0x04, 0x17
        /*000a*/ 	.short	(.L_1551 - .L_1550)
.L_1550:
        /*000c*/ 	.word	0x00000000
        /*0010*/ 	.short	0x0006
        /*0012*/ 	.short	0x001b
        /*0014*/ 	.byte	0x00, 0xf0, 0x05, 0x00


	//----- nvinfo : EIATTR_KPARAM_INFO
	.align		4
.L_1551:
        /*0018*/ 	.byte	0x04, 0x17
        /*001a*/ 	.short	(.L_1553 - .L_1552)
.L_1552:
        /*001c*/ 	.word	0x00000000
        /*0020*/ 	.short	0x0005
        /*0022*/ 	.short	0x001a
        /*0024*/ 	.byte	0x00, 0xf0, 0x05, 0x00


	//----- nvinfo : EIATTR_KPARAM_INFO
	.align		4
.L_1553:
        /*0028*/ 	.byte	0x04, 0x17
        /*002a*/ 	.short	(.L_1555 - .L_1554)
.L_1554:
        /*002c*/ 	.word	0x00000000
        /*0030*/ 	.short	0x0004
        /*0032*/ 	.short	0x0019
        /*0034*/ 	.byte	0x00, 0xf0, 0x05, 0x00


	//----- nvinfo : EIATTR_KPARAM_INFO
	.align		4
.L_1555:
        /*0038*/ 	.byte	0x04, 0x17
        /*003a*/ 	.short	(.L_1557 - .L_1556)
.L_1556:
        /*003c*/ 	.word	0x00000000
        /*0040*/ 	.short	0x0003
        /*0042*/ 	.short	0x0018
        /*0044*/ 	.byte	0x00, 0xf0, 0x05, 0x00


	//----- nvinfo : EIATTR_KPARAM_INFO
	.align		4
.L_1557:
        /*0048*/ 	.byte	0x04, 0x17
        /*004a*/ 	.short	(.L_1559 - .L_1558)
.L_1558:
        /*004c*/ 	.word	0x00000000
        /*0050*/ 	.short	0x0002
        /*0052*/ 	.short	0x0008
        /*0054*/ 	.byte	0x00, 0xf0, 0x41, 0x00


	//----- nvinfo : EIATTR_KPARAM_INFO
	.align		4
.L_1559:
        /*0058*/ 	.byte	0x04, 0x17
        /*005a*/ 	.short	(.L_1561 - .L_1560)
.L_1560:
        /*005c*/ 	.word	0x00000000
        /*0060*/ 	.short	0x0001
        /*0062*/ 	.short	0x0004
        /*0064*/ 	.byte	0x00, 0xf0, 0x05, 0x00


	//----- nvinfo : EIATTR_KPARAM_INFO
	.align		4
.L_1561:
        /*0068*/ 	.byte	0x04, 0x17
        /*006a*/ 	.short	(.L_1563 - .L_1562)
.L_1562:
        /*006c*/ 	.word	0x00000000
        /*0070*/ 	.short	0x0000
        /*0072*/ 	.short	0x0000
        /*0074*/ 	.byte	0x00, 0xf0, 0x11, 0x00


	//----- nvinfo : EIATTR_SPARSE_MMA_MASK
	.align		4
.L_1563:
        /*0078*/ 	.byte	0x03, 0x50
        /*007a*/ 	.short	0x0000


	//----- nvinfo : EIATTR_MAXREG_COUNT
	.align		4
        /*007c*/ 	.byte	0x03, 0x1b
        /*007e*/ 	.short	0x00ff


	//----- nvinfo : EIATTR_MERCURY_ISA_VERSION
	.align		4
        /*0080*/ 	.byte	0x03, 0x5f
        /*0082*/ 	.short	0x0101


	//----- nvinfo : EIATTR_EXIT_INSTR_OFFSETS
	.align		4
        /*0084*/ 	.byte	0x04, 0x1c
        /*0086*/ 	.short	(.L_1565 - .L_1564)


	//   ....[0]....
.L_1564:
        /*0088*/ 	.word	0x00000570


	//   ....[1]....
        /*008c*/ 	.word	0x000005e0


	//----- nvinfo : EIATTR_MAX_THREADS
	.align		4
.L_1565:
        /*0090*/ 	.byte	0x04, 0x05
        /*0092*/ 	.short	(.L_1567 - .L_1566)
.L_1566:
        /*0094*/ 	.word	0x00000080
        /*0098*/ 	.word	0x00000001
        /*009c*/ 	.word	0x00000001


	//----- nvinfo : EIATTR_CRS_STACK_SIZE
	.align		4
.L_1567:
        /*00a0*/ 	.byte	0x04, 0x1e
        /*00a2*/ 	.short	(.L_1569 - .L_1568)
.L_1568:
        /*00a4*/ 	.word	0x00000000


	//----- nvinfo : EIATTR_CBANK_PARAM_SIZE
	.align		4
.L_1569:
        /*00a8*/ 	.byte	0x03, 0x19
        /*00aa*/ 	.short	0x001c


	//----- nvinfo : EIATTR_PARAM_CBANK
	.align		4
        /*00ac*/ 	.byte	0x04, 0x0a
        /*00ae*/ 	.short	(.L_1571 - .L_1570)
	.align		4
.L_1570:
        /*00b0*/ 	.word	index@(.nv.constant0._ZN2at6native27unrolled_elementwise_kernelIZZZNS0_17logit_kernel_cudaERNS_18TensorIteratorBaseERKN3c106ScalarEENKUlvE_clEvENKUlvE2_clEvEUlNS4_8BFloat16EE_St5arrayIPcLm2EELi4E23TrivialOffsetCalculatorILi1EjESG_NS0_6memory15LoadWithoutCastENSH_16StoreWithoutCastEEEviT_T0_T2_T3_T4_T5_)
        /*00b4*/ 	.short	0x0210
        /*00b6*/ 	.short	0x001c


	//----- nvinfo : EIATTR_SW_WAR
	.align		4
.L_1571:
        /*00b8*/ 	.byte	0x04, 0x36
        /*00ba*/ 	.short	(.L_1573 - .L_1572)
.L_1572:
        /*00bc*/ 	.word	0x00000008
.L_1573:


//--------------------- .nv.info._ZN2at6native29vectorized_elementwise_kernelILi2EZZZNS0_17logit_kernel_cudaERNS_18TensorIteratorBaseERKN3c106ScalarEENKUlvE_clEvENKUlvE2_clEvEUlNS4_8BFloat16EE_St5arrayIPcLm2EEEEviT0_T1_ --------------------------
	.section	.nv.info._ZN2at6native29vectorized_elementwise_kernelILi2EZZZNS0_17logit_kernel_cudaERNS_18TensorIteratorBaseERKN3c106ScalarEENKUlvE_clEvENKUlvE2_clEvEUlNS4_8BFloat16EE_St5arrayIPcLm2EEEEviT0_T1_,"",@"SHT_CUDA_INFO"
	.sectionflags	@""
	.align	4


	//----- nvinfo : EIATTR_CUDA_API_VERSION
	.align		4
        /*0000*/ 	.byte	0x04, 0x37
        /*0002*/ 	.short	(.L_1575 - .L_1574)
.L_1574:
        /*0004*/ 	.word	0x00000082


	//----- nvinfo : EIATTR_KPARAM_INFO
	.align		4
.L_1575:
        /*0008*/ 	.byte	0x04, 0x17
        /*000a*/ 	.short	(.L_1577 - .L_1576)
.L_1576:
        /*000c*/ 	.word	0x00000000
        /*0010*/ 	.short	0x0002
        /*0012*/ 	.short	0x0008
        /*0014*/ 	.byte	0x00, 0xf0, 0x41, 0x00


	//----- nvinfo : EIATTR_KPARAM_INFO
	.align		4
.L_1577:
        /*0018*/ 	.byte	0x04, 0x17
        /*001a*/ 	.short	(.L_1579 - .L_1578)
.L_1578:
        /*001c*/ 	.word	0x00000000
        /*0020*/ 	.short	0x0001
        /*0022*/ 	.short	0x0004
        /*0024*/ 	.byte	0x00, 0xf0, 0x05, 0x00


	//----- nvinfo : EIATTR_KPARAM_INFO
	.align		4
.L_1579:
        /*0028*/ 	.byte	0x04, 0x17
        /*002a*/ 	.short	(.L_1581 - .L_1580)
.L_1580:
        /*002c*/ 	.word	0x00000000
        /*0030*/ 	.short	0x0000
        /*0032*/ 	.short	0x0000
        /*0034*/ 	.byte	0x00, 0xf0, 0x11, 0x00


	//----- nvinfo : EIATTR_SPARSE_MMA_MASK
	.align		4
.L_1581:
        /*0038*/ 	.byte	0x03, 0x50
        /*003a*/ 	.short	0x0000


	//----- nvinfo : EIATTR_MAXREG_COUNT
	.align		4
        /*003c*/ 	.byte	0x03, 0x1b
        /*003e*/ 	.short	0x00ff


	//----- nvinfo : EIATTR_MERCURY_ISA_VERSION
	.align		4
        /*0040*/ 	.byte	0x03, 0x5f
        /*0042*/ 	.short	0x0101


	//----- nvinfo : EIATTR_EXIT_INSTR_OFFSETS
	.align		4
        /*0044*/ 	.byte	0x04, 0x1c
        /*0046*/ 	.short	(.L_1583 - .L_1582)


	//   ....[0]....
.L_1582:
        /*0048*/ 	.word	0x000004f0


	//   ....[1]....
        /*004c*/ 	.word	0x00001040


	//   ....[2]....
        /*0050*/ 	.word	0x00001090


	//----- nvinfo : EIATTR_MAX_THREADS
	.align		4
.L_1583:
        /*0054*/ 	.byte	0x04, 0x05
        /*0056*/ 	.short	(.L_1585 - .L_1584)
.L_1584:
        /*0058*/ 	.word	0x00000080
        /*005c*/ 	.word	0x00000001
        /*0060*/ 	.word	0x00000001


	//----- nvinfo : EIATTR_CRS_STACK_SIZE
	.align		4
.L_1585:
        /*0064*/ 	.byte	0x04, 0x1e
        /*0066*/ 	.short	(.L_1587 - .L_1586)
.L_1586:
        /*0068*/ 	.word	0x00000000


	//----- nvinfo : EIATTR_CBANK_PARAM_SIZE
	.align		4
.L_1587:
        /*006c*/ 	.byte	0x03, 0x19
        /*006e*/ 	.short	0x0018


	//----- nvinfo : EIATTR_PARAM_CBANK
	.align		4
        /*0070*/ 	.byte	0x04, 0x0a
        /*0072*/ 	.short	(.L_1589 - .L_1588)
	.align		4
.L_1588:
        /*0074*/ 	.word	index@(.nv.constant0._ZN2at6native29vectorized_elementwise_kernelILi2EZZZNS0_17logit_kernel_cudaERNS_18TensorIteratorBaseERKN3c106ScalarEENKUlvE_clEvENKUlvE2_clEvEUlNS4_8BFloat16EE_St5arrayIPcLm2EEEEviT0_T1_)
        /*0078*/ 	.short	0x0210
        /*007a*/ 	.short	0x0018


	//----- nvinfo : EIATTR_SW_WAR
	.align		4
.L_1589:
        /*007c*/ 	.byte	0x04, 0x36
        /*007e*/ 	.short	(.L_1591 - .L_1590)
.L_1590:
        /*0080*/ 	.word	0x00000008
.L_1591:


//--------------------- .nv.info._ZN2at6native29vectorized_elementwise_kernelILi4EZZZNS0_17logit_kernel_cudaERNS_18TensorIteratorBaseERKN3c106ScalarEENKUlvE_clEvENKUlvE2_clEvEUlNS4_8BFloat16EE_St5arrayIPcLm2EEEEviT0_T1_ --------------------------
	.section	.nv.info._ZN2at6native29vectorized_elementwise_kernelILi4EZZZNS0_17logit_kernel_cudaERNS_18TensorIteratorBaseERKN3c106ScalarEENKUlvE_clEvENKUlvE2_clEvEUlNS4_8BFloat16EE_St5arrayIPcLm2EEEEviT0_T1_,"",@"SHT_CUDA_INFO"
	.sectionflags	@""
	.align	4


	//----- nvinfo : EIATTR_CUDA_API_VERSION
	.align		4
        /*0000*/ 	.byte	0x04, 0x37
        /*0002*/ 	.short	(.L_1593 - .L_1592)
.L_1592:
        /*0004*/ 	.word	0x00000082


	//----- nvinfo : EIATTR_KPARAM_INFO
	.align		4
.L_1593:
        /*0008*/ 	.byte	0x04, 0x17
        /*000a*/ 	.short	(.L_1595 - .L_1594)
.L_1594:
        /*000c*/ 	.word	0x00000000
        /*0010*/ 	.short	0x0002
        /*0012*/ 	.short	0x0008
        /*0014*/ 	.byte	0x00, 0xf0, 0x41, 0x00


	//----- nvinfo : EIATTR_KPARAM_INFO
	.align		4
.L_1595:
        /*0018*/ 	.byte	0x04, 0x17
        /*001a*/ 	.short	(.L_1597 - .L_1596)
.L_1596:
        /*001c*/ 	.word	0x00000000
        /*0020*/ 	.short	0x0001
        /*0022*/ 	.short	0x0004
        /*0024*/ 	.byte	0x00, 0xf0, 0x05, 0x00


	//----- nvinfo : EIATTR_KPARAM_INFO
	.align		4
.L_1597:
        /*0028*/ 	.byte	0x04, 0x17
        /*002a*/ 	.short	(.L_1599 - .L_1598)
.L_1598:
        /*002c*/ 	.word	0x00000000
        /*0030*/ 	.short	0x0000
        /*0032*/ 	.short	0x0000
        /*0034*/ 	.byte	0x00, 0xf0, 0x11, 0x00


	//----- nvinfo : EIATTR_SPARSE_MMA_MASK
	.align		4
.L_1599:
        /*0038*/ 	.byte	0x03, 0x50
        /*003a*/ 	.short	0x0000


	//----- nvinfo : EIATTR_MAXREG_COUNT
	.align		4
        /*003c*/ 	.byte	0x03, 0x1b
        /*003e*/ 	.short	0x00ff


	//----- nvinfo : EIATTR_MERCURY_ISA_VERSION
	.align		4
        /*0040*/ 	.byte	0x03, 0x5f
        /*0042*/ 	.short	0x0101


	//----- nvinfo : EIATTR_EXIT_INSTR_OFFSETS
	.align		4
        /*0044*/ 	.byte	0x04, 0x1c
        /*0046*/ 	.short	(.L_1601 - .L_1600)


	//   ....[0]....
.L_1600:
        /*0048*/ 	.word	0x000004b0


	//   ....[1]....
        /*004c*/ 	.word	0x00001000


	//   ....[2]....
        /*0050*/ 	.word	0x00001050


	//----- nvinfo : EIATTR_MAX_THREADS
	.align		4
.L_1601:
        /*0054*/ 	.byte	0x04, 0x05
        /*0056*/ 	.short	(.L_1603 - .L_1602)
.L_1602:
        /*0058*/ 	.word	0x00000080
        /*005c*/ 	.word	0x00000001
        /*0060*/ 	.word	0x00000001


	//----- nvinfo : EIATTR_CRS_STACK_SIZE
	.align		4
.L_1603:
        /*0064*/ 	.byte	0x04, 0x1e
        /*0066*/ 	.short	(.L_1605 - .L_1604)
.L_1604:
        /*0068*/ 	.word	0x00000000


	//----- nvinfo : EIATTR_CBANK_PARAM_SIZE
	.align		4
.L_1605:
        /*006c*/ 	.byte	0x03, 0x19
        /*006e*/ 	.short	0x0018


	//----- nvinfo : EIATTR_PARAM_CBANK
	.align		4
        /*0070*/ 	.byte	0x04, 0x0a
        /*0072*/ 	.short	(.L_1607 - .L_1606)
	.align		4
.L_1606:
        /*0074*/ 	.word	index@(.nv.constant0._ZN2at6native29vectorized_elementwise_kernelILi4EZZZNS0_17logit_kernel_cudaERNS_18TensorIteratorBaseERKN3c106ScalarEENKUlvE_clEvENKUlvE2_clEvEUlNS4_8BFloat16EE_St5arrayIPcLm2EEEEviT0_T1_)
        /*0078*/ 	.short	0x0210
        /*007a*/ 	.short	0x0018


	//----- nvinfo : EIATTR_SW_WAR
	.align		4
.L_1607:
        /*007c*/ 	.byte	0x04, 0x36
        /*007e*/ 	.short	(.L_1609 - .L_1608)
.L_1608:
        /*0080*/ 	.word	0x00000008
.L_1609:


//--------------------- .nv.info._ZN2at6native29vectorized_elementwise_kernelILi8EZZZNS0_17logit_kernel_cudaERNS_18TensorIteratorBaseERKN3c106ScalarEENKUlvE_clEvENKUlvE2_clEvEUlNS4_8BFloat16EE_St5arrayIPcLm2EEEEviT0_T1_ --------------------------
	.section	.nv.info._ZN2at6native29vectorized_elementwise_kernelILi8EZZZNS0_17logit_kernel_cudaERNS_18TensorIteratorBaseERKN3c106ScalarEENKUlvE_clEvENKUlvE2_clEvEUlNS4_8BFloat16EE_St5arrayIPcLm2EEEEviT0_T1_,"",@"SHT_CUDA_INFO"
	.sectionflags	@""
	.align	4


	//----- nvinfo : EIATTR_CUDA_API_VERSION
	.align		4
        /*0000*/ 	.byte	0x04, 0x37
        /*0002*/ 	.short	(.L_1611 - .L_1610)
.L_1610:
        /*0004*/ 	.word	0x00000082


	//----- nvinfo : EIATTR_KPARAM_INFO
	.align		4
.L_1611:
        /*0008*/ 	.byte	0x04, 0x17
        /*000a*/ 	.short	(.L_1613 - .L_1612)
.L_1612:
        /*000c*/ 	.word	0x00000000
        /*0010*/ 	.short	0x0002
        /*0012*/ 	.short	0x0008
        /*0014*/ 	.byte	0x00, 0xf0, 0x41, 0x00


	//----- nvinfo : EIATTR_KPARAM_INFO
	.align		4
.L_1613:
        /*0018*/ 	.byte	0x04, 0x17
        /*001a*/ 	.short	(.L_1615 - .L_1614)
.L_1614:
        /*001c*/ 	.word	0x00000000
        /*0020*/ 	.short	0x0001
        /*0022*/ 	.short	0x0004
        /*0024*/ 	.byte	0x00, 0xf0, 0x05, 0x00


	//----- nvinfo : EIATTR_KPARAM_INFO
	.align		4
.L_1615:
        /*0028*/ 	.byte	0x04, 0x17
        /*002a*/ 	.short	(.L_1617 - .L_1616)
.L_1616:
        /*002c*/ 	.word	0x00000000
        /*0030*/ 	.short	0x0000
        /*0032*/ 	.short	0x0000
        /*0034*/ 	.byte	0x00, 0xf0, 0x11, 0x00


	//----- nvinfo : EIATTR_SPARSE_MMA_MASK
	.align		4
.L_1617:
        /*0038*/ 	.byte	0x03, 0x50
        /*003a*/ 	.short	0x0000


	//----- nvinfo : EIATTR_MAXREG_COUNT
	.align		4
        /*003c*/ 	.byte	0x03, 0x1b
        /*003e*/ 	.short	0x00ff


	//----- nvinfo : EIATTR_MERCURY_ISA_VERSION
	.align		4
        /*0040*/ 	.byte	0x03, 0x5f
        /*0042*/ 	.short	0x0101


	//----- nvinfo : EIATTR_EXIT_INSTR_OFFSETS
	.align		4
        /*0044*/ 	.byte	0x04, 0x1c
        /*0046*/ 	.short	(.L_1619 - .L_1618)


	//   ....[0]....
.L_1618:
        /*0048*/ 	.word	0x00000490


	//   ....[1]....
        /*004c*/ 	.word	0x00000fe0


	//   ....[2]....
        /*0050*/ 	.word	0x00001030


	//----- nvinfo : EIATTR_MAX_THREADS
	.align		4
.L_1619:
        /*0054*/ 	.byte	0x04, 0x05
        /*0056*/ 	.short	(.L_1621 - .L_1620)
.L_1620:
        /*0058*/ 	.word	0x00000080
        /*005c*/ 	.word	0x00000001
        /*0060*/ 	.word	0x00000001


	//----- nvinfo : EIATTR_CRS_STACK_SIZE
	.align		4
.L_1621:
        /*0064*/ 	.byte	0x04, 0x1e
        /*0066*/ 	.short	(.L_1623 - .L_1622)
.L_1622:
        /*0068*/ 	.word	0x00000000


	//----- nvinfo : EIATTR_CBANK_PARAM_SIZE
	.align		4
.L_1623:
        /*006c*/ 	.byte	0x03, 0x19
        /*006e*/ 	.short	0x0018


	//----- nvinfo : EIATTR_PARAM_CBANK
	.align		4
        /*0070*/ 	.byte	0x04, 0x0a
        /*0072*/ 	.short	(.L_1625 - .L_1624)
	.align		4
.L_1624:
        /*0074*/ 	.word	index@(.nv.constant0._ZN2at6native29vectorized_elementwise_kernelILi8EZZZNS0_17logit_kernel_cudaERNS_18TensorIteratorBaseERKN3c106ScalarEENKUlvE_clEvENKUlvE2_clEvEUlNS4_8BFloat16EE_St5arrayIPcLm2EEEEviT0_T1_)
        /*0078*/ 	.short	0x0210
        /*007a*/ 	.short	0x0018


	//----- nvinfo : EIATTR_SW_WAR
	.align		4
.L_1625:
        /*007c*/ 	.byte	0x04, 0x36
        /*007e*/ 	.short	(.L_1627 - .L_1626)
.L_1626:
        /*0080*/ 	.word	0x00000008
.L_1627:


//--------------------- .nv.info._ZN2at6native18elementwise_kernelILi128ELi4EZNS0_15gpu_kernel_implIZZZNS0_17logit_kernel_cudaERNS_18TensorIteratorBaseERKN3c106ScalarEENKUlvE_clEvENKUlvE1_clEvEUlNS5_4HalfEE0_EEvS4_RKT_EUliE_EEviT1_ --------------------------
	.section	.nv.info._ZN2at6native18elementwise_kernelILi128ELi4EZNS0_15gpu_kernel_implIZZZNS0_17logit_kernel_cudaERNS_18TensorIteratorBaseERKN3c106ScalarEENKUlvE_clEvENKUlvE1_clEvEUlNS5_4HalfEE0_EEvS4_RKT_EUliE_EEviT1_,"",@"SHT_CUDA_INFO"
	.sectionflags	@""
	.align	4


	//----- nvinfo : EIATTR_CUDA_API_VERSION
	.align		4
        /*0000*/ 	.byte	0x04, 0x37
        /*0002*/ 	.short	(.L_1629 - .L_1628)
.L_1628:
        /*0004*/ 	.word	0x00000082


	//----- nvinfo : EIATTR_KPARAM_INFO
	.align		4
.L_1629:
        /*0008*/ 	.byte	0x04, 0x17
        /*000a*/ 	.short	(.L_1631 - .L_1630)
.L_1630:
        /*000c*/ 	.word	0x00000000
        /*0010*/ 	.short	0x0001
        /*0012*/ 	.short	0x0008
        /*0014*/ 	.byte	0x00, 0xf0, 0xa1, 0x08


	//----- nvinfo : EIATTR_KPARAM_INFO
	.align		4
.L_1631:
        /*0018*/ 	.byte	0x04, 0x17
        /*001a*/ 	.short	(.L_1633 - .L_1632)
.L_1632:
        /*001c*/ 	.word	0x00000000
        /*0020*/ 	.short	0x0000
        /*0022*/ 	.short	0x0000
        /*0024*/ 	.byte	0x00, 0xf0, 0x11, 0x00


	//----- nvinfo : EIATTR_SPARSE_MMA_MASK
	.align		4
.L_1633:
        /*0028*/ 	.byte	0x03, 0x50
        /*002a*/ 	.short	0x0000


	//----- nvinfo : EIATTR_MAXREG_COUNT
	.align		4
        /*002c*/ 	.byte	0x03, 0x1b
        /*002e*/ 	.short	0x0080


	//----- nvinfo : EIATTR_EXTERNS
	.align		4
        /*0030*/ 	.byte	0x04, 0x0f
        /*0032*/ 	.short	(.L_1635 - .L_1634)


	//   ....[0]....
	.align		4
.L_1634:
        /*0034*/ 	.word	index@(__assertfail)


	//----- nvinfo : EIATTR_MERCURY_ISA_VERSION
	.align		4
.L_1635:
        /*0038*/ 	.byte	0x03, 0x5f
        /*003a*/ 	.short	0x0101


	//----- nvinfo : EIATTR_SYSCALL_OFFSETS
	.align		4
        /*003c*/ 	.byte	0x04, 0x46
        /*003e*/ 	.short	(.L_1637 - .L_1636)


	//   ....[0]....
.L_1636:
        /*0040*/ 	.word	0x000022b0


	//   ....[1]....
        /*0044*/ 	.word	0x00003330


	//   ....[2]....
        /*0048*/ 	.word	0x00005640


	//   ....[3]....
        /*004c*/ 	.word	0x000066c0


	//   ....[4]....
        /*0050*/ 	.word	0x000089c0


	//   ....[5]....
        /*0054*/ 	.word	0x00009a40


	//   ....[6]....
        /*0058*/ 	.word	0x0000bd30


	//   ....[7]....
        /*005c*/ 	.word	0x0000cdb0


	//----- nvinfo : EIATTR_EXIT_INSTR_OFFSETS
	.align		4
.L_1637:
        /*0060*/ 	.byte	0x04, 0x1c
        /*0062*/ 	.short	(.L_1639 - .L_1638)


	//   ....[0]....
.L_1638:
        /*0064*/ 	.word	0x00009b10


	//   ....[1]....
        /*0068*/ 	.word	0x0000bfe0


	//   ....[2]....
        /*006c*/ 	.word	0x0000c020


	//   ....[3]....
        /*0070*/ 	.word	0x0000c0c0


	//   ....[4]....
        /*0074*/ 	.word	0x0000c100


	//   ....[5]....
        /*0078*/ 	.word	0x0000c140


	//   ....[6]....
        /*007c*/ 	.word	0x0000c1d0


	//   ....[7]....
        /*0080*/ 	.word	0x0000c1f0


	//   ....[8]....
        /*0084*/ 	.word	0x0000c290


	//   ....[9]....
        /*0088*/ 	.word	0x0000c2e0


	//   ....[10]....
        /*008c*/ 	.word	0x0000c330


	//   ....[11]....
        /*0090*/ 	.word	0x0000c400


	//   ....[12]....
        /*0094*/ 	.word	0x0000c460


	//   ....[13]....
        /*0098*/ 	.word	0x0000c5f0


	//   ....[14]....
        /*009c*/ 	.word	0x0000c750


	//   ....[15]....
        /*00a0*/ 	.word	0x0000c790


	//   ....[16]....
        /*00a4*/ 	.word	0x0000c850


	//   ....[17]....
        /*00a8*/ 	.word	0x0000c9d0


	//   ....[18]....
        /*00ac*/ 	.word	0x0000cb50


	//   ....[19]....
        /*00b0*/ 	.word	0x0000ccb0


	//   ....[20]....
        /*00b4*/ 	.word	0x0000cdc0


	//   ....[21]....
        /*00b8*/ 	.word	0x0000ce00


	//   ....[22]....
        /*00bc*/ 	.word	0x0000ce40


	//----- nvinfo : EIATTR_MAX_THREADS
	.align		4
.L_1639:
        /*00c0*/ 	.byte	0x04, 0x05
        /*00c2*/ 	.short	(.L_1641 - .L_1640)
.L_1640:
        /*00c4*/ 	.word	0x00000080
        /*00c8*/ 	.word	0x00000001
        /*00cc*/ 	.word	0x00000001


	//----- nvinfo : EIATTR_CRS_STACK_SIZE
	.align		4
.L_1641:
        /*00d0*/ 	.byte	0x04, 0x1e
        /*00d2*/ 	.short	(.L_1643 - .L_1642)
.L_1642:
        /*00d4*/ 	.word	0x00000000


	//----- nvinfo : EIATTR_CBANK_PARAM_SIZE
	.align		4
.L_1643:
        /*00d8*/ 	.byte	0x03, 0x19
        /*00da*/ 	.short	0x0230


	//----- nvinfo : EIATTR_PARAM_CBANK
	.align		4
        /*00dc*/ 	.byte	0x04, 0x0a
        /*00de*/ 	.short	(.L_1645 - .L_1644)
	.align		4
.L_1644:
        /*00e0*/ 	.word	index@(.nv.constant0._ZN2at6native18elementwise_kernelILi128ELi4EZNS0_15gpu_kernel_implIZZZNS0_17logit_kernel_cudaERNS_18TensorIteratorBaseERKN3c106ScalarEENKUlvE_clEvENKUlvE1_clEvEUlNS5_4HalfEE0_EEvS4_RKT_EUliE_EEviT1_)
        /*00e4*/ 	.short	0x0210
        /*00e6*/ 	.short	0x0230


	//----- nvinfo : EIATTR_SW_WAR
	.align		4
.L_1645:
        /*00e8*/ 	.byte	0x04, 0x36
        /*00ea*/ 	.short	(.L_1647 - .L_1646)
.L_1646:
        /*00ec*/ 	.word	0x00000008
.L_1647:


//--------------------- .nv.info._ZN2at6native27unrolled_elementwise_kernelIZZZNS0_17logit_kernel_cudaERNS_18TensorIteratorBaseERKN3c106ScalarEENKUlvE_clEvENKUlvE1_clEvEUlNS4_4HalfEE0_St5arrayIPcLm2EELi4E23TrivialOffsetCalculatorILi1EjESG_NS0_6memory12LoadWithCastILi1EEENSH_13StoreWithCastILi1EEEEEviT_T0_T2_T3_T4_T5_ --------------------------
	.section	.nv.info._ZN2at6native27unrolled_elementwise_kernelIZZZNS0_17logit_kernel_cudaERNS_18TensorIteratorBaseERKN3c106ScalarEENKUlvE_clEvENKUlvE1_clEvEUlNS4_4HalfEE0_St5arrayIPcLm2EELi4E23TrivialOffsetCalculatorILi1EjESG_NS0_6memory12LoadWithCastILi1EEENSH_13StoreWithCastILi1EEEEEviT_T0_T2_T3_T4_T5_,"",@"SHT_CUDA_INFO"
	.sectionflags	@""
	.align	4


	//----- nvinfo : EIATTR_CUDA_API_VERSION
	.align		4
        /*0000*/ 	.byte	0x04, 0x37
        /*0002*/ 	.short	(.L_1649 - .L_1648)
.L_1648:
        /*0004*/ 	.word	0x00000082


	//----- nvinfo : EIATTR_KPARAM_INFO
	.align		4
.L_1649:
        /*0008*/ 	.byte	0x04, 0x17
        /*000a*/ 	.short	(.L_1651 - .L_1650)
.L_1650:
        /*000c*/ 	.word	0x00000000
        /*0010*/ 	.short	0x0006
        /*0012*/ 	.short	0x0034
        /*0014*/ 	.byte	0x00, 0xf0, 0x21, 0x00


	//----- nvinfo : EIATTR_KPARAM_INFO
	.align		4
.L_1651:
        /*0018*/ 	.byte	0x04, 0x17
        /*001a*/ 	.short	(.L_1653 - .L_1652)
.L_1652:
        /*001c*/ 	.word	0x00000000
        /*0020*/ 	.short	0x0005
        /*0022*/ 	.short	0x002c
        /*0024*/ 	.byte	0x00, 0xf0, 0x21, 0x00


	//----- nvinfo : EIATTR_KPARAM_INFO
	.align		4
.L_1653:
        /*0028*/ 	.byte	0x04, 0x17
        /*002a*/ 	.short	(.L_1655 - .L_1654)
.L_1654:
        /*002c*/ 	.word	0x00000000
        /*0030*/ 	.short	0x0004
        /*0032*/ 	.short	0x0029
        /*0034*/ 	.byte	0x00, 0xf0, 0x05, 0x00


	//----- nvinfo : EIATTR_KPARAM_INFO
	.align		4
.L_1655:
        /*0038*/ 	.byte	0x04, 0x17
        /*003a*/ 	.short	(.L_1657 - .L_1656)
.L_1656:
        /*003c*/ 	.word	0x00000000
        /*0040*/ 	.short	0x0003
        /*0042*/ 	.short	0x0028
        /*0044*/ 	.byte	0x00, 0xf0, 0x05, 0x00


	//----- nvinfo : EIATTR_KPARAM_INFO
	.align		4
.L_1657:
        /*0048*/ 	.byte	0x04, 0x17
        /*004a*/ 	.short	(.L_1659 - .L_1658)
.L_1658:
        /*004c*/ 	.word	0x00000000
        /*0050*/ 	.short	0x0002
        /*0052*/ 	.short	0x0018
        /*0054*/ 	.byte	0x00, 0xf0, 0x41, 0x00


	//----- nvinfo : EIATTR_KPARAM_INFO
	.align		4
.L_1659:
        /*0058*/ 	.byte	0x04, 0x17
        /*005a*/ 	.short	(.L_1661 - .L_1660)
.L_1660:
        /*005c*/ 	.word	0x00000000
        /*0060*/ 	.short	0x0001
        /*0062*/ 	.short	0x0008
        /*0064*/ 	.byte	0x00, 0xf0, 0x41, 0x00


	//----- nvinfo : EIATTR_KPARAM_INFO
	.align		4
.L_1661:
        /*0068*/ 	.byte	0x04, 0x17
        /*006a*/ 	.short	(.L_1663 - .L_1662)
.L_1662:
        /*006c*/ 	.word	0x00000000
        /*0070*/ 	.short	0x0000
        /*0072*/ 	.short	0x0000
        /*0074*/ 	.byte	0x00, 0xf0, 0x11, 0x00


	//----- nvinfo : EIATTR_SPARSE_MMA_MASK
	.align		4
.L_1663:
        /*0078*/ 	.byte	0x03, 0x50
        /*007a*/ 	.short	0x0000


	//----- nvinfo : EIATTR_MAXREG_COUNT
	.align		4
        /*007c*/ 	.byte	0x03, 0x1b
        /*007e*/ 	.short	0x00ff


	//----- nvinfo : EIATTR_EXTERNS
	.align		4
        /*0080*/ 	.byte	0x04, 0x0f
        /*0082*/ 	.short	(.L_1665 - .L_1664)


	//   ....[0]....
	.align		4
.L_1664:
        /*0084*/ 	.word	index@(__assertfail)


	//----- nvinfo : EIATTR_MERCURY_ISA_VERSION
	.align		4
.L_1665:
        /*0088*/ 	.byte	0x03, 0x5f
        /*008a*/ 	.short	0x0101


	//----- nvinfo : EIATTR_SYSCALL_OFFSETS
	.align		4
        /*008c*/ 	.byte	0x04, 0x46
        /*008e*/ 	.short	(.L_1667 - .L_1666)


	//   ....[0]....
.L_1666:
        /*0090*/ 	.word	0x000010d0


	//   ....[1]....
        /*0094*/ 	.word	0x000021e0


	//   ....[2]....
        /*0098*/ 	.word	0x00003300


	//   ....[3]....
        /*009c*/ 	.word	0x000043f0


	//   ....[4]....
        /*00a0*/ 	.word	0x00005ad0


	//   ....[5]....
        /*00a4*/ 	.word	0x00006af0


	//   ....[6]....
        /*00a8*/ 	.word	0x00007ad0


	//   ....[7]....
        /*00ac*/ 	.word	0x00008ab0


	//----- nvinfo : EIATTR_EXIT_INSTR_OFFSETS
	.align		4
.L_1667:
        /*00b0*/ 	.byte	0x04, 0x1c
        /*00b2*/ 	.short	(.L_1669 - .L_1668)


	//   ....[0]....
.L_1668:
        /*00b4*/ 	.word	0x00007b90


	//   ....[1]....
        /*00b8*/ 	.word	0x00007ce0


	//   ....[2]....
        /*00bc*/ 	.word	0x00007d20


	//   ....[3]....
        /*00c0*/ 	.word	0x00007dc0


	//   ....[4]....
        /*00c4*/ 	.word	0x00007e00


	//   ....[5]....
        /*00c8*/ 	.word	0x00007e40


	//   ....[6]....
        /*00cc*/ 	.word	0x00007ed0


	//   ....[7]....
        /*00d0*/ 	.word	0x00007ef0


	//   ....[8]....
        /*00d4*/ 	.word	0x00007f90


	//   ....[9]....
        /*00d8*/ 	.word	0x00007fe0


	//   ....[10]....
        /*00dc*/ 	.word	0x00008030


	//   ....[11]....
        /*00e0*/ 	.word	0x00008100


	//   ....[12]....
        /*00e4*/ 	.word	0x00008160


	//   ....[13]....
        /*00e8*/ 	.word	0x000082f0


	//   ....[14]....
        /*00ec*/ 	.word	0x00008450


	//   ....[15]....
        /*00f0*/ 	.word	0x00008490


	//   ....[16]....
        /*00f4*/ 	.word	0x00008550


	//   ....[17]....
        /*00f8*/ 	.word	0x000086d0


	//   ....[18]....
        /*00fc*/ 	.word	0x00008850


	//   ....[19]....
        /*0100*/ 	.word	0x000089b0


	//   ....[20]....
        /*0104*/ 	.word	0x00008ac0


	//   ....[21]....
        /*0108*/ 	.word	0x00008b00


	//   ....[22]....
        /*010c*/ 	.word	0x00008b40


	//----- nvinfo : EIATTR_MAX_THREADS
	.align		4
.L_1669:
        /*0110*/ 	.byte	0x04, 0x05
        /*0112*/ 	.short	(.L_1671 - .L_1670)
.L_1670:
        /*0114*/ 	.word	0x00000080
        /*0118*/ 	.word	0x00000001
        /*011c*/ 	.word	0x00000001


	//----- nvinfo : EIATTR_CRS_STACK_SIZE
	.align		4
.L_1671:
        /*0120*/ 	.byte	0x04, 0x1e
        /*0122*/ 	.short	(.L_1673 - .L_1672)
.L_1672:
        /*0124*/ 	.word	0x00000000


	//----- nvinfo : EIATTR_CBANK_PARAM_SIZE
	.align		4
.L_1673:
        /*0128*/ 	.byte	0x03, 0x19
        /*012a*/ 	.short	0x003c


	//----- nvinfo : EIATTR_PARAM_CBANK
	.align		4
        /*012c*/ 	.byte	0x04, 0x0a
        /*012e*/ 	.short	(.L_1675 - .L_1674)
	.align		4
.L_1674:
        /*0130*/ 	.word	index@(.nv.constant0._ZN2at6native27unrolled_elementwise_kernelIZZZNS0_17logit_kernel_cudaERNS_18TensorIteratorBaseERKN3c106ScalarEENKUlvE_clEvENKUlvE1_clEvEUlNS4_4HalfEE0_St5arrayIPcLm2EELi4E23TrivialOffsetCalculatorILi1EjESG_NS0_6memory12LoadWithCastILi1EEENSH_13StoreWithCastILi1EEEEEviT_T0_T2_T3_T4_T5_)
        /*0134*/ 	.short	0x0210
        /*0136*/ 	.short	0x003c


	//----- nvinfo : EIATTR_SW_WAR
	.align		4
.L_1675:
        /*0138*/ 	.byte	0x04, 0x36
        /*013a*/ 	.short	(.L_1677 - .L_1676)
.L_1676:
        /*013c*/ 	.word	0x00000008
.L_1677:


//--------------------- .nv.info._ZN2at6native18elementwise_kernelILi128ELi4EZNS0_22gpu_kernel_impl_nocastIZZZNS0_17logit_kernel_cudaERNS_18TensorIteratorBaseERKN3c106ScalarEENKUlvE_clEvENKUlvE1_clEvEUlNS5_4HalfEE0_EEvS4_RKT_EUliE_EEviT1_ --------------------------
	.section	.nv.info._ZN2at6native18elementwise_kernelILi128ELi4EZNS0_22gpu_kernel_impl_nocastIZZZNS0_17logit_kernel_cudaERNS_18TensorIteratorBaseERKN3c106ScalarEENKUlvE_clEvENKUlvE1_clEvEUlNS5_4HalfEE0_EEvS4_RKT_EUliE_EEviT1_,"",@"SHT_CUDA_INFO"
	.sectionflags	@""
	.align	4


	//----- nvinfo : EIATTR_CUDA_API_VERSION
	.align		4
        /*0000*/ 	.byte	0x04, 0x37
        /*0002*/ 	.short	(.L_1679 - .L_1678)
.L_1678:
        /*0004*/ 	.word	0x00000082


	//----- nvinfo : EIATTR_KPARAM_INFO
	.align		4
.L_1679:
        /*0008*/ 	.byte	0x04, 0x17
        /*000a*/ 	.short	(.L_1681 - .L_1680)
.L_1680:
        /*000c*/ 	.word	0x00000000
        /*0010*/ 	.short	0x0001
        /*0012*/ 	.short	0x0008
        /*0014*/ 	.byte	0x00, 0xf0, 0x81, 0x08


	//----- nvinfo : EIATTR_KPARAM_INFO
	.align		4
.L_1681:
        /*0018*/ 	.byte	0x04, 0x17
        /*001a*/ 	.short	(.L_1683 - .L_1682)
.L_1682:
        /*001c*/ 	.word	0x00000000
        /*0020*/ 	.short	0x0000
        /*0022*/ 	.short	0x0000
        /*0024*/ 	.byte	0x00, 0xf0, 0x11, 0x00


	//----- nvinfo : EIATTR_SPARSE_MMA_MASK
	.align		4
.L_1683:
        /*0028*/ 	.byte	0x03, 0x50
        /*002a*/ 	.short	0x0000


	//----- nvinfo : EIATTR_MAXREG_COUNT
	.align		4
        /*002c*/ 	.byte	0x03, 0x1b
        /*002e*/ 	.short	0x0080


	//----- nvinfo : EIATTR_MERCURY_ISA_VERSION
	.align		4
        /*0030*/ 	.byte	0x03, 0x5f
        /*0032*/ 	.short	0x0101


	//----- nvinfo : EIATTR_EXIT_INSTR_OFFSETS
	.align		4
        /*0034*/ 	.byte	0x04, 0x1c
        /*0036*/ 	.short	(.L_1685 - .L_1684)


	//   ....[0]....
.L_1684:
        /*0038*/ 	.word	0x00003ec0


	//   ....[1]....
        /*003c*/ 	.word	0x00005330


	//----- nvinfo : EIATTR_MAX_THREADS
	.align		4
.L_1685:
        /*0040*/ 	.byte	0x04, 0x05
        /*0042*/ 	.short	(.L_1687 - .L_1686)
.L_1686:
        /*0044*/ 	.word	0x00000080
        /*0048*/ 	.word	0x00000001
        /*004c*/ 	.word	0x00000001


	//----- nvinfo : EIATTR_CRS_STACK_SIZE
	.align		4
.L_1687:
        /*0050*/ 	.byte	0x04, 0x1e
        /*0052*/ 	.short	(.L_1689 - .L_1688)
.L_1688:
        /*0054*/ 	.word	0x00000000


	//----- nvinfo : EIATTR_CBANK_PARAM_SIZE
	.align		4
.L_1689:
        /*0058*/ 	.byte	0x03, 0x19
        /*005a*/ 	.short	0x0228


	//----- nvinfo : EIATTR_PARAM_CBANK
	.align		4
        /*005c*/ 	.byte	0x04, 0x0a
        /*005e*/ 	.short	(.L_1691 - .L_1690)
	.align		4
.L_1690:
        /*0060*/ 	.word	index@(.nv.constant0._ZN2at6native18elementwise_kernelILi128ELi4EZNS0_22gpu_kernel_impl_nocastIZZZNS0_17logit_kernel_cudaERNS_18TensorIteratorBaseERKN3c106ScalarEENKUlvE_clEvENKUlvE1_clEvEUlNS5_4HalfEE0_EEvS4_RKT_EUliE_EEviT1_)
        /*0064*/ 	.short	0x0210
        /*0066*/ 	.short	0x0228


	//----- nvinfo : EIATTR_SW_WAR
	.align		4
.L_1691:
        /*0068*/ 	.byte	0x04, 0x36
        /*006a*/ 	.short	(.L_1693 - .L_1692)
.L_1692:
        /*006c*/ 	.word	0x00000008
.L_1693:


//--------------------- .nv.info._ZN2at6native27unrolled_elementwise_kernelIZZZNS0_17logit_kernel_cudaERNS_18TensorIteratorBaseERKN3c106ScalarEENKUlvE_clEvENKUlvE1_clEvEUlNS4_4HalfEE0_St5arrayIPcLm2EELi4E23TrivialOffsetCalculatorILi1EjESG_NS0_6memory15LoadWithoutCastENSH_16StoreWithoutCastEEEviT_T0_T2_T3_T4_T5_ --------------------------
	.section	.nv.info._ZN2at6native27unrolled_elementwise_kernelIZZZNS0_17logit_kernel_cudaERNS_18TensorIteratorBaseERKN3c106ScalarEENKUlvE_clEvENKUlvE1_clEvEUlNS4_4HalfEE0_St5arrayIPcLm2EELi4E23TrivialOffsetCalculatorILi1EjESG_NS0_6memory15LoadWithoutCastENSH_16StoreWithoutCastEEEviT_T0_T2_T3_T4_T5_,"",@"SHT_CUDA_INFO"
	.sectionflags	@""
	.align	4


	//----- nvinfo : EIATTR_CUDA_API_VERSION
	.align		4
        /*0000*/ 	.byte	0x04, 0x37
        /*0002*/ 	.short	(.L_1695 - .L_1694)
.L_1694:
        /*0004*/ 	.word	0x00000082


	//----- nvinfo : EIATTR_KPARAM_INFO
	.align		4
.L_1695:
        /*0008*/ 	.byte	0x04, 0x17
        /*000a*/ 	.short	(.L_1697 - .L_1696)
.L_1696:
        /*000c*/ 	.word	0x00000000
        /*0010*/ 	.short	0x0006
        /*0012*/ 	.short	0x002b
        /*0014*/ 	.byte	0x00, 0xf0, 0x05, 0x00


	//----- nvinfo : EIATTR_KPARAM_INFO
	.align		4
.L_1697:
        /*0018*/ 	.byte	0x04, 0x17
        /*001a*/ 	.short	(.L_1699 - .L_1698)
.L_1698:
        /*001c*/ 	.word	0x00000000
        /*0020*/ 	.short	0x0005
        /*0022*/ 	.short	0x002a
        /*0024*/ 	.byte	0x00, 0xf0, 0x05, 0x00


	//----- nvinfo : EIATTR_KPARAM_INFO
	.align		4
.L_1699:
        /*0028*/ 	.byte	0x04, 0x17
        /*002a*/ 	.short	(.L_1701 - .L_1700)
.L_1700:
        /*002c*/ 	.word	0x00000000
        /*0030*/ 	.short	0x0004
        /*0032*/ 	.short	0x0029
        /*0034*/ 	.byte	0x00, 0xf0, 0x05, 0x00


	//----- nvinfo : EIATTR_KPARAM_INFO
	.align		4
.L_1701:
        /*0038*/ 	.byte	0x04, 0x17
        /*003a*/ 	.short	(.L_1703 - .L_1702)
.L_1702:
        /*003c*/ 	.word	0x00000000
        /*0040*/ 	.short	0x0003
        /*0042*/ 	.short	0x0028
        /*0044*/ 	.byte	0x00, 0xf0, 0x05, 0x00


	//----- nvinfo : EIATTR_KPARAM_INFO
	.align		4
.L_1703:
        /*0048*/ 	.byte	0x04, 0x17
        /*004a*/ 	.short	(.L_1705 - .L_1704)
.L_1704:
        /*004c*/ 	.word	0x00000000
        /*0050*/ 	.short	0x0002
        /*0052*/ 	.short	0x0018
        /*0054*/ 	.byte	0x00, 0xf0, 0x41, 0x00


	//----- nvinfo : EIATTR_KPARAM_INFO
	.align		4
.L_1705:
        /*0058*/ 	.byte	0x04, 0x17
        /*005a*/ 	.short	(.L_1707 - .L_1706)
.L_1706:
        /*005c*/ 	.word	0x00000000
        /*0060*/ 	.short	0x0001
        /*0062*/ 	.short	0x0008
        /*0064*/ 	.byte	0x00, 0xf0, 0x41, 0x00


	//----- nvinfo : EIATTR_KPARAM_INFO
	.align		4
.L_1707:
        /*0068*/ 	.byte	0x04, 0x17
        /*006a*/ 	.short	(.L_1709 - .L_1708)
.L_1708:
        /*006c*/ 	.word	0x00000000
        /*0070*/ 	.short	0x0000
        /*0072*/ 	.short	0x0000
        /*0074*/ 	.byte	0x00, 0xf0, 0x11, 0x00


	//----- nvinfo : EIATTR_SPARSE_MMA_MASK
	.align		4
.L_1709:
        /*0078*/ 	.byte	0x03, 0x50
        /*007a*/ 	.short	0x0000


	//----- nvinfo : EIATTR_MAXREG_COUNT
	.align		4
        /*007c*/ 	.byte	0x03, 0x1b
        /*007e*/ 	.short	0x00ff


	//----- nvinfo : EIATTR_MERCURY_ISA_VERSION
	.align		4
        /*0080*/ 	.byte	0x03, 0x5f
        /*0082*/ 	.short	0x0101


	//----- nvinfo : EIATTR_EXIT_INSTR_OFFSETS
	.align		4
        /*0084*/ 	.byte	0x04, 0x1c
        /*0086*/ 	.short	(.L_1711 - .L_1710)


	//   ....[0]....
.L_1710:
        /*0088*/ 	.word	0x000008f0


	//   ....[1]....
        /*008c*/ 	.word	0x00000940


	//----- nvinfo : EIATTR_MAX_THREADS
	.align		4
.L_1711:
        /*0090*/ 	.byte	0x04, 0x05
        /*0092*/ 	.short	(.L_1713 - .L_1712)
.L_1712:
        /*0094*/ 	.word	0x00000080
        /*0098*/ 	.word	0x00000001
        /*009c*/ 	.word	0x00000001


	//----- nvinfo : EIATTR_CRS_STACK_SIZE
	.align		4
.L_1713:
        /*00a0*/ 	.byte	0x04, 0x1e
        /*00a2*/ 	.short	(.L_1715 - .L_1714)
.L_1714:
        /*00a4*/ 	.word	0x00000000


	//----- nvinfo : EIATTR_CBANK_PARAM_SIZE
	.align		4
.L_1715:
        /*00a8*/ 	.byte	0x03, 0x19
        /*00aa*/ 	.short	0x002c


	//----- nvinfo : EIATTR_PARAM_CBANK
	.align		4
        /*00ac*/ 	.byte	0x04, 0x0a
        /*00ae*/ 	.short	(.L_1717 - .L_1716)
	.align		4
.L_1716:
        /*00b0*/ 	.word	index@(.nv.constant0._ZN2at6native27unrolled_elementwise_kernelIZZZNS0_17logit_kernel_cudaERNS_18TensorIteratorBaseERKN3c106ScalarEENKUlvE_clEvENKUlvE1_clEvEUlNS4_4HalfEE0_St5arrayIPcLm2EELi4E23TrivialOffsetCalculatorILi1EjESG_NS0_6memory15LoadWithoutCastENSH_16StoreWithoutCastEEEviT_T0_T2_T3_T4_T5_)
        /*00b4*/ 	.short	0x0210
        /*00b6*/ 	.short	0x002c


	//----- nvinfo : EIATTR_SW_WAR
	.align		4
.L_1717:
        /*00b8*/ 	.byte	0x04, 0x36
        /*00ba*/ 	.short	(.L_1719 - .L_1718)
.L_1718:
        /*00bc*/ 	.word	0x00000008
.L_1719:


//--------------------- .nv.info._ZN2at6native29vectorized_elementwise_kernelILi2EZZZNS0_17logit_kernel_cudaERNS_18TensorIteratorBaseERKN3c106ScalarEENKUlvE_clEvENKUlvE1_clEvEUlNS4_4HalfEE0_St5arrayIPcLm2EEEEviT0_T1_ --------------------------
	.section	.nv.info._ZN2at6native29vectorized_elementwise_kernelILi2EZZZNS0_17logit_kernel_cudaERNS_18TensorIteratorBaseERKN3c106ScalarEENKUlvE_clEvENKUlvE1_clEvEUlNS4_4HalfEE0_St5arrayIPcLm2EEEEviT0_T1_,"",@"SHT_CUDA_INFO"
	.sectionflags	@""
	.align	4


	//----- nvinfo : EIATTR_CUDA_API_VERSION
	.align		4
        /*0000*/ 	.byte	0x04, 0x37
        /*0002*/ 	.short	(.L_1721 - .L_1720)
.L_1720:
        /*0004*/ 	.word	0x00000082


	//----- nvinfo : EIATTR_KPARAM_INFO
	.align		4
.L_1721:
        /*0008*/ 	.byte	0x04, 0x17
        /*000a*/ 	.short	(.L_1723 - .L_1722)
.L_1722:
        /*000c*/ 	.word	0x00000000
        /*0010*/ 	.short	0x0002
        /*0012*/ 	.short	0x0018
        /*0014*/ 	.byte	0x00, 0xf0, 0x41, 0x00


	//----- nvinfo : EIATTR_KPARAM_INFO
	.align		4
.L_1723:
        /*0018*/ 	.byte	0x04, 0x17
        /*001a*/ 	.short	(.L_1725 - .L_1724)
.L_1724:
        /*001c*/ 	.word	0x00000000
        /*0020*/ 	.short	0x0001
        /*0022*/ 	.short	0x0008
        /*0024*/ 	.byte	0x00, 0xf0, 0x41, 0x00


	//----- nvinfo : EIATTR_KPARAM_INFO
	.align		4
.L_1725:
        /*0028*/ 	.byte	0x04, 0x17
        /*002a*/ 	.short	(.L_1727 - .L_1726)
.L_1726:
        /*002c*/ 	.word	0x00000000
        /*0030*/ 	.short	0x0000
        /*0032*/ 	.short	0x0000
        /*0034*/ 	.byte	0x00, 0xf0, 0x11, 0x00


	//----- nvinfo : EIATTR_SPARSE_MMA_MASK
	.align		4
.L_1727:
        /*0038*/ 	.byte	0x03, 0x50
        /*003a*/ 	.short	0x0000


	//----- nvinfo : EIATTR_MAXREG_COUNT
	.align		4
        /*003c*/ 	.byte	0x03, 0x1b
        /*003e*/ 	.short	0x00ff


	//----- nvinfo : EIATTR_MERCURY_ISA_VERSION
	.align		4
        /*0040*/ 	.byte	0x03, 0x5f
        /*0042*/ 	.short	0x0101


	//----- nvinfo : EIATTR_EXIT_INSTR_OFFSETS
	.align		4
        /*0044*/ 	.byte	0x04, 0x1c
        /*0046*/ 	.short	(.L_1729 - .L_1728)


	//   ....[0]....
.L_1728:
        /*0048*/ 	.word	0x00000950


	//   ....[1]....
        /*004c*/ 	.word	0x00001b10


	//   ....[2]....
        /*0050*/ 	.word	0x00001b60


	//----- nvinfo : EIATTR_MAX_THREADS
	.align		4
.L_1729:
        /*0054*/ 	.byte	0x04, 0x05
        /*0056*/ 	.short	(.L_1731 - .L_1730)
.L_1730:
        /*0058*/ 	.word	0x00000080
        /*005c*/ 	.word	0x00000001
        /*0060*/ 	.word	0x00000001


	//----- nvinfo : EIATTR_CRS_STACK_SIZE
	.align		4
.L_1731:
        /*0064*/ 	.byte	0x04, 0x1e
        /*0066*/ 	.short	(.L_1733 - .L_1732)
.L_1732:
        /*0068*/ 	.word	0x00000000


	//----- nvinfo : EIATTR_CBANK_PARAM_SIZE
	.align		4
.L_1733:
        /*006c*/ 	.byte	0x03, 0x19
        /*006e*/ 	.short	0x0028


	//----- nvinfo : EIATTR_PARAM_CBANK
	.align		4
        /*0070*/ 	.byte	0x04, 0x0a
        /*0072*/ 	.short	(.L_1735 - .L_1734)
	.align		4
.L_1734:
        /*0074*/ 	.word	index@(.nv.constant0._ZN2at6native29vectorized_elementwise_kernelILi2EZZZNS0_17logit_kernel_cudaERNS_18TensorIteratorBaseERKN3c106ScalarEENKUlvE_clEvENKUlvE1_clEvEUlNS4_4HalfEE0_St5arrayIPcLm2EEEEviT0_T1_)
        /*0078*/ 	.short	0x0210
        /*007a*/ 	.short	0x0028


	//----- nvinfo : EIATTR_SW_WAR
	.align		4
.L_1735:
        /*007c*/ 	.byte	0x04, 0x36
        /*007e*/ 	.short	(.L_1737 - .L_1736)
.L_1736:
        /*0080*/ 	.word	0x00000008
.L_1737:


//--------------------- .nv.info._ZN2at6native29vectorized_elementwise_kernelILi4EZZZNS0_17logit_kernel_cudaERNS_18TensorIteratorBaseERKN3c106ScalarEENKUlvE_clEvENKUlvE1_clEvEUlNS4_4HalfEE0_St5arrayIPcLm2EEEEviT0_T1_ --------------------------
	.section	.nv.info._ZN2at6native29vectorized_elementwise_kernelILi4EZZZNS0_17logit_kernel_cudaERNS_18TensorIteratorBaseERKN3c106ScalarEENKUlvE_clEvENKUlvE1_clEvEUlNS4_4HalfEE0_St5arrayIPcLm2EEEEviT0_T1_,"",@"SHT_CUDA_INFO"
	.sectionflags	@""
	.align	4


	//----- nvinfo : EIATTR_CUDA_API_VERSION
	.align		4
        /*0000*/ 	.byte	0x04, 0x37
        /*0002*/ 	.short	(.L_1739 - .L_1738)
.L_1738:
        /*0004*/ 	.word	0x00000082


	//----- nvinfo : EIATTR_KPARAM_INFO
	.align		4
.L_1739:
        /*0008*/ 	.byte	0x04, 0x17
        /*000a*/ 	.short	(.L_1741 - .L_1740)
.L_1740:
        /*000c*/ 	.word	0x00000000
        /*0010*/ 	.short	0x0002
        /*0012*/ 	.short	0x0018
        /*0014*/ 	.byte	0x00, 0xf0, 0x41, 0x00


	//----- nvinfo : EIATTR_KPARAM_INFO
	.align		4
.L_1741:
        /*0018*/ 	.byte	0x04, 0x17
        /*001a*/ 	.short	(.L_1743 - .L_1742)
.L_1742:
        /*001c*/ 	.word	0x00000000
        /*0020*/ 	.short	0x0001
        /*0022*/ 	.short	0x0008
        /*0024*/ 	.byte	0x00, 0xf0, 0x41, 0x00


	//----- nvinfo : EIATTR_KPARAM_INFO
	.align		4
.L_1743:
        /*0028*/ 	.byte	0x04, 0x17
        /*002a*/ 	.short	(.L_1745 - .L_1744)
.L_1744:
        /*002c*/ 	.word	0x00000000
        /*0030*/ 	.short	0x0000
        /*0032*/ 	.short	0x0000
        /*0034*/ 	.byte	0x00, 0xf0, 0x11, 0x00


	//----- nvinfo : EIATTR_SPARSE_MMA_MASK
	.align		4
.L_1745:
        /*0038*/ 	.byte	0x03, 0x50
        /*003a*/ 	.short	0x0000


	//----- nvinfo : EIATTR_MAXREG_COUNT
	.align		4
        /*003c*/ 	.byte	0x03, 0x1b
        /*003e*/ 	.short	0x00ff


	//----- nvinfo : EIATTR_MERCURY_ISA_VERSION
	.align		4
        /*0040*/ 	.byte	0x03, 0x5f
        /*0042*/ 	.short	0x0101


	//----- nvinfo : EIATTR_EXIT_INSTR_OFFSETS
	.align		4
        /*0044*/ 	.byte	0x04, 0x1c
        /*0046*/ 	.short	(.L_1747 - .L_1746)


	//   ....[0]....
.L_1746:
        /*0048*/ 	.word	0x00000910


	//   ....[1]....
        /*004c*/ 	.word	0x00001ad0


	//   ....[2]....
        /*0050*/ 	.word	0x00001b20


	//----- nvinfo : EIATTR_MAX_THREADS
	.align		4
.L_1747:
        /*0054*/ 	.byte	0x04, 0x05
        /*0056*/ 	.short	(.L_1749 - .L_1748)
.L_1748:
        /*0058*/ 	.word	0x00000080
        /*005c*/ 	.word	0x00000001
        /*0060*/ 	.word	0x00000001


	//----- nvinfo : EIATTR_CRS_STACK_SIZE
	.align		4
.L_1749:
        /*0064*/ 	.byte	0x04, 0x1e
        /*0066*/ 	.short	(.L_1751 - .L_1750)
.L_1750:
        /*0068*/ 	.word	0x00000000


	//----- nvinfo : EIATTR_CBANK_PARAM_SIZE
	.align		4
.L_1751:
        /*006c*/ 	.byte	0x03, 0x19
        /*006e*/ 	.short	0x0028


	//----- nvinfo : EIATTR_PARAM_CBANK
	.align		4
        /*0070*/ 	.byte	0x04, 0x0a
        /*0072*/ 	.short	(.L_1753 - .L_1752)
	.align		4
.L_1752:
        /*0074*/ 	.word	index@(.nv.constant0._ZN2at6native29vectorized_elementwise_kernelILi4EZZZNS0_17logit_kernel_cudaERNS_18TensorIteratorBaseERKN3c106ScalarEENKUlvE_clEvENKUlvE1_clEvEUlNS4_4HalfEE0_St5arrayIPcLm2EEEEviT0_T1_)
        /*0078*/ 	.short	0x0210
        /*007a*/ 	.short	0x0028


	//----- nvinfo : EIATTR_SW_WAR
	.align		4
.L_1753:
        /*007c*/ 	.byte	0x04, 0x36
        /*007e*/ 	.short	(.L_1755 - .L_1754)
.L_1754:
        /*0080*/ 	.word	0x00000008
.L_1755:


//--------------------- .nv.info._ZN2at6native29vectorized_elementwise_kernelILi8EZZZNS0_17logit_kernel_cudaERNS_18TensorIteratorBaseERKN3c106ScalarEENKUlvE_clEvENKUlvE1_clEvEUlNS4_4HalfEE0_St5arrayIPcLm2EEEEviT0_T1_ --------------------------
	.section	.nv.info._ZN2at6native29vectorized_elementwise_kernelILi8EZZZNS0_17logit_kernel_cudaERNS_18TensorIteratorBaseERKN3c106ScalarEENKUlvE_clEvENKUlvE1_clEvEUlNS4_4HalfEE0_St5arrayIPcLm2EEEEviT0_T1_,"",@"SHT_CUDA_INFO"
	.sectionflags	@""
	.align	4


	//----- nvinfo : EIATTR_CUDA_API_VERSION
	.align		4
        /*0000*/ 	.byte	0x04, 0x37
        /*0002*/ 	.short	(.L_1757 - .L_1756)
.L_1756:
        /*0004*/ 	.word	0x00000082


	//----- nvinfo : EIATTR_KPARAM_INFO
	.align		4
.L_1757:
        /*0008*/ 	.byte	0x04, 0x17
        /*000a*/ 	.short	(.L_1759 - .L_1758)
.L_1758:
        /*000c*/ 	.word	0x00000000
        /*0010*/ 	.short	0x0002
        /*0012*/ 	.short	0x0018
        /*0014*/ 	.byte	0x00, 0xf0, 0x41, 0x00


	//----- nvinfo : EIATTR_KPARAM_INFO
	.align		4
.L_1759:
        /*0018*/ 	.byte	0x04, 0x17
        /*001a*/ 	.short	(.L_1761 - .L_1760)
.L_1760:
        /*001c*/ 	.word	0x00000000
        /*0020*/ 	.short	0x0001
        /*0022*/ 	.short	0x0008
        /*0024*/ 	.byte	0x00, 0xf0, 0x41, 0x00


	//----- nvinfo : EIATTR_KPARAM_INFO
	.align		4
.L_1761:
        /*0028*/ 	.byte	0x04, 0x17
        /*002a*/ 	.short	(.L_1763 - .L_1762)
.L_1762:
        /*002c*/ 	.word	0x00000000
        /*0030*/ 	.short	0x0000
        /*0032*/ 	.short	0x0000
        /*0034*/ 	.byte	0x00, 0xf0, 0x11, 0x00


	//----- nvinfo : EIATTR_SPARSE_MMA_MASK
	.align		4
.L_1763:
        /*0038*/ 	.byte	0x03, 0x50
        /*003a*/ 	.short	0x0000


	//----- nvinfo : EIATTR_MAXREG_COUNT
	.align		4
        /*003c*/ 	.byte	0x03, 0x1b
        /*003e*/ 	.short	0x00ff


	//----- nvinfo : EIATTR_MERCURY_ISA_VERSION
	.align		4
        /*0040*/ 	.byte	0x03, 0x5f
        /*0042*/ 	.short	0x0101


	//----- nvinfo : EIATTR_EXIT_INSTR_OFFSETS
	.align		4
        /*0044*/ 	.byte	0x04, 0x1c
        /*0046*/ 	.short	(.L_1765 - .L_1764)


	//   ....[0]....
.L_1764:
        /*0048*/ 	.word	0x000008f0


	//   ....[1]....
        /*004c*/ 	.word	0x00001ab0


	//   ....[2]....
        /*0050*/ 	.word	0x00001b00


	//----- nvinfo : EIATTR_MAX_THREADS
	.align		4
.L_1765:
        /*0054*/ 	.byte	0x04, 0x05
        /*0056*/ 	.short	(.L_1767 - .L_1766)
.L_1766:
        /*0058*/ 	.word	0x00000080
        /*005c*/ 	.word	0x00000001
        /*0060*/ 	.word	0x00000001


	//----- nvinfo : EIATTR_CRS_STACK_SIZE
	.align		4
.L_1767:
        /*0064*/ 	.byte	0x04, 0x1e
        /*0066*/ 	.short	(.L_1769 - .L_1768)
.L_1768:
        /*0068*/ 	.word	0x00000000


	//----- nvinfo : EIATTR_CBANK_PARAM_SIZE
	.align		4
.L_1769:
        /*006c*/ 	.byte	0x03, 0x19
        /*006e*/ 	.short	0x0028


	//----- nvinfo : EIATTR_PARAM_CBANK
	.align		4
        /*0070*/ 	.byte	0x04, 0x0a
        /*0072*/ 	.short	(.L_1771 - .L_1770)
	.align		4
.L_1770:
        /*0074*/ 	.word	index@(.nv.constant0._ZN2at6native29vectorized_elementwise_kernelILi8EZZZNS0_17logit_kernel_cudaERNS_18TensorIteratorBaseERKN3c106ScalarEENKUlvE_clEvENKUlvE1_clEvEUlNS4_4HalfEE0_St5arrayIPcLm2EEEEviT0_T1_)
        /*0078*/ 	.short	0x0210
        /*007a*/ 	.short	0x0028


	//----- nvinfo : EIATTR_SW_WAR
	.align		4
.L_1771:
        /*007c*/ 	.byte	0x04, 0x36
        /*007e*/ 	.short	(.L_1773 - .L_1772)
.L_1772:
        /*0080*/ 	.word	0x00000008
.L_1773:


//--------------------- .nv.info._ZN2at6native18elementwise_kernelILi128ELi4EZNS0_15gpu_kernel_implIZZZNS0_17logit_kernel_cudaERNS_18TensorIteratorBaseERKN3c106ScalarEENKUlvE_clEvENKUlvE1_clEvEUlNS5_4HalfEE_EEvS4_RKT_EUliE_EEviT1_ --------------------------
	.section	.nv.info._ZN2at6native18elementwise_kernelILi128ELi4EZNS0_15gpu_kernel_implIZZZNS0_17logit_kernel_cudaERNS_18TensorIteratorBaseERKN3c106ScalarEENKUlvE_clEvENKUlvE1_clEvEUlNS5_4HalfEE_EEvS4_RKT_EUliE_EEviT1_,"",@"SHT_CUDA_INFO"
	.sectionflags	@""
	.align	4


	//----- nvinfo : EIATTR_CUDA_API_VERSION
	.align		4
        /*0000*/ 	.byte	0x04, 0x37
        /*0002*/ 	.short	(.L_1775 - .L_1774)
.L_1774:
        /*0004*/ 	.word	0x00000082


	//----- nvinfo : EIATTR_KPARAM_INFO
	.align		4
.L_1775:
        /*0008*/ 	.byte	0x04, 0x17
        /*000a*/ 	.short	(.L_1777 - .L_1776)
.L_1776:
        /*000c*/ 	.word	0x00000000
        /*0010*/ 	.short	0x0001
        /*0012*/ 	.short	0x0008
        /*0014*/ 	.byte	0x00, 0xf0, 0x61, 0x08


	//----- nvinfo : EIATTR_KPARAM_INFO
	.align		4
.L_1777:
        /*0018*/ 	.byte	0x04, 0x17
        /*001a*/ 	.short	(.L_1779 - .L_1778)
.L_1778:
        /*001c*/ 	.word	0x00000000
        /*0020*/ 	.short	0x0000
        /*0022*/ 	.short	0x0000
        /*0024*/ 	.byte	0x00, 0xf0, 0x11, 0x00


	//----- nvinfo : EIATTR_SPARSE_MMA_MASK
	.align		4
.L_1779:
        /*0028*/ 	.byte	0x03, 0x50
        /*002a*/ 	.short	0x0000


	//----- nvinfo : EIATTR_MAXREG_COUNT
	.align		4
        /*002c*/ 	.byte	0x03, 0x1b
        /*002e*/ 	.short	0x0080


	//----- nvinfo : EIATTR_EXTERNS
	.align		4
        /*0030*/ 	.byte	0x04, 0x0f
        /*0032*/ 	.short	(.L_1781 - .L_1780)


	//   ....[0]....
	.align		4
.L_1780:
        /*0034*/ 	.word	index@(__assertfail)


	//----- nvinfo : EIATTR_MERCURY_ISA_VERSION
	.align		4
.L_1781:
        /*0038*/ 	.byte	0x03, 0x5f
        /*003a*/ 	.short	0x0101


	//----- nvinfo : EIATTR_SYSCALL_OFFSETS
	.align		4
        /*003c*/ 	.byte	0x04, 0x46
        /*003e*/ 	.short	(.L_1783 - .L_1782)


	//   ....[0]....
.L_1782:
        /*0040*/ 	.word	0x000022b0


	//   ....[1]....
        /*0044*/ 	.word	0x00003280


	//   ....[2]....
        /*0048*/ 	.word	0x00005590


	//   ....[3]....
        /*004c*/ 	.word	0x00006560


	//   ....[4]....
        /*0050*/ 	.word	0x00008860


	//   ....[5]....
        /*0054*/ 	.word	0x00009830


	//   ....[6]....
        /*0058*/ 	.word	0x0000bb20


	//   ....[7]....
        /*005c*/ 	.word	0x0000caf0


	//----- nvinfo : EIATTR_EXIT_INSTR_OFFSETS
	.align		4
.L_1783:
        /*0060*/ 	.byte	0x04, 0x1c
        /*0062*/ 	.short	(.L_1785 - .L_1784)


	//   ....[0]....
.L_1784:
        /*0064*/ 	.word	0x00009900


	//   ....[1]....
        /*0068*/ 	.word	0x0000bd20


	//   ....[2]....
        /*006c*/ 	.word	0x0000bd60


	//   ....[3]....
        /*0070*/ 	.word	0x0000be00


	//   ....[4]....
        /*0074*/ 	.word	0x0000be40


	//   ....[5]....
        /*0078*/ 	.word	0x0000be80


	//   ....[6]....
        /*007c*/ 	.word	0x0000bf10


	//   ....[7]....
        /*0080*/ 	.word	0x0000bf30


	//   ....[8]....
        /*0084*/ 	.word	0x0000bfd0


	//   ....[9]....
        /*0088*/ 	.word	0x0000c020


	//   ....[10]....
        /*008c*/ 	.word	0x0000c070


	//   ....[11]....
        /*0090*/ 	.word	0x0000c140


	//   ....[12]....
        /*0094*/ 	.word	0x0000c1a0


	//   ....[13]....
        /*0098*/ 	.word	0x0000c330


	//   ....[14]....
        /*009c*/ 	.word	0x0000c490


	//   ....[15]....
        /*00a0*/ 	.word	0x0000c4d0


	//   ....[16]....
        /*00a4*/ 	.word	0x0000c590


	//   ....[17]....
        /*00a8*/ 	.word	0x0000c710


	//   ....[18]....
        /*00ac*/ 	.word	0x0000c890


	//   ....[19]....
        /*00b0*/ 	.word	0x0000c9f0


	//   ....[20]....
        /*00b4*/ 	.word	0x0000cb00


	//   ....[21]....
        /*00b8*/ 	.word	0x0000cb40


	//   ....[22]....
        /*00bc*/ 	.word	0x0000cb80


	//----- nvinfo : EIATTR_MAX_THREADS
	.align		4
.L_1785:
        /*00c0*/ 	.byte	0x04, 0x05
        /*00c2*/ 	.short	(.L_1787 - .L_1786)
.L_1786:
        /*00c4*/ 	.word	0x00000080
        /*00c8*/ 	.word	0x00000001
        /*00cc*/ 	.word	0x00000001


	//----- nvinfo : EIATTR_CRS_STACK_SIZE
	.align		4
.L_1787:
        /*00d0*/ 	.byte	0x04, 0x1e
        /*00d2*/ 	.short	(.L_1789 - .L_1788)
.L_1788:
        /*00d4*/ 	.word	0x00000000


	//----- nvinfo : EIATTR_CBANK_PARAM_SIZE
	.align		4
.L_1789:
        /*00d8*/ 	.byte	0x03, 0x19
        /*00da*/ 	.short	0x0220


	//----- nvinfo : EIATTR_PARAM_CBANK
	.align		4
        /*00dc*/ 	.byte	0x04, 0x0a
        /*00de*/ 	.short	(.L_1791 - .L_1790)
	.align		4
.L_1790:
        /*00e0*/ 	.word	index@(.nv.constant0._ZN2at6native18elementwise_kernelILi128ELi4EZNS0_15gpu_kernel_implIZZZNS0_17logit_kernel_cudaERNS_18TensorIteratorBaseERKN3c106ScalarEENKUlvE_clEvENKUlvE1_clEvEUlNS5_4HalfEE_EEvS4_RKT_EUliE_EEviT1_)
        /*00e4*/ 	.short	0x0210
        /*00e6*/ 	.short	0x0220


	//----- nvinfo : EIATTR_SW_WAR
	.align		4
.L_1791:
        /*00e8*/ 	.byte	0x04, 0x36
        /*00ea*/ 	.short	(.L_1793 - .L_1792)
.L_1792:
        /*00ec*/ 	.word	0x00000008
.L_1793:


//--------------------- .nv.info._ZN2at6native27unrolled_elementwise_kernelIZZZNS0_17logit_kernel_cudaERNS_18TensorIteratorBaseERKN3c106ScalarEENKUlvE_clEvENKUlvE1_clEvEUlNS4_4HalfEE_St5arrayIPcLm2EELi4E23TrivialOffsetCalculatorILi1EjESG_NS0_6memory12LoadWithCastILi1EEENSH_13StoreWithCastILi1EEEEEviT_T0_T2_T3_T4_T5_ --------------------------
	.section	.nv.info._ZN2at6native27unrolled_elementwise_kernelIZZZNS0_17logit_kernel_cudaERNS_18TensorIteratorBaseERKN3c106ScalarEENKUlvE_clEvENKUlvE1_clEvEUlNS4_4HalfEE_St5arrayIPcLm2EELi4E23TrivialOffsetCalculatorILi1EjESG_NS0_6memory12LoadWithCastILi1EEENSH_13StoreWithCastILi1EEEEEviT_T0_T2_T3_T4_T5_,"",@"SHT_CUDA_INFO"
	.sectionflags	@""
	.align	4


	//----- nvinfo : EIATTR_CUDA_API_VERSION
	.align		4
        /*0000*/ 	.byte	0x04, 0x37
        /*0002*/ 	.short	(.L_1795 - .L_1794)
.L_1794:
        /*0004*/ 	.word	0x00000082


	//----- nvinfo : EIATTR_KPARAM_INFO
	.align		4
.L_1795:
        /*0008*/ 	.byte	0x04, 0x17
        /*000a*/ 	.short	(.L_1797 - .L_1796)
.L_1796:
        /*000c*/ 	.word	0x00000000
        /*0010*/ 	.short	0x0006
        /*0012*/ 	.short	0x0024
        /*0014*/ 	.byte	0x00, 0xf0, 0x21, 0x00


	//----- nvinfo : EIATTR_KPARAM_INFO
	.align		4
.L_1797:
        /*0018*/ 	.byte	0x04, 0x17
        /*001a*/ 	.short	(.L_1799 - .L_1798)
.L_1798:
        /*001c*/ 	.word	0x00000000
        /*0020*/ 	.short	0x0005
        /*0022*/ 	.short	0x001c
        /*0024*/ 	.byte	0x00, 0xf0, 0x21, 0x00


	//----- nvinfo : EIATTR_KPARAM_INFO
	.align		4
.L_1799:
        /*0028*/ 	.byte	0x04, 0x17
        /*002a*/ 	.short	(.L_1801 - .L_1800)
.L_1800:
        /*002c*/ 	.word	0x00000000
        /*0030*/ 	.short	0x0004
        /*0032*/ 	.short	0x0019
        /*0034*/ 	.byte	0x00, 0xf0, 0x05, 0x00


	//----- nvinfo : EIATTR_KPARAM_INFO
	.align		4
.L_1801:
        /*0038*/ 	.byte	0x04, 0x17
        /*003a*/ 	.short	(.L_1803 - .L_1802)
.L_1802:
        /*003c*/ 	.word	0x00000000
        /*0040*/ 	.short	0x0003
        /*0042*/ 	.short	0x0018
        /*0044*/ 	.byte	0x00, 0xf0, 0x05, 0x00


	//----- nvinfo : EIATTR_KPARAM_INFO
	.align		4
.L_1803:
        /*0048*/ 	.byte	0x04, 0x17
        /*004a*/ 	.short	(.L_1805 - .L_1804)
.L_1804:
        /*004c*/ 	.word	0x00000000
        /*0050*/ 	.short	0x0002
        /*0052*/ 	.short	0x0008
        /*0054*/ 	.byte	0x00, 0xf0, 0x41, 0x00


	//----- nvinfo : EIATTR_KPARAM_INFO
	.align		4
.L_1805:
        /*0058*/ 	.byte	0x04, 0x17
        /*005a*/ 	.short	(.L_1807 - .L_1806)
.L_1806:
        /*005c*/ 	.word	0x00000000
        /*0060*/ 	.short	0x0001
        /*0062*/ 	.short	0x0004
        /*0064*/ 	.byte	0x00, 0xf0, 0x05, 0x00


	//----- nvinfo : EIATTR_KPARAM_INFO
	.align		4
.L_1807:
        /*0068*/ 	.byte	0x04, 0x17
        /*006a*/ 	.short	(.L_1809 - .L_1808)
.L_1808:
        /*006c*/ 	.word	0x00000000
        /*0070*/ 	.short	0x0000
        /*0072*/ 	.short	0x0000
        /*0074*/ 	.byte	0x00, 0xf0, 0x11, 0x00


	//----- nvinfo : EIATTR_SPARSE_MMA_MASK
	.align		4
.L_1809:
        /*0078*/ 	.byte	0x03, 0x50
        /*007a*/ 	.short	0x0000


	//----- nvinfo : EIATTR_MAXREG_COUNT
	.align		4
        /*007c*/ 	.byte	0x03, 0x1b
        /*007e*/ 	.short	0x00ff


	//----- nvinfo : EIATTR_EXTERNS
	.align		4
        /*0080*/ 	.byte	0x04, 0x0f
        /*0082*/ 	.short	(.L_1811 - .L_1810)


	//   ....[0]....
	.align		4
.L_1810:
        /*0084*/ 	.word	index@(__assertfail)


	//----- nvinfo : EIATTR_MERCURY_ISA_VERSION
	.align		4
.L_1811:
        /*0088*/ 	.byte	0x03, 0x5f
        /*008a*/ 	.short	0x0101


	//----- nvinfo : EIATTR_SYSCALL_OFFSETS
	.align		4
        /*008c*/ 	.byte	0x04, 0x46
        /*008e*/ 	.short	(.L_1813 - .L_1812)


	//   ....[0]....
.L_1812:
        /*0090*/ 	.word	0x000010b0


	//   ....[1]....
        /*0094*/ 	.word	0x000021c0


	//   ....[2]....
        /*0098*/ 	.word	0x000032e0


	//   ....[3]....
        /*009c*/ 	.word	0x000043d0


	//   ....[4]....
        /*00a0*/ 	.word	0x00005750


	//   ....[5]....
        /*00a4*/ 	.word	0x00006770


	//   ....[6]....
        /*00a8*/ 	.word	0x00007750


	//   ....[7]....
        /*00ac*/ 	.word	0x00008730


	//----- nvinfo : EIATTR_EXIT_INSTR_OFFSETS
	.align		4
.L_1813:
        /*00b0*/ 	.byte	0x04, 0x1c
        /*00b2*/ 	.short	(.L_1815 - .L_1814)


	//   ....[0]....
.L_1814:
        /*00b4*/ 	.word	0x00007810


	//   ....[1]....
        /*00b8*/ 	.word	0x00007960


	//   ....[2]....
        /*00bc*/ 	.word	0x000079a0


	//   ....[3]....
        /*00c0*/ 	.word	0x00007a40


	//   ....[4]....
        /*00c4*/ 	.word	0x00007a80


	//   ....[5]....
        /*00c8*/ 	.word	0x00007ac0


	//   ....[6]....
        /*00cc*/ 	.word	0x00007b50


	//   ....[7]....
        /*00d0*/ 	.word	0x00007b70


	//   ....[8]....
        /*00d4*/ 	.word	0x00007c10


	//   ....[9]....
        /*00d8*/ 	.word	0x00007c60


	//   ....[10]....
        /*00dc*/ 	.word	0x00007cb0


	//   ....[11]....
        /*00e0*/ 	.word	0x00007d80


	//   ....[12]....
        /*00e4*/ 	.word	0x00007de0


	//   ....[13]....
        /*00e8*/ 	.word	0x00007f70


	//   ....[14]....
        /*00ec*/ 	.word	0x000080d0


	//   ....[15]....
        /*00f0*/ 	.word	0x00008110


	//   ....[16]....
        /*00f4*/ 	.word	0x000081d0


	//   ....[17]....
        /*00f8*/ 	.word	0x00008350


	//   ....[18]....
        /*00fc*/ 	.word	0x000084d0


	//   ....[19]....
        /*0100*/ 	.word	0x00008630


	//   ....[20]....
        /*0104*/ 	.word	0x00008740


	//   ....[21]....
        /*0108*/ 	.word	0x00008780


	//   ....[22]....
        /*010c*/ 	.word	0x000087c0


	//----- nvinfo : EIATTR_MAX_THREADS
	.align		4
.L_1815:
        /*0110*/ 	.byte	0x04, 0x05
        /*0112*/ 	.short	(.L_1817 - .L_1816)
.L_1816:
        /*0114*/ 	.word	0x00000080
        /*0118*/ 	.word	0x00000001
        /*011c*/ 	.word	0x00000001


	//----- nvinfo : EIATTR_CRS_STACK_SIZE
	.align		4
.L_1817:
        /*0120*/ 	.byte	0x04, 0x1e
        /*0122*/ 	.short	(.L_1819 - .L_1818)
.L_1818:
        /*0124*/ 	.word	0x00000000


	//----- nvinfo : EIATTR_CBANK_PARAM_SIZE
	.align		4
.L_1819:
        /*0128*/ 	.byte	0x03, 0x19
        /*012a*/ 	.short	0x002c


	//----- nvinfo : EIATTR_PARAM_CBANK
	.align		4
        /*012c*/ 	.byte	0x04, 0x0a
        /*012e*/ 	.short	(.L_1821 - .L_1820)
	.align		4
.L_1820:
        /*0130*/ 	.word	index@(.nv.constant0._ZN2at6native27unrolled_elementwise_kernelIZZZNS0_17logit_kernel_cudaERNS_18TensorIteratorBaseERKN3c106ScalarEENKUlvE_clEvENKUlvE1_clEvEUlNS4_4HalfEE_St5arrayIPcLm2EELi4E23TrivialOffsetCalculatorILi1EjESG_NS0_6memory12LoadWithCastILi1EEENSH_13StoreWithCastILi1EEEEEviT_T0_T2_T3_T4_T5_)
        /*0134*/ 	.short	0x0210
        /*0136*/ 	.short	0x002c


	//----- nvinfo : EIATTR_SW_WAR
	.align		4
.L_1821:
        /*0138*/ 	.byte	0x04, 0x36
        /*013a*/ 	.short	(.L_1823 - .L_1822)
.L_1822:
        /*013c*/ 	.word	0x00000008
.L_1823:


//--------------------- .nv.info._ZN2at6native18elementwise_kernelILi128ELi4EZNS0_22gpu_kernel_impl_nocastIZZZNS0_17logit_kernel_cudaERNS_18TensorIteratorBaseERKN3c106ScalarEENKUlvE_clEvENKUlvE1_clEvEUlNS5_4HalfEE_EEvS4_RKT_EUliE_EEviT1_ --------------------------
	.section	.nv.info._ZN2at6native18elementwise_kernelILi128ELi4EZNS0_22gpu_kernel_impl_nocastIZZZNS0_17logit_kernel_cudaERNS_18TensorIteratorBaseERKN3c106ScalarEENKUlvE_clEvENKUlvE1_clEvEUlNS5_4HalfEE_EEvS4_RKT_EUliE_EEviT1_,"",@"SHT_CUDA_INFO"
	.sectionflags	@""
	.align	4


	//----- nvinfo : EIATTR_CUDA_API_VERSION
	.align		4
        /*0000*/ 	.byte	0x04, 0x37
        /*0002*/ 	.short	(.L_1825 - .L_1824)
.L_1824:
        /*0004*/ 	.word	0x00000082


	//----- nvinfo : EIATTR_KPARAM_INFO
	.align		4
.L_1825:
        /*0008*/ 	.byte	0x04, 0x17
        /*000a*/ 	.short	(.L_1827 - .L_1826)
.L_1826:
        /*000c*/ 	.word	0x00000000
        /*0010*/ 	.short	0x0001
        /*0012*/ 	.short	0x0008
        /*0014*/ 	.byte	0x00, 0xf0, 0x61, 0x08


	//----- nvinfo : EIATTR_KPARAM_INFO
	.align		4
.L_1827:
        /*0018*/ 	.byte	0x04, 0x17
        /*001a*/ 	.short	(.L_1829 - .L_1828)
.L_1828:
        /*001c*/ 	.word	0x00000000
        /*0020*/ 	.short	0x0000
        /*0022*/ 	.short	0x0000
        /*0024*/ 	.byte	0x00, 0xf0, 0x11, 0x00


	//----- nvinfo : EIATTR_SPARSE_MMA_MASK
	.align		4
.L_1829:
        /*0028*/ 	.byte	0x03, 0x50
        /*002a*/ 	.short	0x0000


	//----- nvinfo : EIATTR_MAXREG_COUNT
	.align		4
        /*002c*/ 	.byte	0x03, 0x1b
        /*002e*/ 	.short	0x0080


	//----- nvinfo : EIATTR_MERCURY_ISA_VERSION
	.align		4
        /*0030*/ 	.byte	0x03, 0x5f
        /*0032*/ 	.short	0x0101


	//----- nvinfo : EIATTR_EXIT_INSTR_OFFSETS
	.align		4
        /*0034*/ 	.byte	0x04, 0x1c
        /*0036*/ 	.short	(.L_1831 - .L_1830)


	//   ....[0]....
.L_1830:
        /*0038*/ 	.word	0x00003cb0


	//   ....[1]....
        /*003c*/ 	.word	0x00005090


	//----- nvinfo : EIATTR_MAX_THREADS
	.align		4
.L_1831:
        /*0040*/ 	.byte	0x04, 0x05
        /*0042*/ 	.short	(.L_1833 - .L_1832)
.L_1832:
        /*0044*/ 	.word	0x00000080
        /*0048*/ 	.word	0x00000001
        /*004c*/ 	.word	0x00000001


	//----- nvinfo : EIATTR_CRS_STACK_SIZE
	.align		4
.L_1833:
        /*0050*/ 	.byte	0x04, 0x1e
        /*0052*/ 	.short	(.L_1835 - .L_1834)
.L_1834:
        /*0054*/ 	.word	0x00000000


	//----- nvinfo : EIATTR_CBANK_PARAM_SIZE
	.align		4
.L_1835:
        /*0058*/ 	.byte	0x03, 0x19
        /*005a*/ 	.short	0x0220


	//----- nvinfo : EIATTR_PARAM_CBANK
	.align		4
        /*005c*/ 	.byte	0x04, 0x0a
        /*005e*/ 	.short	(.L_1837 - .L_1836)
	.align		4
.L_1836:
        /*0060*/ 	.word	index@(.nv.constant0._ZN2at6native18elementwise_kernelILi128ELi4EZNS0_22gpu_kernel_impl_nocastIZZZNS0_17logit_kernel_cudaERNS_18TensorIteratorBaseERKN3c106ScalarEENKUlvE_clEvENKUlvE1_clEvEUlNS5_4HalfEE_EEvS4_RKT_EUliE_EEviT1_)
        /*0064*/ 	.short	0x0210
        /*0066*/ 	.short	0x0220


	//----- nvinfo : EIATTR_SW_WAR
	.align		4
.L_1837:
        /*0068*/ 	.byte	0x04, 0x36
        /*006a*/ 	.short	(.L_1839 - .L_1838)
.L_1838:
        /*006c*/ 	.word	0x00000008
.L_1839:


//--------------------- .nv.info._ZN2at6native27unrolled_elementwise_kernelIZZZNS0_17logit_kernel_cudaERNS_18TensorIteratorBaseERKN3c106ScalarEENKUlvE_clEvENKUlvE1_clEvEUlNS4_4HalfEE_St5arrayIPcLm2EELi4E23TrivialOffsetCalculatorILi1EjESG_NS0_6memory15LoadWithoutCastENSH_16StoreWithoutCastEEEviT_T0_T2_T3_T4_T5_ --------------------------
	.section	.nv.info._ZN2at6native27unrolled_elementwise_kernelIZZZNS0_17logit_kernel_cudaERNS_18TensorIteratorBaseERKN3c106ScalarEENKUlvE_clEvENKUlvE1_clEvEUlNS4_4HalfEE_St5arrayIPcLm2EELi4E23TrivialOffsetCalculatorILi1EjESG_NS0_6memory15LoadWithoutCastENSH_16StoreWithoutCastEEEviT_T0_T2_T3_T4_T5_,"",@"SHT_CUDA_INFO"
	.sectionflags	@""
	.align	4


	//----- nvinfo : EIATTR_CUDA_API_VERSION
	.align		4
        /*0000*/ 	.byte	0x04, 0x37
        /*0002*/ 	.short	(.L_1841 - .L_1840)
.L_1840:
        /*0004*/ 	.word	0x00000082


	//----- nvinfo : EIATTR_KPARAM_INFO
	.align		4
.L_1841:
        /*0008*/ 	.byte	0x04, 0x17
        /*000a*/ 	.short	(.L_1843 - .L_1842)
.L_1842:
        /*000c*/ 	.word	0x00000000
        /*0010*/ 	.short	0x0006
        /*0012*/ 	.short	0x001b
        /*0014*/ 	.byte	0x00, 0xf0, 0x05, 0x00


	//----- nvinfo : EIATTR_KPARAM_INFO
	.align		4
.L_1843:
        /*0018*/ 	.byte	0x04, 0x17
        /*001a*/ 	.short	(.L_1845 - .L_1844)
.L_1844:
        /*001c*/ 	.word	0x00000000
        /*0020*/ 	.short	0x0005
        /*0022*/ 	.short	0x001a
        /*0024*/ 	.byte	0x00, 0xf0, 0x05, 0x00


	//----- nvinfo : EIATTR_KPARAM_INFO
	.align		4
.L_1845:
        /*0028*/ 	.byte	0x04, 0x17
        /*002a*/ 	.short	(.L_1847 - .L_1846)
.L_1846:
        /*002c*/ 	.word	0x00000000
        /*0030*/ 	.short	0x0004
        /*0032*/ 	.short	0x0019
        /*0034*/ 	.byte	0x00, 0xf0, 0x05, 0x00


	//----- nvinfo : EIATTR_KPARAM_INFO
	.align		4
.L_1847:
        /*0038*/ 	.byte	0x04, 0x17
        /*003a*/ 	.short	(.L_1849 - .L_1848)
.L_1848:
        /*003c*/ 	.word	0x00000000
        /*0040*/ 	.short	0x0003
        /*0042*/ 	.short	0x0018
        /*0044*/ 	.byte	0x00, 0xf0, 0x05, 0x00


	//----- nvinfo : EIATTR_KPARAM_INFO
	.align		4
.L_1849:
        /*0048*/ 	.byte	0x04, 0x17
        /*004a*/ 	.short	(.L_1851 - .L_1850)
.L_1850:
        /*004c*/ 	.word	0x00000000
        /*0050*/ 	.short	0x0002
        /*0052*/ 	.short	0x0008
        /*0054*/ 	.byte	0x00, 0xf0, 0x41, 0x00


	//----- nvinfo : EIATTR_KPARAM_INFO
	.align		4
.L_1851:
        /*0058*/ 	.byte	0x04, 0x17
        /*005a*/ 	.short	(.L_1853 - .L_1852)
.L_1852:
        /*005c*/ 	.word	0x00000000
        /*0060*/ 	.short	0x0001
        /*0062*/ 	.short	0x0004
        /*0064*/ 	.byte	0x00, 0xf0, 0x05, 0x00


	//----- nvinfo : EIATTR_KPARAM_INFO
	.align		4
.L_1853:
        /*0068*/ 	.byte	0x04, 0x17
        /*006a*/ 	.short	(.L_1855 - .L_1854)
.L_1854:
        /*006c*/ 	.word	0x00000000
        /*0070*/ 	.short	0x0000
        /*0072*/ 	.short	0x0000
        /*0074*/ 	.byte	0x00, 0xf0, 0x11, 0x00


	//----- nvinfo : EIATTR_SPARSE_MMA_MASK
	.align		4
.L_1855:
        /*0078*/ 	.byte	0x03, 0x50
        /*007a*/ 	.short	0x0000


	//----- nvinfo : EIATTR_MAXREG_COUNT
	.align		4
        /*007c*/ 	.byte	0x03, 0x1b
        /*007e*/ 	.short	0x00ff


	//----- nvinfo : EIATTR_MERCURY_ISA_VERSION
	.align		4
        /*0080*/ 	.byte	0x03, 0x5f
        /*0082*/ 	.short	0x0101


	//----- nvinfo : EIATTR_EXIT_INSTR_OFFSETS
	.align		4
        /*0084*/ 	.byte	0x04, 0x1c
        /*0086*/ 	.short	(.L_1857 - .L_1856)


	//   ....[0]....
.L_1856:
        /*0088*/ 	.word	0x00000570


	//   ....[1]....
        /*008c*/ 	.word	0x000005e0


	//----- nvinfo : EIATTR_MAX_THREADS
	.align		4
.L_1857:
        /*0090*/ 	.byte	0x04, 0x05
        /*0092*/ 	.short	(.L_1859 - .L_1858)
.L_1858:
        /*0094*/ 	.word	0x00000080
        /*0098*/ 	.word	0x00000001
        /*009c*/ 	.word	0x00000001


	//----- nvinfo : EIATTR_CRS_STACK_SIZE
	.align		4
.L_1859:
        /*00a0*/ 	.byte	0x04, 0x1e
        /*00a2*/ 	.short	(.L_1861 - .L_1860)
.L_1860:
        /*00a4*/ 	.word	0x00000000


	//----- nvinfo : EIATTR_CBANK_PARAM_SIZE
	.align		4
.L_1861:
        /*00a8*/ 	.byte	0x03, 0x19
        /*00aa*/ 	.short	0x001c


	//----- nvinfo : EIATTR_PARAM_CBANK
	.align		4
        /*00ac*/ 	.byte	0x04, 0x0a
        /*00ae*/ 	.short	(.L_1863 - .L_1862)
	.align		4
.L_1862:
        /*00b0*/ 	.word	index@(.nv.constant0._ZN2at6native27unrolled_elementwise_kernelIZZZNS0_17logit_kernel_cudaERNS_18TensorIteratorBaseERKN3c106ScalarEENKUlvE_clEvENKUlvE1_clEvEUlNS4_4HalfEE_St5arrayIPcLm2EELi4E23TrivialOffsetCalculatorILi1EjESG_NS0_6memory15LoadWithoutCastENSH_16StoreWithoutCastEEEviT_T0_T2_T3_T4_T5_)
        /*00b4*/ 	.short	0x0210
        /*00b6*/ 	.short	0x001c


	//----- nvinfo : EIATTR_SW_WAR
	.align		4
.L_1863:
        /*00b8*/ 	.byte	0x04, 0x36
        /*00ba*/ 	.short	(.L_1865 - .L_1864)
.L_1864:
        /*00bc*/ 	.word	0x00000008
.L_1865:


//--------------------- .nv.info._ZN2at6native29vectorized_elementwise_kernelILi2EZZZNS0_17logit_kernel_cudaERNS_18TensorIteratorBaseERKN3c106ScalarEENKUlvE_clEvENKUlvE1_clEvEUlNS4_4HalfEE_St5arrayIPcLm2EEEEviT0_T1_ --------------------------
	.section	.nv.info._ZN2at6native29vectorized_elementwise_kernelILi2EZZZNS0_17logit_kernel_cudaERNS_18TensorIteratorBaseERKN3c106ScalarEENKUlvE_clEvENKUlvE1_clEvEUlNS4_4HalfEE_St5arrayIPcLm2EEEEviT0_T1_,"",@"SHT_CUDA_INFO"
	.sectionflags	@""
	.align	4


	//----- nvinfo : EIATTR_CUDA_API_VERSION
	.align		4
        /*0000*/ 	.byte	0x04, 0x37
        /*0002*/ 	.short	(.L_1867 - .L_1866)
.L_1866:
        /*0004*/ 	.word	0x00000082


	//----- nvinfo : EIATTR_KPARAM_INFO
	.align		4
.L_1867:
        /*0008*/ 	.byte	0x04, 0x17
        /*000a*/ 	.short	(.L_1869 - .L_1868)
.L_1868:
        /*000c*/ 	.word	0x00000000
        /*0010*/ 	.short	0x0002
        /*0012*/ 	.short	0x0008
        /*0014*/ 	.byte	0x00, 0xf0, 0x41, 0x00


	//----- nvinfo : EIATTR_KPARAM_INFO
	.align		4
.L_1869:
        /*0018*/ 	.byte	0x04, 0x17
        /*001a*/ 	.short	(.L_1871 - .L_1870)
.L_1870:
        /*001c*/ 	.word	0x00000000
        /*0020*/ 	.short	0x0001
        /*0022*/ 	.short	0x0004
        /*0024*/ 	.byte	0x00, 0xf0, 0x05, 0x00


	//----- nvinfo : EIATTR_KPARAM_INFO
	.align		4
.L_1871:
        /*0028*/ 	.byte	0x04, 0x17
        /*002a*/ 	.short	(.L_1873 - .L_1872)
.L_1872:
        /*002c*/ 	.word	0x00000000
        /*0030*/ 	.short	0x0000
        /*0032*/ 	.short	0x0000
        /*0034*/ 	.byte	0x00, 0xf0, 0x11, 0x00


	//----- nvinfo : EIATTR_SPARSE_MMA_MASK
	.align		4
.L_1873:
        /*0038*/ 	.byte	0x03, 0x50
        /*003a*/ 	.short	0x0000


	//----- nvinfo : EIATTR_MAXREG_COUNT
	.align		4
        /*003c*/ 	.byte	0x03, 0x1b
        /*003e*/ 	.short	0x00ff


	//----- nvinfo : EIATTR_MERCURY_ISA_VERSION
	.align		4
        /*0040*/ 	.byte	0x03, 0x5f
        /*0042*/ 	.short	0x0101


	//----- nvinfo : EIATTR_EXIT_INSTR_OFFSETS
	.align		4
        /*0044*/ 	.byte	0x04, 0x1c
        /*0046*/ 	.short	(.L_1875 - .L_1874)


	//   ....[0]....
.L_1874:
        /*0048*/ 	.word	0x000004b0


	//   ....[1]....
        /*004c*/ 	.word	0x00001000


	//   ....[2]....
        /*0050*/ 	.word	0x00001050


	//----- nvinfo : EIATTR_MAX_THREADS
	.align		4
.L_1875:
        /*0054*/ 	.byte	0x04, 0x05
        /*0056*/ 	.short	(.L_1877 - .L_1876)
.L_1876:
        /*0058*/ 	.word	0x00000080
        /*005c*/ 	.word	0x00000001
        /*0060*/ 	.word	0x00000001


	//----- nvinfo : EIATTR_CRS_STACK_SIZE
	.align		4
.L_1877:
        /*0064*/ 	.byte	0x04, 0x1e
        /*0066*/ 	.short	(.L_1879 - .L_1878)
.L_1878:
        /*0068*/ 	.word	0x00000000


	//----- nvinfo : EIATTR_CBANK_PARAM_SIZE
	.align		4
.L_1879:
        /*006c*/ 	.byte	0x03, 0x19
        /*006e*/ 	.short	0x0018


	//----- nvinfo : EIATTR_PARAM_CBANK
	.align		4
        /*0070*/ 	.byte	0x04, 0x0a
        /*0072*/ 	.short	(.L_1881 - .L_1880)
	.align		4
.L_1880:
        /*0074*/ 	.word	index@(.nv.constant0._ZN2at6native29vectorized_elementwise_kernelILi2EZZZNS0_17logit_kernel_cudaERNS_18TensorIteratorBaseERKN3c106ScalarEENKUlvE_clEvENKUlvE1_clEvEUlNS4_4HalfEE_St5arrayIPcLm2EEEEviT0_T1_)
        /*0078*/ 	.short	0x0210
        /*007a*/ 	.short	0x0018


	//----- nvinfo : EIATTR_SW_WAR
	.align		4
.L_1881:
        /*007c*/ 	.byte	0x04, 0x36
        /*007e*/ 	.short	(.L_1883 - .L_1882)
.L_1882:
        /*0080*/ 	.word	0x00000008
.L_1883:


//--------------------- .nv.info._ZN2at6native29vectorized_elementwise_kernelILi4EZZZNS0_17logit_kernel_cudaERNS_18TensorIteratorBaseERKN3c106ScalarEENKUlvE_clEvENKUlvE1_clEvEUlNS4_4HalfEE_St5arrayIPcLm2EEEEviT0_T1_ --------------------------
	.section	.nv.info._ZN2at6native29vectorized_elementwise_kernelILi4EZZZNS0_17logit_kernel_cudaERNS_18TensorIteratorBaseERKN3c106ScalarEENKUlvE_clEvENKUlvE1_clEvEUlNS4_4HalfEE_St5arrayIPcLm2EEEEviT0_T1_,"",@"SHT_CUDA_INFO"
	.sectionflags	@""
	.align	4


	//----- nvinfo : EIATTR_CUDA_API_VERSION
	.align		4
        /*0000*/ 	.byte	0x04, 0x37
        /*0002*/ 	.short	(.L_1885 - .L_1884)
.L_1884:
        /*0004*/ 	.word	0x00000082


	//----- nvinfo : EIATTR_KPARAM_INFO
	.align		4
.L_1885:
        /*0008*/ 	.byte	0x04, 0x17
        /*000a*/ 	.short	(.L_1887 - .L_1886)
.L_1886:
        /*000c*/ 	.word	0x00000000
        /*0010*/ 	.short	0x0002
        /*0012*/ 	.short	0x0008
        /*0014*/ 	.byte	0x00, 0xf0, 0x41, 0x00


	//----- nvinfo : EIATTR_KPARAM_INFO
	.align		4
.L_1887:
        /*0018*/ 	.byte	0x04, 0x17
        /*001a*/ 	.short	(.L_1889 - .L_1888)
.L_1888:
        /*001c*/ 	.word	0x00000000
        /*0020*/ 	.short	0x0001
        /*0022*/ 	.short	0x0004
        /*0024*/ 	.byte	0x00, 0xf0, 0x05, 0x00


	//----- nvinfo : EIATTR_KPARAM_INFO
	.align		4
.L_1889:
        /*0028*/ 	.byte	0x04, 0x17
        /*002a*/ 	.short	(.L_1891 - .L_1890)
.L_1890:
        /*002c*/ 	.word	0x00000000
        /*0030*/ 	.short	0x0000
        /*0032*/ 	.short	0x0000
        /*0034*/ 	.byte	0x00, 0xf0, 0x11, 0x00


	//----- nvinfo : EIATTR_SPARSE_MMA_MASK
	.align		4
.L_1891:
        /*0038*/ 	.byte	0x03, 0x50
        /*003a*/ 	.short	0x0000


	//----- nvinfo : EIATTR_MAXREG_COUNT
	.align		4
        /*003c*/ 	.byte	0x03, 0x1b
        /*003e*/ 	.short	0x00ff


	//----- nvinfo : EIATTR_MERCURY_ISA_VERSION
	.align		4
        /*0040*/ 	.byte	0x03, 0x5f
        /*0042*/ 	.short	0x0101


	//----- nvinfo : EIATTR_EXIT_INSTR_OFFSETS
	.align		4
        /*0044*/ 	.byte	0x04, 0x1c
        /*0046*/ 	.short	(.L_1893 - .L_1892)


	//   ....[0]....
.L_1892:
        /*0048*/ 	.word	0x00000470


	//   ....[1]....
        /*004c*/ 	.word	0x00000fc0


	//   ....[2]....
        /*0050*/ 	.word	0x00001010


	//----- nvinfo : EIATTR_MAX_THREADS
	.align		4
.L_1893:
        /*0054*/ 	.byte	0x04, 0x05
        /*0056*/ 	.short	(.L_1895 - .L_1894)
.L_1894:
        /*0058*/ 	.word	0x00000080
        /*005c*/ 	.word	0x00000001
        /*0060*/ 	.word	0x00000001


	//----- nvinfo : EIATTR_CRS_STACK_SIZE
	.align		4
.L_1895:
        /*0064*/ 	.byte	0x04, 0x1e
        /*0066*/ 	.short	(.L_1897 - .L_1896)
.L_1896:
        /*0068*/ 	.word	0x00000000


	//----- nvinfo : EIATTR_CBANK_PARAM_SIZE
	.align		4
.L_1897:
        /*006c*/ 	.byte	0x03, 0x19
        /*006e*/ 	.short	0x0018


	//----- nvinfo : EIATTR_PARAM_CBANK
	.align		4
        /*0070*/ 	.byte	0x04, 0x0a
        /*0072*/ 	.short	(.L_1899 - .L_1898)
	.align		4
.L_1898:
        /*0074*/ 	.word	index@(.nv.constant0._ZN2at6native29vectorized_elementwise_kernelILi4EZZZNS0_17logit_kernel_cudaERNS_18TensorIteratorBaseERKN3c106ScalarEENKUlvE_clEvENKUlvE1_clEvEUlNS4_4HalfEE_St5arrayIPcLm2EEEEviT0_T1_)
        /*0078*/ 	.short	0x0210
        /*007a*/ 	.short	0x0018


	//----- nvinfo : EIATTR_SW_WAR
	.align		4
.L_1899:
        /*007c*/ 	.byte	0x04, 0x36
        /*007e*/ 	.short	(.L_1901 - .L_1900)
.L_1900:
        /*0080*/ 	.word	0x00000008
.L_1901:


//--------------------- .nv.info._ZN2at6native29vectorized_elementwise_kernelILi8EZZZNS0_17logit_kernel_cudaERNS_18TensorIteratorBaseERKN3c106ScalarEENKUlvE_clEvENKUlvE1_clEvEUlNS4_4HalfEE_St5arrayIPcLm2EEEEviT0_T1_ --------------------------
	.section	.nv.info._ZN2at6native29vectorized_elementwise_kernelILi8EZZZNS0_17logit_kernel_cudaERNS_18TensorIteratorBaseERKN3c106ScalarEENKUlvE_clEvENKUlvE1_clEvEUlNS4_4HalfEE_St5arrayIPcLm2EEEEviT0_T1_,"",@"SHT_CUDA_INFO"
	.sectionflags	@""
	.align	4


	//----- nvinfo : EIATTR_CUDA_API_VERSION
	.align		4
        /*0000*/ 	.byte	0x04, 0x37
        /*0002*/ 	.short	(.L_1903 - .L_1902)
.L_1902:
        /*0004*/ 	.word	0x00000082


	//----- nvinfo : EIATTR_KPARAM_INFO
	.align		4
.L_1903:
        /*0008*/ 	.byte	0x04, 0x17
        /*000a*/ 	.short	(.L_1905 - .L_1904)
.L_1904:
        /*000c*/ 	.word	0x00000000
        /*0010*/ 	.short	0x0002
        /*0012*/ 	.short	0x0008
        /*0014*/ 	.byte	0x00, 0xf0, 0x41, 0x00


	//----- nvinfo : EIATTR_KPARAM_INFO
	.align		4
.L_1905:
        /*0018*/ 	.byte	0x04, 0x17
        /*001a*/ 	.short	(.L_1907 - .L_1906)
.L_1906:
        /*001c*/ 	.word	0x00000000
        /*0020*/ 	.short	0x0001
        /*0022*/ 	.short	0x0004
        /*0024*/ 	.byte	0x00, 0xf0, 0x05, 0x00


	//----- nvinfo : EIATTR_KPARAM_INFO
	.align		4
.L_1907:
        /*0028*/ 	.byte	0x04, 0x17
        /*002a*/ 	.short	(.L_1909 - .L_1908)
.L_1908:
        /*002c*/ 	.word	0x00000000
        /*0030*/ 	.short	0x0000
        /*0032*/ 	.short	0x0000
        /*0034*/ 	.byte	0x00, 0xf0, 0x11, 0x00


	//----- nvinfo : EIATTR_SPARSE_MMA_MASK
	.align		4
.L_1909:
        /*0038*/ 	.byte	0x03, 0x50
        /*003a*/ 	.short	0x0000


	//----- nvinfo : EIATTR_MAXREG_COUNT
	.align		4
        /*003c*/ 	.byte	0x03, 0x1b
        /*003e*/ 	.short	0x00ff


	//----- nvinfo : EIATTR_MERCURY_ISA_VERSION
	.align		4
        /*0040*/ 	.byte	0x03, 0x5f
        /*0042*/ 	.short	0x0101


	//----- nvinfo : EIATTR_EXIT_INSTR_OFFSETS
	.align		4
        /*0044*/ 	.byte	0x04, 0x1c
        /*0046*/ 	.short	(.L_1911 - .L_1910)


	//   ....[0]....
.L_1910:
        /*0048*/ 	.word	0x00000450


	//   ....[1]....
        /*004c*/ 	.word	0x00000fa0


	//   ....[2]....
        /*0050*/ 	.word	0x00000ff0


	//----- nvinfo : EIATTR_MAX_THREADS
	.align		4
.L_1911:
        /*0054*/ 	.byte	0x04, 0x05
        /*0056*/ 	.short	(.L_1913 - .L_1912)
.L_1912:
        /*0058*/ 	.word	0x00000080
        /*005c*/ 	.word	0x00000001
        /*0060*/ 	.word	0x00000001


	//----- nvinfo : EIATTR_CRS_STACK_SIZE
	.align		4
.L_1913:
        /*0064*/ 	.byte	0x04, 0x1e
        /*0066*/ 	.short	(.L_1915 - .L_1914)
.L_1914:
        /*0068*/ 	.word	0x00000000


	//----- nvinfo : EIATTR_CBANK_PARAM_SIZE
	.align		4
.L_1915:
        /*006c*/ 	.byte	0x03, 0x19
        /*006e*/ 	.short	0x0018


	//----- nvinfo : EIATTR_PARAM_CBANK
	.align		4
        /*0070*/ 	.byte	0x04, 0x0a
        /*0072*/ 	.short	(.L_1917 - .L_1916)
	.align		4
.L_1916:
        /*0074*/ 	.word	index@(.nv.constant0._ZN2at6native29vectorized_elementwise_kernelILi8EZZZNS0_17logit_kernel_cudaERNS_18TensorIteratorBaseERKN3c106ScalarEENKUlvE_clEvENKUlvE1_clEvEUlNS4_4HalfEE_St5arrayIPcLm2EEEEviT0_T1_)
        /*0078*/ 	.short	0x0210
        /*007a*/ 	.short	0x0018


	//----- nvinfo : EIATTR_SW_WAR
	.align		4
.L_1917:
        /*007c*/ 	.byte	0x04, 0x36
        /*007e*/ 	.short	(.L_1919 - .L_1918)
.L_1918:
        /*0080*/ 	.word	0x00000008
.L_1919:


//--------------------- .nv.info._ZN2at6native18elementwise_kernelILi128ELi4EZNS0_15gpu_kernel_implIZZZNS0_17logit_kernel_cudaERNS_18TensorIteratorBaseERKN3c106ScalarEENKUlvE_clEvENKUlvE0_clEvEUlfE0_EEvS4_RKT_EUliE_EEviT1_ --------------------------
	.section	.nv.info._ZN2at6native18elementwise_kernelILi128ELi4EZNS0_15gpu_kernel_implIZZZNS0_17logit_kernel_cudaERNS_18TensorIteratorBaseERKN3c106ScalarEENKUlvE_clEvENKUlvE0_clEvEUlfE0_EEvS4_RKT_EUliE_EEviT1_,"",@"SHT_CUDA_INFO"
	.sectionflags	@""
	.align	4


	//----- nvinfo : EIATTR_CUDA_API_VERSION
	.align		4
        /*0000*/ 	.byte	0x04, 0x37
        /*0002*/ 	.short	(.L_1921 - .L_1920)
.L_1920:
        /*0004*/ 	.word	0x00000082


	//----- nvinfo : EIATTR_KPARAM_INFO
	.align		4
.L_1921:
        /*0008*/ 	.byte	0x04, 0x17
        /*000a*/ 	.short	(.L_1923 - .L_1922)
.L_1922:
        /*000c*/ 	.word	0x00000000
        /*0010*/ 	.short	0x0001
        /*0012*/ 	.short	0x0008
        /*0014*/ 	.byte	0x00, 0xf0, 0xa1, 0x08


	//----- nvinfo : EIATTR_KPARAM_INFO
	.align		4
.L_1923:
        /*0018*/ 	.byte	0x04, 0x17
        /*001a*/ 	.short	(.L_1925 - .L_1924)
.L_1924:
        /*001c*/ 	.word	0x00000000
        /*0020*/ 	.short	0x0000
        /*0022*/ 	.short	0x0000
        /*0024*/ 	.byte	0x00, 0xf0, 0x11, 0x00


	//----- nvinfo : EIATTR_SPARSE_MMA_MASK
	.align		4
.L_1925:
        /*0028*/ 	.byte	0x03, 0x50
        /*002a*/ 	.short	0x0000


	//----- nvinfo : EIATTR_MAXREG_COUNT
	.align		4
        /*002c*/ 	.byte	0x03, 0x1b
        /*002e*/ 	.short	0x0080


	//----- nvinfo : EIATTR_EXTERNS
	.align		4
        /*0030*/ 	.byte	0x04, 0x0f
        /*0032*/ 	.short	(.L_1927 - .L_1926)


	//   ....[0]....
	.align		4
.L_1926:
        /*0034*/ 	.word	index@(__assertfail)


	//----- nvinfo : EIATTR_MERCURY_ISA_VERSION
	.align		4
.L_1927:
        /*0038*/ 	.byte	0x03, 0x5f
        /*003a*/ 	.short	0x0101


	//----- nvinfo : EIATTR_SYSCALL_OFFSETS
	.align		4
        /*003c*/ 	.byte	0x04, 0x46
        /*003e*/ 	.short	(.L_1929 - .L_1928)


	//   ....[0]....
.L_1928:
        /*0040*/ 	.word	0x00002150


	//   ....[1]....
        /*0044*/ 	.word	0x000030a0


	//   ....[2]....
        /*0048*/ 	.word	0x00005230


	//   ....[3]....
        /*004c*/ 	.word	0x00006180


	//   ....[4]....
        /*0050*/ 	.word	0x00008300


	//   ....[5]....
        /*0054*/ 	.word	0x00009250


	//   ....[6]....
        /*0058*/ 	.word	0x0000b3c0


	//   ....[7]....
        /*005c*/ 	.word	0x0000c310


	//----- nvinfo : EIATTR_EXIT_INSTR_OFFSETS
	.align		4
.L_1929:
        /*0060*/ 	.byte	0x04, 0x1c
        /*0062*/ 	.short	(.L_1931 - .L_1930)


	//   ....[0]....
.L_1930:
        /*0064*/ 	.word	0x00009300


	//   ....[1]....
        /*0068*/ 	.word	0x0000b630


	//   ....[2]....
        /*006c*/ 	.word	0x0000b670


	//   ....[3]....
        /*0070*/ 	.word	0x0000b700


	//   ....[4]....
        /*0074*/ 	.word	0x0000b730


	//   ....[5]....
        /*0078*/ 	.word	0x0000b760


	//   ....[6]....
        /*007c*/ 	.word	0x0000b7e0


	//   ....[7]....
        /*0080*/ 	.word	0x0000b810


	//   ....[8]....
        /*0084*/ 	.word	0x0000b8a0


	//   ....[9]....
        /*0088*/ 	.word	0x0000b8e0


	//   ....[10]....
        /*008c*/ 	.word	0x0000b920


	//   ....[11]....
        /*0090*/ 	.word	0x0000b9e0


	//   ....[12]....
        /*0094*/ 	.word	0x0000ba30


	//   ....[13]....
        /*0098*/ 	.word	0x0000bbb0


	//   ....[14]....
        /*009c*/ 	.word	0x0000bd00


	//   ....[15]....
        /*00a0*/ 	.word	0x0000bd30


	//   ....[16]....
        /*00a4*/ 	.word	0x0000bde0


	//   ....[17]....
        /*00a8*/ 	.word	0x0000bf50


	//   ....[18]....
        /*00ac*/ 	.word	0x0000c0c0


	//   ....[19]....
        /*00b0*/ 	.word	0x0000c210


	//   ....[20]....
        /*00b4*/ 	.word	0x0000c320


	//   ....[21]....
        /*00b8*/ 	.word	0x0000c350


	//   ....[22]....
        /*00bc*/ 	.word	0x0000c380


	//----- nvinfo : EIATTR_MAX_THREADS
	.align		4
.L_1931:
        /*00c0*/ 	.byte	0x04, 0x05
        /*00c2*/ 	.short	(.L_1933 - .L_1932)
.L_1932:
        /*00c4*/ 	.word	0x00000080
        /*00c8*/ 	.word	0x00000001
        /*00cc*/ 	.word	0x00000001


	//----- nvinfo : EIATTR_CRS_STACK_SIZE
	.align		4
.L_1933:
        /*00d0*/ 	.byte	0x04, 0x1e
        /*00d2*/ 	.short	(.L_1935 - .L_1934)
.L_1934:
        /*00d4*/ 	.word	0x00000000


	//----- nvinfo : EIATTR_CBANK_PARAM_SIZE
	.align		4
.L_1935:
        /*00d8*/ 	.byte	0x03, 0x19
        /*00da*/ 	.short	0x0230


	//----- nvinfo : EIATTR_PARAM_CBANK
	.align		4
        /*00dc*/ 	.byte	0x04, 0x0a
        /*00de*/ 	.short	(.L_1937 - .L_1936)
	.align		4
.L_1936:
        /*00e0*/ 	.word	index@(.nv.constant0._ZN2at6native18elementwise_kernelILi128ELi4EZNS0_15gpu_kernel_implIZZZNS0_17logit_kernel_cudaERNS_18TensorIteratorBaseERKN3c106ScalarEENKUlvE_clEvENKUlvE0_clEvEUlfE0_EEvS4_RKT_EUliE_EEviT1_)
        /*00e4*/ 	.short	0x0210
        /*00e6*/ 	.short	0x0230


	//----- nvinfo : EIATTR_SW_WAR
	.align		4
.L_1937:
        /*00e8*/ 	.byte	0x04, 0x36
        /*00ea*/ 	.short	(.L_1939 - .L_1938)
.L_1938:
        /*00ec*/ 	.word	0x00000008
.L_1939:


//--------------------- .nv.info._ZN2at6native27unrolled_elementwise_kernelIZZZNS0_17logit_kernel_cudaERNS_18TensorIteratorBaseERKN3c106ScalarEENKUlvE_clEvENKUlvE0_clEvEUlfE0_St5arrayIPcLm2EELi4E23TrivialOffsetCalculatorILi1EjESF_NS0_6memory12LoadWithCastILi1EEENSG_13StoreWithCastILi1EEEEEviT_T0_T2_T3_T4_T5_ --------------------------
	.section	.nv.info._ZN2at6native27unrolled_elementwise_kernelIZZZNS0_17logit_kernel_cudaERNS_18TensorIteratorBaseERKN3c106ScalarEENKUlvE_clEvENKUlvE0_clEvEUlfE0_St5arrayIPcLm2EELi4E23TrivialOffsetCalculatorILi1EjESF_NS0_6memory12LoadWithCastILi1EEENSG_13StoreWithCastILi1EEEEEviT_T0_T2_T3_T4_T5_,"",@"SHT_CUDA_INFO"
	.sectionflags	@""
	.align	4


	//----- nvinfo : EIATTR_CUDA_API_VERSION
	.align		4
        /*0000*/ 	.byte	0x04, 0x37
        /*0002*/ 	.short	(.L_1941 - .L_1940)
.L_1940:
        /*0004*/ 	.word	0x00000082


	//----- nvinfo : EIATTR_KPARAM_INFO
	.align		4
.L_1941:
        /*0008*/ 	.byte	0x04, 0x17
        /*000a*/ 	.short	(.L_1943 - .L_1942)
.L_1942:
        /*000c*/ 	.word	0x00000000
        /*0010*/ 	.short	0x0006
        /*0012*/ 	.short	0x0034
        /*0014*/ 	.byte	0x00, 0xf0, 0x21, 0x00


	//----- nvinfo : EIATTR_KPARAM_INFO
	.align		4
.L_1943:
        /*0018*/ 	.byte	0x04, 0x17
        /*001a*/ 	.short	(.L_1945 - .L_1944)
.L_1944:
        /*001c*/ 	.word	0x00000000
        /*0020*/ 	.short	0x0005
        /*0022*/ 	.short	0x002c
        /*0024*/ 	.byte	0x00, 0xf0, 0x21, 0x00


	//----- nvinfo : EIATTR_KPARAM_INFO
	.align		4
.L_1945:
        /*0028*/ 	.byte	0x04, 0x17
        /*002a*/ 	.short	(.L_1947 - .L_1946)
.L_1946:
        /*002c*/ 	.word	0x00000000
        /*0030*/ 	.short	0x0004
        /*0032*/ 	.short	0x0029
        /*0034*/ 	.byte	0x00, 0xf0, 0x05, 0x00


	//----- nvinfo : EIATTR_KPARAM_INFO
	.align		4
.L_1947:
        /*0038*/ 	.byte	0x04, 0x17
        /*003a*/ 	.short	(.L_1949 - .L_1948)
.L_1948:
        /*003c*/ 	.word	0x00000000
        /*0040*/ 	.short	0x0003
        /*0042*/ 	.short	0x0028
        /*0044*/ 	.byte	0x00, 0xf0, 0x05, 0x00


	//----- nvinfo : EIATTR_KPARAM_INFO
	.align		4
.L_1949:
        /*0048*/ 	.byte	0x04, 0x17
        /*004a*/ 	.short	(.L_1951 - .L_1950)
.L_1950:
        /*004c*/ 	.word	0x00000000
        /*0050*/ 	.short	0x0002
        /*0052*/ 	.short	0x0018
        /*0054*/ 	.byte	0x00, 0xf0, 0x41, 0x00


	//----- nvinfo : EIATTR_KPARAM_INFO
	.align		4
.L_1951:
        /*0058*/ 	.byte	0x04, 0x17
        /*005a*/ 	.short	(.L_1953 - .L_1952)
.L_1952:
        /*005c*/ 	.word	0x00000000
        /*0060*/ 	.short	0x0001
        /*0062*/ 	.short	0x0008
        /*0064*/ 	.byte	0x00, 0xf0, 0x41, 0x00


	//----- nvinfo : EIATTR_KPARAM_INFO
	.align		4
.L_1953:
        /*0068*/ 	.byte	0x04, 0x17
        /*006a*/ 	.short	(.L_1955 - .L_1954)
.L_1954:
        /*006c*/ 	.word	0x00000000
        /*0070*/ 	.short	0x0000
        /*0072*/ 	.short	0x0000
        /*0074*/ 	.byte	0x00, 0xf0, 0x11, 0x00


	//----- nvinfo : EIATTR_SPARSE_MMA_MASK
	.align		4
.L_1955:
        /*0078*/ 	.byte	0x03, 0x50
        /*007a*/ 	.short	0x0000


	//----- nvinfo : EIATTR_MAXREG_COUNT
	.align		4
        /*007c*/ 	.byte	0x03, 0x1b
        /*007e*/ 	.short	0x00ff


	//----- nvinfo : EIATTR_EXTERNS
	.align		4
        /*0080*/ 	.byte	0x04, 0x0f
        /*0082*/ 	.short	(.L_1957 - .L_1956)


	//   ....[0]....
	.align		4
.L_1956:
        /*0084*/ 	.word	index@(__assertfail)


	//----- nvinfo : EIATTR_MERCURY_ISA_VERSION
	.align		4
.L_1957:
        /*0088*/ 	.byte	0x03, 0x5f
        /*008a*/ 	.short	0x0101


	//----- nvinfo : EIATTR_SYSCALL_OFFSETS
	.align		4
        /*008c*/ 	.byte	0x04, 0x46
        /*008e*/ 	.short	(.L_1959 - .L_1958)


	//   ....[0]....
.L_1958:
        /*0090*/ 	.word	0x00000ea0


	//   ....[1]....
        /*0094*/ 	.word	0x00001d50


	//   ....[2]....
        /*0098*/ 	.word	0x00002c10


	//   ....[3]....
        /*009c*/ 	.word	0x00003a70


	//   ....[4]....
        /*00a0*/ 	.word	0x00004f80


	//   ....[5]....
        /*00a4*/ 	.word	0x00005e80


	//   ....[6]....
        /*00a8*/ 	.word	0x00006d40


	//   ....[7]....
        /*00ac*/ 	.word	0x00007c00


	//----- nvinfo : EIATTR_EXIT_INSTR_OFFSETS
	.align		4
.L_1959:
        /*00b0*/ 	.byte	0x04, 0x1c
        /*00b2*/ 	.short	(.L_1961 - .L_1960)


	//   ....[0]....
.L_1960:
        /*00b4*/ 	.word	0x00006de0


	//   ....[1]....
        /*00b8*/ 	.word	0x00006f20


	//   ....[2]....
        /*00bc*/ 	.word	0x00006f60


	//   ....[3]....
        /*00c0*/ 	.word	0x00006ff0


	//   ....[4]....
        /*00c4*/ 	.word	0x00007020


	//   ....[5]....
        /*00c8*/ 	.word	0x00007050


	//   ....[6]....
        /*00cc*/ 	.word	0x000070d0


	//   ....[7]....
        /*00d0*/ 	.word	0x00007100


	//   ....[8]....
        /*00d4*/ 	.word	0x00007190


	//   ....[9]....
        /*00d8*/ 	.word	0x000071d0


	//   ....[10]....
        /*00dc*/ 	.word	0x00007210


	//   ....[11]....
        /*00e0*/ 	.word	0x000072d0


	//   ....[12]....
        /*00e4*/ 	.word	0x00007320


	//   ....[13]....
        /*00e8*/ 	.word	0x000074a0


	//   ....[14]....
        /*00ec*/ 	.word	0x000075f0


	//   ....[15]....
        /*00f0*/ 	.word	0x00007620


	//   ....[16]....
        /*00f4*/ 	.word	0x000076d0


	//   ....[17]....
        /*00f8*/ 	.word	0x00007840


	//   ....[18]....
        /*00fc*/ 	.word	0x000079b0


	//   ....[19]....
        /*0100*/ 	.word	0x00007b00


	//   ....[20]....
        /*0104*/ 	.word	0x00007c10


	//   ....[21]....
        /*0108*/ 	.word	0x00007c40


	//   ....[22]....
        /*010c*/ 	.word	0x00007c70


	//----- nvinfo : EIATTR_MAX_THREADS
	.align		4
.L_1961:
        /*0110*/ 	.byte	0x04, 0x05
        /*0112*/ 	.short	(.L_1963 - .L_1962)
.L_1962:
        /*0114*/ 	.word	0x00000080
        /*0118*/ 	.word	0x00000001
        /*011c*/ 	.word	0x00000001


	//----- nvinfo : EIATTR_CRS_STACK_SIZE
	.align		4
.L_1963:
        /*0120*/ 	.byte	0x04, 0x1e
        /*0122*/ 	.short	(.L_1965 - .L_1964)
.L_1964:
        /*0124*/ 	.word	0x00000000


	//----- nvinfo : EIATTR_CBANK_PARAM_SIZE
	.align		4
.L_1965:
        /*0128*/ 	.byte	0x03, 0x19
        /*012a*/ 	.short	0x003c


	//----- nvinfo : EIATTR_PARAM_CBANK
	.align		4
        /*012c*/ 	.byte	0x04, 0x0a
        /*012e*/ 	.short	(.L_1967 - .L_1966)
	.align		4
.L_1966:
        /*0130*/ 	.word	index@(.nv.constant0._ZN2at6native27unrolled_elementwise_kernelIZZZNS0_17logit_kernel_cudaERNS_18TensorIteratorBaseERKN3c106ScalarEENKUlvE_clEvENKUlvE0_clEvEUlfE0_St5arrayIPcLm2EELi4E23TrivialOffsetCalculatorILi1EjESF_NS0_6memory12LoadWithCastILi1EEENSG_13StoreWithCastILi1EEEEEviT_T0_T2_T3_T4_T5_)
        /*0134*/ 	.short	0x0210
        /*0136*/ 	.short	0x003c


	//----- nvinfo : EIATTR_SW_WAR
	.align		4
.L_1967:
        /*0138*/ 	.byte	0x04, 0x36
        /*013a*/ 	.short	(.L_1969 - .L_1968)
.L_1968:
        /*013c*/ 	.word	0x00000008
.L_1969:


//--------------------- .nv.info._ZN2at6native18elementwise_kernelILi128ELi2EZNS0_22gpu_kernel_impl_nocastIZZZNS0_17logit_kernel_cudaERNS_18TensorIteratorBaseERKN3c106ScalarEENKUlvE_clEvENKUlvE0_clEvEUlfE0_EEvS4_RKT_EUliE_EEviT1_ --------------------------
	.section	.nv.info._ZN2at6native18elementwise_kernelILi128ELi2EZNS0_22gpu_kernel_impl_nocastIZZZNS0_17logit_kernel_cudaERNS_18TensorIteratorBaseERKN3c106ScalarEENKUlvE_clEvENKUlvE0_clEvEUlfE0_EEvS4_RKT_EUliE_EEviT1_,"",@"SHT_CUDA_INFO"
	.sectionflags	@""
	.align	4


	//----- nvinfo : EIATTR_CUDA_API_VERSION
	.align		4
        /*0000*/ 	.byte	0x04, 0x37
        /*0002*/ 	.short	(.L_1971 - .L_1970)
.L_1970:
        /*0004*/ 	.word	0x00000082


	//----- nvinfo : EIATTR_KPARAM_INFO
	.align		4
.L_1971:
        /*0008*/ 	.byte	0x04, 0x17
        /*000a*/ 	.short	(.L_1973 - .L_1972)
.L_1972:
        /*000c*/ 	.word	0x00000000
        /*0010*/ 	.short	0x0001
        /*0012*/ 	.short	0x0008
        /*0014*/ 	.byte	0x00, 0xf0, 0x81, 0x08


	//----- nvinfo : EIATTR_KPARAM_INFO
	.align		4
.L_1973:
        /*0018*/ 	.byte	0x04, 0x17
        /*001a*/ 	.short	(.L_1975 - .L_1974)
.L_1974:
        /*001c*/ 	.word	0x00000000
        /*0020*/ 	.short	0x0000
        /*0022*/ 	.short	0x0000
        /*0024*/ 	.byte	0x00, 0xf0, 0x11, 0x00


	//----- nvinfo : EIATTR_SPARSE_MMA_MASK
	.align		4
.L_1975:
        /*0028*/ 	.byte	0x03, 0x50
        /*002a*/ 	.short	0x0000


	//----- nvinfo : EIATTR_MAXREG_COUNT
	.align		4
        /*002c*/ 	.byte	0x03, 0x1b
        /*002e*/ 	.short	0x0080


	//----- nvinfo : EIATTR_MERCURY_ISA_VERSION
	.align		4
        /*0030*/ 	.byte	0x03, 0x5f
        /*0032*/ 	.short	0x0101


	//----- nvinfo : EIATTR_EXIT_INSTR_OFFSETS
	.align		4
        /*0034*/ 	.byte	0x04, 0x1c
        /*0036*/ 	.short	(.L_1977 - .L_1976)


	//   ....[0]....
.L_1976:
        /*0038*/ 	.word	0x00001530


	//   ....[1]....
        /*003c*/ 	.word	0x00002980


	//----- nvinfo : EIATTR_MAX_THREADS
	.align		4
.L_1977:
        /*0040*/ 	.byte	0x04, 0x05
        /*0042*/ 	.short	(.L_1979 - .L_1978)
.L_1978:
        /*0044*/ 	.word	0x00000080
        /*0048*/ 	.word	0x00000001
        /*004c*/ 	.word	0x00000001


	//----- nvinfo : EIATTR_CRS_STACK_SIZE
	.align		4
.L_1979:
        /*0050*/ 	.byte	0x04, 0x1e
        /*0052*/ 	.short	(.L_1981 - .L_1980)
.L_1980:
        /*0054*/ 	.word	0x00000000


	//----- nvinfo : EIATTR_CBANK_PARAM_SIZE
	.align		4
.L_1981:
        /*0058*/ 	.byte	0x03, 0x19
        /*005a*/ 	.short	0x0228


	//----- nvinfo : EIATTR_PARAM_CBANK
	.align		4
        /*005c*/ 	.byte	0x04, 0x0a
        /*005e*/ 	.short	(.L_1983 - .L_1982)
	.align		4
.L_1982:
        /*0060*/ 	.word	index@(.nv.constant0._ZN2at6native18elementwise_kernelILi128ELi2EZNS0_22gpu_kernel_impl_nocastIZZZNS0_17logit_kernel_cudaERNS_18TensorIteratorBaseERKN3c106ScalarEENKUlvE_clEvENKUlvE0_clEvEUlfE0_EEvS4_RKT_EUliE_EEviT1_)
        /*0064*/ 	.short	0x0210
        /*0066*/ 	.short	0x0228


	//----- nvinfo : EIATTR_SW_WAR
	.align		4
.L_1983:
        /*0068*/ 	.byte	0x04, 0x36
        /*006a*/ 	.short	(.L_1985 - .L_1984)
.L_1984:
        /*006c*/ 	.word	0x00000008
.L_1985:


//--------------------- .nv.info._ZN2at6native27unrolled_elementwise_kernelIZZZNS0_17logit_kernel_cudaERNS_18TensorIteratorBaseERKN3c106ScalarEENKUlvE_clEvENKUlvE0_clEvEUlfE0_St5arrayIPcLm2EELi4E23TrivialOffsetCalculatorILi1EjESF_NS0_6memory15LoadWithoutCastENSG_16StoreWithoutCastEEEviT_T0_T2_T3_T4_T5_ --------------------------
	.section	.nv.info._ZN2at6native27unrolled_elementwise_kernelIZZZNS0_17logit_kernel_cudaERNS_18TensorIteratorBaseERKN3c106ScalarEENKUlvE_clEvENKUlvE0_clEvEUlfE0_St5arrayIPcLm2EELi4E23TrivialOffsetCalculatorILi1EjESF_NS0_6memory15LoadWithoutCastENSG_16StoreWithoutCastEEEviT_T0_T2_T3_T4_T5_,"",@"SHT_CUDA_INFO"
	.sectionflags	@""
	.align	4


	//----- nvinfo : EIATTR_CUDA_API_VERSION
	.align		4
        /*0000*/ 	.byte	0x04, 0x37
        /*0002*/ 	.short	(.L_1987 - .L_1986)
.L_1986:
        /*0004*/ 	.word	0x00000082


	//----- nvinfo : EIATTR_KPARAM_INFO
	.align		4
.L_1987:
        /*0008*/ 	.byte	0x04, 0x17
        /*000a*/ 	.short	(.L_1989 - .L_1988)
.L_1988:
        /*000c*/ 	.word	0x00000000
        /*0010*/ 	.short	0x0006
        /*0012*/ 	.short	0x002b
        /*0014*/ 	.byte	0x00, 0xf0, 0x05, 0x00


	//----- nvinfo : EIATTR_KPARAM_INFO
	.align		4
.L_1989:
        /*0018*/ 	.byte	0x04, 0x17
        /*001a*/ 	.short	(.L_1991 - .L_1990)
.L_1990:
        /*001c*/ 	.word	0x00000000
        /*0020*/ 	.short	0x0005
        /*0022*/ 	.short	0x002a
        /*0024*/ 	.byte	0x00, 0xf0, 0x05, 0x00


	//----- nvinfo : EIATTR_KPARAM_INFO
	.align		4
.L_1991:
        /*0028*/ 	.byte	0x04, 0x17
        /*002a*/ 	.short	(.L_1993 - .L_1992)
.L_1992:
        /*002c*/ 	.word	0x00000000
        /*0030*/ 	.short	0x0004
        /*0032*/ 	.short	0x0029
        /*0034*/ 	.byte	0x00, 0xf0, 0x05, 0x00


	//----- nvinfo : EIATTR_KPARAM_INFO
	.align		4
.L_1993:
        /*0038*/ 	.byte	0x04, 0x17
        /*003a*/ 	.short	(.L_1995 - .L_1994)
.L_1994:
        /*003c*/ 	.word	0x00000000
        /*0040*/ 	.short	0x0003
        /*0042*/ 	.short	0x0028
        /*0044*/ 	.byte	0x00, 0xf0, 0x05, 0x00


	//----- nvinfo : EIATTR_KPARAM_INFO
	.align		4
.L_1995:
        /*0048*/ 	.byte	0x04, 0x17
        /*004a*/ 	.short	(.L_1997 - .L_1996)
.L_1996:
        /*004c*/ 	.word	0x00000000
        /*0050*/ 	.short	0x0002
        /*0052*/ 	.short	0x0018
        /*0054*/ 	.byte	0x00, 0xf0, 0x41, 0x00


	//----- nvinfo : EIATTR_KPARAM_INFO
	.align		4
.L_1997:
        /*0058*/ 	.byte	0x04, 0x17
        /*005a*/ 	.short	(.L_1999 - .L_1998)
.L_1998:
        /*005c*/ 	.word	0x00000000
        /*0060*/ 	.short	0x0001
        /*0062*/ 	.short	0x0008
        /*0064*/ 	.byte	0x00, 0xf0, 0x41, 0x00


	//----- nvinfo : EIATTR_KPARAM_INFO
	.align		4
.L_1999:
        /*0068*/ 	.byte	0x04, 0x17
        /*006a*/ 	.short	(.L_2001 - .L_2000)
.L_2000:
        /*006c*/ 	.word	0x00000000
        /*0070*/ 	.short	0x0000
        /*0072*/ 	.short	0x0000
        /*0074*/ 	.byte	0x00, 0xf0, 0x11, 0x00


	//----- nvinfo : EIATTR_SPARSE_MMA_MASK
	.align		4
.L_2001:
        /*0078*/ 	.byte	0x03, 0x50
        /*007a*/ 	.short	0x0000


	//----- nvinfo : EIATTR_MAXREG_COUNT
	.align		4
        /*007c*/ 	.byte	0x03, 0x1b
        /*007e*/ 	.short	0x00ff


	//----- nvinfo : EIATTR_MERCURY_ISA_VERSION
	.align		4
        /*0080*/ 	.byte	0x03, 0x5f
        /*0082*/ 	.short	0x0101


	//----- nvinfo : EIATTR_EXIT_INSTR_OFFSETS
	.align		4
        /*0084*/ 	.byte	0x04, 0x1c
        /*0086*/ 	.short	(.L_2003 - .L_2002)


	//   ....[0]....
.L_2002:
        /*0088*/ 	.word	0x00000850


	//   ....[1]....
        /*008c*/ 	.word	0x000008a0


	//----- nvinfo : EIATTR_MAX_THREADS
	.align		4
.L_2003:
        /*0090*/ 	.byte	0x04, 0x05
        /*0092*/ 	.short	(.L_2005 - .L_2004)
.L_2004:
        /*0094*/ 	.word	0x00000080
        /*0098*/ 	.word	0x00000001
        /*009c*/ 	.word	0x00000001


	//----- nvinfo : EIATTR_CRS_STACK_SIZE
	.align		4
.L_2005:
        /*00a0*/ 	.byte	0x04, 0x1e
        /*00a2*/ 	.short	(.L_2007 - .L_2006)
.L_2006:
        /*00a4*/ 	.word	0x00000000


	//----- nvinfo : EIATTR_CBANK_PARAM_SIZE
	.align		4
.L_2007:
        /*00a8*/ 	.byte	0x03, 0x19
        /*00aa*/ 	.short	0x002c


	//----- nvinfo : EIATTR_PARAM_CBANK
	.align		4
        /*00ac*/ 	.byte	0x04, 0x0a
        /*00ae*/ 	.short	(.L_2009 - .L_2008)
	.align		4
.L_2008:
        /*00b0*/ 	.word	index@(.nv.constant0._ZN2at6native27unrolled_elementwise_kernelIZZZNS0_17logit_kernel_cudaERNS_18TensorIteratorBaseERKN3c106ScalarEENKUlvE_clEvENKUlvE0_clEvEUlfE0_St5arrayIPcLm2EELi4E23TrivialOffsetCalculatorILi1EjESF_NS0_6memory15LoadWithoutCastENSG_16StoreWithoutCastEEEviT_T0_T2_T3_T4_T5_)
        /*00b4*/ 	.short	0x0210
        /*00b6*/ 	.short	0x002c


	//----- nvinfo : EIATTR_SW_WAR
	.align		4
.L_2009:
        /*00b8*/ 	.byte	0x04, 0x36
        /*00ba*/ 	.short	(.L_2011 - .L_2010)
.L_2010:
        /*00bc*/ 	.word	0x00000008
.L_2011:


//--------------------- .nv.info._ZN2at6native29vectorized_elementwise_kernelILi2EZZZNS0_17logit_kernel_cudaERNS_18TensorIteratorBaseERKN3c106ScalarEENKUlvE_clEvENKUlvE0_clEvEUlfE0_St5arrayIPcLm2EEEEviT0_T1_ --------------------------
	.section	.nv.info._ZN2at6native29vectorized_elementwise_kernelILi2EZZZNS0_17logit_kernel_cudaERNS_18TensorIteratorBaseERKN3c106ScalarEENKUlvE_clEvENKUlvE0_clEvEUlfE0_St5arrayIPcLm2EEEEviT0_T1_,"",@"SHT_CUDA_INFO"
	.sectionflags	@""
	.align	4


	//----- nvinfo : EIATTR_CUDA_API_VERSION
	.align		4
        /*0000*/ 	.byte	0x04, 0x37
        /*0002*/ 	.short	(.L_2013 - .L_2012)
.L_2012:
        /*0004*/ 	.word	0x00000082


	//----- nvinfo : EIATTR_KPARAM_INFO
	.align		4
.L_2013:
        /*0008*/ 	.byte	0x04, 0x17
        /*000a*/ 	.short	(.L_2015 - .L_2014)
.L_2014:
        /*000c*/ 	.word	0x00000000
        /*0010*/ 	.short	0x0002
        /*0012*/ 	.short	0x0018
        /*0014*/ 	.byte	0x00, 0xf0, 0x41, 0x00


	//----- nvinfo : EIATTR_KPARAM_INFO
	.align		4
.L_2015:
        /*0018*/ 	.byte	0x04, 0x17
        /*001a*/ 	.short	(.L_2017 - .L_2016)
.L_2016:
        /*001c*/ 	.word	0x00000000
        /*0020*/ 	.short	0x0001
        /*0022*/ 	.short	0x0008
        /*0024*/ 	.byte	0x00, 0xf0, 0x41, 0x00


	//----- nvinfo : EIATTR_KPARAM_INFO
	.align		4
.L_2017:
        /*0028*/ 	.byte	0x04, 0x17
        /*002a*/ 	.short	(.L_2019 - .L_2018)
.L_2018:
        /*002c*/ 	.word	0x00000000
        /*0030*/ 	.short	0x0000
        /*0032*/ 	.short	0x0000
        /*0034*/ 	.byte	0x00, 0xf0, 0x11, 0x00


	//----- nvinfo : EIATTR_SPARSE_MMA_MASK
	.align		4
.L_2019:
        /*0038*/ 	.byte	0x03, 0x50
        /*003a*/ 	.short	0x0000


	//----- nvinfo : EIATTR_MAXREG_COUNT
	.align		4
        /*003c*/ 	.byte	0x03, 0x1b
        /*003e*/ 	.short	0x00ff


	//----- nvinfo : EIATTR_MERCURY_ISA_VERSION
	.align		4
        /*0040*/ 	.byte	0x03, 0x5f
        /*0042*/ 	.short	0x0101


	//----- nvinfo : EIATTR_EXIT_INSTR_OFFSETS
	.align		4
        /*0044*/ 	.byte	0x04, 0x1c
        /*0046*/ 	.short	(.L_2021 - .L_2020)


	//   ....[0]....
.L_2020:
        /*0048*/ 	.word	0x00000890


	//   ....[1]....
        /*004c*/ 	.word	0x00001940


	//   ....[2]....
        /*0050*/ 	.word	0x00001990


	//----- nvinfo : EIATTR_MAX_THREADS
	.align		4
.L_2021:
        /*0054*/ 	.byte	0x04, 0x05
        /*0056*/ 	.short	(.L_2023 - .L_2022)
.L_2022:
        /*0058*/ 	.word	0x00000080
        /*005c*/ 	.word	0x00000001
        /*0060*/ 	.word	0x00000001


	//----- nvinfo : EIATTR_CRS_STACK_SIZE
	.align		4
.L_2023:
        /*0064*/ 	.byte	0x04, 0x1e
        /*0066*/ 	.short	(.L_2025 - .L_2024)
.L_2024:
        /*0068*/ 	.word	0x00000000


	//----- nvinfo : EIATTR_CBANK_PARAM_SIZE
	.align		4
.L_2025:
        /*006c*/ 	.byte	0x03, 0x19
        /*006e*/ 	.short	0x0028


	//----- nvinfo : EIATTR_PARAM_CBANK
	.align		4
        /*0070*/ 	.byte	0x04, 0x0a
        /*0072*/ 	.short	(.L_2027 - .L_2026)
	.align		4
.L_2026:
        /*0074*/ 	.word	index@(.nv.constant0._ZN2at6native29vectorized_elementwise_kernelILi2EZZZNS0_17logit_kernel_cudaERNS_18TensorIteratorBaseERKN3c106ScalarEENKUlvE_clEvENKUlvE0_clEvEUlfE0_St5arrayIPcLm2EEEEviT0_T1_)
        /*0078*/ 	.short	0x0210
        /*007a*/ 	.short	0x0028


	//----- nvinfo : EIATTR_SW_WAR
	.align		4
.L_2027:
        /*007c*/ 	.byte	0x04, 0x36
        /*007e*/ 	.short	(.L_2029 - .L_2028)
.L_2028:
        /*0080*/ 	.word	0x00000008
.L_2029:


//--------------------- .nv.info._ZN2at6native29vectorized_elementwise_kernelILi4EZZZNS0_17logit_kernel_cudaERNS_18TensorIteratorBaseERKN3c106ScalarEENKUlvE_clEvENKUlvE0_clEvEUlfE0_St5arrayIPcLm2EEEEviT0_T1_ --------------------------
	.section	.nv.info._ZN2at6native29vectorized_elementwise_kernelILi4EZZZNS0_17logit_kernel_cudaERNS_18TensorIteratorBaseERKN3c106ScalarEENKUlvE_clEvENKUlvE0_clEvEUlfE0_St5arrayIPcLm2EEEEviT0_T1_,"",@"SHT_CUDA_INFO"
	.sectionflags	@""
	.align	4


	//----- nvinfo : EIATTR_CUDA_API_VERSION
	.align		4
        /*0000*/ 	.byte	0x04, 0x37
        /*0002*/ 	.short	(.L_2031 - .L_2030)
.L_2030:
        /*0004*/ 	.word	0x00000082


	//----- nvinfo : EIATTR_KPARAM_INFO
	.align		4
.L_2031:
        /*0008*/ 	.byte	0x04, 0x17
        /*000a*/ 	.short	(.L_2033 - .L_2032)
.L_2032:
        /*000c*/ 	.word	0x00000000
        /*0010*/ 	.short	0x0002
        /*0012*/ 	.short	0x0018
        /*0014*/ 	.byte	0x00, 0xf0, 0x41, 0x00


	//----- nvinfo : EIATTR_KPARAM_INFO
	.align		4
.L_2033:
        /*0018*/ 	.byte	0x04, 0x17
        /*001a*/ 	.short	(.L_2035 - .L_2034)
.L_2034:
        /*001c*/ 	.word	0x00000000
        /*0020*/ 	.short	0x0001
        /*0022*/ 	.short	0x0008
        /*0024*/ 	.byte	0x00, 0xf0, 0x41, 0x00


	//----- nvinfo : EIATTR_KPARAM_INFO
	.align		4
.L_2035:
        /*0028*/ 	.byte	0x04, 0x17
        /*002a*/ 	.short	(.L_2037 - .L_2036)
.L_2036:
        /*002c*/ 	.word	0x00000000
        /*0030*/ 	.short	0x0000
        /*0032*/ 	.short	0x0000
        /*0034*/ 	.byte	0x00, 0xf0, 0x11, 0x00


	//----- nvinfo : EIATTR_SPARSE_MMA_MASK
	.align		4
.L_2037:
        /*0038*/ 	.byte	0x03, 0x50
        /*003a*/ 	.short	0x0000


	//----- nvinfo : EIATTR_MAXREG_COUNT
	.align		4
        /*003c*/ 	.byte	0x03, 0x1b
        /*003e*/ 	.short	0x00ff


	//----- nvinfo : EIATTR_MERCURY_ISA_VERSION
	.align		4
        /*0040*/ 	.byte	0x03, 0x5f
        /*0042*/ 	.short	0x0101


	//----- nvinfo : EIATTR_EXIT_INSTR_OFFSETS
	.align		4
        /*0044*/ 	.byte	0x04, 0x1c
        /*0046*/ 	.short	(.L_2039 - .L_2038)


	//   ....[0]....
.L_2038:
        /*0048*/ 	.word	0x00000850


	//   ....[1]....
        /*004c*/ 	.word	0x00001900


	//   ....[2]....
        /*0050*/ 	.word	0x00001950


	//----- nvinfo : EIATTR_MAX_THREADS
	.align		4
.L_2039:
        /*0054*/ 	.byte	0x04, 0x05
        /*0056*/ 	.short	(.L_2041 - .L_2040)
.L_2040:
        /*0058*/ 	.word	0x00000080
        /*005c*/ 	.word	0x00000001
        /*0060*/ 	.word	0x00000001


	//----- nvinfo : EIATTR_CRS_STACK_SIZE
	.align		4
.L_2041:
        /*0064*/ 	.byte	0x04, 0x1e
        /*0066*/ 	.short	(.L_2043 - .L_2042)
.L_2042:
        /*0068*/ 	.word	0x00000000


	//----- nvinfo : EIATTR_CBANK_PARAM_SIZE
	.align		4
.L_2043:
        /*006c*/ 	.byte	0x03, 0x19
        /*006e*/ 	.short	0x0028


	//----- nvinfo : EIATTR_PARAM_CBANK
	.align		4
        /*0070*/ 	.byte	0x04, 0x0a
        /*0072*/ 	.short	(.L_2045 - .L_2044)
	.align		4
.L_2044:
        /*0074*/ 	.word	index@(.nv.constant0._ZN2at6native29vectorized_elementwise_kernelILi4EZZZNS0_17logit_kernel_cudaERNS_18TensorIteratorBaseERKN3c106ScalarEENKUlvE_clEvENKUlvE0_clEvEUlfE0_St5arrayIPcLm2EEEEviT0_T1_)
        /*0078*/ 	.short	0x0210
        /*007a*/ 	.short	0x0028


	//----- nvinfo : EIATTR_SW_WAR
	.align		4
.L_2045:
        /*007c*/ 	.byte	0x04, 0x36
        /*007e*/ 	.short	(.L_2047 - .L_2046)
.L_2046:
        /*0080*/ 	.word	0x00000008
.L_2047:


//--------------------- .nv.info._ZN2at6native29vectorized_elementwise_kernelILi8EZZZNS0_17logit_kernel_cudaERNS_18TensorIteratorBaseERKN3c106ScalarEENKUlvE_clEvENKUlvE0_clEvEUlfE0_St5arrayIPcLm2EEEEviT0_T1_ --------------------------
	.section	.nv.info._ZN2at6native29vectorized_elementwise_kernelILi8EZZZNS0_17logit_kernel_cudaERNS_18TensorIteratorBaseERKN3c106ScalarEENKUlvE_clEvENKUlvE0_clEvEUlfE0_St5arrayIPcLm2EEEEviT0_T1_,"",@"SHT_CUDA_INFO"
	.sectionflags	@""
	.align	4


	//----- nvinfo : EIATTR_CUDA_API_VERSION
	.align		4
        /*0000*/ 	.byte	0x04, 0x37
        /*0002*/ 	.short	(.L_2049 - .L_2048)
.L_2048:
        /*0004*/ 	.word	0x00000082


	//----- nvinfo : EIATTR_KPARAM_INFO
	.align		4
.L_2049:
        /*0008*/ 	.byte	0x04, 0x17
        /*000a*/ 	.short	(.L_2051 - .L_2050)
.L_2050:
        /*000c*/ 	.word	0x00000000
        /*0010*/ 	.short	0x0002
        /*0012*/ 	.short	0x0018
        /*0014*/ 	.byte	0x00, 0xf0, 0x41, 0x00


	//----- nvinfo : EIATTR_KPARAM_INFO
	.align		4
.L_2051:
        /*0018*/ 	.byte	0x04, 0x17
        /*001a*/ 	.short	(.L_2053 - .L_2052)
.L_2052:
        /*001c*/ 	.word	0x00000000
        /*0020*/ 	.short	0x0001
        /*0022*/ 	.short	0x0008
        /*0024*/ 	.byte	0x00, 0xf0, 0x41, 0x00


	//----- nvinfo : EIATTR_KPARAM_INFO
	.align		4
.L_2053:
        /*0028*/ 	.byte	0x04, 0x17
        /*002a*/ 	.short	(.L_2055 - .L_2054)
.L_2054:
        /*002c*/ 	.word	0x00000000
        /*0030*/ 	.short	0x0000
        /*0032*/ 	.short	0x0000
        /*0034*/ 	.byte	0x00, 0xf0, 0x11, 0x00


	//----- nvinfo : EIATTR_SPARSE_MMA_MASK
	.align		4
.L_2055:
        /*0038*/ 	.byte	0x03, 0x50
        /*003a*/ 	.short	0x0000


	//----- nvinfo : EIATTR_MAXREG_COUNT
	.align		4
        /*003c*/ 	.byte	0x03, 0x1b
        /*003e*/ 	.short	0x00ff


	//----- nvinfo : EIATTR_MERCURY_ISA_VERSION
	.align		4
        /*0040*/ 	.byte	0x03, 0x5f
        /*0042*/ 	.short	0x0101


	//----- nvinfo : EIATTR_EXIT_INSTR_OFFSETS
	.align		4
        /*0044*/ 	.byte	0x04, 0x1c
        /*0046*/ 	.short	(.L_2057 - .L_2056)


	//   ....[0]....
.L_2056:
        /*0048*/ 	.word	0x00000850


	//   ....[1]....
        /*004c*/ 	.word	0x00001900


	//   ....[2]....
        /*0050*/ 	.word	0x00001950


	//----- nvinfo : EIATTR_MAX_THREADS
	.align		4
.L_2057:
        /*0054*/ 	.byte	0x04, 0x05
        /*0056*/ 	.short	(.L_2059 - .L_2058)
.L_2058:
        /*0058*/ 	.word	0x00000080
        /*005c*/ 	.word	0x00000001
        /*0060*/ 	.word	0x00000001


	//----- nvinfo : EIATTR_CRS_STACK_SIZE
	.align		4
.L_2059:
        /*0064*/ 	.byte	0x04, 0x1e
        /*0066*/ 	.short	(.L_2061 - .L_2060)
.L_2060:
        /*0068*/ 	.word	0x00000000


	//----- nvinfo : EIATTR_CBANK_PARAM_SIZE
	.align		4
.L_2061:
        /*006c*/ 	.byte	0x03, 0x19
        /*006e*/ 	.short	0x0028


	//----- nvinfo : EIATTR_PARAM_CBANK
	.align		4
        /*0070*/ 	.byte	0x04, 0x0a
        /*0072*/ 	.short	(.L_2063 - .L_2062)
	.align		4
.L_2062:
        /*0074*/ 	.word	index@(.nv.constant0._ZN2at6native29vectorized_elementwise_kernelILi8EZZZNS0_17logit_kernel_cudaERNS_18TensorIteratorBaseERKN3c106ScalarEENKUlvE_clEvENKUlvE0_clEvEUlfE0_St5arrayIPcLm2EEEEviT0_T1_)
        /*0078*/ 	.short	0x0210
        /*007a*/ 	.short	0x0028


	//----- nvinfo : EIATTR_SW_WAR
	.align		4
.L_2063:
        /*007c*/ 	.byte	0x04, 0x36
        /*007e*/ 	.short	(.L_2065 - .L_2064)
.L_2064:
        /*0080*/ 	.word	0x00000008
.L_2065:


//--------------------- .nv.info._ZN2at6native18elementwise_kernelILi128ELi4EZNS0_15gpu_kernel_implIZZZNS0_17logit_kernel_cudaERNS_18TensorIteratorBaseERKN3c106ScalarEENKUlvE_clEvENKUlvE0_clEvEUlfE_EEvS4_RKT_EUliE_EEviT1_ --------------------------
	.section	.nv.info._ZN2at6native18elementwise_kernelILi128ELi4EZNS0_15gpu_kernel_implIZZZNS0_17logit_kernel_cudaERNS_18TensorIteratorBaseERKN3c106ScalarEENKUlvE_clEvENKUlvE0_clEvEUlfE_EEvS4_RKT_EUliE_EEviT1_,"",@"SHT_CUDA_INFO"
	.sectionflags	@""
	.align	4


	//----- nvinfo : EIATTR_CUDA_API_VERSION
	.align		4
        /*0000*/ 	.byte	0x04, 0x37
        /*0002*/ 	.short	(.L_2067 - .L_2066)
.L_2066:
        /*0004*/ 	.word	0x00000082


	//----- nvinfo : EIATTR_KPARAM_INFO
	.align		4
.L_2067:
        /*0008*/ 	.byte	0x04, 0x17
        /*000a*/ 	.short	(.L_2069 - .L_2068)
.L_2068:
        /*000c*/ 	.word	0x00000000
        /*0010*/ 	.short	0x0001
        /*0012*/ 	.short	0x0008
        /*0014*/ 	.byte	0x00, 0xf0, 0x61, 0x08


	//----- nvinfo : EIATTR_KPARAM_INFO
	.align		4
.L_2069:
        /*0018*/ 	.byte	0x04, 0x17
        /*001a*/ 	.short	(.L_2071 - .L_2070)
.L_2070:
        /*001c*/ 	.word	0x00000000
        /*0020*/ 	.short	0x0000
        /*0022*/ 	.short	0x0000
        /*0024*/ 	.byte	0x00, 0xf0, 0x11, 0x00


	//----- nvinfo : EIATTR_SPARSE_MMA_MASK
	.align		4
.L_2071:
        /*0028*/ 	.byte	0x03, 0x50
        /*002a*/ 	.short	0x0000


	//----- nvinfo : EIATTR_MAXREG_COUNT
	.align		4
        /*002c*/ 	.byte	0x03, 0x1b
        /*002e*/ 	.short	0x0080


	//----- nvinfo : EIATTR_EXTERNS
	.align		4
        /*0030*/ 	.byte	0x04, 0x0f
        /*0032*/ 	.short	(.L_2073 - .L_2072)


	//   ....[0]....
	.align		4
.L_2072:
        /*0034*/ 	.word	index@(__assertfail)


	//----- nvinfo : EIATTR_MERCURY_ISA_VERSION
	.align		4
.L_2073:
        /*0038*/ 	.byte	0x03, 0x5f
        /*003a*/ 	.short	0x0101


	//----- nvinfo : EIATTR_SYSCALL_OFFSETS
	.align		4
        /*003c*/ 	.byte	0x04, 0x46
        /*003e*/ 	.short	(.L_2075 - .L_2074)


	//   ....[0]....
.L_2074:
        /*0040*/ 	.word	0x00002150


	//   ....[1]....
        /*0044*/ 	.word	0x00002ff0


	//   ....[2]....
        /*0048*/ 	.word	0x00005180


	//   ....[3]....
        /*004c*/ 	.word	0x00006020


	//   ....[4]....
        /*0050*/ 	.word	0x000081a0


	//   ....[5]....
        /*0054*/ 	.word	0x00009040


	//   ....[6]....
        /*0058*/ 	.word	0x0000b1b0


	//   ....[7]....
        /*005c*/ 	.word	0x0000c050


	//----- nvinfo : EIATTR_EXIT_INSTR_OFFSETS
	.align		4
.L_2075:
        /*0060*/ 	.byte	0x04, 0x1c
        /*0062*/ 	.short	(.L_2077 - .L_2076)


	//   ....[0]....
.L_2076:
        /*0064*/ 	.word	0x000090f0


	//   ....[1]....
        /*0068*/ 	.word	0x0000b370


	//   ....[2]....
        /*006c*/ 	.word	0x0000b3b0


	//   ....[3]....
        /*0070*/ 	.word	0x0000b440


	//   ....[4]....
        /*0074*/ 	.word	0x0000b470


	//   ....[5]....
        /*0078*/ 	.word	0x0000b4a0


	//   ....[6]....
        /*007c*/ 	.word	0x0000b520


	//   ....[7]....
        /*0080*/ 	.word	0x0000b550


	//   ....[8]....
        /*0084*/ 	.word	0x0000b5e0


	//   ....[9]....
        /*0088*/ 	.word	0x0000b620


	//   ....[10]....
        /*008c*/ 	.word	0x0000b660


	//   ....[11]....
        /*0090*/ 	.word	0x0000b720


	//   ....[12]....
        /*0094*/ 	.word	0x0000b770


	//   ....[13]....
        /*0098*/ 	.word	0x0000b8f0


	//   ....[14]....
        /*009c*/ 	.word	0x0000ba40


	//   ....[15]....
        /*00a0*/ 	.word	0x0000ba70


	//   ....[16]....
        /*00a4*/ 	.word	0x0000bb20


	//   ....[17]....
        /*00a8*/ 	.word	0x0000bc90


	//   ....[18]....
        /*00ac*/ 	.word	0x0000be00


	//   ....[19]....
        /*00b0*/ 	.word	0x0000bf50


	//   ....[20]....
        /*00b4*/ 	.word	0x0000c060


	//   ....[21]....
        /*00b8*/ 	.word	0x0000c090


	//   ....[22]....
        /*00bc*/ 	.word	0x0000c0c0


	//----- nvinfo : EIATTR_MAX_THREADS
	.align		4
.L_2077:
        /*00c0*/ 	.byte	0x04, 0x05
        /*00c2*/ 	.short	(.L_2079 - .L_2078)
.L_2078:
        /*00c4*/ 	.word	0x00000080
        /*00c8*/ 	.word	0x00000001
        /*00cc*/ 	.word	0x00000001


	//----- nvinfo : EIATTR_CRS_STACK_SIZE
	.align		4
.L_2079:
        /*00d0*/ 	.byte	0x04, 0x1e
        /*00d2*/ 	.short	(.L_2081 - .L_2080)
.L_2080:
        /*00d4*/ 	.word	0x00000000


	//----- nvinfo : EIATTR_CBANK_PARAM_SIZE
	.align		4
.L_2081:
        /*00d8*/ 	.byte	0x03, 0x19
        /*00da*/ 	.short	0x0220


	//----- nvinfo : EIATTR_PARAM_CBANK
	.align		4
        /*00dc*/ 	.byte	0x04, 0x0a
        /*00de*/ 	.short	(.L_2083 - .L_2082)
	.align		4
.L_2082:
        /*00e0*/ 	.word	index@(.nv.constant0._ZN2at6native18elementwise_kernelILi128ELi4EZNS0_15gpu_kernel_implIZZZNS0_17logit_kernel_cudaERNS_18TensorIteratorBaseERKN3c106ScalarEENKUlvE_clEvENKUlvE0_clEvEUlfE_EEvS4_RKT_EUliE_EEviT1_)
        /*00e4*/ 	.short	0x0210
        /*00e6*/ 	.short	0x0220


	//----- nvinfo : EIATTR_SW_WAR
	.align		4
.L_2083:
        /*00e8*/ 	.byte	0x04, 0x36
        /*00ea*/ 	.short	(.L_2085 - .L_2084)
.L_2084:
        /*00ec*/ 	.word	0x00000008
.L_2085:


//--------------------- .nv.info._ZN2at6native27unrolled_elementwise_kernelIZZZNS0_17logit_kernel_cudaERNS_18TensorIteratorBaseERKN3c106ScalarEENKUlvE_clEvENKUlvE0_clEvEUlfE_St5arrayIPcLm2EELi4E23TrivialOffsetCalculatorILi1EjESF_NS0_6memory12LoadWithCastILi1EEENSG_13StoreWithCastILi1EEEEEviT_T0_T2_T3_T4_T5_ --------------------------
	.section	.nv.info._ZN2at6native27unrolled_elementwise_kernelIZZZNS0_17logit_kernel_cudaERNS_18TensorIteratorBaseERKN3c106ScalarEENKUlvE_clEvENKUlvE0_clEvEUlfE_St5arrayIPcLm2EELi4E23TrivialOffsetCalculatorILi1EjESF_NS0_6memory12LoadWithCastILi1EEENSG_13StoreWithCastILi1EEEEEviT_T0_T2_T3_T4_T5_,"",@"SHT_CUDA_INFO"
	.sectionflags	@""
	.align	4


	//----- nvinfo : EIATTR_CUDA_API_VERSION
	.align		4
        /*0000*/ 	.byte	0x04, 0x37
        /*0002*/ 	.short	(.L_2087 - .L_2086)
.L_2086:
        /*0004*/ 	.word	0x00000082


	//----- nvinfo : EIATTR_KPARAM_INFO
	.align		4
.L_2087:
        /*0008*/ 	.byte	0x04, 0x17
        /*000a*/ 	.short	(.L_2089 - .L_2088)
.L_2088:
        /*000c*/ 	.word	0x00000000
        /*0010*/ 	.short	0x0006
        /*0012*/ 	.short	0x0024
        /*0014*/ 	.byte	0x00, 0xf0, 0x21, 0x00


	//----- nvinfo : EIATTR_KPARAM_INFO
	.align		4
.L_2089:
        /*0018*/ 	.byte	0x04, 0x17
        /*001a*/ 	.short	(.L_2091 - .L_2090)
.L_2090:
        /*001c*/ 	.word	0x00000000
        /*0020*/ 	.short	0x0005
        /*0022*/ 	.short	0x001c
        /*0024*/ 	.byte	0x00, 0xf0, 0x21, 0x00


	//----- nvinfo : EIATTR_KPARAM_INFO
	.align		4
.L_2091:
        /*0028*/ 	.byte	0x04, 0x17
        /*002a*/ 	.short	(.L_2093 - .L_2092)
.L_2092:
        /*002c*/ 	.word	0x00000000
        /*0030*/ 	.short	0x0004
        /*0032*/ 	.short	0x0019
        /*0034*/ 	.byte	0x00, 0xf0, 0x05, 0x00


	//----- nvinfo : EIATTR_KPARAM_INFO
	.align		4
.L_2093:
        /*0038*/ 	.byte	0x04, 0x17
        /*003a*/ 	.short	(.L_2095 - .L_2094)
.L_2094:
        /*003c*/ 	.word	0x00000000
        /*0040*/ 	.short	0x0003
        /*0042*/ 	.short	0x0018
        /*0044*/ 	.byte	0x00, 0xf0, 0x05, 0x00


	//----- nvinfo : EIATTR_KPARAM_INFO
	.align		4
.L_2095:
        /*0048*/ 	.byte	0x04, 0x17
        /*004a*/ 	.short	(.L_2097 - .L_2096)
.L_2096:
        /*004c*/ 	.word	0x00000000
        /*0050*/ 	.short	0x0002
        /*0052*/ 	.short	0x0008
        /*0054*/ 	.byte	0x00, 0xf0, 0x41, 0x00


	//----- nvinfo : EIATTR_KPARAM_INFO
	.align		4
.L_2097:
        /*0058*/ 	.byte	0x04, 0x17
        /*005a*/ 	.short	(.L_2099 - .L_2098)
.L_2098:
        /*005c*/ 	.word	0x00000000
        /*0060*/ 	.short	0x0001
        /*0062*/ 	.short	0x0004
        /*0064*/ 	.byte	0x00, 0xf0, 0x05, 0x00


	//----- nvinfo : EIATTR_KPARAM_INFO
	.align		4
.L_2099:
        /*0068*/ 	.byte	0x04, 0x17
        /*006a*/ 	.short	(.L_2101 - .L_2100)
.L_2100:
        /*006c*/ 	.word	0x00000000
        /*0070*/ 	.short	0x0000
        /*0072*/ 	.short	0x0000
        /*0074*/ 	.byte	0x00, 0xf0, 0x11, 0x00


	//----- nvinfo : EIATTR_SPARSE_MMA_MASK
	.align		4
.L_2101:
        /*0078*/ 	.byte	0x03, 0x50
        /*007a*/ 	.short	0x0000


	//----- nvinfo : EIATTR_MAXREG_COUNT
	.align		4
        /*007c*/ 	.byte	0x03, 0x1b
        /*007e*/ 	.short	0x00ff


	//----- nvinfo : EIATTR_EXTERNS
	.align		4
        /*0080*/ 	.byte	0x04, 0x0f
        /*0082*/ 	.short	(.L_2103 - .L_2102)


	//   ....[0]....
	.align		4
.L_2102:
        /*0084*/ 	.word	index@(__assertfail)


	//----- nvinfo : EIATTR_MERCURY_ISA_VERSION
	.align		4
.L_2103:
        /*0088*/ 	.byte	0x03, 0x5f
        /*008a*/ 	.short	0x0101


	//----- nvinfo : EIATTR_SYSCALL_OFFSETS
	.align		4
        /*008c*/ 	.byte	0x04, 0x46
        /*008e*/ 	.short	(.L_2105 - .L_2104)


	//   ....[0]....
.L_2104:
        /*0090*/ 	.word	0x00000e70


	//   ....[1]....
        /*0094*/ 	.word	0x00001d20


	//   ....[2]....
        /*0098*/ 	.word	0x00002be0


	//   ....[3]....
        /*009c*/ 	.word	0x00003a40


	//   ....[4]....
        /*00a0*/ 	.word	0x00004bf0


	//   ....[5]....
        /*00a4*/ 	.word	0x00005af0


	//   ....[6]....
        /*00a8*/ 	.word	0x000069b0


	//   ....[7]....
        /*00ac*/ 	.word	0x00007870


	//----- nvinfo : EIATTR_EXIT_INSTR_OFFSETS
	.align		4
.L_2105:
        /*00b0*/ 	.byte	0x04, 0x1c
        /*00b2*/ 	.short	(.L_2107 - .L_2106)


	//   ....[0]....
.L_2106:
        /*00b4*/ 	.word	0x00006a50


	//   ....[1]....
        /*00b8*/ 	.word	0x00006b90


	//   ....[2]....
        /*00bc*/ 	.word	0x00006bd0


	//   ....[3]....
        /*00c0*/ 	.word	0x00006c60


	//   ....[4]....
        /*00c4*/ 	.word	0x00006c90


	//   ....[5]....
        /*00c8*/ 	.word	0x00006cc0


	//   ....[6]....
        /*00cc*/ 	.word	0x00006d40


	//   ....[7]....
        /*00d0*/ 	.word	0x00006d70


	//   ....[8]....
        /*00d4*/ 	.word	0x00006e00


	//   ....[9]....
        /*00d8*/ 	.word	0x00006e40


	//   ....[10]....
        /*00dc*/ 	.word	0x00006e80


	//   ....[11]....
        /*00e0*/ 	.word	0x00006f40


	//   ....[12]....
        /*00e4*/ 	.word	0x00006f90


	//   ....[13]....
        /*00e8*/ 	.word	0x00007110


	//   ....[14]....
        /*00ec*/ 	.word	0x00007260


	//   ....[15]....
        /*00f0*/ 	.word	0x00007290


	//   ....[16]....
        /*00f4*/ 	.word	0x00007340


	//   ....[17]....
        /*00f8*/ 	.word	0x000074b0


	//   ....[18]....
        /*00fc*/ 	.word	0x00007620


	//   ....[19]....
        /*0100*/ 	.word	0x00007770


	//   ....[20]....
        /*0104*/ 	.word	0x00007880


	//   ....[21]....
        /*0108*/ 	.word	0x000078b0


	//   ....[22]....
        /*010c*/ 	.word	0x000078e0


	//----- nvinfo : EIATTR_MAX_THREADS
	.align		4
.L_2107:
        /*0110*/ 	.byte	0x04, 0x05
        /*0112*/ 	.short	(.L_2109 - .L_2108)
.L_2108:
        /*0114*/ 	.word	0x00000080
        /*0118*/ 	.word	0x00000001
        /*011c*/ 	.word	0x00000001


	//----- nvinfo : EIATTR_CRS_STACK_SIZE
	.align		4
.L_2109:
        /*0120*/ 	.byte	0x04, 0x1e
        /*0122*/ 	.short	(.L_2111 - .L_2110)
.L_2110:
        /*0124*/ 	.word	0x00000000


	//----- nvinfo : EIATTR_CBANK_PARAM_SIZE
	.align		4
.L_2111:
        /*0128*/ 	.byte	0x03, 0x19
        /*012a*/ 	.short	0x002c


	//----- nvinfo : EIATTR_PARAM_CBANK
	.align		4
        /*012c*/ 	.byte	0x04, 0x0a
        /*012e*/ 	.short	(.L_2113 - .L_2112)
	.align		4
.L_2112:
        /*0130*/ 	.word	index@(.nv.constant0._ZN2at6native27unrolled_elementwise_kernelIZZZNS0_17logit_kernel_cudaERNS_18TensorIteratorBaseERKN3c106ScalarEENKUlvE_clEvENKUlvE0_clEvEUlfE_St5arrayIPcLm2EELi4E23TrivialOffsetCalculatorILi1EjESF_NS0_6memory12LoadWithCastILi1EEENSG_13StoreWithCastILi1EEEEEviT_T0_T2_T3_T4_T5_)
        /*0134*/ 	.short	0x0210
        /*0136*/ 	.short	0x002c


	//----- nvinfo : EIATTR_SW_WAR
	.align		4
.L_2113:
        /*0138*/ 	.byte	0x04, 0x36
        /*013a*/ 	.short	(.L_2115 - .L_2114)
.L_2114:
        /*013c*/ 	.word	0x00000008
.L_2115:


//--------------------- .nv.info._ZN2at6native18elementwise_kernelILi128ELi2EZNS0_22gpu_kernel_impl_nocastIZZZNS0_17logit_kernel_cudaERNS_18TensorIteratorBaseERKN3c106ScalarEENKUlvE_clEvENKUlvE0_clEvEUlfE_EEvS4_RKT_EUliE_EEviT1_ --------------------------
	.section	.nv.info._ZN2at6native18elementwise_kernelILi128ELi2EZNS0_22gpu_kernel_impl_nocastIZZZNS0_17logit_kernel_cudaERNS_18TensorIteratorBaseERKN3c106ScalarEENKUlvE_clEvENKUlvE0_clEvEUlfE_EEvS4_RKT_EUliE_EEviT1_,"",@"SHT_CUDA_INFO"
	.sectionflags	@""
	.align	4


	//----- nvinfo : EIATTR_CUDA_API_VERSION
	.align		4
        /*0000*/ 	.byte	0x04, 0x37
        /*0002*/ 	.short	(.L_2117 - .L_2116)
.L_2116:
        /*0004*/ 	.word	0x00000082


	//----- nvinfo : EIATTR_KPARAM_INFO
	.align		4
.L_2117:
        /*0008*/ 	.byte	0x04, 0x17
        /*000a*/ 	.short	(.L_2119 - .L_2118)
.L_2118:
        /*000c*/ 	.word	0x00000000
        /*0010*/ 	.short	0x0001
        /*0012*/ 	.short	0x0008
        /*0014*/ 	.byte	0x00, 0xf0, 0x61, 0x08


	//----- nvinfo : EIATTR_KPARAM_INFO
	.align		4
.L_2119:
        /*0018*/ 	.byte	0x04, 0x17
        /*001a*/ 	.short	(.L_2121 - .L_2120)
.L_2120:
        /*001c*/ 	.word	0x00000000
        /*0020*/ 	.short	0x0000
        /*0022*/ 	.short	0x0000
        /*0024*/ 	.byte	0x00, 0xf0, 0x11, 0x00


	//----- nvinfo : EIATTR_SPARSE_MMA_MASK
	.align		4
.L_2121:
        /*0028*/ 	.byte	0x03, 0x50
        /*002a*/ 	.short	0x0000


	//----- nvinfo : EIATTR_MAXREG_COUNT
	.align		4
        /*002c*/ 	.byte	0x03, 0x1b
        /*002e*/ 	.short	0x0080


	//----- nvinfo : EIATTR_MERCURY_ISA_VERSION
	.align		4
        /*0030*/ 	.byte	0x03, 0x5f
        /*0032*/ 	.short	0x0101


	//----- nvinfo : EIATTR_EXIT_INSTR_OFFSETS
	.align		4
        /*0034*/ 	.byte	0x04, 0x1c
        /*0036*/ 	.short	(.L_2123 - .L_2122)


	//   ....[0]....
.L_2122:
        /*0038*/ 	.word	0x00001480


	//   ....[1]....
        /*003c*/ 	.word	0x00002850


	//----- nvinfo : EIATTR_MAX_THREADS
	.align		4
.L_2123:
        /*0040*/ 	.byte	0x04, 0x05
        /*0042*/ 	.short	(.L_2125 - .L_2124)
.L_2124:
        /*0044*/ 	.word	0x00000080
        /*0048*/ 	.word	0x00000001
        /*004c*/ 	.word	0x00000001


	//----- nvinfo : EIATTR_CRS_STACK_SIZE
	.align		4
.L_2125:
        /*0050*/ 	.byte	0x04, 0x1e
        /*0052*/ 	.short	(.L_2127 - .L_2126)
.L_2126:
        /*0054*/ 	.word	0x00000000


	//----- nvinfo : EIATTR_CBANK_PARAM_SIZE
	.align		4
.L_2127:
        /*0058*/ 	.byte	0x03, 0x19
        /*005a*/ 	.short	0x0220


	//----- nvinfo : EIATTR_PARAM_CBANK
	.align		4
        /*005c*/ 	.byte	0x04, 0x0a
        /*005e*/ 	.short	(.L_2129 - .L_2128)
	.align		4
.L_2128:
        /*0060*/ 	.word	index@(.nv.constant0._ZN2at6native18elementwise_kernelILi128ELi2EZNS0_22gpu_kernel_impl_nocastIZZZNS0_17logit_kernel_cudaERNS_18TensorIteratorBaseERKN3c106ScalarEENKUlvE_clEvENKUlvE0_clEvEUlfE_EEvS4_RKT_EUliE_EEviT1_)
        /*0064*/ 	.short	0x0210
        /*0066*/ 	.short	0x0220


	//----- nvinfo : EIATTR_SW_WAR
	.align		4
.L_2129:
        /*0068*/ 	.byte	0x04, 0x36
        /*006a*/ 	.short	(.L_2131 - .L_2130)
.L_2130:
        /*006c*/ 	.word	0x00000008
.L_2131:


//--------------------- .nv.info._ZN2at6native27unrolled_elementwise_kernelIZZZNS0_17logit_kernel_cudaERNS_18TensorIteratorBaseERKN3c106ScalarEENKUlvE_clEvENKUlvE0_clEvEUlfE_St5arrayIPcLm2EELi4E23TrivialOffsetCalculatorILi1EjESF_NS0_6memory15LoadWithoutCastENSG_16StoreWithoutCastEEEviT_T0_T2_T3_T4_T5_ --------------------------
	.section	.nv.info._ZN2at6native27unrolled_elementwise_kernelIZZZNS0_17logit_kernel_cudaERNS_18TensorIteratorBaseERKN3c106ScalarEENKUlvE_clEvENKUlvE0_clEvEUlfE_St5arrayIPcLm2EELi4E23TrivialOffsetCalculatorILi1EjESF_NS0_6memory15LoadWithoutCastENSG_16StoreWithoutCastEEEviT_T0_T2_T3_T4_T5_,"",@"SHT_CUDA_INFO"
	.sectionflags	@""
	.align	4


	//----- nvinfo : EIATTR_CUDA_API_VERSION
	.align		4
        /*0000*/ 	.byte	0x04, 0x37
        /*0002*/ 	.short	(.L_2133 - .L_2132)
.L_2132:
        /*0004*/ 	.word	0x00000082


	//----- nvinfo : EIATTR_KPARAM_INFO
	.align		4
.L_2133:
        /*0008*/ 	.byte	0x04, 0x17
        /*000a*/ 	.short	(.L_2135 - .L_2134)
.L_2134:
        /*000c*/ 	.word	0x00000000
        /*0010*/ 	.short	0x0006
        /*0012*/ 	.short	0x001b
        /*0014*/ 	.byte	0x00, 0xf0, 0x05, 0x00


	//----- nvinfo : EIATTR_KPARAM_INFO
	.align		4
.L_2135:
        /*0018*/ 	.byte	0x04, 0x17
        /*001a*/ 	.short	(.L_2137 - .L_2136)
.L_2136:
        /*001c*/ 	.word	0x00000000
        /*0020*/ 	.short	0x0005
        /*0022*/ 	.short	0x001a
        /*0024*/ 	.byte	0x00, 0xf0, 0x05, 0x00


	//----- nvinfo : EIATTR_KPARAM_INFO
	.align		4
.L_2137:
        /*0028*/ 	.byte	0x04, 0x17
        /*002a*/ 	.short	(.L_2139 - .L_2138)
.L_2138:
        /*002c*/ 	.word	0x00000000
        /*0030*/ 	.short	0x0004
        /*0032*/ 	.short	0x0019
        /*0034*/ 	.byte	0x00, 0xf0, 0x05, 0x00


	//----- nvinfo : EIATTR_KPARAM_INFO
	.align		4
.L_2139:
        /*0038*/ 	.byte	0x04, 0x17
        /*003a*/ 	.short	(.L_2141 - .L_2140)
.L_2140:
        /*003c*/ 	.word	0x00000000
        /*0040*/ 	.short	0x0003
        /*0042*/ 	.short	0x0018
        /*0044*/ 	.byte	0x00, 0xf0, 0x05, 0x00


	//----- nvinfo : EIATTR_KPARAM_INFO
	.align		4
.L_2141:
        /*0048*/ 	.byte	0x04, 0x17
        /*004a*/ 	.short	(.L_2143 - .L_2142)
.L_2142:
        /*004c*/ 	.word	0x00000000
        /*0050*/ 	.short	0x0002
        /*0052*/ 	.short	0x0008
        /*0054*/ 	.byte	0x00, 0xf0, 0x41, 0x00


	//----- nvinfo : EIATTR_KPARAM_INFO
	.align		4
.L_2143:
        /*0058*/ 	.byte	0x04, 0x17
        /*005a*/ 	.short	(.L_2145 - .L_2144)
.L_2144:
        /*005c*/ 	.word	0x00000000
        /*0060*/ 	.short	0x0001
        /*0062*/ 	.short	0x0004
        /*0064*/ 	.byte	0x00, 0xf0, 0x05, 0x00


	//----- nvinfo : EIATTR_KPARAM_INFO
	.align		4
.L_2145:
        /*0068*/ 	.byte	0x04, 0x17
        /*006a*/ 	.short	(.L_2147 - .L_2146)
.L_2146:
        /*006c*/ 	.word	0x00000000
        /*0070*/ 	.short	0x0000
        /*0072*/ 	.short	0x0000
        /*0074*/ 	.byte	0x00, 0xf0, 0x11, 0x00


	//----- nvinfo : EIATTR_SPARSE_MMA_MASK
	.align		4
.L_2147:
        /*0078*/ 	.byte	0x03, 0x50
        /*007a*/ 	.short	0x0000


	//----- nvinfo : EIATTR_MAXREG_COUNT
	.align		4
        /*007c*/ 	.byte	0x03, 0x1b
        /*007e*/ 	.short	0x00ff


	//----- nvinfo : EIATTR_MERCURY_ISA_VERSION
	.align		4
        /*0080*/ 	.byte	0x03, 0x5f
        /*0082*/ 	.short	0x0101


	//----- nvinfo : EIATTR_EXIT_INSTR_OFFSETS
	.align		4
        /*0084*/ 	.byte	0x04, 0x1c
        /*0086*/ 	.short	(.L_2149 - .L_2148)


	//   ....[0]....
.L_2148:
        /*0088*/ 	.word	0x000004d0


	//   ....[1]....
        /*008c*/ 	.word	0x00000550


	//----- nvinfo : EIATTR_MAX_THREADS
	.align		4
.L_2149:
        /*0090*/ 	.byte	0x04, 0x05
        /*0092*/ 	.short	(.L_2151 - .L_2150)
.L_2150:
        /*0094*/ 	.word	0x00000080
        /*0098*/ 	.word	0x00000001
        /*009c*/ 	.word	0x00000001


	//----- nvinfo : EIATTR_CRS_STACK_SIZE
	.align		4
.L_2151:
        /*00a0*/ 	.byte	0x04, 0x1e
        /*00a2*/ 	.short	(.L_2153 - .L_2152)
.L_2152:
        /*00a4*/ 	.word	0x00000000


	//----- nvinfo : EIATTR_CBANK_PARAM_SIZE
	.align		4
.L_2153:
        /*00a8*/ 	.byte	0x03, 0x19
        /*00aa*/ 	.short	0x001c


	//----- nvinfo : EIATTR_PARAM_CBANK
	.align		4
        /*00ac*/ 	.byte	0x04, 0x0a
        /*00ae*/ 	.short	(.L_2155 - .L_2154)
	.align		4
.L_2154:
        /*00b0*/ 	.word	index@(.nv.constant0._ZN2at6native27unrolled_elementwise_kernelIZZZNS0_17logit_kernel_cudaERNS_18TensorIteratorBaseERKN3c106ScalarEENKUlvE_clEvENKUlvE0_clEvEUlfE_St5arrayIPcLm2EELi4E23TrivialOffsetCalculatorILi1EjESF_NS0_6memory15LoadWithoutCastENSG_16StoreWithoutCastEEEviT_T0_T2_T3_T4_T5_)
        /*00b4*/ 	.short	0x0210
        /*00b6*/ 	.short	0x001c


	//----- nvinfo : EIATTR_SW_WAR
	.align		4
.L_2155:
        /*00b8*/ 	.byte	0x04, 0x36
        /*00ba*/ 	.short	(.L_2157 - .L_2156)
.L_2156:
        /*00bc*/ 	.word	0x00000008
.L_2157:


//--------------------- .nv.info._ZN2at6native29vectorized_elementwise_kernelILi2EZZZNS0_17logit_kernel_cudaERNS_18TensorIteratorBaseERKN3c106ScalarEENKUlvE_clEvENKUlvE0_clEvEUlfE_St5arrayIPcLm2EEEEviT0_T1_ --------------------------
	.section	.nv.info._ZN2at6native29vectorized_elementwise_kernelILi2EZZZNS0_17logit_kernel_cudaERNS_18TensorIteratorBaseERKN3c106ScalarEENKUlvE_clEvENKUlvE0_clEvEUlfE_St5arrayIPcLm2EEEEviT0_T1_,"",@"SHT_CUDA_INFO"
	.sectionflags	@""
	.align	4


	//----- nvinfo : EIATTR_CUDA_API_VERSION
	.align		4
        /*0000*/ 	.byte	0x04, 0x37
        /*0002*/ 	.short	(.L_2159 - .L_2158)
.L_2158:
        /*0004*/ 	.word	0x00000082


	//----- nvinfo : EIATTR_KPARAM_INFO
	.align		4
.L_2159:
        /*0008*/ 	.byte	0x04, 0x17
        /*000a*/ 	.short	(.L_2161 - .L_2160)
.L_2160:
        /*000c*/ 	.word	0x00000000
        /*0010*/ 	.short	0x0002
        /*0012*/ 	.short	0x0008
        /*0014*/ 	.byte	0x00, 0xf0, 0x41, 0x00


	//----- nvinfo : EIATTR_KPARAM_INFO
	.align		4
.L_2161:
        /*0018*/ 	.byte	0x04, 0x17
        /*001a*/ 	.short	(.L_2163 - .L_2162)
.L_2162:
        /*001c*/ 	.word	0x00000000
        /*0020*/ 	.short	0x0001
        /*0022*/ 	.short	0x0004
        /*0024*/ 	.byte	0x00, 0xf0, 0x05, 0x00


	//----- nvinfo : EIATTR_KPARAM_INFO
	.align		4
.L_2163:
        /*0028*/ 	.byte	0x04, 0x17
        /*002a*/ 	.short	(.L_2165 - .L_2164)
.L_2164:
        /*002c*/ 	.word	0x00000000
        /*0030*/ 	.short	0x0000
        /*0032*/ 	.short	0x0000
        /*0034*/ 	.byte	0x00, 0xf0, 0x11, 0x00


	//----- nvinfo : EIATTR_SPARSE_MMA_MASK
	.align		4
.L_2165:
        /*0038*/ 	.byte	0x03, 0x50
        /*003a*/ 	.short	0x0000


	//----- nvinfo : EIATTR_MAXREG_COUNT
	.align		4
        /*003c*/ 	.byte	0x03, 0x1b
        /*003e*/ 	.short	0x00ff


	//----- nvinfo : EIATTR_MERCURY_ISA_VERSION
	.align		4
        /*0040*/ 	.byte	0x03, 0x5f
        /*0042*/ 	.short	0x0101


	//----- nvinfo : EIATTR_EXIT_INSTR_OFFSETS
	.align		4
        /*0044*/ 	.byte	0x04, 0x1c
        /*0046*/ 	.short	(.L_2167 - .L_2166)


	//   ....[0]....
.L_2166:
        /*0048*/ 	.word	0x000003f0


	//   ....[1]....
        /*004c*/ 	.word	0x00000e40


	//   ....[2]....
        /*0050*/ 	.word	0x00000e90


	//----- nvinfo : EIATTR_MAX_THREADS
	.align		4
.L_2167:
        /*0054*/ 	.byte	0x04, 0x05
        /*0056*/ 	.short	(.L_2169 - .L_2168)
.L_2168:
        /*0058*/ 	.word	0x00000080
        /*005c*/ 	.word	0x00000001
        /*0060*/ 	.word	0x00000001


	//----- nvinfo : EIATTR_CRS_STACK_SIZE
	.align		4
.L_2169:
        /*0064*/ 	.byte	0x04, 0x1e
        /*0066*/ 	.short	(.L_2171 - .L_2170)
.L_2170:
        /*0068*/ 	.word	0x00000000


	//----- nvinfo : EIATTR_CBANK_PARAM_SIZE
	.align		4
.L_2171:
        /*006c*/ 	.byte	0x03, 0x19
        /*006e*/ 	.short	0x0018


	//----- nvinfo : EIATTR_PARAM_CBANK
	.align		4
        /*0070*/ 	.byte	0x04, 0x0a
        /*0072*/ 	.short	(.L_2173 - .L_2172)
	.align		4
.L_2172:
        /*0074*/ 	.word	index@(.nv.constant0._ZN2at6native29vectorized_elementwise_kernelILi2EZZZNS0_17logit_kernel_cudaERNS_18TensorIteratorBaseERKN3c106ScalarEENKUlvE_clEvENKUlvE0_clEvEUlfE_St5arrayIPcLm2EEEEviT0_T1_)
        /*0078*/ 	.short	0x0210
        /*007a*/ 	.short	0x0018


	//----- nvinfo : EIATTR_SW_WAR
	.align		4
.L_2173:
        /*007c*/ 	.byte	0x04, 0x36
        /*007e*/ 	.short	(.L_2175 - .L_2174)
.L_2174:
        /*0080*/ 	.word	0x00000008
.L_2175:


//--------------------- .nv.info._ZN2at6native29vectorized_elementwise_kernelILi4EZZZNS0_17logit_kernel_cudaERNS_18TensorIteratorBaseERKN3c106ScalarEENKUlvE_clEvENKUlvE0_clEvEUlfE_St5arrayIPcLm2EEEEviT0_T1_ --------------------------
	.section	.nv.info._ZN2at6native29vectorized_elementwise_kernelILi4EZZZNS0_17logit_kernel_cudaERNS_18TensorIteratorBaseERKN3c106ScalarEENKUlvE_clEvENKUlvE0_clEvEUlfE_St5arrayIPcLm2EEEEviT0_T1_,"",@"SHT_CUDA_INFO"
	.sectionflags	@""
	.align	4


	//----- nvinfo : EIATTR_CUDA_API_VERSION
	.align		4
        /*0000*/ 	.byte	0x04, 0x37
        /*0002*/ 	.short	(.L_2177 - .L_2176)
.L_2176:
        /*0004*/ 	.word	0x00000082


	//----- nvinfo : EIATTR_KPARAM_INFO
	.align		4
.L_2177:
        /*0008*/ 	.byte	0x04, 0x17
        /*000a*/ 	.short	(.L_2179 - .L_2178)
.L_2178:
        /*000c*/ 	.word	0x00000000
        /*0010*/ 	.short	0x0002
        /*0012*/ 	.short	0x0008
        /*0014*/ 	.byte	0x00, 0xf0, 0x41, 0x00


	//----- nvinfo : EIATTR_KPARAM_INFO
	.align		4
.L_2179:
        /*0018*/ 	.byte	0x04, 0x17
        /*001a*/ 	.short	(.L_2181 - .L_2180)
.L_2180:
        /*001c*/ 	.word	0x00000000
        /*0020*/ 	.short	0x0001
        /*0022*/ 	.short	0x0004
        /*0024*/ 	.byte	0x00, 0xf0, 0x05, 0x00


	//----- nvinfo : EIATTR_KPARAM_INFO
	.align		4
.L_2181:
        /*0028*/ 	.byte	0x04, 0x17
        /*002a*/ 	.short	(.L_2183 - .L_2182)
.L_2182:
        /*002c*/ 	.word	0x00000000
        /*0030*/ 	.short	0x0000
        /*0032*/ 	.short	0x0000
        /*0034*/ 	.byte	0x00, 0xf0, 0x11, 0x00


	//----- nvinfo : EIATTR_SPARSE_MMA_MASK
	.align		4
.L_2183:
        /*0038*/ 	.byte	0x03, 0x50
        /*003a*/ 	.short	0x0000


	//----- nvinfo : EIATTR_MAXREG_COUNT
	.align		4
        /*003c*/ 	.byte	0x03, 0x1b
        /*003e*/ 	.short	0x00ff


	//----- nvinfo : EIATTR_MERCURY_ISA_VERSION
	.align		4
        /*0040*/ 	.byte	0x03, 0x5f
        /*0042*/ 	.short	0x0101


	//----- nvinfo : EIATTR_EXIT_INSTR_OFFSETS
	.align		4
        /*0044*/ 	.byte	0x04, 0x1c
        /*0046*/ 	.short	(.L_2185 - .L_2184)


	//   ....[0]....
.L_2184:
        /*0048*/ 	.word	0x000003b0


	//   ....[1]....
        /*004c*/ 	.word	0x00000e00


	//   ....[2]....
        /*0050*/ 	.word	0x00000e50


	//----- nvinfo : EIATTR_MAX_THREADS
	.align		4
.L_2185:
        /*0054*/ 	.byte	0x04, 0x05
        /*0056*/ 	.short	(.L_2187 - .L_2186)
.L_2186:
        /*0058*/ 	.word	0x00000080
        /*005c*/ 	.word	0x00000001
        /*0060*/ 	.word	0x00000001


	//----- nvinfo : EIATTR_CRS_STACK_SIZE
	.align		4
.L_2187:
        /*0064*/ 	.byte	0x04, 0x1e
        /*0066*/ 	.short	(.L_2189 - .L_2188)
.L_2188:
        /*0068*/ 	.word	0x00000000


	//----- nvinfo : EIATTR_CBANK_PARAM_SIZE
	.align		4
.L_2189:
        /*006c*/ 	.byte	0x03, 0x19
        /*006e*/ 	.short	0x0018


	//----- nvinfo : EIATTR_PARAM_CBANK
	.align		4
        /*0070*/ 	.byte	0x04, 0x0a
        /*0072*/ 	.short	(.L_2191 - .L_2190)
	.align		4
.L_2190:
        /*0074*/ 	.word	index@(.nv.constant0._ZN2at6native29vectorized_elementwise_kernelILi4EZZZNS0_17logit_kernel_cudaERNS_18TensorIteratorBaseERKN3c106ScalarEENKUlvE_clEvENKUlvE0_clEvEUlfE_St5arrayIPcLm2EEEEviT0_T1_)
        /*0078*/ 	.short	0x0210
        /*007a*/ 	.short	0x0018


	//----- nvinfo : EIATTR_SW_WAR
	.align		4
.L_2191:
        /*007c*/ 	.byte	0x04, 0x36
        /*007e*/ 	.short	(.L_2193 - .L_2192)
.L_2192:
        /*0080*/ 	.word	0x00000008
.L_2193:


//--------------------- .nv.info._ZN2at6native29vectorized_elementwise_kernelILi8EZZZNS0_17logit_kernel_cudaERNS_18TensorIteratorBaseERKN3c106ScalarEENKUlvE_clEvENKUlvE0_clEvEUlfE_St5arrayIPcLm2EEEEviT0_T1_ --------------------------
	.section	.nv.info._ZN2at6native29vectorized_elementwise_kernelILi8EZZZNS0_17logit_kernel_cudaERNS_18TensorIteratorBaseERKN3c106ScalarEENKUlvE_clEvENKUlvE0_clEvEUlfE_St5arrayIPcLm2EEEEviT0_T1_,"",@"SHT_CUDA_INFO"
	.sectionflags	@""
	.align	4


	//----- nvinfo : EIATTR_CUDA_API_VERSION
	.align		4
        /*0000*/ 	.byte	0x04, 0x37
        /*0002*/ 	.short	(.L_2195 - .L_2194)
.L_2194:
        /*0004*/ 	.word	0x00000082


	//----- nvinfo : EIATTR_KPARAM_INFO
	.align		4
.L_2195:
        /*0008*/ 	.byte	0x04, 0x17
        /*000a*/ 	.short	(.L_2197 - .L_2196)
.L_2196:
        /*000c*/ 	.word	0x00000000
        /*0010*/ 	.short	0x0002
        /*0012*/ 	.short	0x0008
        /*0014*/ 	.byte	0x00, 0xf0, 0x41, 0x00


	//----- nvinfo : EIATTR_KPARAM_INFO
	.align		4
.L_2197:
        /*0018*/ 	.byte	0x04, 0x17
        /*001a*/ 	.short	(.L_2199 - .L_2198)
.L_2198:
        /*001c*/ 	.word	0x00000000
        /*0020*/ 	.short	0x0001
        /*0022*/ 	.short	0x0004
        /*0024*/ 	.byte	0x00, 0xf0, 0x05, 0x00


	//----- nvinfo : EIATTR_KPARAM_INFO
	.align		4
.L_2199:
        /*0028*/ 	.byte	0x04, 0x17
        /*002a*/ 	.short	(.L_2201 - .L_2200)
.L_2200:
        /*002c*/ 	.word	0x00000000
        /*0030*/ 	.short	0x0000
        /*0032*/ 	.short	0x0000
        /*0034*/ 	.byte	0x00, 0xf0, 0x11, 0x00


	//----- nvinfo : EIATTR_SPARSE_MMA_MASK
	.align		4
.L_2201:
        /*0038*/ 	.byte	0x03, 0x50
        /*003a*/ 	.short	0x0000


	//----- nvinfo : EIATTR_MAXREG_COUNT
	.align		4
        /*003c*/ 	.byte	0x03, 0x1b
        /*003e*/ 	.short	0x00ff


	//----- nvinfo : EIATTR_MERCURY_ISA_VERSION
	.align		4
        /*0040*/ 	.byte	0x03, 0x5f
        /*0042*/ 	.short	0x0101


	//----- nvinfo : EIATTR_EXIT_INSTR_OFFSETS
	.align		4
        /*0044*/ 	.byte	0x04, 0x1c
        /*0046*/ 	.short	(.L_2203 - .L_2202)


	//   ....[0]....
.L_2202:
        /*0048*/ 	.word	0x000003b0


	//   ....[1]....
        /*004c*/ 	.word	0x00000e00


	//   ....[2]....
        /*0050*/ 	.word	0x00000e50


	//----- nvinfo : EIATTR_MAX_THREADS
	.align		4
.L_2203:
        /*0054*/ 	.byte	0x04, 0x05
        /*0056*/ 	.short	(.L_2205 - .L_2204)
.L_2204:
        /*0058*/ 	.word	0x00000080
        /*005c*/ 	.word	0x00000001
        /*0060*/ 	.word	0x00000001


	//----- nvinfo : EIATTR_CRS_STACK_SIZE
	.align		4
.L_2205:
        /*0064*/ 	.byte	0x04, 0x1e
        /*0066*/ 	.short	(.L_2207 - .L_2206)
.L_2206:
        /*0068*/ 	.word	0x00000000


	//----- nvinfo : EIATTR_CBANK_PARAM_SIZE
	.align		4
.L_2207:
        /*006c*/ 	.byte	0x03, 0x19
        /*006e*/ 	.short	0x0018


	//----- nvinfo : EIATTR_PARAM_CBANK
	.align		4
        /*0070*/ 	.byte	0x04, 0x0a
        /*0072*/ 	.short	(.L_2209 - .L_2208)
	.align		4
.L_2208:
        /*0074*/ 	.word	index@(.nv.constant0._ZN2at6native29vectorized_elementwise_kernelILi8EZZZNS0_17logit_kernel_cudaERNS_18TensorIteratorBaseERKN3c106ScalarEENKUlvE_clEvENKUlvE0_clEvEUlfE_St5arrayIPcLm2EEEEviT0_T1_)
        /*0078*/ 	.short	0x0210
        /*007a*/ 	.short	0x0018


	//----- nvinfo : EIATTR_SW_WAR
	.align		4
.L_2209:
        /*007c*/ 	.byte	0x04, 0x36
        /*007e*/ 	.short	(.L_2211 - .L_2210)
.L_2210:
        /*0080*/ 	.word	0x00000008
.L_2211:


//--------------------- .nv.info._ZN2at6native18elementwise_kernelILi128ELi4EZNS0_15gpu_kernel_implIZZZNS0_17logit_kernel_cudaERNS_18TensorIteratorBaseERKN3c106ScalarEENKUlvE_clEvENKUlvE_clEvEUldE0_EEvS4_RKT_EUliE_EEviT1_ --------------------------
	.section	.nv.info._ZN2at6native18elementwise_kernelILi128ELi4EZNS0_15gpu_kernel_implIZZZNS0_17logit_kernel_cudaERNS_18TensorIteratorBaseERKN3c106ScalarEENKUlvE_clEvENKUlvE_clEvEUldE0_EEvS4_RKT_EUliE_EEviT1_,"",@"SHT_CUDA_INFO"
	.sectionflags	@""
	.align	4


	//----- nvinfo : EIATTR_CUDA_API_VERSION
	.align		4
        /*0000*/ 	.byte	0x04, 0x37
        /*0002*/ 	.short	(.L_2213 - .L_2212)
.L_2212:
        /*0004*/ 	.word	0x00000082


	//----- nvinfo : EIATTR_KPARAM_INFO
	.align		4
.L_2213:
        /*0008*/ 	.byte	0x04, 0x17
        /*000a*/ 	.short	(.L_2215 - .L_2214)
.L_2214:
        /*000c*/ 	.word	0x00000000
        /*0010*/ 	.short	0x0001
        /*0012*/ 	.short	0x0008
        /*0014*/ 	.byte	0x00, 0xf0, 0xc1, 0x08


	//----- nvinfo : EIATTR_KPARAM_INFO
	.align		4
.L_2215:
        /*0018*/ 	.byte	0x04, 0x17
        /*001a*/ 	.short	(.L_2217 - .L_2216)
.L_2216:
        /*001c*/ 	.word	0x00000000
        /*0020*/ 	.short	0x0000
        /*0022*/ 	.short	0x0000
        /*0024*/ 	.byte	0x00, 0xf0, 0x11, 0x00


	//----- nvinfo : EIATTR_SPARSE_MMA_MASK
	.align		4
.L_2217:
        /*0028*/ 	.byte	0x03, 0x50
        /*002a*/ 	.short	0x0000


	//----- nvinfo : EIATTR_MAXREG_COUNT
	.align		4
        /*002c*/ 	.byte	0x03, 0x1b
        /*002e*/ 	.short	0x0080


	//----- nvinfo : EIATTR_EXTERNS
	.align		4
        /*0030*/ 	.byte	0x04, 0x0f
        /*0032*/ 	.short	(.L_2219 - .L_2218)


	//   ....[0]....
	.align		4
.L_2218:
        /*0034*/ 	.word	index@(__assertfail)


	//----- nvinfo : EIATTR_MERCURY_ISA_VERSION
	.align		4
.L_2219:
        /*0038*/ 	.byte	0x03, 0x5f
        /*003a*/ 	.short	0x0101


	//----- nvinfo : EIATTR_SYSCALL_OFFSETS
	.align		4
        /*003c*/ 	.byte	0x04, 0x46
        /*003e*/ 	.short	(.L_2221 - .L_2220)


	//   ....[0]....
.L_2220:
        /*0040*/ 	.word	0x00002260


	//   ....[1]....
        /*0044*/ 	.word	0x00003ae0


	//   ....[2]....
        /*0048*/ 	.word	0x00005d70


	//   ....[3]....
        /*004c*/ 	.word	0x000075d0


	//   ....[4]....
        /*0050*/ 	.word	0x00009850


	//   ....[5]....
        /*0054*/ 	.word	0x0000b0b0


	//   ....[6]....
        /*0058*/ 	.word	0x0000d320


	//   ....[7]....
        /*005c*/ 	.word	0x0000eb80


	//----- nvinfo : EIATTR_EXIT_INSTR_OFFSETS
	.align		4
.L_2221:
        /*0060*/ 	.byte	0x04, 0x1c
        /*0062*/ 	.short	(.L_2223 - .L_2222)


	//   ....[0]....
.L_2222:
        /*0064*/ 	.word	0x0000b160


	//   ....[1]....
        /*0068*/ 	.word	0x0000dbc0


	//   ....[2]....
        /*006c*/ 	.word	0x0000dc00


	//   ....[3]....
        /*0070*/ 	.word	0x0000dc90


	//   ....[4]....
        /*0074*/ 	.word	0x0000dcc0


	//   ....[5]....
        /*0078*/ 	.word	0x0000dcf0


	//   ....[6]....
        /*007c*/ 	.word	0x0000ddc0


	//   ....[7]....
        /*0080*/ 	.word	0x0000de40


	//   ....[8]....
        /*0084*/ 	.word	0x0000df20


	//   ....[9]....
        /*0088*/ 	.word	0x0000dfb0


	//   ....[10]....
        /*008c*/ 	.word	0x0000dfd0


	//   ....[11]....
        /*0090*/ 	.word	0x0000e090


	//   ....[12]....
        /*0094*/ 	.word	0x0000e0c0


	//   ....[13]....
        /*0098*/ 	.word	0x0000e290


	//   ....[14]....
        /*009c*/ 	.word	0x0000e430


	//   ....[15]....
        /*00a0*/ 	.word	0x0000e4b0


	//   ....[16]....
        /*00a4*/ 	.word	0x0000e560


	//   ....[17]....
        /*00a8*/ 	.word	0x0000e720


	//   ....[18]....
        /*00ac*/ 	.word	0x0000e8e0


	//   ....[19]....
        /*00b0*/ 	.word	0x0000ea80


	//   ....[20]....
        /*00b4*/ 	.word	0x0000eb90


	//   ....[21]....
        /*00b8*/ 	.word	0x0000ebc0


	//   ....[22]....
        /*00bc*/ 	.word	0x0000ebf0


	//----- nvinfo : EIATTR_MAX_THREADS
	.align		4
.L_2223:
        /*00c0*/ 	.byte	0x04, 0x05
        /*00c2*/ 	.short	(.L_2225 - .L_2224)
.L_2224:
        /*00c4*/ 	.word	0x00000080
        /*00c8*/ 	.word	0x00000001
        /*00cc*/ 	.word	0x00000001


	//----- nvinfo : EIATTR_CRS_STACK_SIZE
	.align		4
.L_2225:
        /*00d0*/ 	.byte	0x04, 0x1e
        /*00d2*/ 	.short	(.L_2227 - .L_2226)
.L_2226:
        /*00d4*/ 	.word	0x00000000


	//----- nvinfo : EIATTR_CBANK_PARAM_SIZE
	.align		4
.L_2227:
        /*00d8*/ 	.byte	0x03, 0x19
        /*00da*/ 	.short	0x0238


	//----- nvinfo : EIATTR_PARAM_CBANK
	.align		4
        /*00dc*/ 	.byte	0x04, 0x0a
        /*00de*/ 	.short	(.L_2229 - .L_2228)
	.align		4
.L_2228:
        /*00e0*/ 	.word	index@(.nv.constant0._ZN2at6native18elementwise_kernelILi128ELi4EZNS0_15gpu_kernel_implIZZZNS0_17logit_kernel_cudaERNS_18TensorIteratorBaseERKN3c106ScalarEENKUlvE_clEvENKUlvE_clEvEUldE0_EEvS4_RKT_EUliE_EEviT1_)
        /*00e4*/ 	.short	0x0210
        /*00e6*/ 	.short	0x0238


	//----- nvinfo : EIATTR_SW_WAR
	.align		4
.L_2229:
        /*00e8*/ 	.byte	0x04, 0x36
        /*00ea*/ 	.short	(.L_2231 - .L_2230)
.L_2230:
        /*00ec*/ 	.word	0x00000008
.L_2231:


//--------------------- .nv.info._ZN2at6native27unrolled_elementwise_kernelIZZZNS0_17logit_kernel_cudaERNS_18TensorIteratorBaseERKN3c106ScalarEENKUlvE_clEvENKUlvE_clEvEUldE0_St5arrayIPcLm2EELi4E23TrivialOffsetCalculatorILi1EjESF_NS0_6memory12LoadWithCastILi1EEENSG_13StoreWithCastILi1EEEEEviT_T0_T2_T3_T4_T5_ --------------------------
	.section	.nv.info._ZN2at6native27unrolled_elementwise_kernelIZZZNS0_17logit_kernel_cudaERNS_18TensorIteratorBaseERKN3c106ScalarEENKUlvE_clEvENKUlvE_clEvEUldE0_St5arrayIPcLm2EELi4E23TrivialOffsetCalculatorILi1EjESF_NS0_6memory12LoadWithCastILi1EEENSG_13StoreWithCastILi1EEEEEviT_T0_T2_T3_T4_T5_,"",@"SHT_CUDA_INFO"
	.sectionflags	@""
	.align	4


	//----- nvinfo : EIATTR_CUDA_API_VERSION
	.align		4
        /*0000*/ 	.byte	0x04, 0x37
        /*0002*/ 	.short	(.L_2233 - .L_2232)
.L_2232:
        /*0004*/ 	.word	0x00000082


	//----- nvinfo : EIATTR_KPARAM_INFO
	.align		4
.L_2233:
        /*0008*/ 	.byte	0x04, 0x17
        /*000a*/ 	.short	(.L_2235 - .L_2234)
.L_2234:
        /*000c*/ 	.word	0x00000000
        /*0010*/ 	.short	0x0006
        /*0012*/ 	.short	0x003c
        /*0014*/ 	.byte	0x00, 0xf0, 0x21, 0x00


	//----- nvinfo : EIATTR_KPARAM_INFO
	.align		4
.L_2235:
        /*0018*/ 	.byte	0x04, 0x17
        /*001a*/ 	.short	(.L_2237 - .L_2236)
.L_2236:
        /*001c*/ 	.word	0x00000000
        /*0020*/ 	.short	0x0005
        /*0022*/ 	.short	0x0034
        /*0024*/ 	.byte	0x00, 0xf0, 0x21, 0x00


	//----- nvinfo : EIATTR_KPARAM_INFO
	.align		4
.L_2237:
        /*0028*/ 	.byte	0x04, 0x17
        /*002a*/ 	.short	(.L_2239 - .L_2238)
.L_2238:
        /*002c*/ 	.word	0x00000000
        /*0030*/ 	.short	0x0004
        /*0032*/ 	.short	0x0031
        /*0034*/ 	.byte	0x00, 0xf0, 0x05, 0x00


	//----- nvinfo : EIATTR_KPARAM_INFO
	.align		4
.L_2239:
        /*0038*/ 	.byte	0x04, 0x17
        /*003a*/ 	.short	(.L_2241 - .L_2240)
.L_2240:
        /*003c*/ 	.word	0x00000000
        /*0040*/ 	.short	0x0003
        /*0042*/ 	.short	0x0030
        /*0044*/ 	.byte	0x00, 0xf0, 0x05, 0x00


	//----- nvinfo : EIATTR_KPARAM_INFO
	.align		4
.L_2241:
        /*0048*/ 	.byte	0x04, 0x17
        /*004a*/ 	.short	(.L_2243 - .L_2242)
.L_2242:
        /*004c*/ 	.word	0x00000000
        /*0050*/ 	.short	0x0002
        /*0052*/ 	.short	0x0020
        /*0054*/ 	.byte	0x00, 0xf0, 0x41, 0x00


	//----- nvinfo : EIATTR_KPARAM_INFO
	.align		4
.L_2243:
        /*0058*/ 	.byte	0x04, 0x17
        /*005a*/ 	.short	(.L_2245 - .L_2244)
.L_2244:
        /*005c*/ 	.word	0x00000000
        /*0060*/ 	.short	0x0001
        /*0062*/ 	.short	0x0008
        /*0064*/ 	.byte	0x00, 0xf0, 0x61, 0x00


	//----- nvinfo : EIATTR_KPARAM_INFO
	.align		4
.L_2245:
        /*0068*/ 	.byte	0x04, 0x17
        /*006a*/ 	.short	(.L_2247 - .L_2246)
.L_2246:
        /*006c*/ 	.word	0x00000000
        /*0070*/ 	.short	0x0000
        /*0072*/ 	.short	0x0000
        /*0074*/ 	.byte	0x00, 0xf0, 0x11, 0x00


	//----- nvinfo : EIATTR_SPARSE_MMA_MASK
	.align		4
.L_2247:
        /*0078*/ 	.byte	0x03, 0x50
        /*007a*/ 	.short	0x0000


	//----- nvinfo : EIATTR_MAXREG_COUNT
	.align		4
        /*007c*/ 	.byte	0x03, 0x1b
        /*007e*/ 	.short	0x00ff


	//----- nvinfo : EIATTR_EXTERNS
	.align		4
        /*0080*/ 	.byte	0x04, 0x0f
        /*0082*/ 	.short	(.L_2249 - .L_2248)


	//   ....[0]....
	.align		4
.L_2248:
        /*0084*/ 	.word	index@(__assertfail)


	//----- nvinfo : EIATTR_MERCURY_ISA_VERSION
	.align		4
.L_2249:
        /*0088*/ 	.byte	0x03, 0x5f
        /*008a*/ 	.short	0x0101


	//----- nvinfo : EIATTR_SYSCALL_OFFSETS
	.align		4
        /*008c*/ 	.byte	0x04, 0x46
        /*008e*/ 	.short	(.L_2251 - .L_2250)


	//   ....[0]....
.L_2250:
        /*0090*/ 	.word	0x00000fb0


	//   ....[1]....
        /*0094*/ 	.word	0x00001f50


	//   ....[2]....
        /*0098*/ 	.word	0x00002f00


	//   ....[3]....
        /*009c*/ 	.word	0x00003e80


	//   ....[4]....
        /*00a0*/ 	.word	0x00006f00


	//   ....[5]....
        /*00a4*/ 	.word	0x000080c0


	//   ....[6]....
        /*00a8*/ 	.word	0x00009240


	//   ....[7]....
        /*00ac*/ 	.word	0x0000a3e0


	//----- nvinfo : EIATTR_EXIT_INSTR_OFFSETS
	.align		4
.L_2251:
        /*00b0*/ 	.byte	0x04, 0x1c
        /*00b2*/ 	.short	(.L_2253 - .L_2252)


	//   ....[0]....
.L_2252:
        /*00b4*/ 	.word	0x000092e0


	//   ....[1]....
        /*00b8*/ 	.word	0x00009420


	//   ....[2]....
        /*00bc*/ 	.word	0x00009460


	//   ....[3]....
        /*00c0*/ 	.word	0x000094f0


	//   ....[4]....
        /*00c4*/ 	.word	0x00009520


	//   ....[5]....
        /*00c8*/ 	.word	0x00009550


	//   ....[6]....
        /*00cc*/ 	.word	0x00009620


	//   ....[7]....
        /*00d0*/ 	.word	0x000096a0


	//   ....[8]....
        /*00d4*/ 	.word	0x00009780


	//   ....[9]....
        /*00d8*/ 	.word	0x00009810


	//   ....[10]....
        /*00dc*/ 	.word	0x00009830


	//   ....[11]....
        /*00e0*/ 	.word	0x000098f0


	//   ....[12]....
        /*00e4*/ 	.word	0x00009920


	//   ....[13]....
        /*00e8*/ 	.word	0x00009af0


	//   ....[14]....
        /*00ec*/ 	.word	0x00009c90


	//   ....[15]....
        /*00f0*/ 	.word	0x00009d10


	//   ....[16]....
        /*00f4*/ 	.word	0x00009dc0


	//   ....[17]....
        /*00f8*/ 	.word	0x00009f80


	//   ....[18]....
        /*00fc*/ 	.word	0x0000a140


	//   ....[19]....
        /*0100*/ 	.word	0x0000a2e0


	//   ....[20]....
        /*0104*/ 	.word	0x0000a3f0


	//   ....[21]....
        /*0108*/ 	.word	0x0000a420


	//   ....[22]....
        /*010c*/ 	.word	0x0000a450


	//----- nvinfo : EIATTR_MAX_THREADS
	.align		4
.L_2253:
        /*0110*/ 	.byte	0x04, 0x05
        /*0112*/ 	.short	(.L_2255 - .L_2254)
.L_2254:
        /*0114*/ 	.word	0x00000080
        /*0118*/ 	.word	0x00000001
        /*011c*/ 	.word	0x00000001


	//----- nvinfo : EIATTR_CRS_STACK_SIZE
	.align		4
.L_2255:
        /*0120*/ 	.byte	0x04, 0x1e
        /*0122*/ 	.short	(.L_2257 - .L_2256)
.L_2256:
        /*0124*/ 	.word	0x00000000


	//----- nvinfo : EIATTR_CBANK_PARAM_SIZE
	.align		4
.L_2257:
        /*0128*/ 	.byte	0x03, 0x19
        /*012a*/ 	.short	0x0044


	//----- nvinfo : EIATTR_PARAM_CBANK
	.align		4
        /*012c*/ 	.byte	0x04, 0x0a
        /*012e*/ 	.short	(.L_2259 - .L_2258)
	.align		4
.L_2258:
        /*0130*/ 	.word	index@(.nv.constant0._ZN2at6native27unrolled_elementwise_kernelIZZZNS0_17logit_kernel_cudaERNS_18TensorIteratorBaseERKN3c106ScalarEENKUlvE_clEvENKUlvE_clEvEUldE0_St5arrayIPcLm2EELi4E23TrivialOffsetCalculatorILi1EjESF_NS0_6memory12LoadWithCastILi1EEENSG_13StoreWithCastILi1EEEEEviT_T0_T2_T3_T4_T5_)
        /*0134*/ 	.short	0x0210
        /*0136*/ 	.short	0x0044


	//----- nvinfo : EIATTR_SW_WAR
	.align		4
.L_2259:
        /*0138*/ 	.byte	0x04, 0x36
        /*013a*/ 	.short	(.L_2261 - .L_2260)
.L_2260:
        /*013c*/ 	.word	0x00000008
.L_2261:


//--------------------- .nv.info._ZN2at6native18elementwise_kernelILi128ELi2EZNS0_22gpu_kernel_impl_nocastIZZZNS0_17logit_kernel_cudaERNS_18TensorIteratorBaseERKN3c106ScalarEENKUlvE_clEvENKUlvE_clEvEUldE0_EEvS4_RKT_EUliE_EEviT1_ --------------------------
	.section	.nv.info._ZN2at6native18elementwise_kernelILi128ELi2EZNS0_22gpu_kernel_impl_nocastIZZZNS0_17logit_kernel_cudaERNS_18TensorIteratorBaseERKN3c106ScalarEENKUlvE_clEvENKUlvE_clEvEUldE0_EEvS4_RKT_EUliE_EEviT1_,"",@"SHT_CUDA_INFO"
	.sectionflags	@""
	.align	4


	//----- nvinfo : EIATTR_CUDA_API_VERSION
	.align		4
        /*0000*/ 	.byte	0x04, 0x37
        /*0002*/ 	.short	(.L_2263 - .L_2262)
.L_2262:
        /*0004*/ 	.word	0x00000082


	//----- nvinfo : EIATTR_KPARAM_INFO
	.align		4
.L_2263:
        /*0008*/ 	.byte	0x04, 0x17
        /*000a*/ 	.short	(.L_2265 - .L_2264)
.L_2264:
        /*000c*/ 	.word	0x00000000
        /*0010*/ 	.short	0x0001
        /*0012*/ 	.short	0x0008
        /*0014*/ 	.byte	0x00, 0xf0, 0xa1, 0x08


	//----- nvinfo : EIATTR_KPARAM_INFO
	.align		4
.L_2265:
        /*0018*/ 	.byte	0x04, 0x17
        /*001a*/ 	.short	(.L_2267 - .L_2266)
.L_2266:
        /*001c*/ 	.word	0x00000000
        /*0020*/ 	.short	0x0000
        /*0022*/ 	.short	0x0000
        /*0024*/ 	.byte	0x00, 0xf0, 0x11, 0x00


	//----- nvinfo : EIATTR_SPARSE_MMA_MASK
	.align		4
.L_2267:
        /*0028*/ 	.byte	0x03, 0x50
        /*002a*/ 	.short	0x0000


	//----- nvinfo : EIATTR_MAXREG_COUNT
	.align		4
        /*002c*/ 	.byte	0x03, 0x1b
        /*002e*/ 	.short	0x0080


	//----- nvinfo : EIATTR_MERCURY_ISA_VERSION
	.align		4
        /*0030*/ 	.byte	0x03, 0x5f
        /*0032*/ 	.short	0x0101


	//----- nvinfo : EIATTR_EXIT_INSTR_OFFSETS
	.align		4
        /*0034*/ 	.byte	0x04, 0x1c
        /*0036*/ 	.short	(.L_2269 - .L_2268)


	//   ....[0]....
.L_2268:
        /*0038*/ 	.word	0x00001bd0


	//   ....[1]....
        /*003c*/ 	.word	0x00003670


	//----- nvinfo : EIATTR_MAX_THREADS
	.align		4
.L_2269:
        /*0040*/ 	.byte	0x04, 0x05
        /*0042*/ 	.short	(.L_2271 - .L_2270)
.L_2270:
        /*0044*/ 	.word	0x00000080
        /*0048*/ 	.word	0x00000001
        /*004c*/ 	.word	0x00000001


	//----- nvinfo : EIATTR_CRS_STACK_SIZE
	.align		4
.L_2271:
        /*0050*/ 	.byte	0x04, 0x1e
        /*0052*/ 	.short	(.L_2273 - .L_2272)
.L_2272:
        /*0054*/ 	.word	0x00000000


	//----- nvinfo : EIATTR_CBANK_PARAM_SIZE
	.align		4
.L_2273:
        /*0058*/ 	.byte	0x03, 0x19
        /*005a*/ 	.short	0x0230


	//----- nvinfo : EIATTR_PARAM_CBANK
	.align		4
        /*005c*/ 	.byte	0x04, 0x0a
        /*005e*/ 	.short	(.L_2275 - .L_2274)
	.align		4
.L_2274:
        /*0060*/ 	.word	index@(.nv.constant0._ZN2at6native18elementwise_kernelILi128ELi2EZNS0_22gpu_kernel_impl_nocastIZZZNS0_17logit_kernel_cudaERNS_18TensorIteratorBaseERKN3c106ScalarEENKUlvE_clEvENKUlvE_clEvEUldE0_EEvS4_RKT_EUliE_EEviT1_)
        /*0064*/ 	.short	0x0210
        /*0066*/ 	.short	0x0230


	//----- nvinfo : EIATTR_SW_WAR
	.align		4
.L_2275:
        /*0068*/ 	.byte	0x04, 0x36
        /*006a*/ 	.short	(.L_2277 - .L_2276)
.L_2276:
        /*006c*/ 	.word	0x00000008
.L_2277:


//--------------------- .nv.info._ZN2at6native27unrolled_elementwise_kernelIZZZNS0_17logit_kernel_cudaERNS_18TensorIteratorBaseERKN3c106ScalarEENKUlvE_clEvENKUlvE_clEvEUldE0_St5arrayIPcLm2EELi4E23TrivialOffsetCalculatorILi1EjESF_NS0_6memory15LoadWithoutCastENSG_16StoreWithoutCastEEEviT_T0_T2_T3_T4_T5_ --------------------------
	.section	.nv.info._ZN2at6native27unrolled_elementwise_kernelIZZZNS0_17logit_kernel_cudaERNS_18TensorIteratorBaseERKN3c106ScalarEENKUlvE_clEvENKUlvE_clEvEUldE0_St5arrayIPcLm2EELi4E23TrivialOffsetCalculatorILi1EjESF_NS0_6memory15LoadWithoutCastENSG_16StoreWithoutCastEEEviT_T0_T2_T3_T4_T5_,"",@"SHT_CUDA_INFO"
	.sectionflags	@""
	.align	4


	//----- nvinfo : EIATTR_CUDA_API_VERSION
	.align		4
        /*0000*/ 	.byte	0x04, 0x37
        /*0002*/ 	.short	(.L_2279 - .L_2278)
.L_2278:
        /*0004*/ 	.word	0x00000082


	//----- nvinfo : EIATTR_KPARAM_INFO
	.align		4
.L_2279:
        /*0008*/ 	.byte	0x04, 0x17
        /*000a*/ 	.short	(.L_2281 - .L_2280)
.L_2280:
        /*000c*/ 	.word	0x00000000
        /*0010*/ 	.short	0x0006
        /*0012*/ 	.short	0x0033
        /*0014*/ 	.byte	0x00, 0xf0, 0x05, 0x00


	//----- nvinfo : EIATTR_KPARAM_INFO
	.align		4
.L_2281:
        /*0018*/ 	.byte	0x04, 0x17
        /*001a*/ 	.short	(.L_2283 - .L_2282)
.L_2282:
        /*001c*/ 	.word	0x00000000
        /*0020*/ 	.short	0x0005
        /*0022*/ 	.short	0x0032
        /*0024*/ 	.byte	0x00, 0xf0, 0x05, 0x00


	//----- nvinfo : EIATTR_KPARAM_INFO
	.align		4
.L_2283:
        /*0028*/ 	.byte	0x04, 0x17
        /*002a*/ 	.short	(.L_2285 - .L_2284)
.L_2284:
        /*002c*/ 	.word	0x00000000
        /*0030*/ 	.short	0x0004
        /*0032*/ 	.short	0x0031
        /*0034*/ 	.byte	0x00, 0xf0, 0x05, 0x00


	//----- nvinfo : EIATTR_KPARAM_INFO
	.align		4
.L_2285:
        /*0038*/ 	.byte	0x04, 0x17
        /*003a*/ 	.short	(.L_2287 - .L_2286)
.L_2286:
        /*003c*/ 	.word	0x00000000
        /*0040*/ 	.short	0x0003
        /*0042*/ 	.short	0x0030
        /*0044*/ 	.byte	0x00, 0xf0, 0x05, 0x00


	//----- nvinfo : EIATTR_KPARAM_INFO
	.align		4
.L_2287:
        /*0048*/ 	.byte	0x04, 0x17
        /*004a*/ 	.short	(.L_2289 - .L_2288)
.L_2288:
        /*004c*/ 	.word	0x00000000
        /*0050*/ 	.short	0x0002
        /*0052*/ 	.short	0x0020
        /*0054*/ 	.byte	0x00, 0xf0, 0x41, 0x00


	//----- nvinfo : EIATTR_KPARAM_INFO
	.align		4
.L_2289:
        /*0058*/ 	.byte	0x04, 0x17
        /*005a*/ 	.short	(.L_2291 - .L_2290)
.L_2290:
        /*005c*/ 	.word	0x00000000
        /*0060*/ 	.short	0x0001
        /*0062*/ 	.short	0x0008
        /*0064*/ 	.byte	0x00, 0xf0, 0x61, 0x00


	//----- nvinfo : EIATTR_KPARAM_INFO
	.align		4
.L_2291:
        /*0068*/ 	.byte	0x04, 0x17
        /*006a*/ 	.short	(.L_2293 - .L_2292)
.L_2292:
        /*006c*/ 	.word	0x00000000
        /*0070*/ 	.short	0x0000
        /*0072*/ 	.short	0x0000
        /*0074*/ 	.byte	0x00, 0xf0, 0x11, 0x00


	//----- nvinfo : EIATTR_SPARSE_MMA_MASK
	.align		4
.L_2293:
        /*0078*/ 	.byte	0x03, 0x50
        /*007a*/ 	.short	0x0000


	//----- nvinfo : EIATTR_MAXREG_COUNT
	.align		4
        /*007c*/ 	.byte	0x03, 0x1b
        /*007e*/ 	.short	0x00ff


	//----- nvinfo : EIATTR_MERCURY_ISA_VERSION
	.align		4
        /*0080*/ 	.byte	0x03, 0x5f
        /*0082*/ 	.short	0x0101


	//----- nvinfo : EIATTR_EXIT_INSTR_OFFSETS
	.align		4
        /*0084*/ 	.byte	0x04, 0x1c
        /*0086*/ 	.short	(.L_2295 - .L_2294)


	//   ....[0]....
.L_2294:
        /*0088*/ 	.word	0x000021b0


	//   ....[1]....
        /*008c*/ 	.word	0x00002200


	//----- nvinfo : EIATTR_MAX_THREADS
	.align		4
.L_2295:
        /*0090*/ 	.byte	0x04, 0x05
        /*0092*/ 	.short	(.L_2297 - .L_2296)
.L_2296:
        /*0094*/ 	.word	0x00000080
        /*0098*/ 	.word	0x00000001
        /*009c*/ 	.word	0x00000001


	//----- nvinfo : EIATTR_CRS_STACK_SIZE
	.align		4
.L_2297:
        /*00a0*/ 	.byte	0x04, 0x1e
        /*00a2*/ 	.short	(.L_2299 - .L_2298)
.L_2298:
        /*00a4*/ 	.word	0x00000000


	//----- nvinfo : EIATTR_CBANK_PARAM_SIZE
	.align		4
.L_2299:
        /*00a8*/ 	.byte	0x03, 0x19
        /*00aa*/ 	.short	0x0034


	//----- nvinfo : EIATTR_PARAM_CBANK
	.align		4
        /*00ac*/ 	.byte	0x04, 0x0a
        /*00ae*/ 	.short	(.L_2301 - .L_2300)
	.align		4
.L_2300:
        /*00b0*/ 	.word	index@(.nv.constant0._ZN2at6native27unrolled_elementwise_kernelIZZZNS0_17logit_kernel_cudaERNS_18TensorIteratorBaseERKN3c106ScalarEENKUlvE_clEvENKUlvE_clEvEUldE0_St5arrayIPcLm2EELi4E23TrivialOffsetCalculatorILi1EjESF_NS0_6memory15LoadWithoutCastENSG_16StoreWithoutCastEEEviT_T0_T2_T3_T4_T5_)
        /*00b4*/ 	.short	0x0210
        /*00b6*/ 	.short	0x0034


	//----- nvinfo : EIATTR_SW_WAR
	.align		4
.L_2301:
        /*00b8*/ 	.byte	0x04, 0x36
        /*00ba*/ 	.short	(.L_2303 - .L_2302)
.L_2302:
        /*00bc*/ 	.word	0x00000008
.L_2303:


//--------------------- .nv.info._ZN2at6native29vectorized_elementwise_kernelILi2EZZZNS0_17logit_kernel_cudaERNS_18TensorIteratorBaseERKN3c106ScalarEENKUlvE_clEvENKUlvE_clEvEUldE0_St5arrayIPcLm2EEEEviT0_T1_ --------------------------
	.section	.nv.info._ZN2at6native29vectorized_elementwise_kernelILi2EZZZNS0_17logit_kernel_cudaERNS_18TensorIteratorBaseERKN3c106ScalarEENKUlvE_clEvENKUlvE_clEvEUldE0_St5arrayIPcLm2EEEEviT0_T1_,"",@"SHT_CUDA_INFO"
	.sectionflags	@""
	.align	4


	//----- nvinfo : EIATTR_CUDA_API_VERSION
	.align		4
        /*0000*/ 	.byte	0x04, 0x37
        /*0002*/ 	.short	(.L_2305 - .L_2304)
.L_2304:
        /*0004*/ 	.word	0x00000082


	//----- nvinfo : EIATTR_KPARAM_INFO
	.align		4
.L_2305:
        /*0008*/ 	.byte	0x04, 0x17
        /*000a*/ 	.short	(.L_2307 - .L_2306)
.L_2306:
        /*000c*/ 	.word	0x00000000
        /*0010*/ 	.short	0x0002
        /*0012*/ 	.short	0x0020
        /*0014*/ 	.byte	0x00, 0xf0, 0x41, 0x00


	//----- nvinfo : EIATTR_KPARAM_INFO
	.align		4
.L_2307:
        /*0018*/ 	.byte	0x04, 0x17
        /*001a*/ 	.short	(.L_2309 - .L_2308)
.L_2308:
        /*001c*/ 	.word	0x00000000
        /*0020*/ 	.short	0x0001
        /*0022*/ 	.short	0x0008
        /*0024*/ 	.byte	0x00, 0xf0, 0x61, 0x00


	//----- nvinfo : EIATTR_KPARAM_INFO
	.align		4
.L_2309:
        /*0028*/ 	.byte	0x04, 0x17
        /*002a*/ 	.short	(.L_2311 - .L_2310)
.L_2310:
        /*002c*/ 	.word	0x00000000
        /*0030*/ 	.short	0x0000
        /*0032*/ 	.short	0x0000
        /*0034*/ 	.byte	0x00, 0xf0, 0x11, 0x00


	//----- nvinfo : EIATTR_SPARSE_MMA_MASK
	.align		4
.L_2311:
        /*0038*/ 	.byte	0x03, 0x50
        /*003a*/ 	.short	0x0000


	//----- nvinfo : EIATTR_MAXREG_COUNT
	.align		4
        /*003c*/ 	.byte	0x03, 0x1b
        /*003e*/ 	.short	0x00ff


	//----- nvinfo : EIATTR_MERCURY_ISA_VERSION
	.align		4
        /*0040*/ 	.byte	0x03, 0x5f
        /*0042*/ 	.short	0x0101


	//----- nvinfo : EIATTR_EXIT_INSTR_OFFSETS
	.align		4
        /*0044*/ 	.byte	0x04, 0x1c
        /*0046*/ 	.short	(.L_2313 - .L_2312)


	//   ....[0]....
.L_2312:
        /*0048*/ 	.word	0x00003af0


	//   ....[1]....
        /*004c*/ 	.word	0x00007d40


	//   ....[2]....
        /*0050*/ 	.word	0x00007d90


	//----- nvinfo : EIATTR_MAX_THREADS
	.align		4
.L_2313:
        /*0054*/ 	.byte	0x04, 0x05
        /*0056*/ 	.short	(.L_2315 - .L_2314)
.L_2314:
        /*0058*/ 	.word	0x00000080
        /*005c*/ 	.word	0x00000001
        /*0060*/ 	.word	0x00000001


	//----- nvinfo : EIATTR_CRS_STACK_SIZE
	.align		4
.L_2315:
        /*0064*/ 	.byte	0x04, 0x1e
        /*0066*/ 	.short	(.L_2317 - .L_2316)
.L_2316:
        /*0068*/ 	.word	0x00000000


	//----- nvinfo : EIATTR_CBANK_PARAM_SIZE
	.align		4
.L_2317:
        /*006c*/ 	.byte	0x03, 0x19
        /*006e*/ 	.short	0x0030


	//----- nvinfo : EIATTR_PARAM_CBANK
	.align		4
        /*0070*/ 	.byte	0x04, 0x0a
        /*0072*/ 	.short	(.L_2319 - .L_2318)
	.align		4
.L_2318:
        /*0074*/ 	.word	index@(.nv.constant0._ZN2at6native29vectorized_elementwise_kernelILi2EZZZNS0_17logit_kernel_cudaERNS_18TensorIteratorBaseERKN3c106ScalarEENKUlvE_clEvENKUlvE_clEvEUldE0_St5arrayIPcLm2EEEEviT0_T1_)
        /*0078*/ 	.short	0x0210
        /*007a*/ 	.short	0x0030


	//----- nvinfo : EIATTR_SW_WAR
	.align		4
.L_2319:
        /*007c*/ 	.byte	0x04, 0x36
        /*007e*/ 	.short	(.L_2321 - .L_2320)
.L_2320:
        /*0080*/ 	.word	0x00000008
.L_2321:


//--------------------- .nv.info._ZN2at6native29vectorized_elementwise_kernelILi4EZZZNS0_17logit_kernel_cudaERNS_18TensorIteratorBaseERKN3c106ScalarEENKUlvE_clEvENKUlvE_clEvEUldE0_St5arrayIPcLm2EEEEviT0_T1_ --------------------------
	.section	.nv.info._ZN2at6native29vectorized_elementwise_kernelILi4EZZZNS0_17logit_kernel_cudaERNS_18TensorIteratorBaseERKN3c106ScalarEENKUlvE_clEvENKUlvE_clEvEUldE0_St5arrayIPcLm2EEEEviT0_T1_,"",@"SHT_CUDA_INFO"
	.sectionflags	@""
	.align	4


	//----- nvinfo : EIATTR_CUDA_API_VERSION
	.align		4
        /*0000*/ 	.byte	0x04, 0x37
        /*0002*/ 	.short	(.L_2323 - .L_2322)
.L_2322:
        /*0004*/ 	.word	0x00000082


	//----- nvinfo : EIATTR_KPARAM_INFO
	.align		4
.L_2323:
        /*0008*/ 	.byte	0x04, 0x17
        /*000a*/ 	.short	(.L_2325 - .L_2324)
.L_2324:
        /*000c*/ 	.word	0x00000000
        /*0010*/ 	.short	0x0002
        /*0012*/ 	.short	0x0020
        /*0014*/ 	.byte	0x00, 0xf0, 0x41, 0x00


	//----- nvinfo : EIATTR_KPARAM_INFO
	.align		4
.L_2325:
        /*0018*/ 	.byte	0x04, 0x17
        /*001a*/ 	.short	(.L_2327 - .L_2326)
.L_2326:
        /*001c*/ 	.word	0x00000000
        /*0020*/ 	.short	0x0001
        /*0022*/ 	.short	0x0008
        /*0024*/ 	.byte	0x00, 0xf0, 0x61, 0x00


	//----- nvinfo : EIATTR_KPARAM_INFO
	.align		4
.L_2327:
        /*0028*/ 	.byte	0x04, 0x17
        /*002a*/ 	.short	(.L_2329 - .L_2328)
.L_2328:
        /*002c*/ 	.word	0x00000000
        /*0030*/ 	.short	0x0000
        /*0032*/ 	.short	0x0000
        /*0034*/ 	.byte	0x00, 0xf0, 0x11, 0x00


	//----- nvinfo : EIATTR_SPARSE_MMA_MASK
	.align		4
.L_2329:
        /*0038*/ 	.byte	0x03, 0x50
        /*003a*/ 	.short	0x0000


	//----- nvinfo : EIATTR_MAXREG_COUNT
	.align		4
        /*003c*/ 	.byte	0x03, 0x1b
        /*003e*/ 	.short	0x00ff


	//----- nvinfo : EIATTR_MERCURY_ISA_VERSION
	.align		4
        /*0040*/ 	.byte	0x03, 0x5f
        /*0042*/ 	.short	0x0101


	//----- nvinfo : EIATTR_EXIT_INSTR_OFFSETS
	.align		4
        /*0044*/ 	.byte	0x04, 0x1c
        /*0046*/ 	.short	(.L_2331 - .L_2330)


	//   ....[0]....
.L_2330:
        /*0048*/ 	.word	0x00003af0


	//   ....[1]....
        /*004c*/ 	.word	0x00007d40


	//   ....[2]....
        /*0050*/ 	.word	0x00007d90


	//----- nvinfo : EIATTR_MAX_THREADS
	.align		4
.L_2331:
        /*0054*/ 	.byte	0x04, 0x05
        /*0056*/ 	.short	(.L_2333 - .L_2332)
.L_2332:
        /*0058*/ 	.word	0x00000080
        /*005c*/ 	.word	0x00000001
        /*0060*/ 	.word	0x00000001


	//----- nvinfo : EIATTR_CRS_STACK_SIZE
	.align		4
.L_2333:
        /*0064*/ 	.byte	0x04, 0x1e
        /*0066*/ 	.short	(.L_2335 - .L_2334)
.L_2334:
        /*0068*/ 	.word	0x00000000


	//----- nvinfo : EIATTR_CBANK_PARAM_SIZE
	.align		4
.L_2335:
        /*006c*/ 	.byte	0x03, 0x19
        /*006e*/ 	.short	0x0030


	//----- nvinfo : EIATTR_PARAM_CBANK
	.align		4
        /*0070*/ 	.byte	0x04, 0x0a
        /*0072*/ 	.short	(.L_2337 - .L_2336)
	.align		4
.L_2336:
        /*0074*/ 	.word	index@(.nv.constant0._ZN2at6native29vectorized_elementwise_kernelILi4EZZZNS0_17logit_kernel_cudaERNS_18TensorIteratorBaseERKN3c106ScalarEENKUlvE_clEvENKUlvE_clEvEUldE0_St5arrayIPcLm2EEEEviT0_T1_)
        /*0078*/ 	.short	0x0210
        /*007a*/ 	.short	0x0030


	//----- nvinfo : EIATTR_SW_WAR
	.align		4
.L_2337:
        /*007c*/ 	.byte	0x04, 0x36
        /*007e*/ 	.short	(.L_2339 - .L_2338)
.L_2338:
        /*0080*/ 	.word	0x00000008
.L_2339:


//--------------------- .nv.info._ZN2at6native29vectorized_elementwise_kernelILi8EZZZNS0_17logit_kernel_cudaERNS_18TensorIteratorBaseERKN3c106ScalarEENKUlvE_clEvENKUlvE_clEvEUldE0_St5arrayIPcLm2EEEEviT0_T1_ --------------------------
	.section	.nv.info._ZN2at6native29vectorized_elementwise_kernelILi8EZZZNS0_17logit_kernel_cudaERNS_18TensorIteratorBaseERKN3c106ScalarEENKUlvE_clEvENKUlvE_clEvEUldE0_St5arrayIPcLm2EEEEviT0_T1_,"",@"SHT_CUDA_INFO"
	.sectionflags	@""
	.align	4


	//----- nvinfo : EIATTR_CUDA_API_VERSION
	.align		4
        /*0000*/ 	.byte	0x04, 0x37
        /*0002*/ 	.short	(.L_2341 - .L_2340)
.L_2340:
        /*0004*/ 	.word	0x00000082


	//----- nvinfo : EIATTR_KPARAM_INFO
	.align		4
.L_2341:
        /*0008*/ 	.byte	0x04, 0x17
        /*000a*/ 	.short	(.L_2343 - .L_2342)
.L_2342:
        /*000c*/ 	.word	0x00000000
        /*0010*/ 	.short	0x0002
        /*0012*/ 	.short	0x0020
        /*0014*/ 	.byte	0x00, 0xf0, 0x41, 0x00


	//----- nvinfo : EIATTR_KPARAM_INFO
	.align		4
.L_2343:
        /*0018*/ 	.byte	0x04, 0x17
        /*001a*/ 	.short	(.L_2345 - .L_2344)
.L_2344:
        /*001c*/ 	.word	0x00000000
        /*0020*/ 	.short	0x0001
        /*0022*/ 	.short	0x0008
        /*0024*/ 	.byte	0x00, 0xf0, 0x61, 0x00


	//----- nvinfo : EIATTR_KPARAM_INFO
	.align		4
.L_2345:
        /*0028*/ 	.byte	0x04, 0x17
        /*002a*/ 	.short	(.L_2347 - .L_2346)
.L_2346:
        /*002c*/ 	.word	0x00000000
        /*0030*/ 	.short	0x0000
        /*0032*/ 	.short	0x0000
        /*0034*/ 	.byte	0x00, 0xf0, 0x11, 0x00


	//----- nvinfo : EIATTR_SPARSE_MMA_MASK
	.align		4
.L_2347:
        /*0038*/ 	.byte	0x03, 0x50
        /*003a*/ 	.short	0x0000


	//----- nvinfo : EIATTR_MAXREG_COUNT
	.align		4
        /*003c*/ 	.byte	0x03, 0x1b
        /*003e*/ 	.short	0x00ff


	//----- nvinfo : EIATTR_MERCURY_ISA_VERSION
	.align		4
        /*0040*/ 	.byte	0x03, 0x5f
        /*0042*/ 	.short	0x0101


	//----- nvinfo : EIATTR_EXIT_INSTR_OFFSETS
	.align		4
        /*0044*/ 	.byte	0x04, 0x1c
        /*0046*/ 	.short	(.L_2349 - .L_2348)


	//   ....[0]....
.L_2348:
        /*0048*/ 	.word	0x00003af0


	//   ....[1]....
        /*004c*/ 	.word	0x00007d40


	//   ....[2]....
        /*0050*/ 	.word	0x00007d90


	//----- nvinfo : EIATTR_MAX_THREADS
	.align		4
.L_2349:
        /*0054*/ 	.byte	0x04, 0x05
        /*0056*/ 	.short	(.L_2351 - .L_2350)
.L_2350:
        /*0058*/ 	.word	0x00000080
        /*005c*/ 	.word	0x00000001
        /*0060*/ 	.word	0x00000001


	//----- nvinfo : EIATTR_CRS_STACK_SIZE
	.align		4
.L_2351:
        /*0064*/ 	.byte	0x04, 0x1e
        /*0066*/ 	.short	(.L_2353 - .L_2352)
.L_2352:
        /*0068*/ 	.word	0x00000000


	//----- nvinfo : EIATTR_CBANK_PARAM_SIZE
	.align		4
.L_2353:
        /*006c*/ 	.byte	0x03, 0x19
        /*006e*/ 	.short	0x0030


	//----- nvinfo : EIATTR_PARAM_CBANK
	.align		4
        /*0070*/ 	.byte	0x04, 0x0a
        /*0072*/ 	.short	(.L_2355 - .L_2354)
	.align		4
.L_2354:
        /*0074*/ 	.word	index@(.nv.constant0._ZN2at6native29vectorized_elementwise_kernelILi8EZZZNS0_17logit_kernel_cudaERNS_18TensorIteratorBaseERKN3c106ScalarEENKUlvE_clEvENKUlvE_clEvEUldE0_St5arrayIPcLm2EEEEviT0_T1_)
        /*0078*/ 	.short	0x0210
        /*007a*/ 	.short	0x0030


	//----- nvinfo : EIATTR_SW_WAR
	.align		4
.L_2355:
        /*007c*/ 	.byte	0x04, 0x36
        /*007e*/ 	.short	(.L_2357 - .L_2356)
.L_2356:
        /*0080*/ 	.word	0x00000008
.L_2357:


//--------------------- .nv.info._ZN2at6native18elementwise_kernelILi128ELi4EZNS0_15gpu_kernel_implIZZZNS0_17logit_kernel_cudaERNS_18TensorIteratorBaseERKN3c106ScalarEENKUlvE_clEvENKUlvE_clEvEUldE_EEvS4_RKT_EUliE_EEviT1_ --------------------------
	.section	.nv.info._ZN2at6native18elementwise_kernelILi128ELi4EZNS0_15gpu_kernel_implIZZZNS0_17logit_kernel_cudaERNS_18TensorIteratorBaseERKN3c106ScalarEENKUlvE_clEvENKUlvE_clEvEUldE_EEvS4_RKT_EUliE_EEviT1_,"",@"SHT_CUDA_INFO"
	.sectionflags	@""
	.align	4


	//----- nvinfo : EIATTR_CUDA_API_VERSION
	.align		4
        /*0000*/ 	.byte	0x04, 0x37
        /*0002*/ 	.short	(.L_2359 - .L_2358)
.L_2358:
        /*0004*/ 	.word	0x00000082


	//----- nvinfo : EIATTR_KPARAM_INFO
	.align		4
.L_2359:
        /*0008*/ 	.byte	0x04, 0x17
        /*000a*/ 	.short	(.L_2361 - .L_2360)
.L_2360:
        /*000c*/ 	.word	0x00000000
        /*0010*/ 	.short	0x0001
        /*0012*/ 	.short	0x0008
        /*0014*/ 	.byte	0x00, 0xf0, 0x61, 0x08


	//----- nvinfo : EIATTR_KPARAM_INFO
	.align		4
.L_2361:
        /*0018*/ 	.byte	0x04, 0x17
        /*001a*/ 	.short	(.L_2363 - .L_2362)
.L_2362:
        /*001c*/ 	.word	0x00000000
        /*0020*/ 	.short	0x0000
        /*0022*/ 	.short	0x0000
        /*0024*/ 	.byte	0x00, 0xf0, 0x11, 0x00


	//----- nvinfo : EIATTR_SPARSE_MMA_MASK
	.align		4
.L_2363:
        /*0028*/ 	.byte	0x03, 0x50
        /*002a*/ 	.short	0x0000


	//----- nvinfo : EIATTR_MAXREG_COUNT
	.align		4
        /*002c*/ 	.byte	0x03, 0x1b
        /*002e*/ 	.short	0x0080


	//----- nvinfo : EIATTR_EXTERNS
	.align		4
        /*0030*/ 	.byte	0x04, 0x0f
        /*0032*/ 	.short	(.L_2365 - .L_2364)


	//   ....[0]....
	.align		4
.L_2364:
        /*0034*/ 	.word	index@(__assertfail)


	//----- nvinfo : EIATTR_MERCURY_ISA_VERSION
	.align		4
.L_2365:
        /*0038*/ 	.byte	0x03, 0x5f
        /*003a*/ 	.short	0x0101


	//----- nvinfo : EIATTR_SYSCALL_OFFSETS
	.align		4
        /*003c*/ 	.byte	0x04, 0x46
        /*003e*/ 	.short	(.L_2367 - .L_2366)


	//   ....[0]....
.L_2366:
        /*0040*/ 	.word	0x00002260


	//   ....[1]....
        /*0044*/ 	.word	0x00003a10


	//   ....[2]....
        /*0048*/ 	.word	0x00005ca0


	//   ....[3]....
        /*004c*/ 	.word	0x00007430


	//   ....[4]....
        /*0050*/ 	.word	0x000096b0


	//   ....[5]....
        /*0054*/ 	.word	0x0000ae40


	//   ....[6]....
        /*0058*/ 	.word	0x0000d0b0


	//   ....[7]....
        /*005c*/ 	.word	0x0000e840


	//----- nvinfo : EIATTR_EXIT_INSTR_OFFSETS
	.align		4
.L_2367:
        /*0060*/ 	.byte	0x04, 0x1c
        /*0062*/ 	.short	(.L_2369 - .L_2368)


	//   ....[0]....
.L_2368:
        /*0064*/ 	.word	0x0000aef0


	//   ....[1]....
        /*0068*/ 	.word	0x0000d880


	//   ....[2]....
        /*006c*/ 	.word	0x0000d8c0


	//   ....[3]....
        /*0070*/ 	.word	0x0000d950


	//   ....[4]....
        /*0074*/ 	.word	0x0000d980


	//   ....[5]....
        /*0078*/ 	.word	0x0000d9b0


	//   ....[6]....
        /*007c*/ 	.word	0x0000da80


	//   ....[7]....
        /*0080*/ 	.word	0x0000db00


	//   ....[8]....
        /*0084*/ 	.word	0x0000dbe0


	//   ....[9]....
        /*0088*/ 	.word	0x0000dc70


	//   ....[10]....
        /*008c*/ 	.word	0x0000dc90


	//   ....[11]....
        /*0090*/ 	.word	0x0000dd50


	//   ....[12]....
        /*0094*/ 	.word	0x0000dd80


	//   ....[13]....
        /*0098*/ 	.word	0x0000df50


	//   ....[14]....
        /*009c*/ 	.word	0x0000e0f0


	//   ....[15]....
        /*00a0*/ 	.word	0x0000e170


	//   ....[16]....
        /*00a4*/ 	.word	0x0000e220


	//   ....[17]....
        /*00a8*/ 	.word	0x0000e3e0


	//   ....[18]....
        /*00ac*/ 	.word	0x0000e5a0


	//   ....[19]....
        /*00b0*/ 	.word	0x0000e740


	//   ....[20]....
        /*00b4*/ 	.word	0x0000e850


	//   ....[21]....
        /*00b8*/ 	.word	0x0000e880


	//   ....[22]....
        /*00bc*/ 	.word	0x0000e8b0


	//----- nvinfo : EIATTR_MAX_THREADS
	.align		4
.L_2369:
        /*00c0*/ 	.byte	0x04, 0x05
        /*00c2*/ 	.short	(.L_2371 - .L_2370)
.L_2370:
        /*00c4*/ 	.word	0x00000080
        /*00c8*/ 	.word	0x00000001
        /*00cc*/ 	.word	0x00000001


	//----- nvinfo : EIATTR_CRS_STACK_SIZE
	.align		4
.L_2371:
        /*00d0*/ 	.byte	0x04, 0x1e
        /*00d2*/ 	.short	(.L_2373 - .L_2372)
.L_2372:
        /*00d4*/ 	.word	0x00000000


	//----- nvinfo : EIATTR_CBANK_PARAM_SIZE
	.align		4
.L_2373:
        /*00d8*/ 	.byte	0x03, 0x19
        /*00da*/ 	.short	0x0220


	//----- nvinfo : EIATTR_PARAM_CBANK
	.align		4
        /*00dc*/ 	.byte	0x04, 0x0a
        /*00de*/ 	.short	(.L_2375 - .L_2374)
	.align		4
.L_2374:
        /*00e0*/ 	.word	index@(.nv.constant0._ZN2at6native18elementwise_kernelILi128ELi4EZNS0_15gpu_kernel_implIZZZNS0_17logit_kernel_cudaERNS_18TensorIteratorBaseERKN3c106ScalarEENKUlvE_clEvENKUlvE_clEvEUldE_EEvS4_RKT_EUliE_EEviT1_)
        /*00e4*/ 	.short	0x0210
        /*00e6*/ 	.short	0x0220


	//----- nvinfo : EIATTR_SW_WAR
	.align		4
.L_2375:
        /*00e8*/ 	.byte	0x04, 0x36
        /*00ea*/ 	.short	(.L_2377 - .L_2376)
.L_2376:
        /*00ec*/ 	.word	0x00000008
.L_2377:


//--------------------- .nv.info._ZN2at6native27unrolled_elementwise_kernelIZZZNS0_17logit_kernel_cudaERNS_18TensorIteratorBaseERKN3c106ScalarEENKUlvE_clEvENKUlvE_clEvEUldE_St5arrayIPcLm2EELi4E23TrivialOffsetCalculatorILi1EjESF_NS0_6memory12LoadWithCastILi1EEENSG_13StoreWithCastILi1EEEEEviT_T0_T2_T3_T4_T5_ --------------------------
	.section	.nv.info._ZN2at6native27unrolled_elementwise_kernelIZZZNS0_17logit_kernel_cudaERNS_18TensorIteratorBaseERKN3c106ScalarEENKUlvE_clEvENKUlvE_clEvEUldE_St5arrayIPcLm2EELi4E23TrivialOffsetCalculatorILi1EjESF_NS0_6memory12LoadWithCastILi1EEENSG_13StoreWithCastILi1EEEEEviT_T0_T2_T3_T4_T5_,"",@"SHT_CUDA_INFO"
	.sectionflags	@""
	.align	4


	//----- nvinfo : EIATTR_CUDA_API_VERSION
	.align		4
        /*0000*/ 	.byte	0x04, 0x37
        /*0002*/ 	.short	(.L_2379 - .L_2378)
.L_2378:
        /*0004*/ 	.word	0x00000082


	//----- nvinfo : EIATTR_KPARAM_INFO
	.align		4
.L_2379:
        /*0008*/ 	.byte	0x04, 0x17
        /*000a*/ 	.short	(.L_2381 - .L_2380)
.L_2380:
        /*000c*/ 	.word	0x00000000
        /*0010*/ 	.short	0x0006
        /*0012*/ 	.short	0x0024
        /*0014*/ 	.byte	0x00, 0xf0, 0x21, 0x00


	//----- nvinfo : EIATTR_KPARAM_INFO
	.align		4
.L_2381:
        /*0018*/ 	.byte	0x04, 0x17
        /*001a*/ 	.short	(.L_2383 - .L_2382)
.L_2382:
        /*001c*/ 	.word	0x00000000
        /*0020*/ 	.short	0x0005
        /*0022*/ 	.short	0x001c
        /*0024*/ 	.byte	0x00, 0xf0, 0x21, 0x00


	//----- nvinfo : EIATTR_KPARAM_INFO
	.align		4
.L_2383:
        /*0028*/ 	.byte	0x04, 0x17
        /*002a*/ 	.short	(.L_2385 - .L_2384)
.L_2384:
        /*002c*/ 	.word	0x00000000
        /*0030*/ 	.short	0x0004
        /*0032*/ 	.short	0x0019
        /*0034*/ 	.byte	0x00, 0xf0, 0x05, 0x00


	//----- nvinfo : EIATTR_KPARAM_INFO
	.align		4
.L_2385:
        /*0038*/ 	.byte	0x04, 0x17
        /*003a*/ 	.short	(.L_2387 - .L_2386)
.L_2386:
        /*003c*/ 	.word	0x00000000
        /*0040*/ 	.short	0x0003
        /*0042*/ 	.short	0x0018
        /*0044*/ 	.byte	0x00, 0xf0, 0x05, 0x00


	//----- nvinfo : EIATTR_KPARAM_INFO
	.align		4
.L_2387:
        /*0048*/ 	.byte	0x04, 0x17
        /*004a*/ 	.short	(.L_2389 - .L_2388)
.L_2388:
        /*004c*/ 	.word	0x00000000
        /*0050*/ 	.short	0x0002
        /*0052*/ 	.short	0x0008
        /*0054*/ 	.byte	0x00, 0xf0, 0x41, 0x00


	//----- nvinfo : EIATTR_KPARAM_INFO
	.align		4
.L_2389:
        /*0058*/ 	.byte	0x04, 0x17
        /*005a*/ 	.short	(.L_2391 - .L_2390)
.L_2390:
        /*005c*/ 	.word	0x00000000
        /*0060*/ 	.short	0x0001
        /*0062*/ 	.short	0x0004
        /*0064*/ 	.byte	0x00, 0xf0, 0x05, 0x00


	//----- nvinfo : EIATTR_KPARAM_INFO
	.align		4
.L_2391:
        /*0068*/ 	.byte	0x04, 0x17
        /*006a*/ 	.short	(.L_2393 - .L_2392)
.L_2392:
        /*006c*/ 	.word	0x00000000
        /*0070*/ 	.short	0x0000
        /*0072*/ 	.short	0x0000
        /*0074*/ 	.byte	0x00, 0xf0, 0x11, 0x00


	//----- nvinfo : EIATTR_SPARSE_MMA_MASK
	.align		4
.L_2393:
        /*0078*/ 	.byte	0x03, 0x50
        /*007a*/ 	.short	0x0000


	//----- nvinfo : EIATTR_MAXREG_COUNT
	.align		4
        /*007c*/ 	.byte	0x03, 0x1b
        /*007e*/ 	.short	0x00ff


	//----- nvinfo : EIATTR_EXTERNS
	.align		4
        /*0080*/ 	.byte	0x04, 0x0f
        /*0082*/ 	.short	(.L_2395 - .L_2394)


	//   ....[0]....
	.align		4
.L_2394:
        /*0084*/ 	.word	index@(__assertfail)


	//----- nvinfo : EIATTR_MERCURY_ISA_VERSION
	.align		4
.L_2395:
        /*0088*/ 	.byte	0x03, 0x5f
        /*008a*/ 	.short	0x0101


	//----- nvinfo : EIATTR_SYSCALL_OFFSETS
	.align		4
        /*008c*/ 	.byte	0x04, 0x46
        /*008e*/ 	.short	(.L_2397 - .L_2396)


	//   ....[0]....
.L_2396:
        /*0090*/ 	.word	0x00000f80


	//   ....[1]....
        /*0094*/ 	.word	0x00001f20


	//   ....[2]....
        /*0098*/ 	.word	0x00002ed0


	//   ....[3]....
        /*009c*/ 	.word	0x00003e50


	//   ....[4]....
        /*00a0*/ 	.word	0x00006c10


	//   ....[5]....
        /*00a4*/ 	.word	0x00007dd0


	//   ....[6]....
        /*00a8*/ 	.word	0x00008f50


	//   ....[7]....
        /*00ac*/ 	.word	0x0000a0f0


	//----- nvinfo : EIATTR_EXIT_INSTR_OFFSETS
	.align		4
.L_2397:
        /*00b0*/ 	.byte	0x04, 0x1c
        /*00b2*/ 	.short	(.L_2399 - .L_2398)


	//   ....[0]....
.L_2398:
        /*00b4*/ 	.word	0x00008ff0


	//   ....[1]....
        /*00b8*/ 	.word	0x00009130


	//   ....[2]....
        /*00bc*/ 	.word	0x00009170


	//   ....[3]....
        /*00c0*/ 	.word	0x00009200


	//   ....[4]....
        /*00c4*/ 	.word	0x00009230


	//   ....[5]....
        /*00c8*/ 	.word	0x00009260


	//   ....[6]....
        /*00cc*/ 	.word	0x00009330


	//   ....[7]....
        /*00d0*/ 	.word	0x000093b0


	//   ....[8]....
        /*00d4*/ 	.word	0x00009490


	//   ....[9]....
        /*00d8*/ 	.word	0x00009520


	//   ....[10]....
        /*00dc*/ 	.word	0x00009540


	//   ....[11]....
        /*00e0*/ 	.word	0x00009600


	//   ....[12]....
        /*00e4*/ 	.word	0x00009630


	//   ....[13]....
        /*00e8*/ 	.word	0x00009800


	//   ....[14]....
        /*00ec*/ 	.word	0x000099a0


	//   ....[15]....
        /*00f0*/ 	.word	0x00009a20


	//   ....[16]....
        /*00f4*/ 	.word	0x00009ad0


	//   ....[17]....
        /*00f8*/ 	.word	0x00009c90


	//   ....[18]....
        /*00fc*/ 	.word	0x00009e50


	//   ....[19]....
        /*0100*/ 	.word	0x00009ff0


	//   ....[20]....
        /*0104*/ 	.word	0x0000a100


	//   ....[21]....
        /*0108*/ 	.word	0x0000a130


	//   ....[22]....
        /*010c*/ 	.word	0x0000a160


	//----- nvinfo : EIATTR_MAX_THREADS
	.align		4
.L_2399:
        /*0110*/ 	.byte	0x04, 0x05
        /*0112*/ 	.short	(.L_2401 - .L_2400)
.L_2400:
        /*0114*/ 	.word	0x00000080
        /*0118*/ 	.word	0x00000001
        /*011c*/ 	.word	0x00000001


	//----- nvinfo : EIATTR_CRS_STACK_SIZE
	.align		4
.L_2401:
        /*0120*/ 	.byte	0x04, 0x1e
        /*0122*/ 	.short	(.L_2403 - .L_2402)
.L_2402:
        /*0124*/ 	.word	0x00000000


	//----- nvinfo : EIATTR_CBANK_PARAM_SIZE
	.align		4
.L_2403:
        /*0128*/ 	.byte	0x03, 0x19
        /*012a*/ 	.short	0x002c


	//----- nvinfo : EIATTR_PARAM_CBANK
	.align		4
        /*012c*/ 	.byte	0x04, 0x0a
        /*012e*/ 	.short	(.L_2405 - .L_2404)
	.align		4
.L_2404:
        /*0130*/ 	.word	index@(.nv.constant0._ZN2at6native27unrolled_elementwise_kernelIZZZNS0_17logit_kernel_cudaERNS_18TensorIteratorBaseERKN3c106ScalarEENKUlvE_clEvENKUlvE_clEvEUldE_St5arrayIPcLm2EELi4E23TrivialOffsetCalculatorILi1EjESF_NS0_6memory12LoadWithCastILi1EEENSG_13StoreWithCastILi1EEEEEviT_T0_T2_T3_T4_T5_)
        /*0134*/ 	.short	0x0210
        /*0136*/ 	.short	0x002c


	//----- nvinfo : EIATTR_SW_WAR
	.align		4
.L_2405:
        /*0138*/ 	.byte	0x04, 0x36
        /*013a*/ 	.short	(.L_2407 - .L_2406)
.L_2406:
        /*013c*/ 	.word	0x00000008
.L_2407:


//--------------------- .nv.info._ZN2at6native18elementwise_kernelILi128ELi2EZNS0_22gpu_kernel_impl_nocastIZZZNS0_17logit_kernel_cudaERNS_18TensorIteratorBaseERKN3c106ScalarEENKUlvE_clEvENKUlvE_clEvEUldE_EEvS4_RKT_EUliE_EEviT1_ --------------------------
	.section	.nv.info._ZN2at6native18elementwise_kernelILi128ELi2EZNS0_22gpu_kernel_impl_nocastIZZZNS0_17logit_kernel_cudaERNS_18TensorIteratorBaseERKN3c106ScalarEENKUlvE_clEvENKUlvE_clEvEUldE_EEvS4_RKT_EUliE_EEviT1_,"",@"SHT_CUDA_INFO"
	.sectionflags	@""
	.align	4


	//----- nvinfo : EIATTR_CUDA_API_VERSION
	.align		4
        /*0000*/ 	.byte	0x04, 0x37
        /*0002*/ 	.short	(.L_2409 - .L_2408)
.L_2408:
        /*0004*/ 	.word	0x00000082


	//----- nvinfo : EIATTR_KPARAM_INFO
	.align		4
.L_2409:
        /*0008*/ 	.byte	0x04, 0x17
        /*000a*/ 	.short	(.L_2411 - .L_2410)
.L_2410:
        /*000c*/ 	.word	0x00000000
        /*0010*/ 	.short	0x0001
        /*0012*/ 	.short	0x0008
        /*0014*/ 	.byte	0x00, 0xf0, 0x61, 0x08


	//----- nvinfo : EIATTR_KPARAM_INFO
	.align		4
.L_2411:
        /*0018*/ 	.byte	0x04, 0x17
        /*001a*/ 	.short	(.L_2413 - .L_2412)
.L_2412:
        /*001c*/ 	.word	0x00000000
        /*0020*/ 	.short	0x0000
        /*0022*/ 	.short	0x0000
        /*0024*/ 	.byte	0x00, 0xf0, 0x11, 0x00


	//----- nvinfo : EIATTR_SPARSE_MMA_MASK
	.align		4
.L_2413:
        /*0028*/ 	.byte	0x03, 0x50
        /*002a*/ 	.short	0x0000


	//----- nvinfo : EIATTR_MAXREG_COUNT
	.align		4
        /*002c*/ 	.byte	0x03, 0x1b
        /*002e*/ 	.short	0x0080


	//----- nvinfo : EIATTR_MERCURY_ISA_VERSION
	.align		4
        /*0030*/ 	.byte	0x03, 0x5f
        /*0032*/ 	.short	0x0101


	//----- nvinfo : EIATTR_EXIT_INSTR_OFFSETS
	.align		4
        /*0034*/ 	.byte	0x04, 0x1c
        /*0036*/ 	.short	(.L_2415 - .L_2414)


	//   ....[0]....
.L_2414:
        /*0038*/ 	.word	0x00001ae0


	//   ....[1]....
        /*003c*/ 	.word	0x000034d0


	//----- nvinfo : EIATTR_MAX_THREADS
	.align		4
.L_2415:
        /*0040*/ 	.byte	0x04, 0x05
        /*0042*/ 	.short	(.L_2417 - .L_2416)
.L_2416:
        /*0044*/ 	.word	0x00000080
        /*0048*/ 	.word	0x00000001
        /*004c*/ 	.word	0x00000001


	//----- nvinfo : EIATTR_CRS_STACK_SIZE
	.align		4
.L_2417:
        /*0050*/ 	.byte	0x04, 0x1e
        /*0052*/ 	.short	(.L_2419 - .L_2418)
.L_2418:
        /*0054*/ 	.word	0x00000000


	//----- nvinfo : EIATTR_CBANK_PARAM_SIZE
	.align		4
.L_2419:
        /*0058*/ 	.byte	0x03, 0x19
        /*005a*/ 	.short	0x0220


	//----- nvinfo : EIATTR_PARAM_CBANK
	.align		4
        /*005c*/ 	.byte	0x04, 0x0a
        /*005e*/ 	.short	(.L_2421 - .L_2420)
	.align		4
.L_2420:
        /*0060*/ 	.word	index@(.nv.constant0._ZN2at6native18elementwise_kernelILi128ELi2EZNS0_22gpu_kernel_impl_nocastIZZZNS0_17logit_kernel_cudaERNS_18TensorIteratorBaseERKN3c106ScalarEENKUlvE_clEvENKUlvE_clEvEUldE_EEvS4_RKT_EUliE_EEviT1_)
        /*0064*/ 	.short	0x0210
        /*0066*/ 	.short	0x0220


	//----- nvinfo : EIATTR_SW_WAR
	.align		4
.L_2421:
        /*0068*/ 	.byte	0x04, 0x36
        /*006a*/ 	.short	(.L_2423 - .L_2422)
.L_2422:
        /*006c*/ 	.word	0x00000008
.L_2423:


//--------------------- .nv.info._ZN2at6native27unrolled_elementwise_kernelIZZZNS0_17logit_kernel_cudaERNS_18TensorIteratorBaseERKN3c106ScalarEENKUlvE_clEvENKUlvE_clEvEUldE_St5arrayIPcLm2EELi4E23TrivialOffsetCalculatorILi1EjESF_NS0_6memory15LoadWithoutCastENSG_16StoreWithoutCastEEEviT_T0_T2_T3_T4_T5_ --------------------------
	.section	.nv.info._ZN2at6native27unrolled_elementwise_kernelIZZZNS0_17logit_kernel_cudaERNS_18TensorIteratorBaseERKN3c106ScalarEENKUlvE_clEvENKUlvE_clEvEUldE_St5arrayIPcLm2EELi4E23TrivialOffsetCalculatorILi1EjESF_NS0_6memory15LoadWithoutCastENSG_16StoreWithoutCastEEEviT_T0_T2_T3_T4_T5_,"",@"SHT_CUDA_INFO"
	.sectionflags	@""
	.align	4


	//----- nvinfo : EIATTR_CUDA_API_VERSION
	.align		4
        /*0000*/ 	.byte	0x04, 0x37
        /*0002*/ 	.short	(.L_2425 - .L_2424)
.L_2424:
        /*0004*/ 	.word	0x00000082


	//----- nvinfo : EIATTR_KPARAM_INFO
	.align		4
.L_2425:
        /*0008*/ 	.byte	0x04, 0x17
        /*000a*/ 	.short	(.L_2427 - .L_2426)
.L_2426:
        /*000c*/ 	.word	0x00000000
        /*0010*/ 	.short	0x0006
        /*0012*/ 	.short	0x001b
        /*0014*/ 	.byte	0x00, 0xf0, 0x05, 0x00


	//----- nvinfo : EIATTR_KPARAM_INFO
	.align		4
.L_2427:
        /*0018*/ 	.byte	0x04, 0x17
        /*001a*/ 	.short	(.L_2429 - .L_2428)
.L_2428:
        /*001c*/ 	.word	0x00000000
        /*0020*/ 	.short	0x0005
        /*0022*/ 	.short	0x001a
        /*0024*/ 	.byte	0x00, 0xf0, 0x05, 0x00


	//----- nvinfo : EIATTR_KPARAM_INFO
	.align		4
.L_2429:
        /*0028*/ 	.byte	0x04, 0x17
        /*002a*/ 	.short	(.L_2431 - .L_2430)
.L_2430:
        /*002c*/ 	.word	0x00000000
        /*0030*/ 	.short	0x0004
        /*0032*/ 	.short	0x0019
        /*0034*/ 	.byte	0x00, 0xf0, 0x05, 0x00


	//----- nvinfo : EIATTR_KPARAM_INFO
	.align		4
.L_2431:
        /*0038*/ 	.byte	0x04, 0x17
        /*003a*/ 	.short	(.L_2433 - .L_2432)
.L_2432:
        /*003c*/ 	.word	0x00000000
        /*0040*/ 	.short	0x0003
        /*0042*/ 	.short	0x0018
        /*0044*/ 	.byte	0x00, 0xf0, 0x05, 0x00


	//----- nvinfo : EIATTR_KPARAM_INFO
	.align		4
.L_2433:
        /*0048*/ 	.byte	0x04, 0x17
        /*004a*/ 	.short	(.L_2435 - .L_2434)
.L_2434:
        /*004c*/ 	.word	0x00000000
        /*0050*/ 	.short	0x0002
        /*0052*/ 	.short	0x0008
        /*0054*/ 	.byte	0x00, 0xf0, 0x41, 0x00


	//----- nvinfo : EIATTR_KPARAM_INFO
	.align		4
.L_2435:
        /*0058*/ 	.byte	0x04, 0x17
        /*005a*/ 	.short	(.L_2437 - .L_2436)
.L_2436:
        /*005c*/ 	.word	0x00000000
        /*0060*/ 	.short	0x0001
        /*0062*/ 	.short	0x0004
        /*0064*/ 	.byte	0x00, 0xf0, 0x05, 0x00


	//----- nvinfo : EIATTR_KPARAM_INFO
	.align		4
.L_2437:
        /*0068*/ 	.byte	0x04, 0x17
        /*006a*/ 	.short	(.L_2439 - .L_2438)
.L_2438:
        /*006c*/ 	.word	0x00000000
        /*0070*/ 	.short	0x0000
        /*0072*/ 	.short	0x0000
        /*0074*/ 	.byte	0x00, 0xf0, 0x11, 0x00


	//----- nvinfo : EIATTR_SPARSE_MMA_MASK
	.align		4
.L_2439:
        /*0078*/ 	.byte	0x03, 0x50
        /*007a*/ 	.short	0x0000


	//----- nvinfo : EIATTR_MAXREG_COUNT
	.align		4
        /*007c*/ 	.byte	0x03, 0x1b
        /*007e*/ 	.short	0x00ff


	//----- nvinfo : EIATTR_MERCURY_ISA_VERSION
	.align		4
        /*0080*/ 	.byte	0x03, 0x5f
        /*0082*/ 	.short	0x0101


	//----- nvinfo : EIATTR_EXIT_INSTR_OFFSETS
	.align		4
        /*0084*/ 	.byte	0x04, 0x1c
        /*0086*/ 	.short	(.L_2441 - .L_2440)


	//   ....[0]....
.L_2440:
        /*0088*/ 	.word	0x00001e60


	//   ....[1]....
        /*008c*/ 	.word	0x00001eb0


	//----- nvinfo : EIATTR_MAX_THREADS
	.align		4
.L_2441:
        /*0090*/ 	.byte	0x04, 0x05
        /*0092*/ 	.short	(.L_2443 - .L_2442)
.L_2442:
        /*0094*/ 	.word	0x00000080
        /*0098*/ 	.word	0x00000001
        /*009c*/ 	.word	0x00000001


	//----- nvinfo : EIATTR_CRS_STACK_SIZE
	.align		4
.L_2443:
        /*00a0*/ 	.byte	0x04, 0x1e
        /*00a2*/ 	.short	(.L_2445 - .L_2444)
.L_2444:
        /*00a4*/ 	.word	0x00000000


	//----- nvinfo : EIATTR_CBANK_PARAM_SIZE
	.align		4
.L_2445:
        /*00a8*/ 	.byte	0x03, 0x19
        /*00aa*/ 	.short	0x001c


	//----- nvinfo : EIATTR_PARAM_CBANK
	.align		4
        /*00ac*/ 	.byte	0x04, 0x0a
        /*00ae*/ 	.short	(.L_2447 - .L_2446)
	.align		4
.L_2446:
        /*00b0*/ 	.word	index@(.nv.constant0._ZN2at6native27unrolled_elementwise_kernelIZZZNS0_17logit_kernel_cudaERNS_18TensorIteratorBaseERKN3c106ScalarEENKUlvE_clEvENKUlvE_clEvEUldE_St5arrayIPcLm2EELi4E23TrivialOffsetCalculatorILi1EjESF_NS0_6memory15LoadWithoutCastENSG_16StoreWithoutCastEEEviT_T0_T2_T3_T4_T5_)
        /*00b4*/ 	.short	0x0210
        /*00b6*/ 	.short	0x001c


	//----- nvinfo : EIATTR_SW_WAR
	.align		4
.L_2447:
        /*00b8*/ 	.byte	0x04, 0x36
        /*00ba*/ 	.short	(.L_2449 - .L_2448)
.L_2448:
        /*00bc*/ 	.word	0x00000008
.L_2449:


//--------------------- .nv.info._ZN2at6native29vectorized_elementwise_kernelILi2EZZZNS0_17logit_kernel_cudaERNS_18TensorIteratorBaseERKN3c106ScalarEENKUlvE_clEvENKUlvE_clEvEUldE_St5arrayIPcLm2EEEEviT0_T1_ --------------------------
	.section	.nv.info._ZN2at6native29vectorized_elementwise_kernelILi2EZZZNS0_17logit_kernel_cudaERNS_18TensorIteratorBaseERKN3c106ScalarEENKUlvE_clEvENKUlvE_clEvEUldE_St5arrayIPcLm2EEEEviT0_T1_,"",@"SHT_CUDA_INFO"
	.sectionflags	@""
	.align	4


	//----- nvinfo : EIATTR_CUDA_API_VERSION
	.align		4
        /*0000*/ 	.byte	0x04, 0x37
        /*0002*/ 	.short	(.L_2451 - .L_2450)
.L_2450:
        /*0004*/ 	.word	0x00000082


	//----- nvinfo : EIATTR_KPARAM_INFO
	.align		4
.L_2451:
        /*0008*/ 	.byte	0x04, 0x17
        /*000a*/ 	.short	(.L_2453 - .L_2452)
.L_2452:
        /*000c*/ 	.word	0x00000000
        /*0010*/ 	.short	0x0002
        /*0012*/ 	.short	0x0008
        /*0014*/ 	.byte	0x00, 0xf0, 0x41, 0x00


	//----- nvinfo : EIATTR_KPARAM_INFO
	.align		4
.L_2453:
        /*0018*/ 	.byte	0x04, 0x17
        /*001a*/ 	.short	(.L_2455 - .L_2454)
.L_2454:
        /*001c*/ 	.word	0x00000000
        /*0020*/ 	.short	0x0001
        /*0022*/ 	.short	0x0004
        /*0024*/ 	.byte	0x00, 0xf0, 0x05, 0x00


	//----- nvinfo : EIATTR_KPARAM_INFO
	.align		4
.L_2455:
        /*0028*/ 	.byte	0x04, 0x17
        /*002a*/ 	.short	(.L_2457 - .L_2456)
.L_2456:
        /*002c*/ 	.word	0x00000000
        /*0030*/ 	.short	0x0000
        /*0032*/ 	.short	0x0000
        /*0034*/ 	.byte	0x00, 0xf0, 0x11, 0x00


	//----- nvinfo : EIATTR_SPARSE_MMA_MASK
	.align		4
.L_2457:
        /*0038*/ 	.byte	0x03, 0x50
        /*003a*/ 	.short	0x0000


	//----- nvinfo : EIATTR_MAXREG_COUNT
	.align		4
        /*003c*/ 	.byte	0x03, 0x1b
        /*003e*/ 	.short	0x00ff


	//----- nvinfo : EIATTR_MERCURY_ISA_VERSION
	.align		4
        /*0040*/ 	.byte	0x03, 0x5f
        /*0042*/ 	.short	0x0101


	//----- nvinfo : EIATTR_EXIT_INSTR_OFFSETS
	.align		4
        /*0044*/ 	.byte	0x04, 0x1c
        /*0046*/ 	.short	(.L_2459 - .L_2458)


	//   ....[0]....
.L_2458:
        /*0048*/ 	.word	0x00003560


	//   ....[1]....
        /*004c*/ 	.word	0x00007220


	//   ....[2]....
        /*0050*/ 	.word	0x00007270


	//----- nvinfo : EIATTR_MAX_THREADS
	.align		4
.L_2459:
        /*0054*/ 	.byte	0x04, 0x05
        /*0056*/ 	.short	(.L_2461 - .L_2460)
.L_2460:
        /*0058*/ 	.word	0x00000080
        /*005c*/ 	.word	0x00000001
        /*0060*/ 	.word	0x00000001


	//----- nvinfo : EIATTR_CRS_STACK_SIZE
	.align		4
.L_2461:
        /*0064*/ 	.byte	0x04, 0x1e
        /*0066*/ 	.short	(.L_2463 - .L_2462)
.L_2462:
        /*0068*/ 	.word	0x00000000


	//----- nvinfo : EIATTR_CBANK_PARAM_SIZE
	.align		4
.L_2463:
        /*006c*/ 	.byte	0x03, 0x19
        /*006e*/ 	.short	0x0018


	//----- nvinfo : EIATTR_PARAM_CBANK
	.align		4
        /*0070*/ 	.byte	0x04, 0x0a
        /*0072*/ 	.short	(.L_2465 - .L_2464)
	.align		4
.L_2464:
        /*0074*/ 	.word	index@(.nv.constant0._ZN2at6native29vectorized_elementwise_kernelILi2EZZZNS0_17logit_kernel_cudaERNS_18TensorIteratorBaseERKN3c106ScalarEENKUlvE_clEvENKUlvE_clEvEUldE_St5arrayIPcLm2EEEEviT0_T1_)
        /*0078*/ 	.short	0x0210
        /*007a*/ 	.short	0x0018


	//----- nvinfo : EIATTR_SW_WAR
	.align		4
.L_2465:
        /*007c*/ 	.byte	0x04, 0x36
        /*007e*/ 	.short	(.L_2467 - .L_2466)
.L_2466:
        /*0080*/ 	.word	0x00000008
.L_2467:


//--------------------- .nv.info._ZN2at6native29vectorized_elementwise_kernelILi4EZZZNS0_17logit_kernel_cudaERNS_18TensorIteratorBaseERKN3c106ScalarEENKUlvE_clEvENKUlvE_clEvEUldE_St5arrayIPcLm2EEEEviT0_T1_ --------------------------
	.section	.nv.info._ZN2at6native29vectorized_elementwise_kernelILi4EZZZNS0_17logit_kernel_cudaERNS_18TensorIteratorBaseERKN3c106ScalarEENKUlvE_clEvENKUlvE_clEvEUldE_St5arrayIPcLm2EEEEviT0_T1_,"",@"SHT_CUDA_INFO"
	.sectionflags	@""
	.align	4


	//----- nvinfo : EIATTR_CUDA_API_VERSION
	.align		4
        /*0000*/ 	.byte	0x04, 0x37
        /*0002*/ 	.short	(.L_2469 - .L_2468)
.L_2468:
        /*0004*/ 	.word	0x00000082


	//----- nvinfo : EIATTR_KPARAM_INFO
	.align		4
.L_2469:
        /*0008*/ 	.byte	0x04, 0x17
        /*000a*/ 	.short	(.L_2471 - .L_2470)
.L_2470:
        /*000c*/ 	.word	0x00000000
        /*0010*/ 	.short	0x0002
        /*0012*/ 	.short	0x0008
        /*0014*/ 	.byte	0x00, 0xf0, 0x41, 0x00


	//----- nvinfo : EIATTR_KPARAM_INFO
	.align		4
.L_2471:
        /*0018*/ 	.byte	0x04, 0x17
        /*001a*/ 	.short	(.L_2473 - .L_2472)
.L_2472:
        /*001c*/ 	.word	0x00000000
        /*0020*/ 	.short	0x0001
        /*0022*/ 	.short	0x0004
        /*0024*/ 	.byte	0x00, 0xf0, 0x05, 0x00


	//----- nvinfo : EIATTR_KPARAM_INFO
	.align		4
.L_2473:
        /*0028*/ 	.byte	0x04, 0x17
        /*002a*/ 	.short	(.L_2475 - .L_2474)
.L_2474:
        /*002c*/ 	.word	0x00000000
        /*0030*/ 	.short	0x0000
        /*0032*/ 	.short	0x0000
        /*0034*/ 	.byte	0x00, 0xf0, 0x11, 0x00


	//----- nvinfo : EIATTR_SPARSE_MMA_MASK
	.align		4
.L_2475:
        /*0038*/ 	.byte	0x03, 0x50
        /*003a*/ 	.short	0x0000


	//----- nvinfo : EIATTR_MAXREG_COUNT
	.align		4
        /*003c*/ 	.byte	0x03, 0x1b
        /*003e*/ 	.short	0x00ff


	//----- nvinfo : EIATTR_MERCURY_ISA_VERSION
	.align		4
        /*0040*/ 	.byte	0x03, 0x5f
        /*0042*/ 	.short	0x0101


	//----- nvinfo : EIATTR_EXIT_INSTR_OFFSETS
	.align		4
        /*0044*/ 	.byte	0x04, 0x1c
        /*0046*/ 	.short	(.L_2477 - .L_2476)


	//   ....[0]....
.L_2476:
        /*0048*/ 	.word	0x00003560


	//   ....[1]....
        /*004c*/ 	.word	0x00007220


	//   ....[2]....
        /*0050*/ 	.word	0x00007270


	//----- nvinfo : EIATTR_MAX_THREADS
	.align		4
.L_2477:
        /*0054*/ 	.byte	0x04, 0x05
        /*0056*/ 	.short	(.L_2479 - .L_2478)
.L_2478:
        /*0058*/ 	.word	0x00000080
        /*005c*/ 	.word	0x00000001
        /*0060*/ 	.word	0x00000001


	//----- nvinfo : EIATTR_CRS_STACK_SIZE
	.align		4
.L_2479:
        /*0064*/ 	.byte	0x04, 0x1e
        /*0066*/ 	.short	(.L_2481 - .L_2480)
.L_2480:
        /*0068*/ 	.word	0x00000000


	//----- nvinfo : EIATTR_CBANK_PARAM_SIZE
	.align		4
.L_2481:
        /*006c*/ 	.byte	0x03, 0x19
        /*006e*/ 	.short	0x0018


	//----- nvinfo : EIATTR_PARAM_CBANK
	.align		4
        /*0070*/ 	.byte	0x04, 0x0a
        /*0072*/ 	.short	(.L_2483 - .L_2482)
	.align		4
.L_2482:
        /*0074*/ 	.word	index@(.nv.constant0._ZN2at6native29vectorized_elementwise_kernelILi4EZZZNS0_17logit_kernel_cudaERNS_18TensorIteratorBaseERKN3c106ScalarEENKUlvE_clEvENKUlvE_clEvEUldE_St5arrayIPcLm2EEEEviT0_T1_)
        /*0078*/ 	.short	0x0210
        /*007a*/ 	.short	0x0018


	//----- nvinfo : EIATTR_SW_WAR
	.align		4
.L_2483:
        /*007c*/ 	.byte	0x04, 0x36
        /*007e*/ 	.short	(.L_2485 - .L_2484)
.L_2484:
        /*0080*/ 	.word	0x00000008
.L_2485:


//--------------------- .nv.info._ZN2at6native29vectorized_elementwise_kernelILi8EZZZNS0_17logit_kernel_cudaERNS_18TensorIteratorBaseERKN3c106ScalarEENKUlvE_clEvENKUlvE_clEvEUldE_St5arrayIPcLm2EEEEviT0_T1_ --------------------------
	.section	.nv.info._ZN2at6native29vectorized_elementwise_kernelILi8EZZZNS0_17logit_kernel_cudaERNS_18TensorIteratorBaseERKN3c106ScalarEENKUlvE_clEvENKUlvE_clEvEUldE_St5arrayIPcLm2EEEEviT0_T1_,"",@"SHT_CUDA_INFO"
	.sectionflags	@""
	.align	4


	//----- nvinfo : EIATTR_CUDA_API_VERSION
	.align		4
        /*0000*/ 	.byte	0x04, 0x37
        /*0002*/ 	.short	(.L_2487 - .L_2486)
.L_2486:
        /*0004*/ 	.word	0x00000082


	//----- nvinfo : EIATTR_KPARAM_INFO
	.align		4
.L_2487:
        /*0008*/ 	.byte	0x04, 0x17
        /*000a*/ 	.short	(.L_2489 - .L_2488)
.L_2488:
        /*000c*/ 	.word	0x00000000
        /*0010*/ 	.short	0x0002
        /*0012*/ 	.short	0x0008
        /*0014*/ 	.byte	0x00, 0xf0, 0x41, 0x00


	//----- nvinfo : EIATTR_KPARAM_INFO
	.align		4
.L_2489:
        /*0018*/ 	.byte	0x04, 0x17
        /*001a*/ 	.short	(.L_2491 - .L_2490)
.L_2490:
        /*001c*/ 	.word	0x00000000
        /*0020*/ 	.short	0x0001
        /*0022*/ 	.short	0x0004
        /*0024*/ 	.byte	0x00, 0xf0, 0x05, 0x00


	//----- nvinfo : EIATTR_KPARAM_INFO
	.align		4
.L_2491:
        /*0028*/ 	.byte	0x04, 0x17
        /*002a*/ 	.short	(.L_2493 - .L_2492)
.L_2492:
        /*002c*/ 	.word	0x00000000
        /*0030*/ 	.short	0x0000
        /*0032*/ 	.short	0x0000
        /*0034*/ 	.byte	0x00, 0xf0, 0x11, 0x00


	//----- nvinfo : EIATTR_SPARSE_MMA_MASK
	.align		4
.L_2493:
        /*0038*/ 	.byte	0x03, 0x50
        /*003a*/ 	.short	0x0000


	//----- nvinfo : EIATTR_MAXREG_COUNT
	.align		4
        /*003c*/ 	.byte	0x03, 0x1b
        /*003e*/ 	.short	0x00ff


	//----- nvinfo : EIATTR_MERCURY_ISA_VERSION
	.align		4
        /*0040*/ 	.byte	0x03, 0x5f
        /*0042*/ 	.short	0x0101


	//----- nvinfo : EIATTR_EXIT_INSTR_OFFSETS
	.align		4
        /*0044*/ 	.byte	0x04, 0x1c
        /*0046*/ 	.short	(.L_2495 - .L_2494)


	//   ....[0]....
.L_2494:
        /*0048*/ 	.word	0x00003560


	//   ....[1]....
        /*004c*/ 	.word	0x00007220


	//   ....[2]....
        /*0050*/ 	.word	0x00007270


	//----- nvinfo : EIATTR_MAX_THREADS
	.align		4
.L_2495:
        /*0054*/ 	.byte	0x04, 0x05
        /*0056*/ 	.short	(.L_2497 - .L_2496)
.L_2496:
        /*0058*/ 	.word	0x00000080
        /*005c*/ 	.word	0x00000001
        /*0060*/ 	.word	0x00000001


	//----- nvinfo : EIATTR_CRS_STACK_SIZE
	.align		4
.L_2497:
        /*0064*/ 	.byte	0x04, 0x1e
        /*0066*/ 	.short	(.L_2499 - .L_2498)
.L_2498:
        /*0068*/ 	.word	0x00000000


	//----- nvinfo : EIATTR_CBANK_PARAM_SIZE
	.align		4
.L_2499:
        /*006c*/ 	.byte	0x03, 0x19
        /*006e*/ 	.short	0x0018


	//----- nvinfo : EIATTR_PARAM_CBANK
	.align		4
        /*0070*/ 	.byte	0x04, 0x0a
        /*0072*/ 	.short	(.L_2501 - .L_2500)
	.align		4
.L_2500:
        /*0074*/ 	.word	index@(.nv.constant0._ZN2at6native29vectorized_elementwise_kernelILi8EZZZNS0_17logit_kernel_cudaERNS_18TensorIteratorBaseERKN3c106ScalarEENKUlvE_clEvENKUlvE_clEvEUldE_St5arrayIPcLm2EEEEviT0_T1_)
        /*0078*/ 	.short	0x0210
        /*007a*/ 	.short	0x0018


	//----- nvinfo : EIATTR_SW_WAR
	.align		4
.L_2501:
        /*007c*/ 	.byte	0x04, 0x36
        /*007e*/ 	.short	(.L_2503 - .L_2502)
.L_2502:
        /*0080*/ 	.word	0x00000008
.L_2503:


//--------------------- .nv.info._ZN2at6native18elementwise_kernelILi128ELi4EZNS0_15gpu_kernel_implIZZZNS0_19sigmoid_kernel_cudaERNS_18TensorIteratorBaseEENKUlvE0_clEvENKUlvE2_clEvEUlN3c108BFloat16EE_EEvS4_RKT_EUliE_EEviT1_ --------------------------
	.section	.nv.info._ZN2at6native18elementwise_kernelILi128ELi4EZNS0_15gpu_kernel_implIZZZNS0_19sigmoid_kernel_cudaERNS_18TensorIteratorBaseEENKUlvE0_clEvENKUlvE2_clEvEUlN3c108BFloat16EE_EEvS4_RKT_EUliE_EEviT1_,"",@"SHT_CUDA_INFO"
	.sectionflags	@""
	.align	4


	//----- nvinfo : EIATTR_CUDA_API_VERSION
	.align		4
        /*0000*/ 	.byte	0x04, 0x37
        /*0002*/ 	.short	(.L_2505 - .L_2504)
.L_2504:
        /*0004*/ 	.word	0x00000082


	//----- nvinfo : EIATTR_KPARAM_INFO
	.align		4
.L_2505:
        /*0008*/ 	.byte	0x04, 0x17
        /*000a*/ 	.short	(.L_2507 - .L_2506)
.L_2506:
        /*000c*/ 	.word	0x00000000
        /*0010*/ 	.short	0x0001
        /*0012*/ 	.short	0x0008
        /*0014*/ 	.byte	0x00, 0xf0, 0x61, 0x08


	//----- nvinfo : EIATTR_KPARAM_INFO
	.align		4
.L_2507:
        /*0018*/ 	.byte	0x04, 0x17
        /*001a*/ 	.short	(.L_2509 - .L_2508)
.L_2508:
        /*001c*/ 	.word	0x00000000
        /*0020*/ 	.short	0x0000
        /*0022*/ 	.short	0x0000
        /*0024*/ 	.byte	0x00, 0xf0, 0x11, 0x00


	//----- nvinfo : EIATTR_SPARSE_MMA_MASK
	.align		4
.L_2509:
        /*0028*/ 	.byte	0x03, 0x50
        /*002a*/ 	.short	0x0000


	//----- nvinfo : EIATTR_MAXREG_COUNT
	.align		4
        /*002c*/ 	.byte	0x03, 0x1b
        /*002e*/ 	.short	0x0080


	//----- nvinfo : EIATTR_EXTERNS
	.align		4
        /*0030*/ 	.byte	0x04, 0x0f
        /*0032*/ 	.short	(.L_2511 - .L_2510)


	//   ....[0]....
	.align		4
.L_2510:
        /*0034*/ 	.word	index@(__assertfail)


	//----- nvinfo : EIATTR_MERCURY_ISA_VERSION
	.align		4
.L_2511:
        /*0038*/ 	.byte	0x03, 0x5f
        /*003a*/ 	.short	0x0101


	//----- nvinfo : EIATTR_SYSCALL_OFFSETS
	.align		4
        /*003c*/ 	.byte	0x04, 0x46
        /*003e*/ 	.short	(.L_2513 - .L_2512)


	//   ....[0]....
.L_2512:
        /*0040*/ 	.word	0x000022d0


	//   ....[1]....
        /*0044*/ 	.word	0x00003290


	//   ....[2]....
        /*0048*/ 	.word	0x000055c0


	//   ....[3]....
        /*004c*/ 	.word	0x00006580


	//   ....[4]....
        /*0050*/ 	.word	0x000088a0


	//   ....[5]....
        /*0054*/ 	.word	0x00009860


	//   ....[6]....
        /*0058*/ 	.word	0x0000bb70


	//   ....[7]....
        /*005c*/ 	.word	0x0000cb30


	//----- nvinfo : EIATTR_EXIT_INSTR_OFFSETS
	.align		4
.L_2513:
        /*0060*/ 	.byte	0x04, 0x1c
        /*0062*/ 	.short	(.L_2515 - .L_2514)


	//   ....[0]....
.L_2514:
        /*0064*/ 	.word	0x00009930


	//   ....[1]....
        /*0068*/ 	.word	0x0000bd60


	//   ....[2]....
        /*006c*/ 	.word	0x0000bda0


	//   ....[3]....
        /*0070*/ 	.word	0x0000be40


	//   ....[4]....
        /*0074*/ 	.word	0x0000be80


	//   ....[5]....
        /*0078*/ 	.word	0x0000bec0


	//   ....[6]....
        /*007c*/ 	.word	0x0000bf50


	//   ....[7]....
        /*0080*/ 	.word	0x0000bf90


	//   ....[8]....
        /*0084*/ 	.word	0x0000c030


	//   ....[9]....
        /*0088*/ 	.word	0x0000c080


	//   ....[10]....
        /*008c*/ 	.word	0x0000c0d0


	//   ....[11]....
        /*0090*/ 	.word	0x0000c1a0


	//   ....[12]....
        /*0094*/ 	.word	0x0000c200


	//   ....[13]....
        /*0098*/ 	.word	0x0000c390


	//   ....[14]....
        /*009c*/ 	.word	0x0000c4f0


	//   ....[15]....
        /*00a0*/ 	.word	0x0000c510


	//   ....[16]....
        /*00a4*/ 	.word	0x0000c5d0


	//   ....[17]....
        /*00a8*/ 	.word	0x0000c750


	//   ....[18]....
        /*00ac*/ 	.word	0x0000c8d0


	//   ....[19]....
        /*00b0*/ 	.word	0x0000ca30


	//   ....[20]....
        /*00b4*/ 	.word	0x0000cb40


	//   ....[21]....
        /*00b8*/ 	.word	0x0000cb80


	//   ....[22]....
        /*00bc*/ 	.word	0x0000cbc0


	//----- nvinfo : EIATTR_MAX_THREADS
	.align		4
.L_2515:
        /*00c0*/ 	.byte	0x04, 0x05
        /*00c2*/ 	.short	(.L_2517 - .L_2516)
.L_2516:
        /*00c4*/ 	.word	0x00000080
        /*00c8*/ 	.word	0x00000001
        /*00cc*/ 	.word	0x00000001


	//----- nvinfo : EIATTR_CRS_STACK_SIZE
	.align		4
.L_2517:
        /*00d0*/ 	.byte	0x04, 0x1e
        /*00d2*/ 	.short	(.L_2519 - .L_2518)
.L_2518:
        /*00d4*/ 	.word	0x00000000


	//----- nvinfo : EIATTR_CBANK_PARAM_SIZE
	.align		4
.L_2519:
        /*00d8*/ 	.byte	0x03, 0x19
        /*00da*/ 	.short	0x0220


	//----- nvinfo : EIATTR_PARAM_CBANK
	.align		4
        /*00dc*/ 	.byte	0x04, 0x0a
        /*00de*/ 	.short	(.L_2521 - .L_2520)
	.align		4
.L_2520:
        /*00e0*/ 	.word	index@(.nv.constant0._ZN2at6native18elementwise_kernelILi128ELi4EZNS0_15gpu_kernel_implIZZZNS0_19sigmoid_kernel_cudaERNS_18TensorIteratorBaseEENKUlvE0_clEvENKUlvE2_clEvEUlN3c108BFloat16EE_EEvS4_RKT_EUliE_EEviT1_)
        /*00e4*/ 	.short	0x0210
        /*00e6*/ 	.short	0x0220


	//----- nvinfo : EIATTR_SW_WAR
	.align		4
.L_2521:
        /*00e8*/ 	.byte	0x04, 0x36
        /*00ea*/ 	.short	(.L_2523 - .L_2522)
.L_2522:
        /*00ec*/ 	.word	0x00000008
.L_2523:


//--------------------- .nv.info._ZN2at6native27unrolled_elementwise_kernelIZZZNS0_19sigmoid_kernel_cudaERNS_18TensorIteratorBaseEENKUlvE0_clEvENKUlvE2_clEvEUlN3c108BFloat16EE_St5arrayIPcLm2EELi4E23TrivialOffsetCalculatorILi1EjESD_NS0_6memory12LoadWithCastILi1EEENSE_13StoreWithCastILi1EEEEEviT_T0_T2_T3_T4_T5_ --------------------------
	.section	.nv.info._ZN2at6native27unrolled_elementwise_kernelIZZZNS0_19sigmoid_kernel_cudaERNS_18TensorIteratorBaseEENKUlvE0_clEvENKUlvE2_clEvEUlN3c108BFloat16EE_St5arrayIPcLm2EELi4E23TrivialOffsetCalculatorILi1EjESD_NS0_6memory12LoadWithCastILi1EEENSE_13StoreWithCastILi1EEEEEviT_T0_T2_T3_T4_T5_,"",@"SHT_CUDA_INFO"
	.sectionflags	@""
	.align	4


	//----- nvinfo : EIATTR_CUDA_API_VERSION
	.align		4
        /*0000*/ 	.byte	0x04, 0x37
        /*0002*/ 	.short	(.L_2525 - .L_2524)
.L_2524:
        /*0004*/ 	.word	0x00000082


	//----- nvinfo : EIATTR_KPARAM_INFO
	.align		4
.L_2525:
        /*0008*/ 	.byte	0x04, 0x17
        /*000a*/ 	.short	(.L_2527 - .L_2526)
.L_2526:
        /*000c*/ 	.word	0x00000000
        /*0010*/ 	.short	0x0006
        /*0012*/ 	.short	0x0024
        /*0014*/ 	.byte	0x00, 0xf0, 0x21, 0x00


	//----- nvinfo : EIATTR_KPARAM_INFO
	.align		4
.L_2527:
        /*0018*/ 	.byte	0x04, 0x17
        /*001a*/ 	.short	(.L_2529 - .L_2528)
.L_2528:
        /*001c*/ 	.word	0x00000000
        /*0020*/ 	.short	0x0005
        /*0022*/ 	.short	0x001c
        /*0024*/ 	.byte	0x00, 0xf0, 0x21, 0x00


	//----- nvinfo : EIATTR_KPARAM_INFO
	.align		4
.L_2529:
        /*0028*/ 	.byte	0x04, 0x17
        /*002a*/ 	.short	(.L_2531 - .L_2530)
.L_2530:
        /*002c*/ 	.word	0x00000000
        /*0030*/ 	.short	0x0004
        /*0032*/ 	.short	0x0019
        /*0034*/ 	.byte	0x00, 0xf0, 0x05, 0x00


	//----- nvinfo : EIATTR_KPARAM_INFO
	.align		4
.L_2531:
        /*0038*/ 	.byte	0x04, 0x17
        /*003a*/ 	.short	(.L_2533 - .L_2532)
.L_2532:
        /*003c*/ 	.word	0x00000000
        /*0040*/ 	.short	0x0003
        /*0042*/ 	.short	0x0018
        /*0044*/ 	.byte	0x00, 0xf0, 0x05, 0x00


	//----- nvinfo : EIATTR_KPARAM_INFO
	.align		4
.L_2533:
        /*0048*/ 	.byte	0x04, 0x17
        /*004a*/ 	.short	(.L_2535 - .L_2534)
.L_2534:
        /*004c*/ 	.word	0x00000000
        /*0050*/ 	.short	0x0002
        /*0052*/ 	.short	0x0008
        /*0054*/ 	.byte	0x00, 0xf0, 0x41, 0x00


	//----- nvinfo : EIATTR_KPARAM_INFO
	.align		4
.L_2535:
        /*0058*/ 	.byte	0x04, 0x17
        /*005a*/ 	.short	(.L_2537 - .L_2536)
.L_2536:
        /*005c*/ 	.word	0x00000000
        /*0060*/ 	.short	0x0001
        /*0062*/ 	.short	0x0004
        /*0064*/ 	.byte	0x00, 0xf0, 0x05, 0x00


	//----- nvinfo : EIATTR_KPARAM_INFO
	.align		4
.L_2537:
        /*0068*/ 	.byte	0x04, 0x17
        /*006a*/ 	.short	(.L_2539 - .L_2538)
.L_2538:
        /*006c*/ 	.word	0x00000000
        /*0070*/ 	.short	0x0000
        /*0072*/ 	.short	0x0000
        /*0074*/ 	.byte	0x00, 0xf0, 0x11, 0x00


	//----- nvinfo : EIATTR_SPARSE_MMA_MASK
	.align		4
.L_2539:
        /*0078*/ 	.byte	0x03, 0x50
        /*007a*/ 	.short	0x0000


	//----- nvinfo : EIATTR_MAXREG_COUNT
	.align		4
        /*007c*/ 	.byte	0x03, 0x1b
        /*007e*/ 	.short	0x00ff


	//----- nvinfo : EIATTR_EXTERNS
	.align		4
        /*0080*/ 	.byte	0x04, 0x0f
        /*0082*/ 	.short	(.L_2541 - .L_2540)


	//   ....[0]....
	.align		4
.L_2540:
        /*0084*/ 	.word	index@(__assertfail)


	//----- nvinfo : EIATTR_MERCURY_ISA_VERSION
	.align		4
.L_2541:
        /*0088*/ 	.byte	0x03, 0x5f
        /*008a*/ 	.short	0x0101


	//----- nvinfo : EIATTR_SYSCALL_OFFSETS
	.align		4
        /*008c*/ 	.byte	0x04, 0x46
        /*008e*/ 	.short	(.L_2543 - .L_2542)


	//   ....[0]....
.L_2542:
        /*0090*/ 	.word	0x000010e0


	//   ....[1]....
        /*0094*/ 	.word	0x00002220


	//   ....[2]....
        /*0098*/ 	.word	0x00003370


	//   ....[3]....
        /*009c*/ 	.word	0x00004490


	//   ....[4]....
        /*00a0*/ 	.word	0x000057d0


	//   ....[5]....
        /*00a4*/ 	.word	0x000067f0


	//   ....[6]....
        /*00a8*/ 	.word	0x000077d0


	//   ....[7]....
        /*00ac*/ 	.word	0x000087b0


	//----- nvinfo : EIATTR_EXIT_INSTR_OFFSETS
	.align		4
.L_2543:
        /*00b0*/ 	.byte	0x04, 0x1c
        /*00b2*/ 	.short	(.L_2545 - .L_2544)


	//   ....[0]....
.L_2544:
        /*00b4*/ 	.word	0x00007890


	//   ....[1]....
        /*00b8*/ 	.word	0x000079e0


	//   ....[2]....
        /*00bc*/ 	.word	0x00007a20


	//   ....[3]....
        /*00c0*/ 	.word	0x00007ac0


	//   ....[4]....
        /*00c4*/ 	.word	0x00007b00


	//   ....[5]....
        /*00c8*/ 	.word	0x00007b40


	//   ....[6]....
        /*00cc*/ 	.word	0x00007bd0


	//   ....[7]....
        /*00d0*/ 	.word	0x00007c10


	//   ....[8]....
        /*00d4*/ 	.word	0x00007cb0


	//   ....[9]....
        /*00d8*/ 	.word	0x00007d00


	//   ....[10]....
        /*00dc*/ 	.word	0x00007d50


	//   ....[11]....
        /*00e0*/ 	.word	0x00007e20


	//   ....[12]....
        /*00e4*/ 	.word	0x00007e80


	//   ....[13]....
        /*00e8*/ 	.word	0x00008010


	//   ....[14]....
        /*00ec*/ 	.word	0x00008170


	//   ....[15]....
        /*00f0*/ 	.word	0x00008190


	//   ....[16]....
        /*00f4*/ 	.word	0x00008250


	//   ....[17]....
        /*00f8*/ 	.word	0x000083d0


	//   ....[18]....
        /*00fc*/ 	.word	0x00008550


	//   ....[19]....
        /*0100*/ 	.word	0x000086b0


	//   ....[20]....
        /*0104*/ 	.word	0x000087c0


	//   ....[21]....
        /*0108*/ 	.word	0x00008800


	//   ....[22]....
        /*010c*/ 	.word	0x00008840


	//----- nvinfo : EIATTR_MAX_THREADS
	.align		4
.L_2545:
        /*0110*/ 	.byte	0x04, 0x05
        /*0112*/ 	.short	(.L_2547 - .L_2546)
.L_2546:
        /*0114*/ 	.word	0x00000080
        /*0118*/ 	.word	0x00000001
        /*011c*/ 	.word	0x00000001


	//----- nvinfo : EIATTR_CRS_STACK_SIZE
	.align		4
.L_2547:
        /*0120*/ 	.byte	0x04, 0x1e
        /*0122*/ 	.short	(.L_2549 - .L_2548)
.L_2548:
        /*0124*/ 	.word	0x00000000


	//----- nvinfo : EIATTR_CBANK_PARAM_SIZE
	.align		4
.L_2549:
        /*0128*/ 	.byte	0x03, 0x19
        /*012a*/ 	.short	0x002c


	//----- nvinfo : EIATTR_PARAM_CBANK
	.align		4
        /*012c*/ 	.byte	0x04, 0x0a
        /*012e*/ 	.short	(.L_2551 - .L_2550)
	.align		4
.L_2550:
        /*0130*/ 	.word	index@(.nv.constant0._ZN2at6native27unrolled_elementwise_kernelIZZZNS0_19sigmoid_kernel_cudaERNS_18TensorIteratorBaseEENKUlvE0_clEvENKUlvE2_clEvEUlN3c108BFloat16EE_St5arrayIPcLm2EELi4E23TrivialOffsetCalculatorILi1EjESD_NS0_6memory12LoadWithCastILi1EEENSE_13StoreWithCastILi1EEEEEviT_T0_T2_T3_T4_T5_)
        /*0134*/ 	.short	0x0210
        /*0136*/ 	.short	0x002c


	//----- nvinfo : EIATTR_SW_WAR
	.align		4
.L_2551:
        /*0138*/ 	.byte	0x04, 0x36
        /*013a*/ 	.short	(.L_2553 - .L_2552)
.L_2552:
        /*013c*/ 	.word	0x00000008
.L_2553:


//--------------------- .nv.info._ZN2at6native18elementwise_kernelILi128ELi4EZNS0_22gpu_kernel_impl_nocastIZZZNS0_19sigmoid_kernel_cudaERNS_18TensorIteratorBaseEENKUlvE0_clEvENKUlvE2_clEvEUlN3c108BFloat16EE_EEvS4_RKT_EUliE_EEviT1_ --------------------------
	.section	.nv.info._ZN2at6native18elementwise_kernelILi128ELi4EZNS0_22gpu_kernel_impl_nocastIZZZNS0_19sigmoid_kernel_cudaERNS_18TensorIteratorBaseEENKUlvE0_clEvENKUlvE2_clEvEUlN3c108BFloat16EE_EEvS4_RKT_EUliE_EEviT1_,"",@"SHT_CUDA_INFO"
	.sectionflags	@""
	.align	4


	//----- nvinfo : EIATTR_CUDA_API_VERSION
	.align		4
        /*0000*/ 	.byte	0x04, 0x37
        /*0002*/ 	.short	(.L_2555 - .L_2554)
.L_2554:
        /*0004*/ 	.word	0x00000082


	//----- nvinfo : EIATTR_KPARAM_INFO
	.align		4
.L_2555:
        /*0008*/ 	.byte	0x04, 0x17
        /*000a*/ 	.short	(.L_2557 - .L_2556)
.L_2556:
        /*000c*/ 	.word	0x00000000
        /*0010*/ 	.short	0x0001
        /*0012*/ 	.short	0x0008
        /*0014*/ 	.byte	0x00, 0xf0, 0x61, 0x08


	//----- nvinfo : EIATTR_KPARAM_INFO
	.align		4
.L_2557:
        /*0018*/ 	.byte	0x04, 0x17
        /*001a*/ 	.short	(.L_2559 - .L_2558)
.L_2558:
        /*001c*/ 	.word	0x00000000
        /*0020*/ 	.short	0x0000
        /*0022*/ 	.short	0x0000
        /*0024*/ 	.byte	0x00, 0xf0, 0x11, 0x00


	//----- nvinfo : EIATTR_SPARSE_MMA_MASK
	.align		4
.L_2559:
        /*0028*/ 	.byte	0x03, 0x50
        /*002a*/ 	.short	0x0000


	//----- nvinfo : EIATTR_MAXREG_COUNT
	.align		4
        /*002c*/ 	.byte	0x03, 0x1b
        /*002e*/ 	.short	0x0080


	//----- nvinfo : EIATTR_MERCURY_ISA_VERSION
	.align		4
        /*0030*/ 	.byte	0x03, 0x5f
        /*0032*/ 	.short	0x0101


	//----- nvinfo : EIATTR_EXIT_INSTR_OFFSETS
	.align		4
        /*0034*/ 	.byte	0x04, 0x1c
        /*0036*/ 	.short	(.L_2561 - .L_2560)


	//   ....[0]....
.L_2560:
        /*0038*/ 	.word	0x00003c80


	//   ....[1]....
        /*003c*/ 	.word	0x00005050


	//----- nvinfo : EIATTR_MAX_THREADS
	.align		4
.L_2561:
        /*0040*/ 	.byte	0x04, 0x05
        /*0042*/ 	.short	(.L_2563 - .L_2562)
.L_2562:
        /*0044*/ 	.word	0x00000080
        /*0048*/ 	.word	0x00000001
        /*004c*/ 	.word	0x00000001


	//----- nvinfo : EIATTR_CRS_STACK_SIZE
	.align		4
.L_2563:
        /*0050*/ 	.byte	0x04, 0x1e
        /*0052*/ 	.short	(.L_2565 - .L_2564)
.L_2564:
        /*0054*/ 	.word	0x00000000


	//----- nvinfo : EIATTR_CBANK_PARAM_SIZE
	.align		4
.L_2565:
        /*0058*/ 	.byte	0x03, 0x19
        /*005a*/ 	.short	0x0220


	//----- nvinfo : EIATTR_PARAM_CBANK
	.align		4
        /*005c*/ 	.byte	0x04, 0x0a
        /*005e*/ 	.short	(.L_2567 - .L_2566)
	.align		4
.L_2566:
        /*0060*/ 	.word	index@(.nv.constant0._ZN2at6native18elementwise_kernelILi128ELi4EZNS0_22gpu_kernel_impl_nocastIZZZNS0_19sigmoid_kernel_cudaERNS_18TensorIteratorBaseEENKUlvE0_clEvENKUlvE2_clEvEUlN3c108BFloat16EE_EEvS4_RKT_EUliE_EEviT1_)
        /*0064*/ 	.short	0x0210
        /*0066*/ 	.short	0x0220


	//----- nvinfo : EIATTR_SW_WAR
	.align		4
.L_2567:
        /*0068*/ 	.byte	0x04, 0x36
        /*006a*/ 	.short	(.L_2569 - .L_2568)
.L_2568:
        /*006c*/ 	.word	0x00000008
.L_2569:


//--------------------- .nv.info._ZN2at6native27unrolled_elementwise_kernelIZZZNS0_19sigmoid_kernel_cudaERNS_18TensorIteratorBaseEENKUlvE0_clEvENKUlvE2_clEvEUlN3c108BFloat16EE_St5arrayIPcLm2EELi4E23TrivialOffsetCalculatorILi1EjESD_NS0_6memory15LoadWithoutCastENSE_16StoreWithoutCastEEEviT_T0_T2_T3_T4_T5_ --------------------------
	.section	.nv.info._ZN2at6native27unrolled_elementwise_kernelIZZZNS0_19sigmoid_kernel_cudaERNS_18TensorIteratorBaseEENKUlvE0_clEvENKUlvE2_clEvEUlN3c108BFloat16EE_St5arrayIPcLm2EELi4E23TrivialOffsetCalculatorILi1EjESD_NS0_6memory15LoadWithoutCastENSE_16StoreWithoutCastEEEviT_T0_T2_T3_T4_T5_,"",@"SHT_CUDA_INFO"
	.sectionflags	@""
	.align	4


	//----- nvinfo : EIATTR_CUDA_API_VERSION
	.align		4
        /*0000*/ 	.byte	0x04, 0x37
        /*0002*/ 	.short	(.L_2571 - .L_2570)
.L_2570:
        /*0004*/ 	.word	0x00000082


	//----- nvinfo : EIATTR_KPARAM_INFO
	.align		4
.L_2571:
        /*0008*/ 	.byte	0x04, 0x17
        /*000a*/ 	.short	(.L_2573 - .L_2572)
.L_2572:
        /*000c*/ 	.word	0x00000000
        /*0010*/ 	.short	0x0006
        /*0012*/ 	.short	0x001b
        /*0014*/ 	.byte	0x00, 0xf0, 0x05, 0x00


	//----- nvinfo : EIATTR_KPARAM_INFO
	.align		4
.L_2573:
        /*0018*/ 	.byte	0x04, 0x17
        /*001a*/ 	.short	(.L_2575 - .L_2574)
.L_2574:
        /*001c*/ 	.word	0x00000000
        /*0020*/ 	.short	0x0005
        /*0022*/ 	.short	0x001a
        /*0024*/ 	.byte	0x00, 0xf0, 0x05, 0x00


	//----- nvinfo : EIATTR_KPARAM_INFO
	.align		4
.L_2575:
        /*0028*/ 	.byte	0x04, 0x17
        /*002a*/ 	.short	(.L_2577 - .L_2576)
.L_2576:
        /*002c*/ 	.word	0x00000000
        /*0030*/ 	.short	0x0004
        /*0032*/ 	.short	0x0019
        /*0034*/ 	.byte	0x00, 0xf0, 0x05, 0x00


	//----- nvinfo : EIATTR_KPARAM_INFO
	.align		4
.L_2577:
        /*0038*/ 	.byte	0x04, 0x17
        /*003a*/ 	.short	(.L_2579 - .L_2578)
.L_2578:
        /*003c*/ 	.word	0x00000000
        /*0040*/ 	.short	0x0003
        /*0042*/ 	.short	0x0018
        /*0044*/ 	.byte	0x00, 0xf0, 0x05, 0x00


	//----- nvinfo : EIATTR_KPARAM_INFO
	.align		4
.L_2579:
        /*0048*/ 	.byte	0x04, 0x17
        /*004a*/ 	.short	(.L_2581 - .L_2580)
.L_2580:
        /*004c*/ 	.word	0x00000000
        /*0050*/ 	.short	0x0002
        /*0052*/ 	.short	0x0008
        /*0054*/ 	.byte	0x00, 0xf0, 0x41, 0x00


	//----- nvinfo : EIATTR_KPARAM_INFO
	.align		4
.L_2581:
        /*0058*/ 	.byte	0x04, 0x17
        /*005a*/ 	.short	(.L_2583 - .L_2582)
.L_2582:
        /*005c*/ 	.word	0x00000000
        /*0060*/ 	.short	0x0001
        /*0062*/ 	.short	0x0004
        /*0064*/ 	.byte	0x00, 0xf0, 0x05, 0x00


	//----- nvinfo : EIATTR_KPARAM_INFO
	.align		4
.L_2583:
        /*0068*/ 	.byte	0x04, 0x17
        /*006a*/ 	.short	(.L_2585 - .L_2584)
.L_2584:
        /*006c*/ 	.word	0x00000000
        /*0070*/ 	.short	0x0000
        /*0072*/ 	.short	0x0000
        /*0074*/ 	.byte	0x00, 0xf0, 0x11, 0x00


	//----- nvinfo : EIATTR_SPARSE_MMA_MASK
	.align		4
.L_2585:
        /*0078*/ 	.byte	0x03, 0x50
        /*007a*/ 	.short	0x0000


	//----- nvinfo : EIATTR_MAXREG_COUNT
	.align		4
        /*007c*/ 	.byte	0x03, 0x1b
        /*007e*/ 	.short	0x00ff


	//----- nvinfo : EIATTR_MERCURY_ISA_VERSION
	.align		4
        /*0080*/ 	.byte	0x03, 0x5f
        /*0082*/ 	.short	0x0101


	//----- nvinfo : EIATTR_EXIT_INSTR_OFFSETS
	.align		4
        /*0084*/ 	.byte	0x04, 0x1c
        /*0086*/ 	.short	(.L_2587 - .L_2586)


	//   ....[0]....
.L_2586:
        /*0088*/ 	.word	0x00000530


	//   ....[1]....
        /*008c*/ 	.word	0x000005a0


	//----- nvinfo : EIATTR_MAX_THREADS
	.align		4
.L_2587:
        /*0090*/ 	.byte	0x04, 0x05
        /*0092*/ 	.short	(.L_2589 - .L_2588)
.L_2588:
        /*0094*/ 	.word	0x00000080
        /*0098*/ 	.word	0x00000001
        /*009c*/ 	.word	0x00000001


	//----- nvinfo : EIATTR_CRS_STACK_SIZE
	.align		4
.L_2589:
        /*00a0*/ 	.byte	0x04, 0x1e
        /*00a2*/ 	.short	(.L_2591 - .L_2590)
.L_2590:
        /*00a4*/ 	.word	0x00000000


	//----- nvinfo : EIATTR_CBANK_PARAM_SIZE
	.align		4
.L_2591:
        /*00a8*/ 	.byte	0x03, 0x19
        /*00aa*/ 	.short	0x001c


	//----- nvinfo : EIATTR_PARAM_CBANK
	.align		4
        /*00ac*/ 	.byte	0x04, 0x0a
        /*00ae*/ 	.short	(.L_2593 - .L_2592)
	.align		4
.L_2592:
        /*00b0*/ 	.word	index@(.nv.constant0._ZN2at6native27unrolled_elementwise_kernelIZZZNS0_19sigmoid_kernel_cudaERNS_18TensorIteratorBaseEENKUlvE0_clEvENKUlvE2_clEvEUlN3c108BFloat16EE_St5arrayIPcLm2EELi4E23TrivialOffsetCalculatorILi1EjESD_NS0_6memory15LoadWithoutCastENSE_16StoreWithoutCastEEEviT_T0_T2_T3_T4_T5_)
        /*00b4*/ 	.short	0x0210
        /*00b6*/ 	.short	0x001c


	//----- nvinfo : EIATTR_SW_WAR
	.align		4
.L_2593:
        /*00b8*/ 	.byte	0x04, 0x36
        /*00ba*/ 	.short	(.L_2595 - .L_2594)
.L_2594:
        /*00bc*/ 	.word	0x00000008
.L_2595:


//--------------------- .nv.info._ZN2at6native29vectorized_elementwise_kernelILi2EZZZNS0_19sigmoid_kernel_cudaERNS_18TensorIteratorBaseEENKUlvE0_clEvENKUlvE2_clEvEUlN3c108BFloat16EE_St5arrayIPcLm2EEEEviT0_T1_ --------------------------
	.section	.nv.info._ZN2at6native29vectorized_elementwise_kernelILi2EZZZNS0_19sigmoid_kernel_cudaERNS_18TensorIteratorBaseEENKUlvE0_clEvENKUlvE2_clEvEUlN3c108BFloat16EE_St5arrayIPcLm2EEEEviT0_T1_,"",@"SHT_CUDA_INFO"
	.sectionflags	@""
	.align	4


	//----- nvinfo : EIATTR_CUDA_API_VERSION
	.align		4
        /*0000*/ 	.byte	0x04, 0x37
        /*0002*/ 	.short	(.L_2597 - .L_2596)
.L_2596:
        /*0004*/ 	.word	0x00000082


	//----- nvinfo : EIATTR_KPARAM_INFO
	.align		4
.L_2597:
        /*0008*/ 	.byte	0x04, 0x17
        /*000a*/ 	.short	(.L_2599 - .L_2598)
.L_2598:
        /*000c*/ 	.word	0x00000000
        /*0010*/ 	.short	0x0002
        /*0012*/ 	.short	0x0008
        /*0014*/ 	.byte	0x00, 0xf0, 0x41, 0x00


	//----- nvinfo : EIATTR_KPARAM_INFO
	.align		4
.L_2599:
        /*0018*/ 	.byte	0x04, 0x17
        /*001a*/ 	.short	(.L_2601 - .L_2600)
.L_2600:
        /*001c*/ 	.word	0x00000000
        /*0020*/ 	.short	0x0001
        /*0022*/ 	.short	0x0004
        /*0024*/ 	.byte	0x00, 0xf0, 0x05, 0x00


	//----- nvinfo : EIATTR_KPARAM_INFO
	.align		4
.L_2601:
        /*0028*/ 	.byte	0x04, 0x17
        /*002a*/ 	.short	(.L_2603 - .L_2602)
.L_2602:
        /*002c*/ 	.word	0x00000000
        /*0030*/ 	.short	0x0000
        /*0032*/ 	.short	0x0000
        /*0034*/ 	.byte	0x00, 0xf0, 0x11, 0x00


	//----- nvinfo : EIATTR_SPARSE_MMA_MASK
	.align		4
.L_2603:
        /*0038*/ 	.byte	0x03, 0x50
        /*003a*/ 	.short	0x0000


	//----- nvinfo : EIATTR_MAXREG_COUNT
	.align		4
        /*003c*/ 	.byte	0x03, 0x1b
        /*003e*/ 	.short	0x00ff


	//----- nvinfo : EIATTR_MERCURY_ISA_VERSION
	.align		4
        /*0040*/ 	.byte	0x03, 0x5f
        /*0042*/ 	.short	0x0101


	//----- nvinfo : EIATTR_EXIT_INSTR_OFFSETS
	.align		4
        /*0044*/ 	.byte	0x04, 0x1c
        /*0046*/ 	.short	(.L_2605 - .L_2604)


	//   ....[0]....
.L_2604:
        /*0048*/ 	.word	0x00000470


	//   ....[1]....
        /*004c*/ 	.word	0x00000f40


	//   ....[2]....
        /*0050*/ 	.word	0x00000f90


	//----- nvinfo : EIATTR_MAX_THREADS
	.align		4
.L_2605:
        /*0054*/ 	.byte	0x04, 0x05
        /*0056*/ 	.short	(.L_2607 - .L_2606)
.L_2606:
        /*0058*/ 	.word	0x00000080
        /*005c*/ 	.word	0x00000001
        /*0060*/ 	.word	0x00000001


	//----- nvinfo : EIATTR_CRS_STACK_SIZE
	.align		4
.L_2607:
        /*0064*/ 	.byte	0x04, 0x1e
        /*0066*/ 	.short	(.L_2609 - .L_2608)
.L_2608:
        /*0068*/ 	.word	0x00000000


	//----- nvinfo : EIATTR_CBANK_PARAM_SIZE
	.align		4
.L_2609:
        /*006c*/ 	.byte	0x03, 0x19
        /*006e*/ 	.short	0x0018


	//----- nvinfo : EIATTR_PARAM_CBANK
	.align		4
        /*0070*/ 	.byte	0x04, 0x0a
        /*0072*/ 	.short	(.L_2611 - .L_2610)
	.align		4
.L_2610:
        /*0074*/ 	.word	index@(.nv.constant0._ZN2at6native29vectorized_elementwise_kernelILi2EZZZNS0_19sigmoid_kernel_cudaERNS_18TensorIteratorBaseEENKUlvE0_clEvENKUlvE2_clEvEUlN3c108BFloat16EE_St5arrayIPcLm2EEEEviT0_T1_)
        /*0078*/ 	.short	0x0210
        /*007a*/ 	.short	0x0018


	//----- nvinfo : EIATTR_SW_WAR
	.align		4
.L_2611:
        /*007c*/ 	.byte	0x04, 0x36
        /*007e*/ 	.short	(.L_2613 - .L_2612)
.L_2612:
        /*0080*/ 	.word	0x00000008
.L_2613:


//--------------------- .nv.info._ZN2at6native29vectorized_elementwise_kernelILi4EZZZNS0_19sigmoid_kernel_cudaERNS_18TensorIteratorBaseEENKUlvE0_clEvENKUlvE2_clEvEUlN3c108BFloat16EE_St5arrayIPcLm2EEEEviT0_T1_ --------------------------
	.section	.nv.info._ZN2at6native29vectorized_elementwise_kernelILi4EZZZNS0_19sigmoid_kernel_cudaERNS_18TensorIteratorBaseEENKUlvE0_clEvENKUlvE2_clEvEUlN3c108BFloat16EE_St5arrayIPcLm2EEEEviT0_T1_,"",@"SHT_CUDA_INFO"
	.sectionflags	@""
	.align	4


	//----- nvinfo : EIATTR_CUDA_API_VERSION
	.align		4
        /*0000*/ 	.byte	0x04, 0x37
        /*0002*/ 	.short	(.L_2615 - .L_2614)
.L_2614:
        /*0004*/ 	.word	0x00000082


	//----- nvinfo : EIATTR_KPARAM_INFO
	.align		4
.L_2615:
        /*0008*/ 	.byte	0x04, 0x17
        /*000a*/ 	.short	(.L_2617 - .L_2616)
.L_2616:
        /*000c*/ 	.word	0x00000000
        /*0010*/ 	.short	0x0002
        /*0012*/ 	.short	0x0008
        /*0014*/ 	.byte	0x00, 0xf0, 0x41, 0x00


	//----- nvinfo : EIATTR_KPARAM_INFO
	.align		4
.L_2617:
        /*0018*/ 	.byte	0x04, 0x17
        /*001a*/ 	.short	(.L_2619 - .L_2618)
.L_2618:
        /*001c*/ 	.word	0x00000000
        /*0020*/ 	.short	0x0001
        /*0022*/ 	.short	0x0004
        /*0024*/ 	.byte	0x00, 0xf0, 0x05, 0x00


	//----- nvinfo : EIATTR_KPARAM_INFO
	.align		4
.L_2619:
        /*0028*/ 	.byte	0x04, 0x17
        /*002a*/ 	.short	(.L_2621 - .L_2620)
.L_2620:
        /*002c*/ 	.word	0x00000000
        /*0030*/ 	.short	0x0000
        /*0032*/ 	.short	0x0000
        /*0034*/ 	.byte	0x00, 0xf0, 0x11, 0x00


	//----- nvinfo : EIATTR_SPARSE_MMA_MASK
	.align		4
.L_2621:
        /*0038*/ 	.byte	0x03, 0x50
        /*003a*/ 	.short	0x0000


	//----- nvinfo : EIATTR_MAXREG_COUNT
	.align		4
        /*003c*/ 	.byte	0x03, 0x1b
        /*003e*/ 	.short	0x00ff


	//----- nvinfo : EIATTR_MERCURY_ISA_VERSION
	.align		4
        /*0040*/ 	.byte	0x03, 0x5f
        /*0042*/ 	.short	0x0101


	//----- nvinfo : EIATTR_EXIT_INSTR_OFFSETS
	.align		4
        /*0044*/ 	.byte	0x04, 0x1c
        /*0046*/ 	.short	(.L_2623 - .L_2622)


	//   ....[0]....
.L_2622:
        /*0048*/ 	.word	0x00000430


	//   ....[1]....
        /*004c*/ 	.word	0x00000f00


	//   ....[2]....
        /*0050*/ 	.word	0x00000f50


	//----- nvinfo : EIATTR_MAX_THREADS
	.align		4
.L_2623:
        /*0054*/ 	.byte	0x04, 0x05
        /*0056*/ 	.short	(.L_2625 - .L_2624)
.L_2624:
        /*0058*/ 	.word	0x00000080
        /*005c*/ 	.word	0x00000001
        /*0060*/ 	.word	0x00000001


	//----- nvinfo : EIATTR_CRS_STACK_SIZE
	.align		4
.L_2625:
        /*0064*/ 	.byte	0x04, 0x1e
        /*0066*/ 	.short	(.L_2627 - .L_2626)
.L_2626:
        /*0068*/ 	.word	0x00000000


	//----- nvinfo : EIATTR_CBANK_PARAM_SIZE
	.align		4
.L_2627:
        /*006c*/ 	.byte	0x03, 0x19
        /*006e*/ 	.short	0x0018


	//----- nvinfo : EIATTR_PARAM_CBANK
	.align		4
        /*0070*/ 	.byte	0x04, 0x0a
        /*0072*/ 	.short	(.L_2629 - .L_2628)
	.align		4
.L_2628:
        /*0074*/ 	.word	index@(.nv.constant0._ZN2at6native29vectorized_elementwise_kernelILi4EZZZNS0_19sigmoid_kernel_cudaERNS_18TensorIteratorBaseEENKUlvE0_clEvENKUlvE2_clEvEUlN3c108BFloat16EE_St5arrayIPcLm2EEEEviT0_T1_)
        /*0078*/ 	.short	0x0210
        /*007a*/ 	.short	0x0018


	//----- nvinfo : EIATTR_SW_WAR
	.align		4
.L_2629:
        /*007c*/ 	.byte	0x04, 0x36
        /*007e*/ 	.short	(.L_2631 - .L_2630)
.L_2630:
        /*0080*/ 	.word	0x00000008
.L_2631:


//--------------------- .nv.info._ZN2at6native29vectorized_elementwise_kernelILi8EZZZNS0_19sigmoid_kernel_cudaERNS_18TensorIteratorBaseEENKUlvE0_clEvENKUlvE2_clEvEUlN3c108BFloat16EE_St5arrayIPcLm2EEEEviT0_T1_ --------------------------
	.section	.nv.info._ZN2at6native29vectorized_elementwise_kernelILi8EZZZNS0_19sigmoid_kernel_cudaERNS_18TensorIteratorBaseEENKUlvE0_clEvENKUlvE2_clEvEUlN3c108BFloat16EE_St5arrayIPcLm2EEEEviT0_T1_,"",@"SHT_CUDA_INFO"
	.sectionflags	@""
	.align	4


	//----- nvinfo : EIATTR_CUDA_API_VERSION
	.align		4
        /*0000*/ 	.byte	0x04, 0x37
        /*0002*/ 	.short	(.L_2633 - .L_2632)
.L_2632:
        /*0004*/ 	.word	0x00000082


	//----- nvinfo : EIATTR_KPARAM_INFO
	.align		4
.L_2633:
        /*0008*/ 	.byte	0x04, 0x17
        /*000a*/ 	.short	(.L_2635 - .L_2634)
.L_2634:
        /*000c*/ 	.word	0x00000000
        /*0010*/ 	.short	0x0002
        /*0012*/ 	.short	0x0008
        /*0014*/ 	.byte	0x00, 0xf0, 0x41, 0x00


	//----- nvinfo : EIATTR_KPARAM_INFO
	.align		4
.L_2635:
        /*0018*/ 	.byte	0x04, 0x17
        /*001a*/ 	.short	(.L_2637 - .L_2636)
.L_2636:
        /*001c*/ 	.word	0x00000000
        /*0020*/ 	.short	0x0001
        /*0022*/ 	.short	0x0004
        /*0024*/ 	.byte	0x00, 0xf0, 0x05, 0x00


	//----- nvinfo : EIATTR_KPARAM_INFO
	.align		4
.L_2637:
        /*0028*/ 	.byte	0x04, 0x17
        /*002a*/ 	.short	(.L_2639 - .L_2638)
.L_2638:
        /*002c*/ 	.word	0x00000000
        /*0030*/ 	.short	0x0000
        /*0032*/ 	.short	0x0000
        /*0034*/ 	.byte	0x00, 0xf0, 0x11, 0x00


	//----- nvinfo : EIATTR_SPARSE_MMA_MASK
	.align		4
.L_2639:
        /*0038*/ 	.byte	0x03, 0x50
        /*003a*/ 	.short	0x0000


	//----- nvinfo : EIATTR_MAXREG_COUNT
	.align		4
        /*003c*/ 	.byte	0x03, 0x1b
        /*003e*/ 	.short	0x00ff


	//----- nvinfo : EIATTR_MERCURY_ISA_VERSION
	.align		4
        /*0040*/ 	.byte	0x03, 0x5f
        /*0042*/ 	.short	0x0101


	//----- nvinfo : EIATTR_EXIT_INSTR_OFFSETS
	.align		4
        /*0044*/ 	.byte	0x04, 0x1c
        /*0046*/ 	.short	(.L_2641 - .L_2640)


	//   ....[0]....
.L_2640:
        /*0048*/ 	.word	0x00000410


	//   ....[1]....
        /*004c*/ 	.word	0x00000ee0


	//   ....[2]....
        /*0050*/ 	.word	0x00000f30


	//----- nvinfo : EIATTR_MAX_THREADS
	.align		4
.L_2641:
        /*0054*/ 	.byte	0x04, 0x05
        /*0056*/ 	.short	(.L_2643 - .L_2642)
.L_2642:
        /*0058*/ 	.word	0x00000080
        /*005c*/ 	.word	0x00000001
        /*0060*/ 	.word	0x00000001


	//----- nvinfo : EIATTR_CRS_STACK_SIZE
	.align		4
.L_2643:
        /*0064*/ 	.byte	0x04, 0x1e
        /*0066*/ 	.short	(.L_2645 - .L_2644)
.L_2644:
        /*0068*/ 	.word	0x00000000


	//----- nvinfo : EIATTR_CBANK_PARAM_SIZE
	.align		4
.L_2645:
        /*006c*/ 	.byte	0x03, 0x19
        /*006e*/ 	.short	0x0018


	//----- nvinfo : EIATTR_PARAM_CBANK
	.align		4
        /*0070*/ 	.byte	0x04, 0x0a
        /*0072*/ 	.short	(.L_2647 - .L_2646)
	.align		4
.L_2646:
        /*0074*/ 	.word	index@(.nv.constant0._ZN2at6native29vectorized_elementwise_kernelILi8EZZZNS0_19sigmoid_kernel_cudaERNS_18TensorIteratorBaseEENKUlvE0_clEvENKUlvE2_clEvEUlN3c108BFloat16EE_St5arrayIPcLm2EEEEviT0_T1_)
        /*0078*/ 	.short	0x0210
        /*007a*/ 	.short	0x0018


	//----- nvinfo : EIATTR_SW_WAR
	.align		4
.L_2647:
        /*007c*/ 	.byte	0x04, 0x36
        /*007e*/ 	.short	(.L_2649 - .L_2648)
.L_2648:
        /*0080*/ 	.word	0x00000008
.L_2649:


//--------------------- .nv.info._ZN2at6native18elementwise_kernelILi128ELi4EZNS0_15gpu_kernel_implIZZZNS0_19sigmoid_kernel_cudaERNS_18TensorIteratorBaseEENKUlvE0_clEvENKUlvE1_clEvEUlN3c104HalfEE_EEvS4_RKT_EUliE_EEviT1_ --------------------------
	.section	.nv.info._ZN2at6native18elementwise_kernelILi128ELi4EZNS0_15gpu_kernel_implIZZZNS0_19sigmoid_kernel_cudaERNS_18TensorIteratorBaseEENKUlvE0_clEvENKUlvE1_clEvEUlN3c104HalfEE_EEvS4_RKT_EUliE_EEviT1_,"",@"SHT_CUDA_INFO"
	.sectionflags	@""
	.align	4


	//----- nvinfo : EIATTR_CUDA_API_VERSION
	.align		4
        /*0000*/ 	.byte	0x04, 0x37
        /*0002*/ 	.short	(.L_2651 - .L_2650)
.L_2650:
        /*0004*/ 	.word	0x00000082


	//----- nvinfo : EIATTR_KPARAM_INFO
	.align		4
.L_2651:
        /*0008*/ 	.byte	0x04, 0x17
        /*000a*/ 	.short	(.L_2653 - .L_2652)
.L_2652:
        /*000c*/ 	.word	0x00000000
        /*0010*/ 	.short	0x0001
        /*0012*/ 	.short	0x0008
        /*0014*/ 	.byte	0x00, 0xf0, 0x61, 0x08


	//----- nvinfo : EIATTR_KPARAM_INFO
	.align		4
.L_2653:
        /*0018*/ 	.byte	0x04, 0x17
        /*001a*/ 	.short	(.L_2655 - .L_2654)
.L_2654:
        /*001c*/ 	.word	0x00000000
        /*0020*/ 	.short	0x0000
        /*0022*/ 	.short	0x0000
        /*0024*/ 	.byte	0x00, 0xf0, 0x11, 0x00


	//----- nvinfo : EIATTR_SPARSE_MMA_MASK
	.align		4
.L_2655:
        /*0028*/ 	.byte	0x03, 0x50
        /*002a*/ 	.short	0x0000


	//----- nvinfo : EIATTR_MAXREG_COUNT
	.align		4
        /*002c*/ 	.byte	0x03, 0x1b
        /*002e*/ 	.short	0x0080


	//----- nvinfo : EIATTR_EXTERNS
	.align		4
        /*0030*/ 	.byte	0x04, 0x0f
        /*0032*/ 	.short	(.L_2657 - .L_2656)


	//   ....[0]....
	.align		4
.L_2656:
        /*0034*/ 	.word	index@(__assertfail)


	//----- nvinfo : EIATTR_MERCURY_ISA_VERSION
	.align		4
.L_2657:
        /*0038*/ 	.byte	0x03, 0x5f
        /*003a*/ 	.short	0x0101


	//----- nvinfo : EIATTR_SYSCALL_OFFSETS
	.align		4
        /*003c*/ 	.byte	0x04, 0x46
        /*003e*/ 	.short	(.L_2659 - .L_2658)


	//   ....[0]....
.L_2658:
        /*0040*/ 	.word	0x000022b0


	//   ....[1]....
        /*0044*/ 	.word	0x00003270


	//   ....[2]....
        /*0048*/ 	.word	0x00005580


	//   ....[3]....
        /*004c*/ 	.word	0x00006540


	//   ....[4]....
        /*0050*/ 	.word	0x00008840


	//   ....[5]....
        /*0054*/ 	.word	0x00009800


	//   ....[6]....
        /*0058*/ 	.word	0x0000baf0


	//   ....[7]....
        /*005c*/ 	.word	0x0000cab0


	//----- nvinfo : EIATTR_EXIT_INSTR_OFFSETS
	.align		4
.L_2659:
        /*0060*/ 	.byte	0x04, 0x1c
        /*0062*/ 	.short	(.L_2661 - .L_2660)


	//   ....[0]....
.L_2660:
        /*0064*/ 	.word	0x000098d0


	//   ....[1]....
        /*0068*/ 	.word	0x0000bce0


	//   ....[2]....
        /*006c*/ 	.word	0x0000bd20


	//   ....[3]....
        /*0070*/ 	.word	0x0000bdc0


	//   ....[4]....
        /*0074*/ 	.word	0x0000be00


	//   ....[5]....
        /*0078*/ 	.word	0x0000be40


	//   ....[6]....
        /*007c*/ 	.word	0x0000bed0


	//   ....[7]....
        /*0080*/ 	.word	0x0000bef0


	//   ....[8]....
        /*0084*/ 	.word	0x0000bf90


	//   ....[9]....
        /*0088*/ 	.word	0x0000bfe0


	//   ....[10]....
        /*008c*/ 	.word	0x0000c030


	//   ....[11]....
        /*0090*/ 	.word	0x0000c100


	//   ....[12]....
        /*0094*/ 	.word	0x0000c160


	//   ....[13]....
        /*0098*/ 	.word	0x0000c2f0


	//   ....[14]....
        /*009c*/ 	.word	0x0000c450


	//   ....[15]....
        /*00a0*/ 	.word	0x0000c490


	//   ....[16]....
        /*00a4*/ 	.word	0x0000c550


	//   ....[17]....
        /*00a8*/ 	.word	0x0000c6d0


	//   ....[18]....
        /*00ac*/ 	.word	0x0000c850


	//   ....[19]....
        /*00b0*/ 	.word	0x0000c9b0


	//   ....[20]....
        /*00b4*/ 	.word	0x0000cac0


	//   ....[21]....
        /*00b8*/ 	.word	0x0000cb00


	//   ....[22]....
        /*00bc*/ 	.word	0x0000cb40


	//----- nvinfo : EIATTR_MAX_THREADS
	.align		4
.L_2661:
        /*00c0*/ 	.byte	0x04, 0x05
        /*00c2*/ 	.short	(.L_2663 - .L_2662)
.L_2662:
        /*00c4*/ 	.word	0x00000080
        /*00c8*/ 	.word	0x00000001
        /*00cc*/ 	.word	0x00000001


	//----- nvinfo : EIATTR_CRS_STACK_SIZE
	.align		4
.L_2663:
        /*00d0*/ 	.byte	0x04, 0x1e
        /*00d2*/ 	.short	(.L_2665 - .L_2664)
.L_2664:
        /*00d4*/ 	.word	0x00000000


	//----- nvinfo : EIATTR_CBANK_PARAM_SIZE
	.align		4
.L_2665:
        /*00d8*/ 	.byte	0x03, 0x19
        /*00da*/ 	.short	0x0220


	//----- nvinfo : EIATTR_PARAM_CBANK
	.align		4
        /*00dc*/ 	.byte	0x04, 0x0a
        /*00de*/ 	.short	(.L_2667 - .L_2666)
	.align		4
.L_2666:
        /*00e0*/ 	.word	index@(.nv.constant0._ZN2at6native18elementwise_kernelILi128ELi4EZNS0_15gpu_kernel_implIZZZNS0_19sigmoid_kernel_cudaERNS_18TensorIteratorBaseEENKUlvE0_clEvENKUlvE1_clEvEUlN3c104HalfEE_EEvS4_RKT_EUliE_EEviT1_)
        /*00e4*/ 	.short	0x0210
        /*00e6*/ 	.short	0x0220


	//----- nvinfo : EIATTR_SW_WAR
	.align		4
.L_2667:
        /*00e8*/ 	.byte	0x04, 0x36
        /*00ea*/ 	.short	(.L_2669 - .L_2668)
.L_2668:
        /*00ec*/ 	.word	0x00000008
.L_2669:


//--------------------- .nv.info._ZN2at6native27unrolled_elementwise_kernelIZZZNS0_19sigmoid_kernel_cudaERNS_18TensorIteratorBaseEENKUlvE0_clEvENKUlvE1_clEvEUlN3c104HalfEE_St5arrayIPcLm2EELi4E23TrivialOffsetCalculatorILi1EjESD_NS0_6memory12LoadWithCastILi1EEENSE_13StoreWithCastILi1EEEEEviT_T0_T2_T3_T4_T5_ --------------------------
	.section	.nv.info._ZN2at6native27unrolled_elementwise_kernelIZZZNS0_19sigmoid_kernel_cudaERNS_18TensorIteratorBaseEENKUlvE0_clEvENKUlvE1_clEvEUlN3c104HalfEE_St5arrayIPcLm2EELi4E23TrivialOffsetCalculatorILi1EjESD_NS0_6memory12LoadWithCastILi1EEENSE_13StoreWithCastILi1EEEEEviT_T0_T2_T3_T4_T5_,"",@"SHT_CUDA_INFO"
	.sectionflags	@""
	.align	4


	//----- nvinfo : EIATTR_CUDA_API_VERSION
	.align		4
        /*0000*/ 	.byte	0x04, 0x37
        /*0002*/ 	.short	(.L_2671 - .L_2670)
.L_2670:
        /*0004*/ 	.word	0x00000082


	//----- nvinfo : EIATTR_KPARAM_INFO
	.align		4
.L_2671:
        /*0008*/ 	.byte	0x04, 0x17
        /*000a*/ 	.short	(.L_2673 - .L_2672)
.L_2672:
        /*000c*/ 	.word	0x00000000
        /*0010*/ 	.short	0x0006
        /*0012*/ 	.short	0x0024
        /*0014*/ 	.byte	0x00, 0xf0, 0x21, 0x00


	//----- nvinfo : EIATTR_KPARAM_INFO
	.align		4
.L_2673:
        /*0018*/ 	.byte	0x04, 0x17
        /*001a*/ 	.short	(.L_2675 - .L_2674)
.L_2674:
        /*001c*/ 	.word	0x00000000
        /*0020*/ 	.short	0x0005
        /*0022*/ 	.short	0x001c
        /*0024*/ 	.byte	0x00, 0xf0, 0x21, 0x00


	//----- nvinfo : EIATTR_KPARAM_INFO
	.align		4
.L_2675:
        /*0028*/ 	.byte	0x04, 0x17
        /*002a*/ 	.short	(.L_2677 - .L_2676)
.L_2676:
        /*002c*/ 	.word	0x00000000
        /*0030*/ 	.short	0x0004
        /*0032*/ 	.short	0x0019
        /*0034*/ 	.byte	0x00, 0xf0, 0x05, 0x00


	//----- nvinfo : EIATTR_KPARAM_INFO
	.align		4
.L_2677:
        /*0038*/ 	.byte	0x04, 0x17
        /*003a*/ 	.short	(.L_2679 - .L_2678)
.L_2678:
        /*003c*/ 	.word	0x00000000
        /*0040*/ 	.short	0x0003
        /*0042*/ 	.short	0x0018
        /*0044*/ 	.byte	0x00, 0xf0, 0x05, 0x00


	//----- nvinfo : EIATTR_KPARAM_INFO
	.align		4
.L_2679:
        /*0048*/ 	.byte	0x04, 0x17
        /*004a*/ 	.short	(.L_2681 - .L_2680)
.L_2680:
        /*004c*/ 	.word	0x00000000
        /*0050*/ 	.short	0x0002
        /*0052*/ 	.short	0x0008
        /*0054*/ 	.byte	0x00, 0xf0, 0x41, 0x00


	//----- nvinfo : EIATTR_KPARAM_INFO
	.align		4
.L_2681:
        /*0058*/ 	.byte	0x04, 0x17
        /*005a*/ 	.short	(.L_2683 - .L_2682)
.L_2682:
        /*005c*/ 	.word	0x00000000
        /*0060*/ 	.short	0x0001
        /*0062*/ 	.short	0x0004
        /*0064*/ 	.byte	0x00, 0xf0, 0x05, 0x00


	//----- nvinfo : EIATTR_KPARAM_INFO
	.align		4
.L_2683:
        /*0068*/ 	.byte	0x04, 0x17
        /*006a*/ 	.short	(.L_2685 - .L_2684)
.L_2684:
        /*006c*/ 	.word	0x00000000
        /*0070*/ 	.short	0x0000
        /*0072*/ 	.short	0x0000
        /*0074*/ 	.byte	0x00, 0xf0, 0x11, 0x00


	//----- nvinfo : EIATTR_SPARSE_MMA_MASK
	.align		4
.L_2685:
        /*0078*/ 	.byte	0x03, 0x50
        /*007a*/ 	.short	0x0000


	//----- nvinfo : EIATTR_MAXREG_COUNT
	.align		4
        /*007c*/ 	.byte	0x03, 0x1b
        /*007e*/ 	.short	0x00ff


	//----- nvinfo : EIATTR_EXTERNS
	.align		4
        /*0080*/ 	.byte	0x04, 0x0f
        /*0082*/ 	.short	(.L_2687 - .L_2686)


	//   ....[0]....
	.align		4
.L_2686:
        /*0084*/ 	.word	index@(__assertfail)


	//----- nvinfo : EIATTR_MERCURY_ISA_VERSION
	.align		4
.L_2687:
        /*0088*/ 	.byte	0x03, 0x5f
        /*008a*/ 	.short	0x0101


	//----- nvinfo : EIATTR_SYSCALL_OFFSETS
	.align		4
        /*008c*/ 	.byte	0x04, 0x46
        /*008e*/ 	.short	(.L_2689 - .L_2688)


	//   ....[0]....
.L_2688:
        /*0090*/ 	.word	0x000010b0


	//   ....[1]....
        /*0094*/ 	.word	0x000021c0


	//   ....[2]....
        /*0098*/ 	.word	0x000032e0


	//   ....[3]....
        /*009c*/ 	.word	0x000043d0


	//   ....[4]....
        /*00a0*/ 	.word	0x00005710


	//   ....[5]....
        /*00a4*/ 	.word	0x00006730


	//   ....[6]....
        /*00a8*/ 	.word	0x00007710


	//   ....[7]....
        /*00ac*/ 	.word	0x000086f0


	//----- nvinfo : EIATTR_EXIT_INSTR_OFFSETS
	.align		4
.L_2689:
        /*00b0*/ 	.byte	0x04, 0x1c
        /*00b2*/ 	.short	(.L_2691 - .L_2690)


	//   ....[0]....
.L_2690:
        /*00b4*/ 	.word	0x000077d0


	//   ....[1]....
        /*00b8*/ 	.word	0x00007920


	//   ....[2]....
        /*00bc*/ 	.word	0x00007960


	//   ....[3]....
        /*00c0*/ 	.word	0x00007a00


	//   ....[4]....
        /*00c4*/ 	.word	0x00007a40


	//   ....[5]....
        /*00c8*/ 	.word	0x00007a80


	//   ....[6]....
        /*00cc*/ 	.word	0x00007b10


	//   ....[7]....
        /*00d0*/ 	.word	0x00007b30


	//   ....[8]....
        /*00d4*/ 	.word	0x00007bd0


	//   ....[9]....
        /*00d8*/ 	.word	0x00007c20


	//   ....[10]....
        /*00dc*/ 	.word	0x00007c70


	//   ....[11]....
        /*00e0*/ 	.word	0x00007d40


	//   ....[12]....
        /*00e4*/ 	.word	0x00007da0


	//   ....[13]....
        /*00e8*/ 	.word	0x00007f30


	//   ....[14]....
        /*00ec*/ 	.word	0x00008090


	//   ....[15]....
        /*00f0*/ 	.word	0x000080d0


	//   ....[16]....
        /*00f4*/ 	.word	0x00008190


	//   ....[17]....
        /*00f8*/ 	.word	0x00008310


	//   ....[18]....
        /*00fc*/ 	.word	0x00008490


	//   ....[19]....
        /*0100*/ 	.word	0x000085f0


	//   ....[20]....
        /*0104*/ 	.word	0x00008700


	//   ....[21]....
        /*0108*/ 	.word	0x00008740


	//   ....[22]....
        /*010c*/ 	.word	0x00008780


	//----- nvinfo : EIATTR_MAX_THREADS
	.align		4
.L_2691:
        /*0110*/ 	.byte	0x04, 0x05
        /*0112*/ 	.short	(.L_2693 - .L_2692)
.L_2692:
        /*0114*/ 	.word	0x00000080
        /*0118*/ 	.word	0x00000001
        /*011c*/ 	.word	0x00000001


	//----- nvinfo : EIATTR_CRS_STACK_SIZE
	.align		4
.L_2693:
        /*0120*/ 	.byte	0x04, 0x1e
        /*0122*/ 	.short	(.L_2695 - .L_2694)
.L_2694:
        /*0124*/ 	.word	0x00000000


	//----- nvinfo : EIATTR_CBANK_PARAM_SIZE
	.align		4
.L_2695:
        /*0128*/ 	.byte	0x03, 0x19
        /*012a*/ 	.short	0x002c


	//----- nvinfo : EIATTR_PARAM_CBANK
	.align		4
        /*012c*/ 	.byte	0x04, 0x0a
        /*012e*/ 	.short	(.L_2697 - .L_2696)
	.align		4
.L_2696:
        /*0130*/ 	.word	index@(.nv.constant0._ZN2at6native27unrolled_elementwise_kernelIZZZNS0_19sigmoid_kernel_cudaERNS_18TensorIteratorBaseEENKUlvE0_clEvENKUlvE1_clEvEUlN3c104HalfEE_St5arrayIPcLm2EELi4E23TrivialOffsetCalculatorILi1EjESD_NS0_6memory12LoadWithCastILi1EEENSE_13StoreWithCastILi1EEEEEviT_T0_T2_T3_T4_T5_)
        /*0134*/ 	.short	0x0210
        /*0136*/ 	.short	0x002c


	//----- nvinfo : EIATTR_SW_WAR
	.align		4
.L_2697:
        /*0138*/ 	.byte	0x04, 0x36
        /*013a*/ 	.short	(.L_2699 - .L_2698)
.L_2698:
        /*013c*/ 	.word	0x00000008
.L_2699:


//--------------------- .nv.info._ZN2at6native18elementwise_kernelILi128ELi4EZNS0_22gpu_kernel_impl_nocastIZZZNS0_19sigmoid_kernel_cudaERNS_18TensorIteratorBaseEENKUlvE0_clEvENKUlvE1_clEvEUlN3c104HalfEE_EEvS4_RKT_EUliE_EEviT1_ --------------------------
	.section	.nv.info._ZN2at6native18elementwise_kernelILi128ELi4EZNS0_22gpu_kernel_impl_nocastIZZZNS0_19sigmoid_kernel_cudaERNS_18TensorIteratorBaseEENKUlvE0_clEvENKUlvE1_clEvEUlN3c104HalfEE_EEvS4_RKT_EUliE_EEviT1_,"",@"SHT_CUDA_INFO"
	.sectionflags	@""
	.align	4


	//----- nvinfo : EIATTR_CUDA_API_VERSION
	.align		4
        /*0000*/ 	.byte	0x04, 0x37
        /*0002*/ 	.short	(.L_2701 - .L_2700)
.L_2700:
        /*0004*/ 	.word	0x00000082


	//----- nvinfo : EIATTR_KPARAM_INFO
	.align		4
.L_2701:
        /*0008*/ 	.byte	0x04, 0x17
        /*000a*/ 	.short	(.L_2703 - .L_2702)
.L_2702:
        /*000c*/ 	.word	0x00000000
        /*0010*/ 	.short	0x0001
        /*0012*/ 	.short	0x0008
        /*0014*/ 	.byte	0x00, 0xf0, 0x61, 0x08


	//----- nvinfo : EIATTR_KPARAM_INFO
	.align		4
.L_2703:
        /*0018*/ 	.byte	0x04, 0x17
        /*001a*/ 	.short	(.L_2705 - .L_2704)
.L_2704:
        /*001c*/ 	.word	0x00000000
        /*0020*/ 	.short	0x0000
        /*0022*/ 	.short	0x0000
        /*0024*/ 	.byte	0x00, 0xf0, 0x11, 0x00


	//----- nvinfo : EIATTR_SPARSE_MMA_MASK
	.align		4
.L_2705:
        /*0028*/ 	.byte	0x03, 0x50
        /*002a*/ 	.short	0x0000


	//----- nvinfo : EIATTR_MAXREG_COUNT
	.align		4
        /*002c*/ 	.byte	0x03, 0x1b
        /*002e*/ 	.short	0x0080


	//----- nvinfo : EIATTR_MERCURY_ISA_VERSION
	.align		4
        /*0030*/ 	.byte	0x03, 0x5f
        /*0032*/ 	.short	0x0101


	//----- nvinfo : EIATTR_EXIT_INSTR_OFFSETS
	.align		4
        /*0034*/ 	.byte	0x04, 0x1c
        /*0036*/ 	.short	(.L_2707 - .L_2706)


	//   ....[0]....
.L_2706:
        /*0038*/ 	.word	0x00003c80


	//   ....[1]....
        /*003c*/ 	.word	0x00005050


	//----- nvinfo : EIATTR_MAX_THREADS
	.align		4
.L_2707:
        /*0040*/ 	.byte	0x04, 0x05
        /*0042*/ 	.short	(.L_2709 - .L_2708)
.L_2708:
        /*0044*/ 	.word	0x00000080
        /*0048*/ 	.word	0x00000001
        /*004c*/ 	.word	0x00000001


	//----- nvinfo : EIATTR_CRS_STACK_SIZE
	.align		4
.L_2709:
        /*0050*/ 	.byte	0x04, 0x1e
        /*0052*/ 	.short	(.L_2711 - .L_2710)
.L_2710:
        /*0054*/ 	.word	0x00000000


	//----- nvinfo : EIATTR_CBANK_PARAM_SIZE
	.align		4
.L_2711:
        /*0058*/ 	.byte	0x03, 0x19
        /*005a*/ 	.short	0x0220


	//----- nvinfo : EIATTR_PARAM_CBANK
	.align		4
        /*005c*/ 	.byte	0x04, 0x0a
        /*005e*/ 	.short	(.L_2713 - .L_2712)
	.align		4
.L_2712:
        /*0060*/ 	.word	index@(.nv.constant0._ZN2at6native18elementwise_kernelILi128ELi4EZNS0_22gpu_kernel_impl_nocastIZZZNS0_19sigmoid_kernel_cudaERNS_18TensorIteratorBaseEENKUlvE0_clEvENKUlvE1_clEvEUlN3c104HalfEE_EEvS4_RKT_EUliE_EEviT1_)
        /*0064*/ 	.short	0x0210
        /*0066*/ 	.short	0x0220


	//----- nvinfo : EIATTR_SW_WAR
	.align		4
.L_2713:
        /*0068*/ 	.byte	0x04, 0x36
        /*006a*/ 	.short	(.L_2715 - .L_2714)
.L_2714:
        /*006c*/ 	.word	0x00000008
.L_2715:


//--------------------- .nv.info._ZN2at6native27unrolled_elementwise_kernelIZZZNS0_19sigmoid_kernel_cudaERNS_18TensorIteratorBaseEENKUlvE0_clEvENKUlvE1_clEvEUlN3c104HalfEE_St5arrayIPcLm2EELi4E23TrivialOffsetCalculatorILi1EjESD_NS0_6memory15LoadWithoutCastENSE_16StoreWithoutCastEEEviT_T0_T2_T3_T4_T5_ --------------------------
	.section	.nv.info._ZN2at6native27unrolled_elementwise_kernelIZZZNS0_19sigmoid_kernel_cudaERNS_18TensorIteratorBaseEENKUlvE0_clEvENKUlvE1_clEvEUlN3c104HalfEE_St5arrayIPcLm2EELi4E23TrivialOffsetCalculatorILi1EjESD_NS0_6memory15LoadWithoutCastENSE_16StoreWithoutCastEEEviT_T0_T2_T3_T4_T5_,"",@"SHT_CUDA_INFO"
	.sectionflags	@""
	.align	4


	//----- nvinfo : EIATTR_CUDA_API_VERSION
	.align		4
        /*0000*/ 	.byte	0x04, 0x37
        /*0002*/ 	.short	(.L_2717 - .L_2716)
.L_2716:
        /*0004*/ 	.word	0x00000082


	//----- nvinfo : EIATTR_KPARAM_INFO
	.align		4
.L_2717:
        /*0008*/ 	.byte	0x04, 0x17
        /*000a*/ 	.short	(.L_2719 - .L_2718)
.L_2718:
        /*000c*/ 	.word	0x00000000
        /*0010*/ 	.short	0x0006
        /*0012*/ 	.short	0x001b
        /*0014*/ 	.byte	0x00, 0xf0, 0x05, 0x00


	//----- nvinfo : EIATTR_KPARAM_INFO
	.align		4
.L_2719:
        /*0018*/ 	.byte	0x04, 0x17
        /*001a*/ 	.short	(.L_2721 - .L_2720)
.L_2720:
        /*001c*/ 	.word	0x00000000
        /*0020*/ 	.short	0x0005
        /*0022*/ 	.short	0x001a
        /*0024*/ 	.byte	0x00, 0xf0, 0x05, 0x00


	//----- nvinfo : EIATTR_KPARAM_INFO
	.align		4
.L_2721:
        /*0028*/ 	.byte	0x04, 0x17
        /*002a*/ 	.short	(.L_2723 - .L_2722)
.L_2722:
        /*002c*/ 	.word	0x00000000
        /*0030*/ 	.short	0x0004
        /*0032*/ 	.short	0x0019
        /*0034*/ 	.byte	0x00, 0xf0, 0x05, 0x00


	//----- nvinfo : EIATTR_KPARAM_INFO
	.align		4
.L_2723:
        /*0038*/ 	.byte	0x04, 0x17
        /*003a*/ 	.short	(.L_2725 - .L_2724)
.L_2724:
        /*003c*/ 	.word	0x00000000
        /*0040*/ 	.short	0x0003
        /*0042*/ 	.short	0x0018
        /*0044*/ 	.byte	0x00, 0xf0, 0x05, 0x00


	//----- nvinfo : EIATTR_KPARAM_INFO
	.align		4
.L_2725:
        /*0048*/ 	.byte	0x04, 0x17
        /*004a*/ 	.short	(.L_2727 - .L_2726)
.L_2726:
        /*004c*/ 	.word	0x00000000
        /*0050*/ 	.short	0x0002
        /*0052*/ 	.short	0x0008
        /*0054*/ 	.byte	0x00, 0xf0, 0x41, 0x00


	//----- nvinfo : EIATTR_KPARAM_INFO
	.align		4
.L_2727:
        /*0058*/ 	.byte	0x04, 0x17
        /*005a*/ 	.short	(.L_2729 - .L_2728)
.L_2728:
        /*005c*/ 	.word	0x00000000
        /*0060*/ 	.short	0x0001
        /*0062*/ 	.short	0x0004
        /*0064*/ 	.byte	0x00, 0xf0, 0x05, 0x00


	//----- nvinfo : EIATTR_KPARAM_INFO
	.align		4
.L_2729:
        /*0068*/ 	.byte	0x04, 0x17
        /*006a*/ 	.short	(.L_2731 - .L_2730)
.L_2730:
        /*006c*/ 	.word	0x00000000
        /*0070*/ 	.short	0x0000
        /*0072*/ 	.short	0x0000
        /*0074*/ 	.byte	0x00, 0xf0, 0x11, 0x00


	//----- nvinfo : EIATTR_SPARSE_MMA_MASK
	.align		4
.L_2731:
        /*0078*/ 	.byte	0x03, 0x50
        /*007a*/ 	.short	0x0000


	//----- nvinfo : EIATTR_MAXREG_COUNT
	.align		4
        /*007c*/ 	.byte	0x03, 0x1b
        /*007e*/ 	.short	0x00ff


	//----- nvinfo : EIATTR_MERCURY_ISA_VERSION
	.align		4
        /*0080*/ 	.byte	0x03, 0x5f
        /*0082*/ 	.short	0x0101


	//----- nvinfo : EIATTR_EXIT_INSTR_OFFSETS
	.align		4
        /*0084*/ 	.byte	0x04, 0x1c
        /*0086*/ 	.short	(.L_2733 - .L_2732)


	//   ....[0]....
.L_2732:
        /*0088*/ 	.word	0x00000530


	//   ....[1]....
        /*008c*/ 	.word	0x000005a0


	//----- nvinfo : EIATTR_MAX_THREADS
	.align		4
.L_2733:
        /*0090*/ 	.byte	0x04, 0x05
        /*0092*/ 	.short	(.L_2735 - .L_2734)
.L_2734:
        /*0094*/ 	.word	0x00000080
        /*0098*/ 	.word	0x00000001
        /*009c*/ 	.word	0x00000001


	//----- nvinfo : EIATTR_CRS_STACK_SIZE
	.align		4
.L_2735:
        /*00a0*/ 	.byte	0x04, 0x1e
        /*00a2*/ 	.short	(.L_2737 - .L_2736)
.L_2736:
        /*00a4*/ 	.word	0x00000000


	//----- nvinfo : EIATTR_CBANK_PARAM_SIZE
	.align		4
.L_2737:
        /*00a8*/ 	.byte	0x03, 0x19
        /*00aa*/ 	.short	0x001c


	//----- nvinfo : EIATTR_PARAM_CBANK
	.align		4
        /*00ac*/ 	.byte	0x04, 0x0a
        /*00ae*/ 	.short	(.L_2739 - .L_2738)
	.align		4
.L_2738:
        /*00b0*/ 	.word	index@(.nv.constant0._ZN2at6native27unrolled_elementwise_kernelIZZZNS0_19sigmoid_kernel_cudaERNS_18TensorIteratorBaseEENKUlvE0_clEvENKUlvE1_clEvEUlN3c104HalfEE_St5arrayIPcLm2EELi4E23TrivialOffsetCalculatorILi1EjESD_NS0_6memory15LoadWithoutCastENSE_16StoreWithoutCastEEEviT_T0_T2_T3_T4_T5_)
        /*00b4*/ 	.short	0x0210
        /*00b6*/ 	.short	0x001c


	//----- nvinfo : EIATTR_SW_WAR
	.align		4
.L_2739:
        /*00b8*/ 	.byte	0x04, 0x36
        /*00ba*/ 	.short	(.L_2741 - .L_2740)
.L_2740:
        /*00bc*/ 	.word	0x00000008
.L_2741:


//--------------------- .nv.info._ZN2at6native29vectorized_elementwise_kernelILi2EZZZNS0_19sigmoid_kernel_cudaERNS_18TensorIteratorBaseEENKUlvE0_clEvENKUlvE1_clEvEUlN3c104HalfEE_St5arrayIPcLm2EEEEviT0_T1_ --------------------------
	.section	.nv.info._ZN2at6native29vectorized_elementwise_kernelILi2EZZZNS0_19sigmoid_kernel_cudaERNS_18TensorIteratorBaseEENKUlvE0_clEvENKUlvE1_clEvEUlN3c104HalfEE_St5arrayIPcLm2EEEEviT0_T1_,"",@"SHT_CUDA_INFO"
	.sectionflags	@""
	.align	4


	//----- nvinfo : EIATTR_CUDA_API_VERSION
	.align		4
        /*0000*/ 	.byte	0x04, 0x37
        /*0002*/ 	.short	(.L_2743 - .L_2742)
.L_2742:
        /*0004*/ 	.word	0x00000082


	//----- nvinfo : EIATTR_KPARAM_INFO
	.align		4
.L_2743:
        /*0008*/ 	.byte	0x04, 0x17
        /*000a*/ 	.short	(.L_2745 - .L_2744)
.L_2744:
        /*000c*/ 	.word	0x00000000
        /*0010*/ 	.short	0x0002
        /*0012*/ 	.short	0x0008
        /*0014*/ 	.byte	0x00, 0xf0, 0x41, 0x00


	//----- nvinfo : EIATTR_KPARAM_INFO
	.align		4
.L_2745:
        /*0018*/ 	.byte	0x04, 0x17
        /*001a*/ 	.short	(.L_2747 - .L_2746)
.L_2746:
        /*001c*/ 	.word	0x00000000
        /*0020*/ 	.short	0x0001
        /*0022*/ 	.short	0x0004
        /*0024*/ 	.byte	0x00, 0xf0, 0x05, 0x00


	//----- nvinfo : EIATTR_KPARAM_INFO
	.align		4
.L_2747:
        /*0028*/ 	.byte	0x04, 0x17
        /*002a*/ 	.short	(.L_2749 - .L_2748)
.L_2748:
        /*002c*/ 	.word	0x00000000
        /*0030*/ 	.short	0x0000
        /*0032*/ 	.short	0x0000
        /*0034*/ 	.byte	0x00, 0xf0, 0x11, 0x00


	//----- nvinfo : EIATTR_SPARSE_MMA_MASK
	.align		4
.L_2749:
        /*0038*/ 	.byte	0x03, 0x50
        /*003a*/ 	.short	0x0000


	//----- nvinfo : EIATTR_MAXREG_COUNT
	.align		4
        /*003c*/ 	.byte	0x03, 0x1b
        /*003e*/ 	.short	0x00ff


	//----- nvinfo : EIATTR_MERCURY_ISA_VERSION
	.align		4
        /*0040*/ 	.byte	0x03, 0x5f
        /*0042*/ 	.short	0x0101


	//----- nvinfo : EIATTR_EXIT_INSTR_OFFSETS
	.align		4
        /*0044*/ 	.byte	0x04, 0x1c
        /*0046*/ 	.short	(.L_2751 - .L_2750)


	//   ....[0]....
.L_2750:
        /*0048*/ 	.word	0x00000430


	//   ....[1]....
        /*004c*/ 	.word	0x00000f00


	//   ....[2]....
        /*0050*/ 	.word	0x00000f50


	//----- nvinfo : EIATTR_MAX_THREADS
	.align		4
.L_2751:
        /*0054*/ 	.byte	0x04, 0x05
        /*0056*/ 	.short	(.L_2753 - .L_2752)
.L_2752:
        /*0058*/ 	.word	0x00000080
        /*005c*/ 	.word	0x00000001
        /*0060*/ 	.word	0x00000001


	//----- nvinfo : EIATTR_CRS_STACK_SIZE
	.align		4
.L_2753:
        /*0064*/ 	.byte	0x04, 0x1e
        /*0066*/ 	.short	(.L_2755 - .L_2754)
.L_2754:
        /*0068*/ 	.word	0x00000000


	//----- nvinfo : EIATTR_CBANK_PARAM_SIZE
	.align		4
.L_2755:
        /*006c*/ 	.byte	0x03, 0x19
        /*006e*/ 	.short	0x0018


	//----- nvinfo : EIATTR_PARAM_CBANK
	.align		4
        /*0070*/ 	.byte	0x04, 0x0a
        /*0072*/ 	.short	(.L_2757 - .L_2756)
	.align		4
.L_2756:
        /*0074*/ 	.word	index@(.nv.constant0._ZN2at6native29vectorized_elementwise_kernelILi2EZZZNS0_19sigmoid_kernel_cudaERNS_18TensorIteratorBaseEENKUlvE0_clEvENKUlvE1_clEvEUlN3c104HalfEE_St5arrayIPcLm2EEEEviT0_T1_)
        /*0078*/ 	.short	0x0210
        /*007a*/ 	.short	0x0018


	//----- nvinfo : EIATTR_SW_WAR
	.align		4
.L_2757:
        /*007c*/ 	.byte	0x04, 0x36
        /*007e*/ 	.short	(.L_2759 - .L_2758)
.L_2758:
        /*0080*/ 	.word	0x00000008
.L_2759:


//--------------------- .nv.info._ZN2at6native29vectorized_elementwise_kernelILi4EZZZNS0_19sigmoid_kernel_cudaERNS_18TensorIteratorBaseEENKUlvE0_clEvENKUlvE1_clEvEUlN3c104HalfEE_St5arrayIPcLm2EEEEviT0_T1_ --------------------------
	.section	.nv.info._ZN2at6native29vectorized_elementwise_kernelILi4EZZZNS0_19sigmoid_kernel_cudaERNS_18TensorIteratorBaseEENKUlvE0_clEvENKUlvE1_clEvEUlN3c104HalfEE_St5arrayIPcLm2EEEEviT0_T1_,"",@"SHT_CUDA_INFO"
	.sectionflags	@""
	.align	4


	//----- nvinfo : EIATTR_CUDA_API_VERSION
	.align		4
        /*0000*/ 	.byte	0x04, 0x37
        /*0002*/ 	.short	(.L_2761 - .L_2760)
.L_2760:
        /*0004*/ 	.word	0x00000082


	//----- nvinfo : EIATTR_KPARAM_INFO
	.align		4
.L_2761:
        /*0008*/ 	.byte	0x04, 0x17
        /*000a*/ 	.short	(.L_2763 - .L_2762)
.L_2762:
        /*000c*/ 	.word	0x00000000
        /*0010*/ 	.short	0x0002
        /*0012*/ 	.short	0x0008
        /*0014*/ 	.byte	0x00, 0xf0, 0x41, 0x00


	//----- nvinfo : EIATTR_KPARAM_INFO
	.align		4
.L_2763:
        /*0018*/ 	.byte	0x04, 0x17
        /*001a*/ 	.short	(.L_2765 - .L_2764)
.L_2764:
        /*001c*/ 	.word	0x00000000
        /*0020*/ 	.short	0x0001
        /*0022*/ 	.short	0x0004
        /*0024*/ 	.byte	0x00, 0xf0, 0x05, 0x00


	//----- nvinfo : EIATTR_KPARAM_INFO
	.align		4
.L_2765:
        /*0028*/ 	.byte	0x04, 0x17
        /*002a*/ 	.short	(.L_2767 - .L_2766)
.L_2766:
        /*002c*/ 	.word	0x00000000
        /*0030*/ 	.short	0x0000
        /*0032*/ 	.short	0x0000
        /*0034*/ 	.byte	0x00, 0xf0, 0x11, 0x00


	//----- nvinfo : EIATTR_SPARSE_MMA_MASK
	.align		4
.L_2767:
        /*0038*/ 	.byte	0x03, 0x50
        /*003a*/ 	.short	0x0000


	//----- nvinfo : EIATTR_MAXREG_COUNT
	.align		4
        /*003c*/ 	.byte	0x03, 0x1b
        /*003e*/ 	.short	0x00ff


	//----- nvinfo : EIATTR_MERCURY_ISA_VERSION
	.align		4
        /*0040*/ 	.byte	0x03, 0x5f
        /*0042*/ 	.short	0x0101


	//----- nvinfo : EIATTR_EXIT_INSTR_OFFSETS
	.align		4
        /*0044*/ 	.byte	0x04, 0x1c
        /*0046*/ 	.short	(.L_2769 - .L_2768)


	//   ....[0]....
.L_2768:
        /*0048*/ 	.word	0x000003f0


	//   ....[1]....
        /*004c*/ 	.word	0x00000ec0


	//   ....[2]....
        /*0050*/ 	.word	0x00000f10


	//----- nvinfo : EIATTR_MAX_THREADS
	.align		4
.L_2769:
        /*0054*/ 	.byte	0x04, 0x05
        /*0056*/ 	.short	(.L_2771 - .L_2770)
.L_2770:
        /*0058*/ 	.word	0x00000080
        /*005c*/ 	.word	0x00000001
        /*0060*/ 	.word	0x00000001


	//----- nvinfo : EIATTR_CRS_STACK_SIZE
	.align		4
.L_2771:
        /*0064*/ 	.byte	0x04, 0x1e
        /*0066*/ 	.short	(.L_2773 - .L_2772)
.L_2772:
        /*0068*/ 	.word	0x00000000


	//----- nvinfo : EIATTR_CBANK_PARAM_SIZE
	.align		4
.L_2773:
        /*006c*/ 	.byte	0x03, 0x19
        /*006e*/ 	.short	0x0018


	//----- nvinfo : EIATTR_PARAM_CBANK
	.align		4
        /*0070*/ 	.byte	0x04, 0x0a
        /*0072*/ 	.short	(.L_2775 - .L_2774)
	.align		4
.L_2774:
        /*0074*/ 	.word	index@(.nv.constant0._ZN2at6native29vectorized_elementwise_kernelILi4EZZZNS0_19sigmoid_kernel_cudaERNS_18TensorIteratorBaseEENKUlvE0_clEvENKUlvE1_clEvEUlN3c104HalfEE_St5arrayIPcLm2EEEEviT0_T1_)
        /*0078*/ 	.short	0x0210
        /*007a*/ 	.short	0x0018


	//----- nvinfo : EIATTR_SW_WAR
	.align		4
.L_2775:
        /*007c*/ 	.byte	0x04, 0x36
        /*007e*/ 	.short	(.L_2777 - .L_2776)
.L_2776:
        /*0080*/ 	.word	0x00000008
.L_2777:


//--------------------- .nv.info._ZN2at6native29vectorized_elementwise_kernelILi8EZZZNS0_19sigmoid_kernel_cudaERNS_18TensorIteratorBaseEENKUlvE0_clEvENKUlvE1_clEvEUlN3c104HalfEE_St5arrayIPcLm2EEEEviT0_T1_ --------------------------
	.section	.nv.info._ZN2at6native29vectorized_elementwise_kernelILi8EZZZNS0_19sigmoid_kernel_cudaERNS_18TensorIteratorBaseEENKUlvE0_clEvENKUlvE1_clEvEUlN3c104HalfEE_St5arrayIPcLm2EEEEviT0_T1_,"",@"SHT_CUDA_INFO"
	.sectionflags	@""
	.align	4


	//----- nvinfo : EIATTR_CUDA_API_VERSION
	.align		4
        /*0000*/ 	.byte	0x04, 0x37
        /*0002*/ 	.short	(.L_2779 - .L_2778)
.L_2778:
        /*0004*/ 	.word	0x00000082


	//----- nvinfo : EIATTR_KPARAM_INFO
	.align		4
.L_2779:
        /*0008*/ 	.byte	0x04, 0x17
        /*000a*/ 	.short	(.L_2781 - .L_2780)
.L_2780:
        /*000c*/ 	.word	0x00000000
        /*0010*/ 	.short	0x0002
        /*0012*/ 	.short	0x0008
        /*0014*/ 	.byte	0x00, 0xf0, 0x41, 0x00


	//----- nvinfo : EIATTR_KPARAM_INFO
	.align		4
.L_2781:
        /*0018*/ 	.byte	0x04, 0x17
        /*001a*/ 	.short	(.L_2783 - .L_2782)
.L_2782:
        /*001c*/ 	.word	0x00000000
        /*0020*/ 	.short	0x0001
        /*0022*/ 	.short	0x0004
        /*0024*/ 	.byte	0x00, 0xf0, 0x05, 0x00


	//----- nvinfo : EIATTR_KPARAM_INFO
	.align		4
.L_2783:
        /*0028*/ 	.byte	0x04, 0x17
        /*002a*/ 	.short	(.L_2785 - .L_2784)
.L_2784:
        /*002c*/ 	.word	0x00000000
        /*0030*/ 	.short	0x0000
        /*0032*/ 	.short	0x0000
        /*0034*/ 	.byte	0x00, 0xf0, 0x11, 0x00


	//----- nvinfo : EIATTR_SPARSE_MMA_MASK
	.align		4
.L_2785:
        /*0038*/ 	.byte	0x03, 0x50
        /*003a*/ 	.short	0x0000


	//----- nvinfo : EIATTR_MAXREG_COUNT
	.align		4
        /*003c*/ 	.byte	0x03, 0x1b
        /*003e*/ 	.short	0x00ff


	//----- nvinfo : EIATTR_MERCURY_ISA_VERSION
	.align		4
        /*0040*/ 	.byte	0x03, 0x5f
        /*0042*/ 	.short	0x0101


	//----- nvinfo : EIATTR_EXIT_INSTR_OFFSETS
	.align		4
        /*0044*/ 	.byte	0x04, 0x1c
        /*0046*/ 	.short	(.L_2787 - .L_2786)


	//   ....[0]....
.L_2786:
        /*0048*/ 	.word	0x000003d0


	//   ....[1]....
        /*004c*/ 	.word	0x00000ea0


	//   ....[2]....
        /*0050*/ 	.word	0x00000ef0


	//----- nvinfo : EIATTR_MAX_THREADS
	.align		4
.L_2787:
        /*0054*/ 	.byte	0x04, 0x05
        /*0056*/ 	.short	(.L_2789 - .L_2788)
.L_2788:
        /*0058*/ 	.word	0x00000080
        /*005c*/ 	.word	0x00000001
        /*0060*/ 	.word	0x00000001


	//----- nvinfo : EIATTR_CRS_STACK_SIZE
	.align		4
.L_2789:
        /*0064*/ 	.byte	0x04, 0x1e
        /*0066*/ 	.short	(.L_2791 - .L_2790)
.L_2790:
        /*0068*/ 	.word	0x00000000


	//----- nvinfo : EIATTR_CBANK_PARAM_SIZE
	.align		4
.L_2791:
        /*006c*/ 	.byte	0x03, 0x19
        /*006e*/ 	.short	0x0018


	//----- nvinfo : EIATTR_PARAM_CBANK
	.align		4
        /*0070*/ 	.byte	0x04, 0x0a
        /*0072*/ 	.short	(.L_2793 - .L_2792)
	.align		4
.L_2792:
        /*0074*/ 	.word	index@(.nv.constant0._ZN2at6native29vectorized_elementwise_kernelILi8EZZZNS0_19sigmoid_kernel_cudaERNS_18TensorIteratorBaseEENKUlvE0_clEvENKUlvE1_clEvEUlN3c104HalfEE_St5arrayIPcLm2EEEEviT0_T1_)
        /*0078*/ 	.short	0x0210
        /*007a*/ 	.short	0x0018


	//----- nvinfo : EIATTR_SW_WAR
	.align		4
.L_2793:
        /*007c*/ 	.byte	0x04, 0x36
        /*007e*/ 	.short	(.L_2795 - .L_2794)
.L_2794:
        /*0080*/ 	.word	0x00000008
.L_2795:


//--------------------- .nv.info._ZN2at6native18elementwise_kernelILi128ELi4EZNS0_15gpu_kernel_implIZZZNS0_19sigmoid_kernel_cudaERNS_18TensorIteratorBaseEENKUlvE0_clEvENKUlvE0_clEvEUlfE_EEvS4_RKT_EUliE_EEviT1_ --------------------------
	.section	.nv.info._ZN2at6native18elementwise_kernelILi128ELi4EZNS0_15gpu_kernel_implIZZZNS0_19sigmoid_kernel_cudaERNS_18TensorIteratorBaseEENKUlvE0_clEvENKUlvE0_clEvEUlfE_EEvS4_RKT_EUliE_EEviT1_,"",@"SHT_CUDA_INFO"
	.sectionflags	@""
	.align	4


	//----- nvinfo : EIATTR_CUDA_API_VERSION
	.align		4
        /*0000*/ 	.byte	0x04, 0x37
        /*0002*/ 	.short	(.L_2797 - .L_2796)
.L_2796:
        /*0004*/ 	.word	0x00000082


	//----- nvinfo : EIATTR_KPARAM_INFO
	.align		4
.L_2797:
        /*0008*/ 	.byte	0x04, 0x17
        /*000a*/ 	.short	(.L_2799 - .L_2798)
.L_2798:
        /*000c*/ 	.word	0x00000000
        /*0010*/ 	.short	0x0001
        /*0012*/ 	.short	0x0008
        /*0014*/ 	.byte	0x00, 0xf0, 0x61, 0x08


	//----- nvinfo : EIATTR_KPARAM_INFO
	.align		4
.L_2799:
        /*0018*/ 	.byte	0x04, 0x17
        /*001a*/ 	.short	(.L_2801 - .L_2800)
.L_2800:
        /*001c*/ 	.word	0x00000000
        /*0020*/ 	.short	0x0000
        /*0022*/ 	.short	0x0000
        /*0024*/ 	.byte	0x00, 0xf0, 0x11, 0x00


	//----- nvinfo : EIATTR_SPARSE_MMA_MASK
	.align		4
.L_2801:
        /*0028*/ 	.byte	0x03, 0x50
        /*002a*/ 	.short	0x0000


	//----- nvinfo : EIATTR_MAXREG_COUNT
	.align		4
        /*002c*/ 	.byte	0x03, 0x1b
        /*002e*/ 	.short	0x0080


	//----- nvinfo : EIATTR_EXTERNS
	.align		4
        /*0030*/ 	.byte	0x04, 0x0f
        /*0032*/ 	.short	(.L_2803 - .L_2802)


	//   ....[0]....
	.align		4
.L_2802:
        /*0034*/ 	.word	index@(__assertfail)


	//----- nvinfo : EIATTR_MERCURY_ISA_VERSION
	.align		4
.L_2803:
        /*0038*/ 	.byte	0x03, 0x5f
        /*003a*/ 	.short	0x0101


	//----- nvinfo : EIATTR_SYSCALL_OFFSETS
	.align		4
        /*003c*/ 	.byte	0x04, 0x46
        /*003e*/ 	.short	(.L_2805 - .L_2804)


	//   ....[0]....
.L_2804:
        /*0040*/ 	.word	0x00002150


	//   ....[1]....
        /*0044*/ 	.word	0x00002fe0


	//   ....[2]....
        /*0048*/ 	.word	0x00005170


	//   ....[3]....
        /*004c*/ 	.word	0x00006000


	//   ....[4]....
        /*0050*/ 	.word	0x00008180


	//   ....[5]....
        /*0054*/ 	.word	0x00009010


	//   ....[6]....
        /*0058*/ 	.word	0x0000b180


	//   ....[7]....
        /*005c*/ 	.word	0x0000c010


	//----- nvinfo : EIATTR_EXIT_INSTR_OFFSETS
	.align		4
.L_2805:
        /*0060*/ 	.byte	0x04, 0x1c
        /*0062*/ 	.short	(.L_2807 - .L_2806)


	//   ....[0]....
.L_2806:
        /*0064*/ 	.word	0x000090c0


	//   ....[1]....
        /*0068*/ 	.word	0x0000b330


	//   ....[2]....
        /*006c*/ 	.word	0x0000b370


	//   ....[3]....
        /*0070*/ 	.word	0x0000b400


	//   ....[4]....
        /*0074*/ 	.word	0x0000b430


	//   ....[5]....
        /*0078*/ 	.word	0x0000b460


	//   ....[6]....
        /*007c*/ 	.word	0x0000b4e0


	//   ....[7]....
        /*0080*/ 	.word	0x0000b510


	//   ....[8]....
        /*0084*/ 	.word	0x0000b5a0


	//   ....[9]....
        /*0088*/ 	.word	0x0000b5e0


	//   ....[10]....
        /*008c*/ 	.word	0x0000b620


	//   ....[11]....
        /*0090*/ 	.word	0x0000b6e0


	//   ....[12]....
        /*0094*/ 	.word	0x0000b730


	//   ....[13]....
        /*0098*/ 	.word	0x0000b8b0


	//   ....[14]....
        /*009c*/ 	.word	0x0000ba00


	//   ....[15]....
        /*00a0*/ 	.word	0x0000ba30


	//   ....[16]....
        /*00a4*/ 	.word	0x0000bae0


	//   ....[17]....
        /*00a8*/ 	.word	0x0000bc50


	//   ....[18]....
        /*00ac*/ 	.word	0x0000bdc0


	//   ....[19]....
        /*00b0*/ 	.word	0x0000bf10


	//   ....[20]....
        /*00b4*/ 	.word	0x0000c020


	//   ....[21]....
        /*00b8*/ 	.word	0x0000c050


	//   ....[22]....
        /*00bc*/ 	.word	0x0000c080


	//----- nvinfo : EIATTR_MAX_THREADS
	.align		4
.L_2807:
        /*00c0*/ 	.byte	0x04, 0x05
        /*00c2*/ 	.short	(.L_2809 - .L_2808)
.L_2808:
        /*00c4*/ 	.word	0x00000080
        /*00c8*/ 	.word	0x00000001
        /*00cc*/ 	.word	0x00000001


	//----- nvinfo : EIATTR_CRS_STACK_SIZE
	.align		4
.L_2809:
        /*00d0*/ 	.byte	0x04, 0x1e
        /*00d2*/ 	.short	(.L_2811 - .L_2810)
.L_2810:
        /*00d4*/ 	.word	0x00000000


	//----- nvinfo : EIATTR_CBANK_PARAM_SIZE
	.align		4
.L_2811:
        /*00d8*/ 	.byte	0x03, 0x19
        /*00da*/ 	.short	0x0220


	//----- nvinfo : EIATTR_PARAM_CBANK
	.align		4
        /*00dc*/ 	.byte	0x04, 0x0a
        /*00de*/ 	.short	(.L_2813 - .L_2812)
	.align		4
.L_2812:
        /*00e0*/ 	.word	index@(.nv.constant0._ZN2at6native18elementwise_kernelILi128ELi4EZNS0_15gpu_kernel_implIZZZNS0_19sigmoid_kernel_cudaERNS_18TensorIteratorBaseEENKUlvE0_clEvENKUlvE0_clEvEUlfE_EEvS4_RKT_EUliE_EEviT1_)
        /*00e4*/ 	.short	0x0210
        /*00e6*/ 	.short	0x0220


	//----- nvinfo : EIATTR_SW_WAR
	.align		4
.L_2813:
        /*00e8*/ 	.byte	0x04, 0x36
        /*00ea*/ 	.short	(.L_2815 - .L_2814)
.L_2814:
        /*00ec*/ 	.word	0x00000008
.L_2815:


//--------------------- .nv.info._ZN2at6native27unrolled_elementwise_kernelIZZZNS0_19sigmoid_kernel_cudaERNS_18TensorIteratorBaseEENKUlvE0_clEvENKUlvE0_clEvEUlfE_St5arrayIPcLm2EELi4E23TrivialOffsetCalculatorILi1EjESB_NS0_6memory12LoadWithCastILi1EEENSC_13StoreWithCastILi1EEEEEviT_T0_T2_T3_T4_T5_ --------------------------
	.section	.nv.info._ZN2at6native27unrolled_elementwise_kernelIZZZNS0_19sigmoid_kernel_cudaERNS_18TensorIteratorBaseEENKUlvE0_clEvENKUlvE0_clEvEUlfE_St5arrayIPcLm2EELi4E23TrivialOffsetCalculatorILi1EjESB_NS0_6memory12LoadWithCastILi1EEENSC_13StoreWithCastILi1EEEEEviT_T0_T2_T3_T4_T5_,"",@"SHT_CUDA_INFO"
	.sectionflags	@""
	.align	4


	//----- nvinfo : EIATTR_CUDA_API_VERSION
	.align		4
        /*0000*/ 	.byte	0x04, 0x37
        /*0002*/ 	.short	(.L_2817 - .L_2816)
.L_2816:
        /*0004*/ 	.word	0x00000082


	//----- nvinfo : EIATTR_KPARAM_INFO
	.align		4
.L_2817:
        /*0008*/ 	.byte	0x04, 0x17
        /*000a*/ 	.short	(.L_2819 - .L_2818)
.L_2818:
        /*000c*/ 	.word	0x00000000
        /*0010*/ 	.short	0x0006
        /*0012*/ 	.short	0x0024
        /*0014*/ 	.byte	0x00, 0xf0, 0x21, 0x00


	//----- nvinfo : EIATTR_KPARAM_INFO
	.align		4
.L_2819:
        /*0018*/ 	.byte	0x04, 0x17
        /*001a*/ 	.short	(.L_2821 - .L_2820)
.L_2820:
        /*001c*/ 	.word	0x00000000
        /*0020*/ 	.short	0x0005
        /*0022*/ 	.short	0x001c
        /*0024*/ 	.byte	0x00, 0xf0, 0x21, 0x00


	//----- nvinfo : EIATTR_KPARAM_INFO
	.align		4
.L_2821:
        /*0028*/ 	.byte	0x04, 0x17
        /*002a*/ 	.short	(.L_2823 - .L_2822)
.L_2822:
        /*002c*/ 	.word	0x00000000
        /*0030*/ 	.short	0x0004
        /*0032*/ 	.short	0x0019
        /*0034*/ 	.byte	0x00, 0xf0, 0x05, 0x00


	//----- nvinfo : EIATTR_KPARAM_INFO
	.align		4
.L_2823:
        /*0038*/ 	.byte	0x04, 0x17
        /*003a*/ 	.short	(.L_2825 - .L_2824)
.L_2824:
        /*003c*/ 	.word	0x00000000
        /*0040*/ 	.short	0x0003
        /*0042*/ 	.short	0x0018
        /*0044*/ 	.byte	0x00, 0xf0, 0x05, 0x00


	//----- nvinfo : EIATTR_KPARAM_INFO
	.align		4
.L_2825:
        /*0048*/ 	.byte	0x04, 0x17
        /*004a*/ 	.short	(.L_2827 - .L_2826)
.L_2826:
        /*004c*/ 	.word	0x00000000
        /*0050*/ 	.short	0x0002
        /*0052*/ 	.short	0x0008
        /*0054*/ 	.byte	0x00, 0xf0, 0x41, 0x00


	//----- nvinfo : EIATTR_KPARAM_INFO
	.align		4
.L_2827:
        /*0058*/ 	.byte	0x04, 0x17
        /*005a*/ 	.short	(.L_2829 - .L_2828)
.L_2828:
        /*005c*/ 	.word	0x00000000
        /*0060*/ 	.short	0x0001
        /*0062*/ 	.short	0x0004
        /*0064*/ 	.byte	0x00, 0xf0, 0x05, 0x00


	//----- nvinfo : EIATTR_KPARAM_INFO
	.align		4
.L_2829:
        /*0068*/ 	.byte	0x04, 0x17
        /*006a*/ 	.short	(.L_2831 - .L_2830)
.L_2830:
        /*006c*/ 	.word	0x00000000
        /*0070*/ 	.short	0x0000
        /*0072*/ 	.short	0x0000
        /*0074*/ 	.byte	0x00, 0xf0, 0x11, 0x00


	//----- nvinfo : EIATTR_SPARSE_MMA_MASK
	.align		4
.L_2831:
        /*0078*/ 	.byte	0x03, 0x50
        /*007a*/ 	.short	0x0000


	//----- nvinfo : EIATTR_MAXREG_COUNT
	.align		4
        /*007c*/ 	.byte	0x03, 0x1b
        /*007e*/ 	.short	0x00ff


	//----- nvinfo : EIATTR_EXTERNS
	.align		4
        /*0080*/ 	.byte	0x04, 0x0f
        /*0082*/ 	.short	(.L_2833 - .L_2832)


	//   ....[0]....
	.align		4
.L_2832:
        /*0084*/ 	.word	index@(__assertfail)


	//----- nvinfo : EIATTR_MERCURY_ISA_VERSION
	.align		4
.L_2833:
        /*0088*/ 	.byte	0x03, 0x5f
        /*008a*/ 	.short	0x0101


	//----- nvinfo : EIATTR_SYSCALL_OFFSETS
	.align		4
        /*008c*/ 	.byte	0x04, 0x46
        /*008e*/ 	.short	(.L_2835 - .L_2834)


	//   ....[0]....
.L_2834:
        /*0090*/ 	.word	0x00000e70


	//   ....[1]....
        /*0094*/ 	.word	0x00001d20


	//   ....[2]....
        /*0098*/ 	.word	0x00002be0


	//   ....[3]....
        /*009c*/ 	.word	0x00003a40


	//   ....[4]....
        /*00a0*/ 	.word	0x00004bc0


	//   ....[5]....
        /*00a4*/ 	.word	0x00005ac0


	//   ....[6]....
        /*00a8*/ 	.word	0x00006980


	//   ....[7]....
        /*00ac*/ 	.word	0x00007840


	//----- nvinfo : EIATTR_EXIT_INSTR_OFFSETS
	.align		4
.L_2835:
        /*00b0*/ 	.byte	0x04, 0x1c
        /*00b2*/ 	.short	(.L_2837 - .L_2836)


	//   ....[0]....
.L_2836:
        /*00b4*/ 	.word	0x00006a20


	//   ....[1]....
        /*00b8*/ 	.word	0x00006b60


	//   ....[2]....
        /*00bc*/ 	.word	0x00006ba0


	//   ....[3]....
        /*00c0*/ 	.word	0x00006c30


	//   ....[4]....
        /*00c4*/ 	.word	0x00006c60


	//   ....[5]....
        /*00c8*/ 	.word	0x00006c90


	//   ....[6]....
        /*00cc*/ 	.word	0x00006d10


	//   ....[7]....
        /*00d0*/ 	.word	0x00006d40


	//   ....[8]....
        /*00d4*/ 	.word	0x00006dd0


	//   ....[9]....
        /*00d8*/ 	.word	0x00006e10


	//   ....[10]....
        /*00dc*/ 	.word	0x00006e50


	//   ....[11]....
        /*00e0*/ 	.word	0x00006f10


	//   ....[12]....
        /*00e4*/ 	.word	0x00006f60


	//   ....[13]....
        /*00e8*/ 	.word	0x000070e0


	//   ....[14]....
        /*00ec*/ 	.word	0x00007230


	//   ....[15]....
        /*00f0*/ 	.word	0x00007260


	//   ....[16]....
        /*00f4*/ 	.word	0x00007310


	//   ....[17]....
        /*00f8*/ 	.word	0x00007480


	//   ....[18]....
        /*00fc*/ 	.word	0x000075f0


	//   ....[19]....
        /*0100*/ 	.word	0x00007740


	//   ....[20]....
        /*0104*/ 	.word	0x00007850


	//   ....[21]....
        /*0108*/ 	.word	0x00007880


	//   ....[22]....
        /*010c*/ 	.word	0x000078b0


	//----- nvinfo : EIATTR_MAX_THREADS
	.align		4
.L_2837:
        /*0110*/ 	.byte	0x04, 0x05
        /*0112*/ 	.short	(.L_2839 - .L_2838)
.L_2838:
        /*0114*/ 	.word	0x00000080
        /*0118*/ 	.word	0x00000001
        /*011c*/ 	.word	0x00000001


	//----- nvinfo : EIATTR_CRS_STACK_SIZE
	.align		4
.L_2839:
        /*0120*/ 	.byte	0x04, 0x1e
        /*0122*/ 	.short	(.L_2841 - .L_2840)
.L_2840:
        /*0124*/ 	.word	0x00000000


	//----- nvinfo : EIATTR_CBANK_PARAM_SIZE
	.align		4
.L_2841:
        /*0128*/ 	.byte	0x03, 0x19
        /*012a*/ 	.short	0x002c


	//----- nvinfo : EIATTR_PARAM_CBANK
	.align		4
        /*012c*/ 	.byte	0x04, 0x0a
        /*012e*/ 	.short	(.L_2843 - .L_2842)
	.align		4
.L_2842:
        /*0130*/ 	.word	index@(.nv.constant0._ZN2at6native27unrolled_elementwise_kernelIZZZNS0_19sigmoid_kernel_cudaERNS_18TensorIteratorBaseEENKUlvE0_clEvENKUlvE0_clEvEUlfE_St5arrayIPcLm2EELi4E23TrivialOffsetCalculatorILi1EjESB_NS0_6memory12LoadWithCastILi1EEENSC_13StoreWithCastILi1EEEEEviT_T0_T2_T3_T4_T5_)
        /*0134*/ 	.short	0x0210
        /*0136*/ 	.short	0x002c


	//----- nvinfo : EIATTR_SW_WAR
	.align		4
.L_2843:
        /*0138*/ 	.byte	0x04, 0x36
        /*013a*/ 	.short	(.L_2845 - .L_2844)
.L_2844:
        /*013c*/ 	.word	0x00000008
.L_2845:


//--------------------- .nv.info._ZN2at6native18elementwise_kernelILi128ELi2EZNS0_22gpu_kernel_impl_nocastIZZZNS0_19sigmoid_kernel_cudaERNS_18TensorIteratorBaseEENKUlvE0_clEvENKUlvE0_clEvEUlfE_EEvS4_RKT_EUliE_EEviT1_ --------------------------
	.section	.nv.info._ZN2at6native18elementwise_kernelILi128ELi2EZNS0_22gpu_kernel_impl_nocastIZZZNS0_19sigmoid_kernel_cudaERNS_18TensorIteratorBaseEENKUlvE0_clEvENKUlvE0_clEvEUlfE_EEvS4_RKT_EUliE_EEviT1_,"",@"SHT_CUDA_INFO"
	.sectionflags	@""
	.align	4


	//----- nvinfo : EIATTR_CUDA_API_VERSION
	.align		4
        /*0000*/ 	.byte	0x04, 0x37
        /*0002*/ 	.short	(.L_2847 - .L_2846)
.L_2846:
        /*0004*/ 	.word	0x00000082


	//----- nvinfo : EIATTR_KPARAM_INFO
	.align		4
.L_2847:
        /*0008*/ 	.byte	0x04, 0x17
        /*000a*/ 	.short	(.L_2849 - .L_2848)
.L_2848:
        /*000c*/ 	.word	0x00000000
        /*0010*/ 	.short	0x0001
        /*0012*/ 	.short	0x0008
        /*0014*/ 	.byte	0x00, 0xf0, 0x61, 0x08


	//----- nvinfo : EIATTR_KPARAM_INFO
	.align		4
.L_2849:
        /*0018*/ 	.byte	0x04, 0x17
        /*001a*/ 	.short	(.L_2851 - .L_2850)
.L_2850:
        /*001c*/ 	.word	0x00000000
        /*0020*/ 	.short	0x0000
        /*0022*/ 	.short	0x0000
        /*0024*/ 	.byte	0x00, 0xf0, 0x11, 0x00


	//----- nvinfo : EIATTR_SPARSE_MMA_MASK
	.align		4
.L_2851:
        /*0028*/ 	.byte	0x03, 0x50
        /*002a*/ 	.short	0x0000


	//----- nvinfo : EIATTR_MAXREG_COUNT
	.align		4
        /*002c*/ 	.byte	0x03, 0x1b
        /*002e*/ 	.short	0x0080


	//----- nvinfo : EIATTR_MERCURY_ISA_VERSION
	.align		4
        /*0030*/ 	.byte	0x03, 0x5f
        /*0032*/ 	.short	0x0101


	//----- nvinfo : EIATTR_EXIT_INSTR_OFFSETS
	.align		4
        /*0034*/ 	.byte	0x04, 0x1c
        /*0036*/ 	.short	(.L_2853 - .L_2852)


	//   ....[0]....
.L_2852:
        /*0038*/ 	.word	0x00001470


	//   ....[1]....
        /*003c*/ 	.word	0x00002830


	//----- nvinfo : EIATTR_MAX_THREADS
	.align		4
.L_2853:
        /*0040*/ 	.byte	0x04, 0x05
        /*0042*/ 	.short	(.L_2855 - .L_2854)
.L_2854:
        /*0044*/ 	.word	0x00000080
        /*0048*/ 	.word	0x00000001
        /*004c*/ 	.word	0x00000001


	//----- nvinfo : EIATTR_CRS_STACK_SIZE
	.align		4
.L_2855:
        /*0050*/ 	.byte	0x04, 0x1e
        /*0052*/ 	.short	(.L_2857 - .L_2856)
.L_2856:
        /*0054*/ 	.word	0x00000000


	//----- nvinfo : EIATTR_CBANK_PARAM_SIZE
	.align		4
.L_2857:
        /*0058*/ 	.byte	0x03, 0x19
        /*005a*/ 	.short	0x0220


	//----- nvinfo : EIATTR_PARAM_CBANK
	.align		4
        /*005c*/ 	.byte	0x04, 0x0a
        /*005e*/ 	.short	(.L_2859 - .L_2858)
	.align		4
.L_2858:
        /*0060*/ 	.word	index@(.nv.constant0._ZN2at6native18elementwise_kernelILi128ELi2EZNS0_22gpu_kernel_impl_nocastIZZZNS0_19sigmoid_kernel_cudaERNS_18TensorIteratorBaseEENKUlvE0_clEvENKUlvE0_clEvEUlfE_EEvS4_RKT_EUliE_EEviT1_)
        /*0064*/ 	.short	0x0210
        /*0066*/ 	.short	0x0220


	//----- nvinfo : EIATTR_SW_WAR
	.align		4
.L_2859:
        /*0068*/ 	.byte	0x04, 0x36
        /*006a*/ 	.short	(.L_2861 - .L_2860)
.L_2860:
        /*006c*/ 	.word	0x00000008
.L_2861:


//--------------------- .nv.info._ZN2at6native27unrolled_elementwise_kernelIZZZNS0_19sigmoid_kernel_cudaERNS_18TensorIteratorBaseEENKUlvE0_clEvENKUlvE0_clEvEUlfE_St5arrayIPcLm2EELi4E23TrivialOffsetCalculatorILi1EjESB_NS0_6memory15LoadWithoutCastENSC_16StoreWithoutCastEEEviT_T0_T2_T3_T4_T5_ --------------------------
	.section	.nv.info._ZN2at6native27unrolled_elementwise_kernelIZZZNS0_19sigmoid_kernel_cudaERNS_18TensorIteratorBaseEENKUlvE0_clEvENKUlvE0_clEvEUlfE_St5arrayIPcLm2EELi4E23TrivialOffsetCalculatorILi1EjESB_NS0_6memory15LoadWithoutCastENSC_16StoreWithoutCastEEEviT_T0_T2_T3_T4_T5_,"",@"SHT_CUDA_INFO"
	.sectionflags	@""
	.align	4


	//----- nvinfo : EIATTR_CUDA_API_VERSION
	.align		4
        /*0000*/ 	.byte	0x04, 0x37
        /*0002*/ 	.short	(.L_2863 - .L_2862)
.L_2862:
        /*0004*/ 	.word	0x00000082


	//----- nvinfo : EIATTR_KPARAM_INFO
	.align		4
.L_2863:
        /*0008*/ 	.byte	0x04, 0x17
        /*000a*/ 	.short	(.L_2865 - .L_2864)
.L_2864:
        /*000c*/ 	.word	0x00000000
        /*0010*/ 	.short	0x0006
        /*0012*/ 	.short	0x001b
        /*0014*/ 	.byte	0x00, 0xf0, 0x05, 0x00


	//----- nvinfo : EIATTR_KPARAM_INFO
	.align		4
.L_2865:
        /*0018*/ 	.byte	0x04, 0x17
        /*001a*/ 	.short	(.L_2867 - .L_2866)
.L_2866:
        /*001c*/ 	.word	0x00000000
        /*0020*/ 	.short	0x0005
        /*0022*/ 	.short	0x001a
        /*0024*/ 	.byte	0x00, 0xf0, 0x05, 0x00


	//----- nvinfo : EIATTR_KPARAM_INFO
	.align		4
.L_2867:
        /*0028*/ 	.byte	0x04, 0x17
        /*002a*/ 	.short	(.L_2869 - .L_2868)
.L_2868:
        /*002c*/ 	.word	0x00000000
        /*0030*/ 	.short	0x0004
        /*0032*/ 	.short	0x0019
        /*0034*/ 	.byte	0x00, 0xf0, 0x05, 0x00


	//----- nvinfo : EIATTR_KPARAM_INFO
	.align		4
.L_2869:
        /*0038*/ 	.byte	0x04, 0x17
        /*003a*/ 	.short	(.L_2871 - .L_2870)
.L_2870:
        /*003c*/ 	.word	0x00000000
        /*0040*/ 	.short	0x0003
        /*0042*/ 	.short	0x0018
        /*0044*/ 	.byte	0x00, 0xf0, 0x05, 0x00


	//----- nvinfo : EIATTR_KPARAM_INFO
	.align		4
.L_2871:
        /*0048*/ 	.byte	0x04, 0x17
        /*004a*/ 	.short	(.L_2873 - .L_2872)
.L_2872:
        /*004c*/ 	.word	0x00000000
        /*0050*/ 	.short	0x0002
        /*0052*/ 	.short	0x0008
        /*0054*/ 	.byte	0x00, 0xf0, 0x41, 0x00


	//----- nvinfo : EIATTR_KPARAM_INFO
	.align		4
.L_2873:
        /*0058*/ 	.byte	0x04, 0x17
        /*005a*/ 	.short	(.L_2875 - .L_2874)
.L_2874:
        /*005c*/ 	.word	0x00000000
        /*0060*/ 	.short	0x0001
        /*0062*/ 	.short	0x0004
        /*0064*/ 	.byte	0x00, 0xf0, 0x05, 0x00


	//----- nvinfo : EIATTR_KPARAM_INFO
	.align		4
.L_2875:
        /*0068*/ 	.byte	0x04, 0x17
        /*006a*/ 	.short	(.L_2877 - .L_2876)
.L_2876:
        /*006c*/ 	.word	0x00000000
        /*0070*/ 	.short	0x0000
        /*0072*/ 	.short	0x0000
        /*0074*/ 	.byte	0x00, 0xf0, 0x11, 0x00


	//----- nvinfo : EIATTR_SPARSE_MMA_MASK
	.align		4
.L_2877:
        /*0078*/ 	.byte	0x03, 0x50
        /*007a*/ 	.short	0x0000


	//----- nvinfo : EIATTR_MAXREG_COUNT
	.align		4
        /*007c*/ 	.byte	0x03, 0x1b
        /*007e*/ 	.short	0x00ff


	//----- nvinfo : EIATTR_MERCURY_ISA_VERSION
	.align		4
        /*0080*/ 	.byte	0x03, 0x5f
        /*0082*/ 	.short	0x0101


	//----- nvinfo : EIATTR_EXIT_INSTR_OFFSETS
	.align		4
        /*0084*/ 	.byte	0x04, 0x1c
        /*0086*/ 	.short	(.L_2879 - .L_2878)


	//   ....[0]....
.L_2878:
        /*0088*/ 	.word	0x000004b0


	//   ....[1]....
        /*008c*/ 	.word	0x00000520


	//----- nvinfo : EIATTR_MAX_THREADS
	.align		4
.L_2879:
        /*0090*/ 	.byte	0x04, 0x05
        /*0092*/ 	.short	(.L_2881 - .L_2880)
.L_2880:
        /*0094*/ 	.word	0x00000080
        /*0098*/ 	.word	0x00000001
        /*009c*/ 	.word	0x00000001


	//----- nvinfo : EIATTR_CRS_STACK_SIZE
	.align		4
.L_2881:
        /*00a0*/ 	.byte	0x04, 0x1e
        /*00a2*/ 	.short	(.L_2883 - .L_2882)
.L_2882:
        /*00a4*/ 	.word	0x00000000


	//----- nvinfo : EIATTR_CBANK_PARAM_SIZE
	.align		4
.L_2883:
        /*00a8*/ 	.byte	0x03, 0x19
        /*00aa*/ 	.short	0x001c


	//----- nvinfo : EIATTR_PARAM_CBANK
	.align		4
        /*00ac*/ 	.byte	0x04, 0x0a
        /*00ae*/ 	.short	(.L_2885 - .L_2884)
	.align		4
.L_2884:
        /*00b0*/ 	.word	index@(.nv.constant0._ZN2at6native27unrolled_elementwise_kernelIZZZNS0_19sigmoid_kernel_cudaERNS_18TensorIteratorBaseEENKUlvE0_clEvENKUlvE0_clEvEUlfE_St5arrayIPcLm2EELi4E23TrivialOffsetCalculatorILi1EjESB_NS0_6memory15LoadWithoutCastENSC_16StoreWithoutCastEEEviT_T0_T2_T3_T4_T5_)
        /*00b4*/ 	.short	0x0210
        /*00b6*/ 	.short	0x001c


	//----- nvinfo : EIATTR_SW_WAR
	.align		4
.L_2885:
        /*00b8*/ 	.byte	0x04, 0x36
        /*00ba*/ 	.short	(.L_2887 - .L_2886)
.L_2886:
        /*00bc*/ 	.word	0x00000008
.L_2887:


//--------------------- .nv.info._ZN2at6native29vectorized_elementwise_kernelILi2EZZZNS0_19sigmoid_kernel_cudaERNS_18TensorIteratorBaseEENKUlvE0_clEvENKUlvE0_clEvEUlfE_St5arrayIPcLm2EEEEviT0_T1_ --------------------------
	.section	.nv.info._ZN2at6native29vectorized_elementwise_kernelILi2EZZZNS0_19sigmoid_kernel_cudaERNS_18TensorIteratorBaseEENKUlvE0_clEvENKUlvE0_clEvEUlfE_St5arrayIPcLm2EEEEviT0_T1_,"",@"SHT_CUDA_INFO"
	.sectionflags	@""
	.align	4


	//----- nvinfo : EIATTR_CUDA_API_VERSION
	.align		4
        /*0000*/ 	.byte	0x04, 0x37
        /*0002*/ 	.short	(.L_2889 - .L_2888)
.L_2888:
        /*0004*/ 	.word	0x00000082


	//----- nvinfo : EIATTR_KPARAM_INFO
	.align		4
.L_2889:
        /*0008*/ 	.byte	0x04, 0x17
        /*000a*/ 	.short	(.L_2891 - .L_2890)
.L_2890:
        /*000c*/ 	.word	0x00000000
        /*0010*/ 	.short	0x0002
        /*0012*/ 	.short	0x0008
        /*0014*/ 	.byte	0x00, 0xf0, 0x41, 0x00


	//----- nvinfo : EIATTR_KPARAM_INFO
	.align		4
.L_2891:
        /*0018*/ 	.byte	0x04, 0x17
        /*001a*/ 	.short	(.L_2893 - .L_2892)
.L_2892:
        /*001c*/ 	.word	0x00000000
        /*0020*/ 	.short	0x0001
        /*0022*/ 	.short	0x0004
        /*0024*/ 	.byte	0x00, 0xf0, 0x05, 0x00


	//----- nvinfo : EIATTR_KPARAM_INFO
	.align		4
.L_2893:
        /*0028*/ 	.byte	0x04, 0x17
        /*002a*/ 	.short	(.L_2895 - .L_2894)
.L_2894:
        /*002c*/ 	.word	0x00000000
        /*0030*/ 	.short	0x0000
        /*0032*/ 	.short	0x0000
        /*0034*/ 	.byte	0x00, 0xf0, 0x11, 0x00


	//----- nvinfo : EIATTR_SPARSE_MMA_MASK
	.align		4
.L_2895:
        /*0038*/ 	.byte	0x03, 0x50
        /*003a*/ 	.short	0x0000


	//----- nvinfo : EIATTR_MAXREG_COUNT
	.align		4
        /*003c*/ 	.byte	0x03, 0x1b
        /*003e*/ 	.short	0x00ff


	//----- nvinfo : EIATTR_MERCURY_ISA_VERSION
	.align		4
        /*0040*/ 	.byte	0x03, 0x5f
        /*0042*/ 	.short	0x0101


	//----- nvinfo : EIATTR_EXIT_INSTR_OFFSETS
	.align		4
        /*0044*/ 	.byte	0x04, 0x1c
        /*0046*/ 	.short	(.L_2897 - .L_2896)


	//   ....[0]....
.L_2896:
        /*0048*/ 	.word	0x00000370


	//   ....[1]....
        /*004c*/ 	.word	0x00000d40


	//   ....[2]....
        /*0050*/ 	.word	0x00000d90


	//----- nvinfo : EIATTR_MAX_THREADS
	.align		4
.L_2897:
        /*0054*/ 	.byte	0x04, 0x05
        /*0056*/ 	.short	(.L_2899 - .L_2898)
.L_2898:
        /*0058*/ 	.word	0x00000080
        /*005c*/ 	.word	0x00000001
        /*0060*/ 	.word	0x00000001


	//----- nvinfo : EIATTR_CRS_STACK_SIZE
	.align		4
.L_2899:
        /*0064*/ 	.byte	0x04, 0x1e
        /*0066*/ 	.short	(.L_2901 - .L_2900)
.L_2900:
        /*0068*/ 	.word	0x00000000


	//----- nvinfo : EIATTR_CBANK_PARAM_SIZE
	.align		4
.L_2901:
        /*006c*/ 	.byte	0x03, 0x19
        /*006e*/ 	.short	0x0018


	//----- nvinfo : EIATTR_PARAM_CBANK
	.align		4
        /*0070*/ 	.byte	0x04, 0x0a
        /*0072*/ 	.short	(.L_2903 - .L_2902)
	.align		4
.L_2902:
        /*0074*/ 	.word	index@(.nv.constant0._ZN2at6native29vectorized_elementwise_kernelILi2EZZZNS0_19sigmoid_kernel_cudaERNS_18TensorIteratorBaseEENKUlvE0_clEvENKUlvE0_clEvEUlfE_St5arrayIPcLm2EEEEviT0_T1_)
        /*0078*/ 	.short	0x0210
        /*007a*/ 	.short	0x0018


	//----- nvinfo : EIATTR_SW_WAR
	.align		4
.L_2903:
        /*007c*/ 	.byte	0x04, 0x36
        /*007e*/ 	.short	(.L_2905 - .L_2904)
.L_2904:
        /*0080*/ 	.word	0x00000008
.L_2905:


//--------------------- .nv.info._ZN2at6native29vectorized_elementwise_kernelILi4EZZZNS0_19sigmoid_kernel_cudaERNS_18TensorIteratorBaseEENKUlvE0_clEvENKUlvE0_clEvEUlfE_St5arrayIPcLm2EEEEviT0_T1_ --------------------------
	.section	.nv.info._ZN2at6native29vectorized_elementwise_kernelILi4EZZZNS0_19sigmoid_kernel_cudaERNS_18TensorIteratorBaseEENKUlvE0_clEvENKUlvE0_clEvEUlfE_St5arrayIPcLm2EEEEviT0_T1_,"",@"SHT_CUDA_INFO"
	.sectionflags	@""
	.align	4


	//----- nvinfo : EIATTR_CUDA_API_VERSION
	.align		4
        /*0000*/ 	.byte	0x04, 0x37
        /*0002*/ 	.short	(.L_2907 - .L_2906)
.L_2906:
        /*0004*/ 	.word	0x00000082


	//----- nvinfo : EIATTR_KPARAM_INFO
	.align		4
.L_2907:
        /*0008*/ 	.byte	0x04, 0x17
        /*000a*/ 	.short	(.L_2909 - .L_2908)
.L_2908:
        /*000c*/ 	.word	0x00000000
        /*0010*/ 	.short	0x0002
        /*0012*/ 	.short	0x0008
        /*0014*/ 	.byte	0x00, 0xf0, 0x41, 0x00


	//----- nvinfo : EIATTR_KPARAM_INFO
	.align		4
.L_2909:
        /*0018*/ 	.byte	0x04, 0x17
        /*001a*/ 	.short	(.L_2911 - .L_2910)
.L_2910:
        /*001c*/ 	.word	0x00000000
        /*0020*/ 	.short	0x0001
        /*0022*/ 	.short	0x0004
        /*0024*/ 	.byte	0x00, 0xf0, 0x05, 0x00


	//----- nvinfo : EIATTR_KPARAM_INFO
	.align		4
.L_2911:
        /*0028*/ 	.byte	0x04, 0x17
        /*002a*/ 	.short	(.L_2913 - .L_2912)
.L_2912:
        /*002c*/ 	.word	0x00000000
        /*0030*/ 	.short	0x0000
        /*0032*/ 	.short	0x0000
        /*0034*/ 	.byte	0x00, 0xf0, 0x11, 0x00


	//----- nvinfo : EIATTR_SPARSE_MMA_MASK
	.align		4
.L_2913:
        /*0038*/ 	.byte	0x03, 0x50
        /*003a*/ 	.short	0x0000


	//----- nvinfo : EIATTR_MAXREG_COUNT
	.align		4
        /*003c*/ 	.byte	0x03, 0x1b
        /*003e*/ 	.short	0x00ff


	//----- nvinfo : EIATTR_MERCURY_ISA_VERSION
	.align		4
        /*0040*/ 	.byte	0x03, 0x5f
        /*0042*/ 	.short	0x0101


	//----- nvinfo : EIATTR_EXIT_INSTR_OFFSETS
	.align		4
        /*0044*/ 	.byte	0x04, 0x1c
        /*0046*/ 	.short	(.L_2915 - .L_2914)


	//   ....[0]....
.L_2914:
        /*0048*/ 	.word	0x00000330


	//   ....[1]....
        /*004c*/ 	.word	0x00000d00


	//   ....[2]....
        /*0050*/ 	.word	0x00000d50


	//----- nvinfo : EIATTR_MAX_THREADS
	.align		4
.L_2915:
        /*0054*/ 	.byte	0x04, 0x05
        /*0056*/ 	.short	(.L_2917 - .L_2916)
.L_2916:
        /*0058*/ 	.word	0x00000080
        /*005c*/ 	.word	0x00000001
        /*0060*/ 	.word	0x00000001


	//----- nvinfo : EIATTR_CRS_STACK_SIZE
	.align		4
.L_2917:
        /*0064*/ 	.byte	0x04, 0x1e
        /*0066*/ 	.short	(.L_2919 - .L_2918)
.L_2918:
        /*0068*/ 	.word	0x00000000


	//----- nvinfo : EIATTR_CBANK_PARAM_SIZE
	.align		4
.L_2919:
        /*006c*/ 	.byte	0x03, 0x19
        /*006e*/ 	.short	0x0018


	//----- nvinfo : EIATTR_PARAM_CBANK
	.align		4
        /*0070*/ 	.byte	0x04, 0x0a
        /*0072*/ 	.short	(.L_2921 - .L_2920)
	.align		4
.L_2920:
        /*0074*/ 	.word	index@(.nv.constant0._ZN2at6native29vectorized_elementwise_kernelILi4EZZZNS0_19sigmoid_kernel_cudaERNS_18TensorIteratorBaseEENKUlvE0_clEvENKUlvE0_clEvEUlfE_St5arrayIPcLm2EEEEviT0_T1_)
        /*0078*/ 	.short	0x0210
        /*007a*/ 	.short	0x0018


	//----- nvinfo : EIATTR_SW_WAR
	.align		4
.L_2921:
        /*007c*/ 	.byte	0x04, 0x36
        /*007e*/ 	.short	(.L_2923 - .L_2922)
.L_2922:
        /*0080*/ 	.word	0x00000008
.L_2923:


//--------------------- .nv.info._ZN2at6native29vectorized_elementwise_kernelILi8EZZZNS0_19sigmoid_kernel_cudaERNS_18TensorIteratorBaseEENKUlvE0_clEvENKUlvE0_clEvEUlfE_St5arrayIPcLm2EEEEviT0_T1_ --------------------------
	.section	.nv.info._ZN2at6native29vectorized_elementwise_kernelILi8EZZZNS0_19sigmoid_kernel_cudaERNS_18TensorIteratorBaseEENKUlvE0_clEvENKUlvE0_clEvEUlfE_St5arrayIPcLm2EEEEviT0_T1_,"",@"SHT_CUDA_INFO"
	.sectionflags	@""
	.align	4


	//----- nvinfo : EIATTR_CUDA_API_VERSION
	.align		4
        /*0000*/ 	.byte	0x04, 0x37
        /*0002*/ 	.short	(.L_2925 - .L_2924)
.L_2924:
        /*0004*/ 	.word	0x00000082


	//----- nvinfo : EIATTR_KPARAM_INFO
	.align		4
.L_2925:
        /*0008*/ 	.byte	0x04, 0x17
        /*000a*/ 	.short	(.L_2927 - .L_2926)
.L_2926:
        /*000c*/ 	.word	0x00000000
        /*0010*/ 	.short	0x0002
        /*0012*/ 	.short	0x0008
        /*0014*/ 	.byte	0x00, 0xf0, 0x41, 0x00


	//----- nvinfo : EIATTR_KPARAM_INFO
	.align		4
.L_2927:
        /*0018*/ 	.byte	0x04, 0x17
        /*001a*/ 	.short	(.L_2929 - .L_2928)
.L_2928:
        /*001c*/ 	.word	0x00000000
        /*0020*/ 	.short	0x0001
        /*0022*/ 	.short	0x0004
        /*0024*/ 	.byte	0x00, 0xf0, 0x05, 0x00


	//----- nvinfo : EIATTR_KPARAM_INFO
	.align		4
.L_2929:
        /*0028*/ 	.byte	0x04, 0x17
        /*002a*/ 	.short	(.L_2931 - .L_2930)
.L_2930:
        /*002c*/ 	.word	0x00000000
        /*0030*/ 	.short	0x0000
        /*0032*/ 	.short	0x0000
        /*0034*/ 	.byte	0x00, 0xf0, 0x11, 0x00


	//----- nvinfo : EIATTR_SPARSE_MMA_MASK
	.align		4
.L_2931:
        /*0038*/ 	.byte	0x03, 0x50
        /*003a*/ 	.short	0x0000


	//----- nvinfo : EIATTR_MAXREG_COUNT
	.align		4
        /*003c*/ 	.byte	0x03, 0x1b
        /*003e*/ 	.short	0x00ff


	//----- nvinfo : EIATTR_MERCURY_ISA_VERSION
	.align		4
        /*0040*/ 	.byte	0x03, 0x5f
        /*0042*/ 	.short	0x0101


	//----- nvinfo : EIATTR_EXIT_INSTR_OFFSETS
	.align		4
        /*0044*/ 	.byte	0x04, 0x1c
        /*0046*/ 	.short	(.L_2933 - .L_2932)


	//   ....[0]....
.L_2932:
        /*0048*/ 	.word	0x00000330


	//   ....[1]....
        /*004c*/ 	.word	0x00000d00


	//   ....[2]....
        /*0050*/ 	.word	0x00000d50


	//----- nvinfo : EIATTR_MAX_THREADS
	.align		4
.L_2933:
        /*0054*/ 	.byte	0x04, 0x05
        /*0056*/ 	.short	(.L_2935 - .L_2934)
.L_2934:
        /*0058*/ 	.word	0x00000080
        /*005c*/ 	.word	0x00000001
        /*0060*/ 	.word	0x00000001


	//----- nvinfo : EIATTR_CRS_STACK_SIZE
	.align		4
.L_2935:
        /*0064*/ 	.byte	0x04, 0x1e
        /*0066*/ 	.short	(.L_2937 - .L_2936)
.L_2936:
        /*0068*/ 	.word	0x00000000


	//----- nvinfo : EIATTR_CBANK_PARAM_SIZE
	.align		4
.L_2937:
        /*006c*/ 	.byte	0x03, 0x19
        /*006e*/ 	.short	0x0018


	//----- nvinfo : EIATTR_PARAM_CBANK
	.align		4
        /*0070*/ 	.byte	0x04, 0x0a
        /*0072*/ 	.short	(.L_2939 - .L_2938)
	.align		4
.L_2938:
        /*0074*/ 	.word	index@(.nv.constant0._ZN2at6native29vectorized_elementwise_kernelILi8EZZZNS0_19sigmoid_kernel_cudaERNS_18TensorIteratorBaseEENKUlvE0_clEvENKUlvE0_clEvEUlfE_St5arrayIPcLm2EEEEviT0_T1_)
        /*0078*/ 	.short	0x0210
        /*007a*/ 	.short	0x0018


	//----- nvinfo : EIATTR_SW_WAR
	.align		4
.L_2939:
        /*007c*/ 	.byte	0x04, 0x36
        /*007e*/ 	.short	(.L_2941 - .L_2940)
.L_2940:
        /*0080*/ 	.word	0x00000008
.L_2941:


//--------------------- .nv.info._ZN2at6native18elementwise_kernelILi128ELi4EZNS0_15gpu_kernel_implIZZZNS0_19sigmoid_kernel_cudaERNS_18TensorIteratorBaseEENKUlvE0_clEvENKUlvE_clEvEUldE_EEvS4_RKT_EUliE_EEviT1_ --------------------------
	.section	.nv.info._ZN2at6native18elementwise_kernelILi128ELi4EZNS0_15gpu_kernel_implIZZZNS0_19sigmoid_kernel_cudaERNS_18TensorIteratorBaseEENKUlvE0_clEvENKUlvE_clEvEUldE_EEvS4_RKT_EUliE_EEviT1_,"",@"SHT_CUDA_INFO"
	.sectionflags	@""
	.align	4


	//----- nvinfo : EIATTR_CUDA_API_VERSION
	.align		4
        /*0000*/ 	.byte	0x04, 0x37
        /*0002*/ 	.short	(.L_2943 - .L_2942)
.L_2942:
        /*0004*/ 	.word	0x00000082


	//----- nvinfo : EIATTR_KPARAM_INFO
	.align		4
.L_2943:
        /*0008*/ 	.byte	0x04, 0x17
        /*000a*/ 	.short	(.L_2945 - .L_2944)
.L_2944:
        /*000c*/ 	.word	0x00000000
        /*0010*/ 	.short	0x0001
        /*0012*/ 	.short	0x0008
        /*0014*/ 	.byte	0x00, 0xf0, 0x61, 0x08


	//----- nvinfo : EIATTR_KPARAM_INFO
	.align		4
.L_2945:
        /*0018*/ 	.byte	0x04, 0x17
        /*001a*/ 	.short	(.L_2947 - .L_2946)
.L_2946:
        /*001c*/ 	.word	0x00000000
        /*0020*/ 	.short	0x0000
        /*0022*/ 	.short	0x0000
        /*0024*/ 	.byte	0x00, 0xf0, 0x11, 0x00


	//----- nvinfo : EIATTR_SPARSE_MMA_MASK
	.align		4
.L_2947:
        /*0028*/ 	.byte	0x03, 0x50
        /*002a*/ 	.short	0x0000


	//----- nvinfo : EIATTR_MAXREG_COUNT
	.align		4
        /*002c*/ 	.byte	0x03, 0x1b
        /*002e*/ 	.short	0x0080


	//----- nvinfo : EIATTR_EXTERNS
	.align		4
        /*0030*/ 	.byte	0x04, 0x0f
        /*0032*/ 	.short	(.L_2949 - .L_2948)


	//   ....[0]....
	.align		4
.L_2948:
        /*0034*/ 	.word	index@(__assertfail)


	//----- nvinfo : EIATTR_MERCURY_ISA_VERSION
	.align		4
.L_2949:
        /*0038*/ 	.byte	0x03, 0x5f
        /*003a*/ 	.short	0x0101


	//----- nvinfo : EIATTR_SYSCALL_OFFSETS
	.align		4
        /*003c*/ 	.byte	0x04, 0x46
        /*003e*/ 	.short	(.L_2951 - .L_2950)


	//   ....[0]....
.L_2950:
        /*0040*/ 	.word	0x00002250


	//   ....[1]....
        /*0044*/ 	.word	0x00003840


	//   ....[2]....
        /*0048*/ 	.word	0x00005ad0


	//   ....[3]....
        /*004c*/ 	.word	0x000070c0


	//   ....[4]....
        /*0050*/ 	.word	0x00009340


	//   ....[5]....
        /*0054*/ 	.word	0x0000a930


	//   ....[6]....
        /*0058*/ 	.word	0x0000cba0


	//   ....[7]....
        /*005c*/ 	.word	0x0000e190


	//----- nvinfo : EIATTR_EXIT_INSTR_OFFSETS
	.align		4
.L_2951:
        /*0060*/ 	.byte	0x04, 0x1c
        /*0062*/ 	.short	(.L_2953 - .L_2952)


	//   ....[0]....
.L_2952:
        /*0064*/ 	.word	0x0000a9e0


	//   ....[1]....
        /*0068*/ 	.word	0x0000d1d0


	//   ....[2]....
        /*006c*/ 	.word	0x0000d210


	//   ....[3]....
        /*0070*/ 	.word	0x0000d2a0


	//   ....[4]....
        /*0074*/ 	.word	0x0000d2d0


	//   ....[5]....
        /*0078*/ 	.word	0x0000d300


	//   ....[6]....
        /*007c*/ 	.word	0x0000d3d0


	//   ....[7]....
        /*0080*/ 	.word	0x0000d450


	//   ....[8]....
        /*0084*/ 	.word	0x0000d530


	//   ....[9]....
        /*0088*/ 	.word	0x0000d5c0


	//   ....[10]....
        /*008c*/ 	.word	0x0000d5e0


	//   ....[11]....
        /*0090*/ 	.word	0x0000d6a0


	//   ....[12]....
        /*0094*/ 	.word	0x0000d6d0


	//   ....[13]....
        /*0098*/ 	.word	0x0000d8a0


	//   ....[14]....
        /*009c*/ 	.word	0x0000da40


	//   ....[15]....
        /*00a0*/ 	.word	0x0000dac0


	//   ....[16]....
        /*00a4*/ 	.word	0x0000db70


	//   ....[17]....
        /*00a8*/ 	.word	0x0000dd30


	//   ....[18]....
        /*00ac*/ 	.word	0x0000def0


	//   ....[19]....
        /*00b0*/ 	.word	0x0000e090


	//   ....[20]....
        /*00b4*/ 	.word	0x0000e1a0


	//   ....[21]....
        /*00b8*/ 	.word	0x0000e1d0


	//   ....[22]....
        /*00bc*/ 	.word	0x0000e200


	//----- nvinfo : EIATTR_MAX_THREADS
	.align		4
.L_2953:
        /*00c0*/ 	.byte	0x04, 0x05
        /*00c2*/ 	.short	(.L_2955 - .L_2954)
.L_2954:
        /*00c4*/ 	.word	0x00000080
        /*00c8*/ 	.word	0x00000001
        /*00cc*/ 	.word	0x00000001


	//----- nvinfo : EIATTR_CRS_STACK_SIZE
	.align		4
.L_2955:
        /*00d0*/ 	.byte	0x04, 0x1e
        /*00d2*/ 	.short	(.L_2957 - .L_2956)
.L_2956:
        /*00d4*/ 	.word	0x00000000


	//----- nvinfo : EIATTR_CBANK_PARAM_SIZE
	.align		4
.L_2957:
        /*00d8*/ 	.byte	0x03, 0x19
        /*00da*/ 	.short	0x0220


	//----- nvinfo : EIATTR_PARAM_CBANK
	.align		4
        /*00dc*/ 	.byte	0x04, 0x0a
        /*00de*/ 	.short	(.L_2959 - .L_2958)
	.align		4
.L_2958:
        /*00e0*/ 	.word	index@(.nv.constant0._ZN2at6native18elementwise_kernelILi128ELi4EZNS0_15gpu_kernel_implIZZZNS0_19sigmoid_kernel_cudaERNS_18TensorIteratorBaseEENKUlvE0_clEvENKUlvE_clEvEUldE_EEvS4_RKT_EUliE_EEviT1_)
        /*00e4*/ 	.short	0x0210
        /*00e6*/ 	.short	0x0220


	//----- nvinfo : EIATTR_SW_WAR
	.align		4
.L_2959:
        /*00e8*/ 	.byte	0x04, 0x36
        /*00ea*/ 	.short	(.L_2961 - .L_2960)
.L_2960:
        /*00ec*/ 	.word	0x00000008
.L_2961:


//--------------------- .nv.info._ZN2at6native27unrolled_elementwise_kernelIZZZNS0_19sigmoid_kernel_cudaERNS_18TensorIteratorBaseEENKUlvE0_clEvENKUlvE_clEvEUldE_St5arrayIPcLm2EELi4E23TrivialOffsetCalculatorILi1EjESB_NS0_6memory12LoadWithCastILi1EEENSC_13StoreWithCastILi1EEEEEviT_T0_T2_T3_T4_T5_ --------------------------
	.section	.nv.info._ZN2at6native27unrolled_elementwise_kernelIZZZNS0_19sigmoid_kernel_cudaERNS_18TensorIteratorBaseEENKUlvE0_clEvENKUlvE_clEvEUldE_St5arrayIPcLm2EELi4E23TrivialOffsetCalculatorILi1EjESB_NS0_6memory12LoadWithCastILi1EEENSC_13StoreWithCastILi1EEEEEviT_T0_T2_T3_T4_T5_,"",@"SHT_CUDA_INFO"
	.sectionflags	@""
	.align	4


	//----- nvinfo : EIATTR_CUDA_API_VERSION
	.align		4
        /*0000*/ 	.byte	0x04, 0x37
        /*0002*/ 	.short	(.L_2963 - .L_2962)
.L_2962:
        /*0004*/ 	.word	0x00000082


	//----- nvinfo : EIATTR_KPARAM_INFO
	.align		4
.L_2963:
        /*0008*/ 	.byte	0x04, 0x17
        /*000a*/ 	.short	(.L_2965 - .L_2964)
.L_2964:
        /*000c*/ 	.word	0x00000000
        /*0010*/ 	.short	0x0006
        /*0012*/ 	.short	0x0024
        /*0014*/ 	.byte	0x00, 0xf0, 0x21, 0x00


	//----- nvinfo : EIATTR_KPARAM_INFO
	.align		4
.L_2965:
        /*0018*/ 	.byte	0x04, 0x17
        /*001a*/ 	.short	(.L_2967 - .L_2966)
.L_2966:
        /*001c*/ 	.word	0x00000000
        /*0020*/ 	.short	0x0005
        /*0022*/ 	.short	0x001c
        /*0024*/ 	.byte	0x00, 0xf0, 0x21, 0x00


	//----- nvinfo : EIATTR_KPARAM_INFO
	.align		4
.L_2967:
        /*0028*/ 	.byte	0x04, 0x17
        /*002a*/ 	.short	(.L_2969 - .L_2968)
.L_2968:
        /*002c*/ 	.word	0x00000000
        /*0030*/ 	.short	0x0004
        /*0032*/ 	.short	0x0019
        /*0034*/ 	.byte	0x00, 0xf0, 0x05, 0x00


	//----- nvinfo : EIATTR_KPARAM_INFO
	.align		4
.L_2969:
        /*0038*/ 	.byte	0x04, 0x17
        /*003a*/ 	.short	(.L_2971 - .L_2970)
.L_2970:
        /*003c*/ 	.word	0x00000000
        /*0040*/ 	.short	0x0003
        /*0042*/ 	.short	0x0018
        /*0044*/ 	.byte	0x00, 0xf0, 0x05, 0x00


	//----- nvinfo : EIATTR_KPARAM_INFO
	.align		4
.L_2971:
        /*0048*/ 	.byte	0x04, 0x17
        /*004a*/ 	.short	(.L_2973 - .L_2972)
.L_2972:
        /*004c*/ 	.word	0x00000000
        /*0050*/ 	.short	0x0002
        /*0052*/ 	.short	0x0008
        /*0054*/ 	.byte	0x00, 0xf0, 0x41, 0x00


	//----- nvinfo : EIATTR_KPARAM_INFO
	.align		4
.L_2973:
        /*0058*/ 	.byte	0x04, 0x17
        /*005a*/ 	.short	(.L_2975 - .L_2974)
.L_2974:
        /*005c*/ 	.word	0x00000000
        /*0060*/ 	.short	0x0001
        /*0062*/ 	.short	0x0004
        /*0064*/ 	.byte	0x00, 0xf0, 0x05, 0x00


	//----- nvinfo : EIATTR_KPARAM_INFO
	.align		4
.L_2975:
        /*0068*/ 	.byte	0x04, 0x17
        /*006a*/ 	.short	(.L_2977 - .L_2976)
.L_2976:
        /*006c*/ 	.word	0x00000000
        /*0070*/ 	.short	0x0000
        /*0072*/ 	.short	0x0000
        /*0074*/ 	.byte	0x00, 0xf0, 0x11, 0x00


	//----- nvinfo : EIATTR_SPARSE_MMA_MASK
	.align		4
.L_2977:
        /*0078*/ 	.byte	0x03, 0x50
        /*007a*/ 	.short	0x0000


	//----- nvinfo : EIATTR_MAXREG_COUNT
	.align		4
        /*007c*/ 	.byte	0x03, 0x1b
        /*007e*/ 	.short	0x00ff


	//----- nvinfo : EIATTR_EXTERNS
	.align		4
        /*0080*/ 	.byte	0x04, 0x0f
        /*0082*/ 	.short	(.L_2979 - .L_2978)


	//   ....[0]....
	.align		4
.L_2978:
        /*0084*/ 	.word	index@(__assertfail)


	//----- nvinfo : EIATTR_MERCURY_ISA_VERSION
	.align		4
.L_2979:
        /*0088*/ 	.byte	0x03, 0x5f
        /*008a*/ 	.short	0x0101


	//----- nvinfo : EIATTR_SYSCALL_OFFSETS
	.align		4
        /*008c*/ 	.byte	0x04, 0x46
        /*008e*/ 	.short	(.L_2981 - .L_2980)


	//   ....[0]....
.L_2980:
        /*0090*/ 	.word	0x00000f80


	//   ....[1]....
        /*0094*/ 	.word	0x00001f20


	//   ....[2]....
        /*0098*/ 	.word	0x00002ed0


	//   ....[3]....
        /*009c*/ 	.word	0x00003e50


	//   ....[4]....
        /*00a0*/ 	.word	0x00006560


	//   ....[5]....
        /*00a4*/ 	.word	0x00007720


	//   ....[6]....
        /*00a8*/ 	.word	0x000088a0


	//   ....[7]....
        /*00ac*/ 	.word	0x00009a40


	//----- nvinfo : EIATTR_EXIT_INSTR_OFFSETS
	.align		4
.L_2981:
        /*00b0*/ 	.byte	0x04, 0x1c
        /*00b2*/ 	.short	(.L_2983 - .L_2982)


	//   ....[0]....
.L_2982:
        /*00b4*/ 	.word	0x00008940


	//   ....[1]....
        /*00b8*/ 	.word	0x00008a80


	//   ....[2]....
        /*00bc*/ 	.word	0x00008ac0


	//   ....[3]....
        /*00c0*/ 	.word	0x00008b50


	//   ....[4]....
        /*00c4*/ 	.word	0x00008b80


	//   ....[5]....
        /*00c8*/ 	.word	0x00008bb0


	//   ....[6]....
        /*00cc*/ 	.word	0x00008c80


	//   ....[7]....
        /*00d0*/ 	.word	0x00008d00


	//   ....[8]....
        /*00d4*/ 	.word	0x00008de0


	//   ....[9]....
        /*00d8*/ 	.word	0x00008e70


	//   ....[10]....
        /*00dc*/ 	.word	0x00008e90


	//   ....[11]....
        /*00e0*/ 	.word	0x00008f50


	//   ....[12]....
        /*00e4*/ 	.word	0x00008f80


	//   ....[13]....
        /*00e8*/ 	.word	0x00009150


	//   ....[14]....
        /*00ec*/ 	.word	0x000092f0


	//   ....[15]....
        /*00f0*/ 	.word	0x00009370


	//   ....[16]....
        /*00f4*/ 	.word	0x00009420


	//   ....[17]....
        /*00f8*/ 	.word	0x000095e0


	//   ....[18]....
        /*00fc*/ 	.word	0x000097a0


	//   ....[19]....
        /*0100*/ 	.word	0x00009940


	//   ....[20]....
        /*0104*/ 	.word	0x00009a50


	//   ....[21]....
        /*0108*/ 	.word	0x00009a80


	//   ....[22]....
        /*010c*/ 	.word	0x00009ab0


	//----- nvinfo : EIATTR_MAX_THREADS
	.align		4
.L_2983:
        /*0110*/ 	.byte	0x04, 0x05
        /*0112*/ 	.short	(.L_2985 - .L_2984)
.L_2984:
        /*0114*/ 	.word	0x00000080
        /*0118*/ 	.word	0x00000001
        /*011c*/ 	.word	0x00000001


	//----- nvinfo : EIATTR_CRS_STACK_SIZE
	.align		4
.L_2985:
        /*0120*/ 	.byte	0x04, 0x1e
        /*0122*/ 	.short	(.L_2987 - .L_2986)
.L_2986:
        /*0124*/ 	.word	0x00000000


	//----- nvinfo : EIATTR_CBANK_PARAM_SIZE
	.align		4
.L_2987:
        /*0128*/ 	.byte	0x03, 0x19
        /*012a*/ 	.short	0x002c


	//----- nvinfo : EIATTR_PARAM_CBANK
	.align		4
        /*012c*/ 	.byte	0x04, 0x0a
        /*012e*/ 	.short	(.L_2989 - .L_2988)
	.align		4
.L_2988:
        /*0130*/ 	.word	index@(.nv.constant0._ZN2at6native27unrolled_elementwise_kernelIZZZNS0_19sigmoid_kernel_cudaERNS_18TensorIteratorBaseEENKUlvE0_clEvENKUlvE_clEvEUldE_St5arrayIPcLm2EELi4E23TrivialOffsetCalculatorILi1EjESB_NS0_6memory12LoadWithCastILi1EEENSC_13StoreWithCastILi1EEEEEviT_T0_T2_T3_T4_T5_)
        /*0134*/ 	.short	0x0210
        /*0136*/ 	.short	0x002c


	//----- nvinfo : EIATTR_SW_WAR
	.align		4
.L_2989:
        /*0138*/ 	.byte	0x04, 0x36
        /*013a*/ 	.short	(.L_2991 - .L_2990)
.L_2990:
        /*013c*/ 	.word	0x00000008
.L_2991:


//--------------------- .nv.info._ZN2at6native18elementwise_kernelILi128ELi2EZNS0_22gpu_kernel_impl_nocastIZZZNS0_19sigmoid_kernel_cudaERNS_18TensorIteratorBaseEENKUlvE0_clEvENKUlvE_clEvEUldE_EEvS4_RKT_EUliE_EEviT1_ --------------------------
	.section	.nv.info._ZN2at6native18elementwise_kernelILi128ELi2EZNS0_22gpu_kernel_impl_nocastIZZZNS0_19sigmoid_kernel_cudaERNS_18TensorIteratorBaseEENKUlvE0_clEvENKUlvE_clEvEUldE_EEvS4_RKT_EUliE_EEviT1_,"",@"SHT_CUDA_INFO"
	.sectionflags	@""
	.align	4


	//----- nvinfo : EIATTR_CUDA_API_VERSION
	.align		4
        /*0000*/ 	.byte	0x04, 0x37
        /*0002*/ 	.short	(.L_2993 - .L_2992)
.L_2992:
        /*0004*/ 	.word	0x00000082


	//----- nvinfo : EIATTR_KPARAM_INFO
	.align		4
.L_2993:
        /*0008*/ 	.byte	0x04, 0x17
        /*000a*/ 	.short	(.L_2995 - .L_2994)
.L_2994:
        /*000c*/ 	.word	0x00000000
        /*0010*/ 	.short	0x0001
        /*0012*/ 	.short	0x0008
        /*0014*/ 	.byte	0x00, 0xf0, 0x61, 0x08


	//----- nvinfo : EIATTR_KPARAM_INFO
	.align		4
.L_2995:
        /*0018*/ 	.byte	0x04, 0x17
        /*001a*/ 	.short	(.L_2997 - .L_2996)
.L_2996:
        /*001c*/ 	.word	0x00000000
        /*0020*/ 	.short	0x0000
        /*0022*/ 	.short	0x0000
        /*0024*/ 	.byte	0x00, 0xf0, 0x11, 0x00


	//----- nvinfo : EIATTR_SPARSE_MMA_MASK
	.align		4
.L_2997:
        /*0028*/ 	.byte	0x03, 0x50
        /*002a*/ 	.short	0x0000


	//----- nvinfo : EIATTR_MAXREG_COUNT
	.align		4
        /*002c*/ 	.byte	0x03, 0x1b
        /*002e*/ 	.short	0x0080


	//----- nvinfo : EIATTR_MERCURY_ISA_VERSION
	.align		4
        /*0030*/ 	.byte	0x03, 0x5f
        /*0032*/ 	.short	0x0101


	//----- nvinfo : EIATTR_EXIT_INSTR_OFFSETS
	.align		4
        /*0034*/ 	.byte	0x04, 0x1c
        /*0036*/ 	.short	(.L_2999 - .L_2998)


	//   ....[0]....
.L_2998:
        /*0038*/ 	.word	0x00001960


	//   ....[1]....
        /*003c*/ 	.word	0x000031f0


	//----- nvinfo : EIATTR_MAX_THREADS
	.align		4
.L_2999:
        /*0040*/ 	.byte	0x04, 0x05
        /*0042*/ 	.short	(.L_3001 - .L_3000)
.L_3000:
        /*0044*/ 	.word	0x00000080
        /*0048*/ 	.word	0x00000001
        /*004c*/ 	.word	0x00000001


	//----- nvinfo : EIATTR_CRS_STACK_SIZE
	.align		4
.L_3001:
        /*0050*/ 	.byte	0x04, 0x1e
        /*0052*/ 	.short	(.L_3003 - .L_3002)
.L_3002:
        /*0054*/ 	.word	0x00000000


	//----- nvinfo : EIATTR_CBANK_PARAM_SIZE
	.align		4
.L_3003:
        /*0058*/ 	.byte	0x03, 0x19
        /*005a*/ 	.short	0x0220


	//----- nvinfo : EIATTR_PARAM_CBANK
	.align		4
        /*005c*/ 	.byte	0x04, 0x0a
        /*005e*/ 	.short	(.L_3005 - .L_3004)
	.align		4
.L_3004:
        /*0060*/ 	.word	index@(.nv.constant0._ZN2at6native18elementwise_kernelILi128ELi2EZNS0_22gpu_kernel_impl_nocastIZZZNS0_19sigmoid_kernel_cudaERNS_18TensorIteratorBaseEENKUlvE0_clEvENKUlvE_clEvEUldE_EEvS4_RKT_EUliE_EEviT1_)
        /*0064*/ 	.short	0x0210
        /*0066*/ 	.short	0x0220


	//----- nvinfo : EIATTR_SW_WAR
	.align		4
.L_3005:
        /*0068*/ 	.byte	0x04, 0x36
        /*006a*/ 	.short	(.L_3007 - .L_3006)
.L_3006:
        /*006c*/ 	.word	0x00000008
.L_3007:


//--------------------- .nv.info._ZN2at6native27unrolled_elementwise_kernelIZZZNS0_19sigmoid_kernel_cudaERNS_18TensorIteratorBaseEENKUlvE0_clEvENKUlvE_clEvEUldE_St5arrayIPcLm2EELi4E23TrivialOffsetCalculatorILi1EjESB_NS0_6memory15LoadWithoutCastENSC_16StoreWithoutCastEEEviT_T0_T2_T3_T4_T5_ --------------------------
	.section	.nv.info._ZN2at6native27unrolled_elementwise_kernelIZZZNS0_19sigmoid_kernel_cudaERNS_18TensorIteratorBaseEENKUlvE0_clEvENKUlvE_clEvEUldE_St5arrayIPcLm2EELi4E23TrivialOffsetCalculatorILi1EjESB_NS0_6memory15LoadWithoutCastENSC_16StoreWithoutCastEEEviT_T0_T2_T3_T4_T5_,"",@"SHT_CUDA_INFO"
	.sectionflags	@""
	.align	4


	//----- nvinfo : EIATTR_CUDA_API_VERSION
	.align		4
        /*0000*/ 	.byte	0x04, 0x37
        /*0002*/ 	.short	(.L_3009 - .L_3008)
.L_3008:
        /*0004*/ 	.word	0x00000082


	//----- nvinfo : EIATTR_KPARAM_INFO
	.align		4
.L_3009:
        /*0008*/ 	.byte	0x04, 0x17
        /*000a*/ 	.short	(.L_3011 - .L_3010)
.L_3010:
        /*000c*/ 	.word	0x00000000
        /*0010*/ 	.short	0x0006
        /*0012*/ 	.short	0x001b
        /*0014*/ 	.byte	0x00, 0xf0, 0x05, 0x00


	//----- nvinfo : EIATTR_KPARAM_INFO
	.align		4
.L_3011:
        /*0018*/ 	.byte	0x04, 0x17
        /*001a*/ 	.short	(.L_3013 - .L_3012)
.L_3012:
        /*001c*/ 	.word	0x00000000
        /*0020*/ 	.short	0x0005
        /*0022*/ 	.short	0x001a
        /*0024*/ 	.byte	0x00, 0xf0, 0x05, 0x00


	//----- nvinfo : EIATTR_KPARAM_INFO
	.align		4
.L_3013:
        /*0028*/ 	.byte	0x04, 0x17
        /*002a*/ 	.short	(.L_3015 - .L_3014)
.L_3014:
        /*002c*/ 	.word	0x00000000
        /*0030*/ 	.short	0x0004
        /*0032*/ 	.short	0x0019
        /*0034*/ 	.byte	0x00, 0xf0, 0x05, 0x00


	//----- nvinfo : EIATTR_KPARAM_INFO
	.align		4
.L_3015:
        /*0038*/ 	.byte	0x04, 0x17
        /*003a*/ 	.short	(.L_3017 - .L_3016)
.L_3016:
        /*003c*/ 	.word	0x00000000
        /*0040*/ 	.short	0x0003
        /*0042*/ 	.short	0x0018
        /*0044*/ 	.byte	0x00, 0xf0, 0x05, 0x00


	//----- nvinfo : EIATTR_KPARAM_INFO
	.align		4
.L_3017:
        /*0048*/ 	.byte	0x04, 0x17
        /*004a*/ 	.short	(.L_3019 - .L_3018)
.L_3018:
        /*004c*/ 	.word	0x00000000
        /*0050*/ 	.short	0x0002
        /*0052*/ 	.short	0x0008
        /*0054*/ 	.byte	0x00, 0xf0, 0x41, 0x00


	//----- nvinfo : EIATTR_KPARAM_INFO
	.align		4
.L_3019:
        /*0058*/ 	.byte	0x04, 0x17
        /*005a*/ 	.short	(.L_3021 - .L_3020)
.L_3020:
        /*005c*/ 	.word	0x00000000
        /*0060*/ 	.short	0x0001
        /*0062*/ 	.short	0x0004
        /*0064*/ 	.byte	0x00, 0xf0, 0x05, 0x00


	//----- nvinfo : EIATTR_KPARAM_INFO
	.align		4
.L_3021:
        /*0068*/ 	.byte	0x04, 0x17
        /*006a*/ 	.short	(.L_3023 - .L_3022)
.L_3022:
        /*006c*/ 	.word	0x00000000
        /*0070*/ 	.short	0x0000
        /*0072*/ 	.short	0x0000
        /*0074*/ 	.byte	0x00, 0xf0, 0x11, 0x00


	//----- nvinfo : EIATTR_SPARSE_MMA_MASK
	.align		4
.L_3023:
        /*0078*/ 	.byte	0x03, 0x50
        /*007a*/ 	.short	0x0000


	//----- nvinfo : EIATTR_MAXREG_COUNT
	.align		4
        /*007c*/ 	.byte	0x03, 0x1b
        /*007e*/ 	.short	0x00ff


	//----- nvinfo : EIATTR_MERCURY_ISA_VERSION
	.align		4
        /*0080*/ 	.byte	0x03, 0x5f
        /*0082*/ 	.short	0x0101


	//----- nvinfo : EIATTR_EXIT_INSTR_OFFSETS
	.align		4
        /*0084*/ 	.byte	0x04, 0x1c
        /*0086*/ 	.short	(.L_3025 - .L_3024)


	//   ....[0]....
.L_3024:
        /*0088*/ 	.word	0x00001820


	//   ....[1]....
        /*008c*/ 	.word	0x00001870


	//----- nvinfo : EIATTR_MAX_THREADS
	.align		4
.L_3025:
        /*0090*/ 	.byte	0x04, 0x05
        /*0092*/ 	.short	(.L_3027 - .L_3026)
.L_3026:
        /*0094*/ 	.word	0x00000080
        /*0098*/ 	.word	0x00000001
        /*009c*/ 	.word	0x00000001


	//----- nvinfo : EIATTR_CRS_STACK_SIZE
	.align		4
.L_3027:
        /*00a0*/ 	.byte	0x04, 0x1e
        /*00a2*/ 	.short	(.L_3029 - .L_3028)
.L_3028:
        /*00a4*/ 	.word	0x00000000


	//----- nvinfo : EIATTR_CBANK_PARAM_SIZE
	.align		4
.L_3029:
        /*00a8*/ 	.byte	0x03, 0x19
        /*00aa*/ 	.short	0x001c


	//----- nvinfo : EIATTR_PARAM_CBANK
	.align		4
        /*00ac*/ 	.byte	0x04, 0x0a
        /*00ae*/ 	.short	(.L_3031 - .L_3030)
	.align		4
.L_3030:
        /*00b0*/ 	.word	index@(.nv.constant0._ZN2at6native27unrolled_elementwise_kernelIZZZNS0_19sigmoid_kernel_cudaERNS_18TensorIteratorBaseEENKUlvE0_clEvENKUlvE_clEvEUldE_St5arrayIPcLm2EELi4E23TrivialOffsetCalculatorILi1EjESB_NS0_6memory15LoadWithoutCastENSC_16StoreWithoutCastEEEviT_T0_T2_T3_T4_T5_)
        /*00b4*/ 	.short	0x0210
        /*00b6*/ 	.short	0x001c


	//----- nvinfo : EIATTR_SW_WAR
	.align		4
.L_3031:
        /*00b8*/ 	.byte	0x04, 0x36
        /*00ba*/ 	.short	(.L_3033 - .L_3032)
.L_3032:
        /*00bc*/ 	.word	0x00000008
.L_3033:


//--------------------- .nv.info._ZN2at6native29vectorized_elementwise_kernelILi2EZZZNS0_19sigmoid_kernel_cudaERNS_18TensorIteratorBaseEENKUlvE0_clEvENKUlvE_clEvEUldE_St5arrayIPcLm2EEEEviT0_T1_ --------------------------
	.section	.nv.info._ZN2at6native29vectorized_elementwise_kernelILi2EZZZNS0_19sigmoid_kernel_cudaERNS_18TensorIteratorBaseEENKUlvE0_clEvENKUlvE_clEvEUldE_St5arrayIPcLm2EEEEviT0_T1_,"",@"SHT_CUDA_INFO"
	.sectionflags	@""
	.align	4


	//----- nvinfo : EIATTR_CUDA_API_VERSION
	.align		4
        /*0000*/ 	.byte	0x04, 0x37
        /*0002*/ 	.short	(.L_3035 - .L_3034)
.L_3034:
        /*0004*/ 	.word	0x00000082


	//----- nvinfo : EIATTR_KPARAM_INFO
	.align		4
.L_3035:
        /*0008*/ 	.byte	0x04, 0x17
        /*000a*/ 	.short	(.L_3037 - .L_3036)
.L_3036:
        /*000c*/ 	.word	0x00000000
        /*0010*/ 	.short	0x0002
        /*0012*/ 	.short	0x0008
        /*0014*/ 	.byte	0x00, 0xf0, 0x41, 0x00


	//----- nvinfo : EIATTR_KPARAM_INFO
	.align		4
.L_3037:
        /*0018*/ 	.byte	0x04, 0x17
        /*001a*/ 	.short	(.L_3039 - .L_3038)
.L_3038:
        /*001c*/ 	.word	0x00000000
        /*0020*/ 	.short	0x0001
        /*0022*/ 	.short	0x0004
        /*0024*/ 	.byte	0x00, 0xf0, 0x05, 0x00


	//----- nvinfo : EIATTR_KPARAM_INFO
	.align		4
.L_3039:
        /*0028*/ 	.byte	0x04, 0x17
        /*002a*/ 	.short	(.L_3041 - .L_3040)
.L_3040:
        /*002c*/ 	.word	0x00000000
        /*0030*/ 	.short	0x0000
        /*0032*/ 	.short	0x0000
        /*0034*/ 	.byte	0x00, 0xf0, 0x11, 0x00


	//----- nvinfo : EIATTR_SPARSE_MMA_MASK
	.align		4
.L_3041:
        /*0038*/ 	.byte	0x03, 0x50
        /*003a*/ 	.short	0x0000


	//----- nvinfo : EIATTR_MAXREG_COUNT
	.align		4
        /*003c*/ 	.byte	0x03, 0x1b
        /*003e*/ 	.short	0x00ff


	//----- nvinfo : EIATTR_MERCURY_ISA_VERSION
	.align		4
        /*0040*/ 	.byte	0x03, 0x5f
        /*0042*/ 	.short	0x0101


	//----- nvinfo : EIATTR_EXIT_INSTR_OFFSETS
	.align		4
        /*0044*/ 	.byte	0x04, 0x1c
        /*0046*/ 	.short	(.L_3043 - .L_3042)


	//   ....[0]....
.L_3042:
        /*0048*/ 	.word	0x00001e10


	//   ....[1]....
        /*004c*/ 	.word	0x00004f10


	//   ....[2]....
        /*0050*/ 	.word	0x00004f60


	//----- nvinfo : EIATTR_MAX_THREADS
	.align		4
.L_3043:
        /*0054*/ 	.byte	0x04, 0x05
        /*0056*/ 	.short	(.L_3045 - .L_3044)
.L_3044:
        /*0058*/ 	.word	0x00000080
        /*005c*/ 	.word	0x00000001
        /*0060*/ 	.word	0x00000001


	//----- nvinfo : EIATTR_CRS_STACK_SIZE
	.align		4
.L_3045:
        /*0064*/ 	.byte	0x04, 0x1e
        /*0066*/ 	.short	(.L_3047 - .L_3046)
.L_3046:
        /*0068*/ 	.word	0x00000000


	//----- nvinfo : EIATTR_CBANK_PARAM_SIZE
	.align		4
.L_3047:
        /*006c*/ 	.byte	0x03, 0x19
        /*006e*/ 	.short	0x0018


	//----- nvinfo : EIATTR_PARAM_CBANK
	.align		4
        /*0070*/ 	.byte	0x04, 0x0a
        /*0072*/ 	.short	(.L_3049 - .L_3048)
	.align		4
.L_3048:
        /*0074*/ 	.word	index@(.nv.constant0._ZN2at6native29vectorized_elementwise_kernelILi2EZZZNS0_19sigmoid_kernel_cudaERNS_18TensorIteratorBaseEENKUlvE0_clEvENKUlvE_clEvEUldE_St5arrayIPcLm2EEEEviT0_T1_)
        /*0078*/ 	.short	0x0210
        /*007a*/ 	.short	0x0018


	//----- nvinfo : EIATTR_SW_WAR
	.align		4
.L_3049:
        /*007c*/ 	.byte	0x04, 0x36
        /*007e*/ 	.short	(.L_3051 - .L_3050)
.L_3050:
        /*0080*/ 	.word	0x00000008
.L_3051:


//--------------------- .nv.info._ZN2at6native29vectorized_elementwise_kernelILi4EZZZNS0_19sigmoid_kernel_cudaERNS_18TensorIteratorBaseEENKUlvE0_clEvENKUlvE_clEvEUldE_St5arrayIPcLm2EEEEviT0_T1_ --------------------------
	.section	.nv.info._ZN2at6native29vectorized_elementwise_kernelILi4EZZZNS0_19sigmoid_kernel_cudaERNS_18TensorIteratorBaseEENKUlvE0_clEvENKUlvE_clEvEUldE_St5arrayIPcLm2EEEEviT0_T1_,"",@"SHT_CUDA_INFO"
	.sectionflags	@""
	.align	4


	//----- nvinfo : EIATTR_CUDA_API_VERSION
	.align		4
        /*0000*/ 	.byte	0x04, 0x37
        /*0002*/ 	.short	(.L_3053 - .L_3052)
.L_3052:
        /*0004*/ 	.word	0x00000082


	//----- nvinfo : EIATTR_KPARAM_INFO
	.align		4
.L_3053:
        /*0008*/ 	.byte	0x04, 0x17
        /*000a*/ 	.short	(.L_3055 - .L_3054)
.L_3054:
        /*000c*/ 	.word	0x00000000
        /*0010*/ 	.short	0x0002
        /*0012*/ 	.short	0x0008
        /*0014*/ 	.byte	0x00, 0xf0, 0x41, 0x00


	//----- nvinfo : EIATTR_KPARAM_INFO
	.align		4
.L_3055:
        /*0018*/ 	.byte	0x04, 0x17
        /*001a*/ 	.short	(.L_3057 - .L_3056)
.L_3056:
        /*001c*/ 	.word	0x00000000
        /*0020*/ 	.short	0x0001
        /*0022*/ 	.short	0x0004
        /*0024*/ 	.byte	0x00, 0xf0, 0x05, 0x00


	//----- nvinfo : EIATTR_KPARAM_INFO
	.align		4
.L_3057:
        /*0028*/ 	.byte	0x04, 0x17
        /*002a*/ 	.short	(.L_3059 - .L_3058)
.L_3058:
        /*002c*/ 	.word	0x00000000
        /*0030*/ 	.short	0x0000
        /*0032*/ 	.short	0x0000
        /*0034*/ 	.byte	0x00, 0xf0, 0x11, 0x00


	//----- nvinfo : EIATTR_SPARSE_MMA_MASK
	.align		4
.L_3059:
        /*0038*/ 	.byte	0x03, 0x50
        /*003a*/ 	.short	0x0000


	//----- nvinfo : EIATTR_MAXREG_COUNT
	.align		4
        /*003c*/ 	.byte	0x03, 0x1b
        /*003e*/ 	.short	0x00ff


	//----- nvinfo : EIATTR_MERCURY_ISA_VERSION
	.align		4
        /*0040*/ 	.byte	0x03, 0x5f
        /*0042*/ 	.short	0x0101


	//----- nvinfo : EIATTR_EXIT_INSTR_OFFSETS
	.align		4
        /*0044*/ 	.byte	0x04, 0x1c
        /*0046*/ 	.short	(.L_3061 - .L_3060)


	//   ....[0]....
.L_3060:
        /*0048*/ 	.word	0x00001e10


	//   ....[1]....
        /*004c*/ 	.word	0x00004f10


	//   ....[2]....
        /*0050*/ 	.word	0x00004f60


	//----- nvinfo : EIATTR_MAX_THREADS
	.align		4
.L_3061:
        /*0054*/ 	.byte	0x04, 0x05
        /*0056*/ 	.short	(.L_3063 - .L_3062)
.L_3062:
        /*0058*/ 	.word	0x00000080
        /*005c*/ 	.word	0x00000001
        /*0060*/ 	.word	0x00000001


	//----- nvinfo : EIATTR_CRS_STACK_SIZE
	.align		4
.L_3063:
        /*0064*/ 	.byte	0x04, 0x1e
        /*0066*/ 	.short	(.L_3065 - .L_3064)
.L_3064:
        /*0068*/ 	.word	0x00000000


	//----- nvinfo : EIATTR_CBANK_PARAM_SIZE
	.align		4
.L_3065:
        /*006c*/ 	.byte	0x03, 0x19
        /*006e*/ 	.short	0x0018


	//----- nvinfo : EIATTR_PARAM_CBANK
	.align		4
        /*0070*/ 	.byte	0x04, 0x0a
        /*0072*/ 	.short	(.L_3067 - .L_3066)
	.align		4
.L_3066:
        /*0074*/ 	.word	index@(.nv.constant0._ZN2at6native29vectorized_elementwise_kernelILi4EZZZNS0_19sigmoid_kernel_cudaERNS_18TensorIteratorBaseEENKUlvE0_clEvENKUlvE_clEvEUldE_St5arrayIPcLm2EEEEviT0_T1_)
        /*0078*/ 	.short	0x0210
        /*007a*/ 	.short	0x0018


	//----- nvinfo : EIATTR_SW_WAR
	.align		4
.L_3067:
        /*007c*/ 	.byte	0x04, 0x36
        /*007e*/ 	.short	(.L_3069 - .L_3068)
.L_3068:
        /*0080*/ 	.word	0x00000008
.L_3069:


//--------------------- .nv.info._ZN2at6native29vectorized_elementwise_kernelILi8EZZZNS0_19sigmoid_kernel_cudaERNS_18TensorIteratorBaseEENKUlvE0_clEvENKUlvE_clEvEUldE_St5arrayIPcLm2EEEEviT0_T1_ --------------------------
	.section	.nv.info._ZN2at6native29vectorized_elementwise_kernelILi8EZZZNS0_19sigmoid_kernel_cudaERNS_18TensorIteratorBaseEENKUlvE0_clEvENKUlvE_clEvEUldE_St5arrayIPcLm2EEEEviT0_T1_,"",@"SHT_CUDA_INFO"
	.sectionflags	@""
	.align	4


	//----- nvinfo : EIATTR_CUDA_API_VERSION
	.align		4
        /*0000*/ 	.byte	0x04, 0x37
        /*0002*/ 	.short	(.L_3071 - .L_3070)
.L_3070:
        /*0004*/ 	.word	0x00000082


	//----- nvinfo : EIATTR_KPARAM_INFO
	.align		4
.L_3071:
        /*0008*/ 	.byte	0x04, 0x17
        /*000a*/ 	.short	(.L_3073 - .L_3072)
.L_3072:
        /*000c*/ 	.word	0x00000000
        /*0010*/ 	.short	0x0002
        /*0012*/ 	.short	0x0008
        /*0014*/ 	.byte	0x00, 0xf0, 0x41, 0x00


	//----- nvinfo : EIATTR_KPARAM_INFO
	.align		4
.L_3073:
        /*0018*/ 	.byte	0x04, 0x17
        /*001a*/ 	.short	(.L_3075 - .L_3074)
.L_3074:
        /*001c*/ 	.word	0x00000000
        /*0020*/ 	.short	0x0001
        /*0022*/ 	.short	0x0004
        /*0024*/ 	.byte	0x00, 0xf0, 0x05, 0x00


	//----- nvinfo : EIATTR_KPARAM_INFO
	.align		4
.L_3075:
        /*0028*/ 	.byte	0x04, 0x17
        /*002a*/ 	.short	(.L_3077 - .L_3076)
.L_3076:
        /*002c*/ 	.word	0x00000000
        /*0030*/ 	.short	0x0000
        /*0032*/ 	.short	0x0000
        /*0034*/ 	.byte	0x00, 0xf0, 0x11, 0x00


	//----- nvinfo : EIATTR_SPARSE_MMA_MASK
	.align		4
.L_3077:
        /*0038*/ 	.byte	0x03, 0x50
        /*003a*/ 	.short	0x0000


	//----- nvinfo : EIATTR_MAXREG_COUNT
	.align		4
        /*003c*/ 	.byte	0x03, 0x1b
        /*003e*/ 	.short	0x00ff


	//----- nvinfo : EIATTR_MERCURY_ISA_VERSION
	.align		4
        /*0040*/ 	.byte	0x03, 0x5f
        /*0042*/ 	.short	0x0101


	//----- nvinfo : EIATTR_EXIT_INSTR_OFFSETS
	.align		4
        /*0044*/ 	.byte	0x04, 0x1c
        /*0046*/ 	.short	(.L_3079 - .L_3078)


	//   ....[0]....
.L_3078:
        /*0048*/ 	.word	0x00001e10


	//   ....[1]....
        /*004c*/ 	.word	0x00004f10


	//   ....[2]....
        /*0050*/ 	.word	0x00004f60


	//----- nvinfo : EIATTR_MAX_THREADS
	.align		4
.L_3079:
        /*0054*/ 	.byte	0x04, 0x05
        /*0056*/ 	.short	(.L_3081 - .L_3080)
.L_3080:
        /*0058*/ 	.word	0x00000080
        /*005c*/ 	.word	0x00000001
        /*0060*/ 	.word	0x00000001


	//----- nvinfo : EIATTR_CRS_STACK_SIZE
	.align		4
.L_3081:
        /*0064*/ 	.byte	0x04, 0x1e
        /*0066*/ 	.short	(.L_3083 - .L_3082)
.L_3082:
        /*0068*/ 	.word	0x00000000


	//----- nvinfo : EIATTR_CBANK_PARAM_SIZE
	.align		4
.L_3083:
        /*006c*/ 	.byte	0x03, 0x19
        /*006e*/ 	.short	0x0018


	//----- nvinfo : EIATTR_PARAM_CBANK
	.align		4
        /*0070*/ 	.byte	0x04, 0x0a
        /*0072*/ 	.short	(.L_3085 - .L_3084)
	.align		4
.L_3084:
        /*0074*/ 	.word	index@(.nv.constant0._ZN2at6native29vectorized_elementwise_kernelILi8EZZZNS0_19sigmoid_kernel_cudaERNS_18TensorIteratorBaseEENKUlvE0_clEvENKUlvE_clEvEUldE_St5arrayIPcLm2EEEEviT0_T1_)
        /*0078*/ 	.short	0x0210
        /*007a*/ 	.short	0x0018


	//----- nvinfo : EIATTR_SW_WAR
	.align		4
.L_3085:
        /*007c*/ 	.byte	0x04, 0x36
        /*007e*/ 	.short	(.L_3087 - .L_3086)
.L_3086:
        /*0080*/ 	.word	0x00000008
.L_3087:


//--------------------- .nv.callgraph             --------------------------
	.section	.nv.callgraph,"",@"SHT_CUDA_CALLGRAPH"
	.align	4
	.sectionentsize	8
	.align		4
        /*0000*/ 	.word	0x00000000
	.align		4
        /*0004*/ 	.word	0xffffffff
	.align		4
        /*0008*/ 	.word	index@(_ZN2at6native18elementwise_kernelILi128ELi4EZNS0_15gpu_kernel_implIZZZNS0_15erf_kernel_cudaERNS_18TensorIteratorBaseEENKUlvE_clEvENKUlvE2_clEvEUlN3c108BFloat16EE_EEvS4_RKT_EUliE_EEviT1_)
	.align		4
        /*000c*/ 	.word	index@(__assertfail)
	.align		4
        /*0010*/ 	.word	index@(_ZN2at6native27unrolled_elementwise_kernelIZZZNS0_15erf_kernel_cudaERNS_18TensorIteratorBaseEENKUlvE_clEvENKUlvE2_clEvEUlN3c108BFloat16EE_St5arrayIPcLm2EELi4E23TrivialOffsetCalculatorILi1EjESD_NS0_6memory12LoadWithCastILi1EEENSE_13StoreWithCastILi1EEEEEviT_T0_T2_T3_T4_T5_)
	.align		4
        /*0014*/ 	.word	index@(__assertfail)
	.align		4
        /*0018*/ 	.word	index@(_ZN2at6native18elementwise_kernelILi128ELi4EZNS0_15gpu_kernel_implIZZZNS0_15erf_kernel_cudaERNS_18TensorIteratorBaseEENKUlvE_clEvENKUlvE1_clEvEUlN3c104HalfEE_EEvS4_RKT_EUliE_EEviT1_)
	.align		4
        /*001c*/ 	.word	index@(__assertfail)
	.align		4
        /*0020*/ 	.word	index@(_ZN2at6native27unrolled_elementwise_kernelIZZZNS0_15erf_kernel_cudaERNS_18TensorIteratorBaseEENKUlvE_clEvENKUlvE1_clEvEUlN3c104HalfEE_St5arrayIPcLm2EELi4E23TrivialOffsetCalculatorILi1EjESD_NS0_6memory12LoadWithCastILi1EEENSE_13StoreWithCastILi1EEEEEviT_T0_T2_T3_T4_T5_)
	.align		4
        /*0024*/ 	.word	index@(__assertfail)
	.align		4
        /*0028*/ 	.word	index@(_ZN2at6native18elementwise_kernelILi128ELi4EZNS0_15gpu_kernel_implIZZZNS0_15erf_kernel_cudaERNS_18TensorIteratorBaseEENKUlvE_clEvENKUlvE0_clEvEUlfE_EEvS4_RKT_EUliE_EEviT1_)
	.align		4
        /*002c*/ 	.word	index@(__assertfail)
	.align		4
        /*0030*/ 	.word	index@(_ZN2at6native27unrolled_elementwise_kernelIZZZNS0_15erf_kernel_cudaERNS_18TensorIteratorBaseEENKUlvE_clEvENKUlvE0_clEvEUlfE_St5arrayIPcLm2EELi4E23TrivialOffsetCalculatorILi1EjESB_NS0_6memory12LoadWithCastILi1EEENSC_13StoreWithCastILi1EEEEEviT_T0_T2_T3_T4_T5_)
	.align		4
        /*0034*/ 	.word	index@(__assertfail)
	.align		4
        /*0038*/ 	.word	index@(_ZN2at6native18elementwise_kernelILi128ELi4EZNS0_15gpu_kernel_implIZZZNS0_15erf_kernel_cudaERNS_18TensorIteratorBaseEENKUlvE_clEvENKUlvE_clEvEUldE_EEvS4_RKT_EUliE_EEviT1_)
	.align		4
        /*003c*/ 	.word	index@(__assertfail)
	.align		4
        /*0040*/ 	.word	index@(_ZN2at6native27unrolled_elementwise_kernelIZZZNS0_15erf_kernel_cudaERNS_18TensorIteratorBaseEENKUlvE_clEvENKUlvE_clEvEUldE_St5arrayIPcLm2EELi4E23TrivialOffsetCalculatorILi1EjESB_NS0_6memory12LoadWithCastILi1EEENSC_13StoreWithCastILi1EEEEEviT_T0_T2_T3_T4_T5_)
	.align		4
        /*0044*/ 	.word	index@(__assertfail)
	.align		4
        /*0048*/ 	.word	index@(_ZN2at6native18elementwise_kernelILi128ELi4EZNS0_15gpu_kernel_implIZZZNS0_17logit_kernel_cudaERNS_18TensorIteratorBaseERKN3c106ScalarEENKUlvE_clEvENKUlvE2_clEvEUlNS5_8BFloat16EE0_EEvS4_RKT_EUliE_EEviT1_)
	.align		4
        /*004c*/ 	.word	index@(__assertfail)
	.align		4
        /*0050*/ 	.word	index@(_ZN2at6native27unrolled_elementwise_kernelIZZZNS0_17logit_kernel_cudaERNS_18TensorIteratorBaseERKN3c106ScalarEENKUlvE_clEvENKUlvE2_clEvEUlNS4_8BFloat16EE0_St5arrayIPcLm2EELi4E23TrivialOffsetCalculatorILi1EjESG_NS0_6memory12LoadWithCastILi1EEENSH_13StoreWithCastILi1EEEEEviT_T0_T2_T3_T4_T5_)
	.align		4
        /*0054*/ 	.word	index@(__assertfail)
	.align		4
        /*0058*/ 	.word	index@(_ZN2at6native18elementwise_kernelILi128ELi4EZNS0_15gpu_kernel_implIZZZNS0_17logit_kernel_cudaERNS_18TensorIteratorBaseERKN3c106ScalarEENKUlvE_clEvENKUlvE2_clEvEUlNS5_8BFloat16EE_EEvS4_RKT_EUliE_EEviT1_)
	.align		4
        /*005c*/ 	.word	index@(__assertfail)
	.align		4
        /*0060*/ 	.word	index@(_ZN2at6native27unrolled_elementwise_kernelIZZZNS0_17logit_kernel_cudaERNS_18TensorIteratorBaseERKN3c106ScalarEENKUlvE_clEvENKUlvE2_clEvEUlNS4_8BFloat16EE_St5arrayIPcLm2EELi4E23TrivialOffsetCalculatorILi1EjESG_NS0_6memory12LoadWithCastILi1EEENSH_13StoreWithCastILi1EEEEEviT_T0_T2_T3_T4_T5_)
	.align		4
        /*0064*/ 	.word	index@(__assertfail)
	.align		4
        /*0068*/ 	.word	index@(_ZN2at6native18elementwise_kernelILi128ELi4EZNS0_15gpu_kernel_implIZZZNS0_17logit_kernel_cudaERNS_18TensorIteratorBaseERKN3c106ScalarEENKUlvE_clEvENKUlvE1_clEvEUlNS5_4HalfEE0_EEvS4_RKT_EUliE_EEviT1_)
	.align		4
        /*006c*/ 	.word	index@(__assertfail)
	.align		4
        /*0070*/ 	.word	index@(_ZN2at6native27unrolled_elementwise_kernelIZZZNS0_17logit_kernel_cudaERNS_18TensorIteratorBaseERKN3c106ScalarEENKUlvE_clEvENKUlvE1_clEvEUlNS4_4HalfEE0_St5arrayIPcLm2EELi4E23TrivialOffsetCalculatorILi1EjESG_NS0_6memory12LoadWithCastILi1EEENSH_13StoreWithCastILi1EEEEEviT_T0_T2_T3_T4_T5_)
	.align		4
        /*0074*/ 	.word	index@(__assertfail)
	.align		4
        /*0078*/ 	.word	index@(_ZN2at6native18elementwise_kernelILi128ELi4EZNS0_15gpu_kernel_implIZZZNS0_17logit_kernel_cudaERNS_18TensorIteratorBaseERKN3c106ScalarEENKUlvE_clEvENKUlvE1_clEvEUlNS5_4HalfEE_EEvS4_RKT_EUliE_EEviT1_)
	.align		4
        /*007c*/ 	.word	index@(__assertfail)
	.align		4
        /*0080*/ 	.word	index@(_ZN2at6native27unrolled_elementwise_kernelIZZZNS0_17logit_kernel_cudaERNS_18TensorIteratorBaseERKN3c106ScalarEENKUlvE_clEvENKUlvE1_clEvEUlNS4_4HalfEE_St5arrayIPcLm2EELi4E23TrivialOffsetCalculatorILi1EjESG_NS0_6memory12LoadWithCastILi1EEENSH_13StoreWithCastILi1EEEEEviT_T0_T2_T3_T4_T5_)
	.align		4
        /*0084*/ 	.word	index@(__assertfail)
	.align		4
        /*0088*/ 	.word	index@(_ZN2at6native18elementwise_kernelILi128ELi4EZNS0_15gpu_kernel_implIZZZNS0_17logit_kernel_cudaERNS_18TensorIteratorBaseERKN3c106ScalarEENKUlvE_clEvENKUlvE0_clEvEUlfE0_EEvS4_RKT_EUliE_EEviT1_)
	.align		4
        /*008c*/ 	.word	index@(__assertfail)
	.align		4
        /*0090*/ 	.word	index@(_ZN2at6native27unrolled_elementwise_kernelIZZZNS0_17logit_kernel_cudaERNS_18TensorIteratorBaseERKN3c106ScalarEENKUlvE_clEvENKUlvE0_clEvEUlfE0_St5arrayIPcLm2EELi4E23TrivialOffsetCalculatorILi1EjESF_NS0_6memory12LoadWithCastILi1EEENSG_13StoreWithCastILi1EEEEEviT_T0_T2_T3_T4_T5_)
	.align		4
        /*0094*/ 	.word	index@(__assertfail)
	.align		4
        /*0098*/ 	.word	index@(_ZN2at6native18elementwise_kernelILi128ELi4EZNS0_15gpu_kernel_implIZZZNS0_17logit_kernel_cudaERNS_18TensorIteratorBaseERKN3c106ScalarEENKUlvE_clEvENKUlvE0_clEvEUlfE_EEvS4_RKT_EUliE_EEviT1_)
	.align		4
        /*009c*/ 	.word	index@(__assertfail)
	.align		4
        /*00a0*/ 	.word	index@(_ZN2at6native27unrolled_elementwise_kernelIZZZNS0_17logit_kernel_cudaERNS_18TensorIteratorBaseERKN3c106ScalarEENKUlvE_clEvENKUlvE0_clEvEUlfE_St5arrayIPcLm2EELi4E23TrivialOffsetCalculatorILi1EjESF_NS0_6memory12LoadWithCastILi1EEENSG_13StoreWithCastILi1EEEEEviT_T0_T2_T3_T4_T5_)
	.align		4
        /*00a4*/ 	.word	index@(__assertfail)
	.align		4
        /*00a8*/ 	.word	index@(_ZN2at6native18elementwise_kernelILi128ELi4EZNS0_15gpu_kernel_implIZZZNS0_17logit_kernel_cudaERNS_18TensorIteratorBaseERKN3c106ScalarEENKUlvE_clEvENKUlvE_clEvEUldE0_EEvS4_RKT_EUliE_EEviT1_)
	.align		4
        /*00ac*/ 	.word	index@(__assertfail)
	.align		4
        /*00b0*/ 	.word	index@(_ZN2at6native27unrolled_elementwise_kernelIZZZNS0_17logit_kernel_cudaERNS_18TensorIteratorBaseERKN3c106ScalarEENKUlvE_clEvENKUlvE_clEvEUldE0_St5arrayIPcLm2EELi4E23TrivialOffsetCalculatorILi1EjESF_NS0_6memory12LoadWithCastILi1EEENSG_13StoreWithCastILi1EEEEEviT_T0_T2_T3_T4_T5_)
	.align		4
        /*00b4*/ 	.word	index@(__assertfail)
	.align		4
        /*00b8*/ 	.word	index@(_ZN2at6native18elementwise_kernelILi128ELi4EZNS0_15gpu_kernel_implIZZZNS0_17logit_kernel_cudaERNS_18TensorIteratorBaseERKN3c106ScalarEENKUlvE_clEvENKUlvE_clEvEUldE_EEvS4_RKT_EUliE_EEviT1_)
	.align		4
        /*00bc*/ 	.word	index@(__assertfail)
	.align		4
        /*00c0*/ 	.word	index@(_ZN2at6native27unrolled_elementwise_kernelIZZZNS0_17logit_kernel_cudaERNS_18TensorIteratorBaseERKN3c106ScalarEENKUlvE_clEvENKUlvE_clEvEUldE_St5arrayIPcLm2EELi4E23TrivialOffsetCalculatorILi1EjESF_NS0_6memory12LoadWithCastILi1EEENSG_13StoreWithCastILi1EEEEEviT_T0_T2_T3_T4_T5_)
	.align		4
        /*00c4*/ 	.word	index@(__assertfail)
	.align		4
        /*00c8*/ 	.word	index@(_ZN2at6native18elementwise_kernelILi128ELi4EZNS0_15gpu_kernel_implIZZZNS0_19sigmoid_kernel_cudaERNS_18TensorIteratorBaseEENKUlvE0_clEvENKUlvE2_clEvEUlN3c108BFloat16EE_EEvS4_RKT_EUliE_EEviT1_)
	.align		4
        /*00cc*/ 	.word	index@(__assertfail)
	.align		4
        /*00d0*/ 	.word	index@(_ZN2at6native27unrolled_elementwise_kernelIZZZNS0_19sigmoid_kernel_cudaERNS_18TensorIteratorBaseEENKUlvE0_clEvENKUlvE2_clEvEUlN3c108BFloat16EE_St5arrayIPcLm2EELi4E23TrivialOffsetCalculatorILi1EjESD_NS0_6memory12LoadWithCastILi1EEENSE_13StoreWithCastILi1EEEEEviT_T0_T2_T3_T4_T5_)
	.align		4
        /*00d4*/ 	.word	index@(__assertfail)
	.align		4
        /*00d8*/ 	.word	index@(_ZN2at6native18elementwise_kernelILi128ELi4EZNS0_15gpu_kernel_implIZZZNS0_19sigmoid_kernel_cudaERNS_18TensorIteratorBaseEENKUlvE0_clEvENKUlvE1_clEvEUlN3c104HalfEE_EEvS4_RKT_EUliE_EEviT1_)
	.align		4
        /*00dc*/ 	.word	index@(__assertfail)
	.align		4
        /*00e0*/ 	.word	index@(_ZN2at6native27unrolled_elementwise_kernelIZZZNS0_19sigmoid_kernel_cudaERNS_18TensorIteratorBaseEENKUlvE0_clEvENKUlvE1_clEvEUlN3c104HalfEE_St5arrayIPcLm2EELi4E23TrivialOffsetCalculatorILi1EjESD_NS0_6memory12LoadWithCastILi1EEENSE_13StoreWithCastILi1EEEEEviT_T0_T2_T3_T4_T5_)
	.align		4
        /*00e4*/ 	.word	index@(__assertfail)
	.align		4
        /*00e8*/ 	.word	index@(_ZN2at6native18elementwise_kernelILi128ELi4EZNS0_15gpu_kernel_implIZZZNS0_19sigmoid_kernel_cudaERNS_18TensorIteratorBaseEENKUlvE0_clEvENKUlvE0_clEvEUlfE_EEvS4_RKT_EUliE_EEviT1_)
	.align		4
        /*00ec*/ 	.word	index@(__assertfail)
	.align		4
        /*00f0*/ 	.word	index@(_ZN2at6native27unrolled_elementwise_kernelIZZZNS0_19sigmoid_kernel_cudaERNS_18TensorIteratorBaseEENKUlvE0_clEvENKUlvE0_clEvEUlfE_St5arrayIPcLm2EELi4E23TrivialOffsetCalculatorILi1EjESB_NS0_6memory12LoadWithCastILi1EEENSC_13StoreWithCastILi1EEEEEviT_T0_T2_T3_T4_T5_)
	.align		4
        /*00f4*/ 	.word	index@(__assertfail)
	.align		4
        /*00f8*/ 	.word	index@(_ZN2at6native18elementwise_kernelILi128ELi4EZNS0_15gpu_kernel_implIZZZNS0_19sigmoid_kernel_cudaERNS_18TensorIteratorBaseEENKUlvE0_clEvENKUlvE_clEvEUldE_EEvS4_RKT_EUliE_EEviT1_)
	.align		4
        /*00fc*/ 	.word	index@(__assertfail)
	.align		4
        /*0100*/ 	.word	index@(_ZN2at6native27unrolled_elementwise_kernelIZZZNS0_19sigmoid_kernel_cudaERNS_18TensorIteratorBaseEENKUlvE0_clEvENKUlvE_clEvEUldE_St5arrayIPcLm2EELi4E23TrivialOffsetCalculatorILi1EjESB_NS0_6memory12LoadWithCastILi1EEENSC_13StoreWithCastILi1EEEEEviT_T0_T2_T3_T4_T5_)
	.align		4
        /*0104*/ 	.word	index@(__assertfail)
	.align		4
        /*0108*/ 	.word	0x00000000
	.align		4
        /*010c*/ 	.word	0xfffffffe
	.align		4
        /*0110*/ 	.word	0x00000000
	.align		4
        /*0114*/ 	.word	0xfffffffd
	.align		4
        /*0118*/ 	.word	0x00000000
	.align		4
        /*011c*/ 	.word	0xfffffffc


//--------------------- .nv.constant4             --------------------------
	.section	.nv.constant4,"a",@progbits
	.align	8
	.align		8
.nv.constant4:
        /*0000*/ 	.dword	__assertfail
	.align		8
        /*0008*/ 	.dword	__unnamed_1
	.align		8
        /*0010*/ 	.dword	__unnamed_2
	.align		8
        /*0018*/ 	.dword	__unnamed_3
	.align		8
        /*0020*/ 	.dword	__unnamed_4
	.align		8
        /*0028*/ 	.dword	__unnamed_5
	.align		8
        /*0030*/ 	.dword	__unnamed_6
	.align		8
        /*0038*/ 	.dword	__unnamed_7
	.align		8
        /*0040*/ 	.dword	__unnamed_8
	.align		8
        /*0048*/ 	.dword	_ZN55_INTERNAL_8753a741_24_UnarySpecialOpsKernel_cu_d43536a14cuda3std3__45__cpo5beginE
	.align		8
        /*0050*/ 	.dword	_ZN55_INTERNAL_8753a741_24_UnarySpecialOpsKernel_cu_d43536a14cuda3std3__45__cpo3endE
	.align		8
        /*0058*/ 	.dword	_ZN55_INTERNAL_8753a741_24_UnarySpecialOpsKernel_cu_d43536a14cuda3std3__45__cpo6cbeginE
	.align		8
        /*0060*/ 	.dword	_ZN55_INTERNAL_8753a741_24_UnarySpecialOpsKernel_cu_d43536a14cuda3std3__45__cpo4cendE
	.align		8
        /*0068*/ 	.dword	_ZN55_INTERNAL_8753a741_24_UnarySpecialOpsKernel_cu_d43536a14cuda3std3__45__cpo6rbeginE
	.align		8
        /*0070*/ 	.dword	_ZN55_INTERNAL_8753a741_24_UnarySpecialOpsKernel_cu_d43536a14cuda3std3__45__cpo4rendE
	.align		8
        /*0078*/ 	.dword	_ZN55_INTERNAL_8753a741_24_UnarySpecialOpsKernel_cu_d43536a14cuda3std3__45__cpo7crbeginE
	.align		8
        /*0080*/ 	.dword	_ZN55_INTERNAL_8753a741_24_UnarySpecialOpsKernel_cu_d43536a14cuda3std3__45__cpo5crendE
	.align		8
        /*0088*/ 	.dword	_ZN55_INTERNAL_8753a741_24_UnarySpecialOpsKernel_cu_d43536a14cuda3std3__457_GLOBAL__N__8753a741_24_UnarySpecialOpsKernel_cu_d43536a16ignoreE
	.align		8
        /*0090*/ 	.dword	_ZN55_INTERNAL_8753a741_24_UnarySpecialOpsKernel_cu_d43536a14cuda3std3__419piecewise_constructE
	.align		8
        /*0098*/ 	.dword	_ZN55_INTERNAL_8753a741_24_UnarySpecialOpsKernel_cu_d43536a14cuda3std3__48in_placeE
	.align		8
        /*00a0*/ 	.dword	_ZN55_INTERNAL_8753a741_24_UnarySpecialOpsKernel_cu_d43536a14cuda3std3__420unreachable_sentinelE
	.align		8
        /*00a8*/ 	.dword	_ZN55_INTERNAL_8753a741_24_UnarySpecialOpsKernel_cu_d43536a14cuda3std6ranges3__45__cpo4swapE
	.align		8
        /*00b0*/ 	.dword	_ZN55_INTERNAL_8753a741_24_UnarySpecialOpsKernel_cu_d43536a14cuda3std6ranges3__45__cpo9iter_moveE
	.align		8
        /*00b8*/ 	.dword	_ZN55_INTERNAL_8753a741_24_UnarySpecialOpsKernel_cu_d43536a14cuda3std6ranges3__45__cpo5beginE
	.align		8
        /*00c0*/ 	.dword	_ZN55_INTERNAL_8753a741_24_UnarySpecialOpsKernel_cu_d43536a14cuda3std6ranges3__45__cpo3endE
	.align		8
        /*00c8*/ 	.dword	_ZN55_INTERNAL_8753a741_24_UnarySpecialOpsKernel_cu_d43536a14cuda3std6ranges3__45__cpo6cbeginE
	.align		8
        /*00d0*/ 	.dword	_ZN55_INTERNAL_8753a741_24_UnarySpecialOpsKernel_cu_d43536a14cuda3std6ranges3__45__cpo4cendE
	.align		8
        /*00d8*/ 	.dword	_ZN55_INTERNAL_8753a741_24_UnarySpecialOpsKernel_cu_d43536a14cuda3std6ranges3__45__cpo7advanceE
	.align		8
        /*00e0*/ 	.dword	_ZN55_INTERNAL_8753a741_24_UnarySpecialOpsKernel_cu_d43536a14cuda3std6ranges3__45__cpo9iter_swapE
	.align		8
        /*00e8*/ 	.dword	_ZN55_INTERNAL_8753a741_24_UnarySpecialOpsKernel_cu_d43536a14cuda3std6ranges3__45__cpo4nextE
	.align		8
        /*00f0*/ 	.dword	_ZN55_INTERNAL_8753a741_24_UnarySpecialOpsKernel_cu_d43536a14cuda3std6ranges3__45__cpo4prevE
	.align		8
        /*00f8*/ 	.dword	_ZN55_INTERNAL_8753a741_24_UnarySpecialOpsKernel_cu_d43536a14cuda3std6ranges3__45__cpo4dataE
	.align		8
        /*0100*/ 	.dword	_ZN55_INTERNAL_8753a741_24_UnarySpecialOpsKernel_cu_d43536a14cuda3std6ranges3__45__cpo5cdataE
	.align		8
        /*0108*/ 	.dword	_ZN55_INTERNAL_8753a741_24_UnarySpecialOpsKernel_cu_d43536a14cuda3std6ranges3__45__cpo4sizeE
	.align		8
        /*0110*/ 	.dword	_ZN55_INTERNAL_8753a741_24_UnarySpecialOpsKernel_cu_d43536a14cuda3std6ranges3__45__cpo5ssizeE
	.align		8
        /*0118*/ 	.dword	_ZN55_INTERNAL_8753a741_24_UnarySpecialOpsKernel_cu_d43536a14cuda3std6ranges3__45__cpo8distanceE
	.align		8
        /*0120*/ 	.dword	_ZN55_INTERNAL_8753a741_24_UnarySpecialOpsKernel_cu_d43536a16thrust23THRUST_300001_SM_900_NS6system6detail10sequential3seqE
	.align		8
        /*0128*/ 	.dword	$str$20
	.align		8
        /*0130*/ 	.dword	$str$21


//--------------------- .text._ZN2at6native18elementwise_kernelILi128ELi4EZNS0_15gpu_kernel_implIZZZNS0_15erf_kernel_cudaERNS_18TensorIteratorBaseEENKUlvE_clEvENKUlvE2_clEvEUlN3c108BFloat16EE_EEvS4_RKT_EUliE_EEviT1_ --------------------------
	.section	.text._ZN2at6native18elementwise_kernelILi128ELi4EZNS0_15gpu_kernel_implIZZZNS0_15erf_kernel_cudaERNS_18TensorIteratorBaseEENKUlvE_clEvENKUlvE2_clEvEUlN3c108BFloat16EE_EEvS4_RKT_EUliE_EEviT1_,"ax",@progbits
	.align	128
        .global         _ZN2at6native18elementwise_kernelILi128ELi4EZNS0_15gpu_kernel_implIZZZNS0_15erf_kernel_cudaERNS_18TensorIteratorBaseEENKUlvE_clEvENKUlvE2_clEvEUlN3c108BFloat16EE_EEvS4_RKT_EUliE_EEviT1_
        .type           _ZN2at6native18elementwise_kernelILi128ELi4EZNS0_15gpu_kernel_implIZZZNS0_15erf_kernel_cudaERNS_18TensorIteratorBaseEENKUlvE_clEvENKUlvE2_clEvEUlN3c108BFloat16EE_EEvS4_RKT_EUliE_EEviT1_,@function
        .size           _ZN2at6native18elementwise_kernelILi128ELi4EZNS0_15gpu_kernel_implIZZZNS0_15erf_kernel_cudaERNS_18TensorIteratorBaseEENKUlvE_clEvENKUlvE2_clEvEUlN3c108BFloat16EE_EEvS4_RKT_EUliE_EEviT1_,(.L_x_11146 - _ZN2at6native18elementwise_kernelILi128ELi4EZNS0_15gpu_kernel_implIZZZNS0_15erf_kernel_cudaERNS_18TensorIteratorBaseEENKUlvE_clEvENKUlvE2_clEvEUlN3c108BFloat16EE_EEvS4_RKT_EUliE_EEviT1_)
        .other          _ZN2at6native18elementwise_kernelILi128ELi4EZNS0_15gpu_kernel_implIZZZNS0_15erf_kernel_cudaERNS_18TensorIteratorBaseEENKUlvE_clEvENKUlvE2_clEvEUlN3c108BFloat16EE_EEvS4_RKT_EUliE_EEviT1_,@"STO_CUDA_ENTRY STV_DEFAULT"
_ZN2at6native18elementwise_kernelILi128ELi4EZNS0_15gpu_kernel_implIZZZNS0_15erf_kernel_cudaERNS_18TensorIteratorBaseEENKUlvE_clEvENKUlvE2_clEvEUlN3c108BFloat16EE_EEvS4_RKT_EUliE_EEviT1_:
.text._ZN2at6native18elementwise_kernelILi128ELi4EZNS0_15gpu_kernel_implIZZZNS0_15erf_kernel_cudaERNS_18TensorIteratorBaseEENKUlvE_clEvENKUlvE2_clEvEUlN3c108BFloat16EE_EEvS4_RKT_EUliE_EEviT1_:
[----:B------:R-:W0:Y:S01]  /*0000*/  LDC R1, c[0x0][0x28] ;  /* 0x00000a00ff017b82 */ /* 0x000e220000000800 */
[----:B------:R-:W1:Y:S01]  /*0010*/  S2R R23, SR_CTAID.X ;  /* 0x0000000000177919 */ /* 0x000e620000002500 */
[----:B------:R-:W-:Y:S01]  /*0020*/  ULDC UR4, c[0x0][0x210] ;  /* 0x0000840000047ab9 */ /* 0x000fe20000000800 */
[----:B------:R-:W-:Y:S01]  /*0030*/  ULDC.64 UR36, c[0x0][0x208] ;  /* 0x0000820000247ab9 */ /* 0x000fe20000000a00 */
[----:B------:R-:W-:Y:S01]  /*0040*/  BSSY B6, `(.L_x_0) ;  /* 0x000034d000067945 */ /* 0x000fe20003800000 */
[----:B------:R-:W1:Y:S02]  /*0050*/  S2R R18, SR_TID.X ;  /* 0x0000000000127919 */ /* 0x000e640000002100 */
[----:B-1----:R-:W-:-:S05]  /*0060*/  IMAD R19, R23, 0x200, R18 ;  /* 0x0000020017137824 */ /* 0x002fca00078e0212 */
[----:B------:R-:W-:-:S13]  /*0070*/  ISETP.GE.AND P0, PT, R19, UR4, PT ;  /* 0x0000000413007c0c */ /* 0x000fda000bf06270 */
[----:B0-----:R-:W-:Y:S05]  /*0080*/  @P0 BRA `(.L_x_1) ;  /* 0x0000003400200947 */ /* 0x001fea0003800000 */
[----:B------:R-:W0:Y:S01]  /*0090*/  LDC R6, c[0x0][0x218] ;  /* 0x00008600ff067b82 */ /* 0x000e220000000800 */
[----:B------:R-:W-:Y:S02]  /*00a0*/  IMAD.MOV.U32 R0, RZ, RZ, RZ ;  /* 0x000000ffff007224 */ /* 0x000fe400078e00ff */
[----:B------:R-:W-:Y:S01]  /*00b0*/  IMAD.MOV.U32 R16, RZ, RZ, RZ ;  /* 0x000000ffff107224 */ /* 0x000fe200078e00ff */
[----:B0-----:R-:W-:-:S13]  /*00c0*/  ISETP.NE.AND P0, PT, R6, RZ, PT ;  /* 0x000000ff0600720c */ /* 0x001fda0003f05270 */
[----:B------:R-:W-:Y:S05]  /*00d0*/  @!P0 BRA `(.L_x_2) ;  /* 0x0000001000b48947 */ /* 0x000fea0003800000 */
[----:B------:R-:W-:Y:S01]  /*00e0*/  IMAD.MOV.U32 R2, RZ, RZ, RZ ;  /* 0x000000ffff027224 */ /* 0x000fe200078e00ff */
[----:B------:R-:W-:Y:S01]  /*00f0*/  ULDC.64 UR4, c[0x0][0x220] ;  /* 0x0000880000047ab9 */ /* 0x000fe20000000a00 */
[----:B------:R-:W-:Y:S01]  /*0100*/  IMAD.MOV.U32 R3, RZ, RZ, R19 ;  /* 0x000000ffff037224 */ /* 0x000fe200078e0013 */
[----:B------:R-:W-:Y:S01]  /*0110*/  ISETP.NE.AND P0, PT, R6, 0x1, PT ;  /* 0x000000010600780c */ /* 0x000fe20003f05270 */
[----:B------:R-:W-:Y:S01]  /*0120*/  IMAD.HI.U32 R4, R19, UR4, R2 ;  /* 0x0000000413047c27 */ /* 0x000fe2000f8e0002 */
[----:B------:R-:W-:-:S04]  /*0130*/  ULDC UR4, c[0x0][0x21c] ;  /* 0x0000870000047ab9 */ /* 0x000fc80000000800 */
[----:B------:R-:W-:-:S05]  /*0140*/  SHF.R.U32.HI R5, RZ, UR5, R4 ;  /* 0x00000005ff057c19 */ /* 0x000fca0008011604 */
[----:B------:R-:W-:-:S04]  /*0150*/  IMAD.MOV R0, RZ, RZ, -R5 ;  /* 0x000000ffff007224 */ /* 0x000fc800078e0a05 */
[----:B------:R-:W-:Y:S01]  /*0160*/  IMAD R19, R0, UR4, R19 ;  /* 0x0000000400137c24 */ /* 0x000fe2000f8e0213 */
[----:B------:R-:W-:-:S03]  /*0170*/  ULDC.64 UR4, c[0x0][0x348] ;  /* 0x0000d20000047ab9 */ /* 0x000fc60000000a00 */
[C---:B------:R-:W-:Y:S02]  /*0180*/  IMAD R16, R19.reuse, UR4, RZ ;  /* 0x0000000413107c24 */ /* 0x040fe4000f8e02ff */
[----:B------:R-:W-:Y:S01]  /*0190*/  IMAD R0, R19, UR5, RZ ;  /* 0x0000000513007c24 */ /* 0x000fe2000f8e02ff */
[----:B------:R-:W-:Y:S06]  /*01a0*/  @!P0 BRA `(.L_x_2) ;  /* 0x0000001000808947 */ /* 0x000fec0003800000 */
[----:B------:R-:W-:Y:S01]  /*01b0*/  IMAD.MOV.U32 R4, RZ, RZ, RZ ;  /* 0x000000ffff047224 */ /* 0x000fe200078e00ff */
[----:B------:R-:W-:Y:S01]  /*01c0*/  ULDC.64 UR8, c[0x0][0x228] ;  /* 0x00008a0000087ab9 */ /* 0x000fe20000000a00 */
[----:B------:R-:W-:Y:S01]  /*01d0*/  ULDC UR6, c[0x0][0x230] ;  /* 0x00008c0000067ab9 */ /* 0x000fe20000000800 */
[----:B------:R-:W-:Y:S01]  /*01e0*/  ISETP.NE.AND P0, PT, R6, 0x2, PT ;  /* 0x000000020600780c */ /* 0x000fe20003f05270 */
[----:B------:R-:W-:-:S05]  /*01f0*/  IMAD.HI.U32 R2, R5, UR9, R4 ;  /* 0x0000000905027c27 */ /* 0x000fca000f8e0004 */
[----:B------:R-:W-:Y:S01]  /*0200*/  SHF.R.U32.HI R3, RZ, UR6, R2 ;  /* 0x00000006ff037c19 */ /* 0x000fe20008011602 */
[----:B------:R-:W-:-:S04]  /*0210*/  ULDC.64 UR6, c[0x0][0x350] ;  /* 0x0000d40000067ab9 */ /* 0x000fc80000000a00 */
[----:B------:R-:W-:-:S04]  /*0220*/  IMAD.MOV R4, RZ, RZ, -R3 ;  /* 0x000000ffff047224 */ /* 0x000fc800078e0a03 */
[----:B------:R-:W-:-:S04]  /*0230*/  IMAD R4, R4, UR8, R5 ;  /* 0x0000000804047c24 */ /* 0x000fc8000f8e0205 */
[C---:B------:R-:W-:Y:S02]  /*0240*/  IMAD R16, R4.reuse, UR6, RZ ;  /* 0x0000000604107c24 */ /* 0x040fe4000f8e02ff */
[----:B------:R-:W-:Y:S02]  /*0250*/  IMAD R0, R4, UR7, RZ ;  /* 0x0000000704007c24 */ /* 0x000fe4000f8e02ff */
[C---:B------:R-:W-:Y:S02]  /*0260*/  IMAD R16, R19.reuse, UR4, R16 ;  /* 0x0000000413107c24 */ /* 0x040fe4000f8e0210 */
[----:B------:R-:W-:Y:S01]  /*0270*/  IMAD R0, R19, UR5, R0 ;  /* 0x0000000513007c24 */ /* 0x000fe2000f8e0200 */
[----:B------:R-:W-:Y:S06]  /*0280*/  @!P0 BRA `(.L_x_2) ;  /* 0x0000001000488947 */ /* 0x000fec0003800000 */
[----:B------:R-:W-:Y:S01]  /*0290*/  IMAD.MOV.U32 R2, RZ, RZ, RZ ;  /* 0x000000ffff027224 */ /* 0x000fe200078e00ff */
[----:B------:R-:W-:Y:S01]  /*02a0*/  ULDC.64 UR4, c[0x0][0x238] ;  /* 0x00008e0000047ab9 */ /* 0x000fe20000000a00 */
[----:B------:R-:W-:Y:S02]  /*02b0*/  ISETP.NE.AND P0, PT, R6, 0x3, PT ;  /* 0x000000030600780c */ /* 0x000fe40003f05270 */
[----:B------:R-:W-:Y:S01]  /*02c0*/  IMAD.HI.U32 R4, R3, UR4, R2 ;  /* 0x0000000403047c27 */ /* 0x000fe2000f8e0002 */
[----:B------:R-:W-:-:S04]  /*02d0*/  ULDC UR4, c[0x0][0x234] ;  /* 0x00008d0000047ab9 */ /* 0x000fc80000000800 */
[----:B------:R-:W-:-:S05]  /*02e0*/  SHF.R.U32.HI R5, RZ, UR5, R4 ;  /* 0x00000005ff057c19 */ /* 0x000fca0008011604 */
[----:B------:R-:W-:-:S04]  /*02f0*/  IMAD.MOV R2, RZ, RZ, -R5 ;  /* 0x000000ffff027224 */ /* 0x000fc800078e0a05 */
[----:B------:R-:W-:Y:S01]  /*0300*/  IMAD R3, R2, UR4, R3 ;  /* 0x0000000402037c24 */ /* 0x000fe2000f8e0203 */
[----:B------:R-:W-:-:S03]  /*0310*/  ULDC.64 UR4, c[0x0][0x358] ;  /* 0x0000d60000047ab9 */ /* 0x000fc60000000a00 */
[C---:B------:R-:W-:Y:S02]  /*0320*/  IMAD R16, R3.reuse, UR4, R16 ;  /* 0x0000000403107c24 */ /* 0x040fe4000f8e0210 */
[----:B------:R-:W-:Y:S01]  /*0330*/  IMAD R0, R3, UR5, R0 ;  /* 0x0000000503007c24 */ /* 0x000fe2000f8e0200 */
        /* <DEDUP_REMOVED lines=254> */
[----:B------:R-:W-:-:S03]  /*1320*/  ULDC.64 UR4, c[0x0][0x340] ;  /* 0x0000d00000047ab9 */ /* 0x000fc60000000a00 */
[----:B------:R-:W-:Y:S01]  /*1330*/  IMAD.HI.U32 R2, R3, UR4, R2 ;  /* 0x0000000403027c27 */ /* 0x000fe2000f8e0002 */
[----:B------:R-:W-:-:S04]  /*1340*/  ULDC UR4, c[0x0][0x33c] ;  /* 0x0000cf0000047ab9 */ /* 0x000fc80000000800 */
[----:B------:R-:W-:-:S05]  /*1350*/  SHF.R.U32.HI R2, RZ, UR5, R2 ;  /* 0x00000005ff027c19 */ /* 0x000fca0008011602 */
[----:B------:R-:W-:-:S04]  /*1360*/  IMAD.MOV R2, RZ, RZ, -R2 ;  /* 0x000000ffff027224 */ /* 0x000fc800078e0a02 */
[----:B------:R-:W-:Y:S01]  /*1370*/  IMAD R3, R2, UR4, R3 ;  /* 0x0000000402037c24 */ /* 0x000fe2000f8e0203 */
[----:B------:R-:W-:-:S03]  /*1380*/  ULDC.64 UR4, c[0x0][0x408] ;  /* 0x0001020000047ab9 */ /* 0x000fc60000000a00 */
[C---:B------:R-:W-:Y:S02]  /*1390*/  IMAD R16, R3.reuse, UR4, R16 ;  /* 0x0000000403107c24 */ /* 0x040fe4000f8e0210 */
[----:B------:R-:W-:-:S07]  /*13a0*/  IMAD R0, R3, UR5, R0 ;  /* 0x0000000503007c24 */ /* 0x000fce000f8e0200 */
.L_x_2:
[----:B------:R-:W0:Y:S01]  /*13b0*/  LDC.U8 R5, c[0x0][0x422] ;  /* 0x00010880ff057b82 */ /* 0x000e220000000000 */
[----:B------:R-:W-:Y:S01]  /*13c0*/  ULDC.64 UR4, c[0x0][0x410] ;  /* 0x0001040000047ab9 */ /* 0x000fe20000000a00 */
[----:B------:R-:W-:Y:S01]  /*13d0*/  ULDC.64 UR6, c[0x0][0x418] ;  /* 0x0001060000067ab9 */ /* 0x000fe20000000a00 */
[----:B------:R-:W-:Y:S02]  /*13e0*/  IADD3 R16, P1, R16, UR4, RZ ;  /* 0x0000000410107c10 */ /* 0x000fe4000ff3e0ff */
[----:B------:R-:W-:-:S03]  /*13f0*/  IADD3 R2, P2, R0, UR6, RZ ;  /* 0x0000000600027c10 */ /* 0x000fc6000ff5e0ff */
[----:B------:R-:W-:Y:S02]  /*1400*/  IMAD.X R17, RZ, RZ, UR5, P1 ;  /* 0x00000005ff117e24 */ /* 0x000fe400088e06ff */
[----:B------:R-:W-:Y:S01]  /*1410*/  IMAD.X R3, RZ, RZ, UR7, P2 ;  /* 0x00000007ff037e24 */ /* 0x000fe200090e06ff */
[----:B0-----:R-:W-:-:S04]  /*1420*/  PRMT R4, R5, 0x9910, RZ ;  /* 0x0000991005047816 */ /* 0x001fc800000000ff */
[----:B------:R-:W-:-:S13]  /*1430*/  ISETP.GT.AND P0, PT, R4, 0x9, PT ;  /* 0x000000090400780c */ /* 0x000fda0003f04270 */
[----:B------:R-:W-:Y:S05]  /*1440*/  @P0 BRA `(.L_x_3) ;  /* 0x0000000400100947 */ /* 0x000fea0003800000 */
[----:B------:R-:W-:-:S13]  /*1450*/  ISETP.GT.AND P0, PT, R4, 0x4, PT ;  /* 0x000000040400780c */ /* 0x000fda0003f04270 */
[----:B------:R-:W-:Y:S05]  /*1460*/  @P0 BRA `(.L_x_4) ;  /* 0x0000000000800947 */ /* 0x000fea0003800000 */
[----:B------:R-:W-:-:S13]  /*1470*/  ISETP.GT.AND P0, PT, R4, 0x1, PT ;  /* 0x000000010400780c */ /* 0x000fda0003f04270 */
[----:B------:R-:W-:Y:S05]  /*1480*/  @P0 BRA `(.L_x_5) ;  /* 0x0000000000300947 */ /* 0x000fea0003800000 */
[----:B------:R-:W-:-:S13]  /*1490*/  ISETP.NE.AND P0, PT, R5, RZ, PT ;  /* 0x000000ff0500720c */ /* 0x000fda0003f05270 */
[----:B------:R-:W-:Y:S05]  /*14a0*/  @!P0 BRA `(.L_x_6) ;  /* 0x0000000000188947 */ /* 0x000fea0003800000 */
[----:B------:R-:W-:-:S13]  /*14b0*/  ISETP.NE.AND P0, PT, R4, 0x1, PT ;  /* 0x000000010400780c */ /* 0x000fda0003f05270 */
[----:B------:R-:W-:Y:S05]  /*14c0*/  @P0 BRA `(.L_x_7) ;  /* 0x0000000c004c0947 */ /* 0x000fea0003800000 */
[----:B------:R-:W2:Y:S02]  /*14d0*/  LDG.E.S8 R2, desc[UR36][R2.64] ;  /* 0x0000002402027981 */ /* 0x000ea4000c1e1300 */
[----:B--2---:R-:W0:Y:S02]  /*14e0*/  I2F.S16 R0, R2 ;  /* 0x0000000200007306 */ /* 0x004e240000101400 */
[----:B0-----:R-:W-:Y:S01]  /*14f0*/  F2FP.BF16.F32.PACK_AB R0, RZ, R0 ;  /* 0x00000000ff00723e */ /* 0x001fe200000010ff */
[----:B------:R-:W-:Y:S06]  /*1500*/  BRA `(.L_x_8) ;  /* 0x0000000c00a07947 */ /* 0x000fec0003800000 */
.L_x_6:
[----:B------:R-:W2:Y:S02]  /*1510*/  LDG.E.U8 R2, desc[UR36][R2.64] ;  /* 0x0000002402027981 */ /* 0x000ea4000c1e1100 */
[----:B--2---:R-:W-:-:S04]  /*1520*/  I2FP.F32.U32 R0, R2 ;  /* 0x0000000200007245 */ /* 0x004fc80000201000 */
[----:B------:R-:W-:Y:S01]  /*1530*/  F2FP.BF16.F32.PACK_AB R0, RZ, R0 ;  /* 0x00000000ff00723e */ /* 0x000fe200000010ff */
[----:B------:R-:W-:Y:S06]  /*1540*/  BRA `(.L_x_8) ;  /* 0x0000000c00907947 */ /* 0x000fec0003800000 */
.L_x_5:
[----:B------:R-:W-:-:S13]  /*1550*/  ISETP.NE.AND P0, PT, R4, 0x2, PT ;  /* 0x000000020400780c */ /* 0x000fda0003f05270 */
[----:B------:R-:W-:Y:S05]  /*1560*/  @!P0 BRA `(.L_x_9) ;  /* 0x0000000000308947 */ /* 0x000fea0003800000 */
[----:B------:R-:W-:-:S13]  /*1570*/  ISETP.NE.AND P0, PT, R4, 0x3, PT ;  /* 0x000000030400780c */ /* 0x000fda0003f05270 */
[----:B------:R-:W-:Y:S05]  /*1580*/  @!P0 BRA `(.L_x_10) ;  /* 0x0000000000188947 */ /* 0x000fea0003800000 */
[----:B------:R-:W-:-:S13]  /*1590*/  ISETP.NE.AND P0, PT, R4, 0x4, PT ;  /* 0x000000040400780c */ /* 0x000fda0003f05270 */
[----:B------:R-:W-:Y:S05]  /*15a0*/  @P0 BRA `(.L_x_7) ;  /* 0x0000000c00140947 */ /* 0x000fea0003800000 */
[----:B------:R-:W2:Y:S02]  /*15b0*/  LDG.E.64 R2, desc[UR36][R2.64] ;  /* 0x0000002402027981 */ /* 0x000ea4000c1e1b00 */
[----:B--2---:R-:W0:Y:S02]  /*15c0*/  I2F.S64 R0, R2 ;  /* 0x0000000200007312 */ /* 0x004e240000301400 */
[----:B0-----:R-:W-:Y:S01]  /*15d0*/  F2FP.BF16.F32.PACK_AB R0, RZ, R0 ;  /* 0x00000000ff00723e */ /* 0x001fe200000010ff */
[----:B------:R-:W-:Y:S06]  /*15e0*/  BRA `(.L_x_8) ;  /* 0x0000000c00687947 */ /* 0x000fec0003800000 */
.L_x_10:
[----:B------:R-:W2:Y:S02]  /*15f0*/  LDG.E R2, desc[UR36][R2.64] ;  /* 0x0000002402027981 */ /* 0x000ea4000c1e1900 */
[----:B--2---:R-:W-:-:S04]  /*1600*/  I2FP.F32.S32 R0, R2 ;  /* 0x0000000200007245 */ /* 0x004fc80000201400 */
[----:B------:R-:W-:Y:S01]  /*1610*/  F2FP.BF16.F32.PACK_AB R0, RZ, R0 ;  /* 0x00000000ff00723e */ /* 0x000fe200000010ff */
[----:B------:R-:W-:Y:S06]  /*1620*/  BRA `(.L_x_8) ;  /* 0x0000000c00587947 */ /* 0x000fec0003800000 */
.L_x_9:
[----:B------:R-:W2:Y:S02]  /*1630*/  LDG.E.U16 R2, desc[UR36][R2.64] ;  /* 0x0000002402027981 */ /* 0x000ea4000c1e1500 */
[----:B--2---:R-:W0:Y:S02]  /*1640*/  I2F.S16 R0, R2 ;  /* 0x0000000200007306 */ /* 0x004e240000101400 */
[----:B0-----:R-:W-:Y:S01]  /*1650*/  F2FP.BF16.F32.PACK_AB R0, RZ, R0 ;  /* 0x00000000ff00723e */ /* 0x001fe200000010ff */
[----:B------:R-:W-:Y:S06]  /*1660*/  BRA `(.L_x_8) ;  /* 0x0000000c00487947 */ /* 0x000fec0003800000 */
.L_x_4:
[----:B------:R-:W-:-:S13]  /*1670*/  ISETP.GT.AND P0, PT, R4, 0x6, PT ;  /* 0x000000060400780c */ /* 0x000fda0003f04270 */
[----:B------:R-:W-:Y:S05]  /*1680*/  @P0 BRA `(.L_x_11) ;  /* 0x00000000002c0947 */ /* 0x000fea0003800000 */
[----:B------:R-:W-:-:S13]  /*1690*/  ISETP.NE.AND P0, PT, R4, 0x5, PT ;  /* 0x000000050400780c */ /* 0x000fda0003f05270 */
[----:B------:R-:W-:Y:S05]  /*16a0*/  @!P0 BRA `(.L_x_12) ;  /* 0x0000000000148947 */ /* 0x000fea0003800000 */
[----:B------:R-:W-:-:S13]  /*16b0*/  ISETP.NE.AND P0, PT, R4, 0x6, PT ;  /* 0x000000060400780c */ /* 0x000fda0003f05270 */
[----:B------:R-:W-:Y:S05]  /*16c0*/  @P0 BRA `(.L_x_7) ;  /* 0x0000000800cc0947 */ /* 0x000fea0003800000 */
[----:B------:R-:W2:Y:S02]  /*16d0*/  LDG.E R2, desc[UR36][R2.64] ;  /* 0x0000002402027981 */ /* 0x000ea4000c1e1900 */
[----:B--2---:R-:W-:Y:S01]  /*16e0*/  F2FP.BF16.F32.PACK_AB R0, RZ, R2 ;  /* 0x00000002ff00723e */ /* 0x004fe200000010ff */
[----:B------:R-:W-:Y:S06]  /*16f0*/  BRA `(.L_x_8) ;  /* 0x0000000c00247947 */ /* 0x000fec0003800000 */
.L_x_12:
[----:B------:R-:W2:Y:S02]  /*1700*/  LDG.E.U16 R0, desc[UR36][R2.64] ;  /* 0x0000002402007981 */ /* 0x000ea4000c1e1500 */
[----:B--2---:R-:W-:-:S05]  /*1710*/  HADD2.F32 R0, -RZ, R0.H0_H0 ;  /* 0x20000000ff007230 */ /* 0x004fca0000004100 */
[----:B------:R-:W-:Y:S01]  /*1720*/  F2FP.BF16.F32.PACK_AB R0, RZ, R0 ;  /* 0x00000000ff00723e */ /* 0x000fe200000010ff */
[----:B------:R-:W-:Y:S06]  /*1730*/  BRA `(.L_x_8) ;  /* 0x0000000c00147947 */ /* 0x000fec0003800000 */
.L_x_11:
[----:B------:R-:W-:-:S13]  /*1740*/  ISETP.NE.AND P0, PT, R4, 0x7, PT ;  /* 0x000000070400780c */ /* 0x000fda0003f05270 */
[----:B------:R-:W-:Y:S05]  /*1750*/  @!P0 BRA `(.L_x_13) ;  /* 0x00000000002c8947 */ /* 0x000fea0003800000 */
[----:B------:R-:W-:-:S13]  /*1760*/  ISETP.NE.AND P0, PT, R4, 0x8, PT ;  /* 0x000000080400780c */ /* 0x000fda0003f05270 */
[----:B------:R-:W-:Y:S05]  /*1770*/  @!P0 BRA `(.L_x_14) ;  /* 0x0000000000148947 */ /* 0x000fea0003800000 */
[----:B------:R-:W-:-:S13]  /*1780*/  ISETP.NE.AND P0, PT, R4, 0x9, PT ;  /* 0x000000090400780c */ /* 0x000fda0003f05270 */
[----:B------:R-:W-:Y:S05]  /*1790*/  @P0 BRA `(.L_x_7) ;  /* 0x0000000800980947 */ /* 0x000fea0003800000 */
[----:B------:R-:W2:Y:S02]  /*17a0*/  LDG.E R2, desc[UR36][R2.64] ;  /* 0x0000002402027981 */ /* 0x000ea4000c1e1900 */
[----:B--2---:R-:W-:Y:S01]  /*17b0*/  F2FP.BF16.F32.PACK_AB R0, RZ, R2 ;  /* 0x00000002ff00723e */ /* 0x004fe200000010ff */
[----:B------:R-:W-:Y:S06]  /*17c0*/  BRA `(.L_x_8) ;  /* 0x0000000800f07947 */ /* 0x000fec0003800000 */
.L_x_14:
[----:B------:R-:W2:Y:S02]  /*17d0*/  LDG.E.U16 R2, desc[UR36][R2.64] ;  /* 0x0000002402027981 */ /* 0x000ea4000c1e1500 */
[----:B--2---:R-:W-:-:S05]  /*17e0*/  HADD2.F32 R0, -RZ, R2.H0_H0 ;  /* 0x20000002ff007230 */ /* 0x004fca0000004100 */
[----:B------:R-:W-:Y:S01]  /*17f0*/  F2FP.BF16.F32.PACK_AB R0, RZ, R0 ;  /* 0x00000000ff00723e */ /* 0x000fe200000010ff */
[----:B------:R-:W-:Y:S06]  /*1800*/  BRA `(.L_x_8) ;  /* 0x0000000800e07947 */ /* 0x000fec0003800000 */
.L_x_13:
[----:B------:R-:W2:Y:S01]  /*1810*/  LDG.E.64 R2, desc[UR36][R2.64] ;  /* 0x0000002402027981 */ /* 0x000ea2000c1e1b00 */
[----:B------:R-:W-:Y:S01]  /*1820*/  UMOV UR4, 0xf0000000 ;  /* 0xf000000000047882 */ /* 0x000fe20000000000 */
[----:B------:R-:W-:Y:S01]  /*1830*/  UMOV UR5, 0x380fffff ;  /* 0x380fffff00057882 */ /* 0x000fe20000000000 */
[----:B--2---:R-:W0:Y:S01]  /*1840*/  F2F.F32.F64 R0, R2 ;  /* 0x0000000200007310 */ /* 0x004e220000301000 */
[----:B------:R-:W-:-:S14]  /*1850*/  DSETP.GEU.AND P0, PT, |R2|, UR4, PT ;  /* 0x0000000402007e2a */ /* 0x000fdc000bf0e200 */
[----:B0-----:R-:W-:-:S05]  /*1860*/  @!P0 FMUL R0, R0, 1.175494350822287508e-38 ;  /* 0x0080000000008820 */ /* 0x001fca0000400000 */
[----:B------:R-:W-:Y:S01]  /*1870*/  F2FP.BF16.F32.PACK_AB R0, RZ, R0 ;  /* 0x00000000ff00723e */ /* 0x000fe200000010ff */
[----:B------:R-:W-:Y:S06]  /*1880*/  BRA `(.L_x_8) ;  /* 0x0000000800c07947 */ /* 0x000fec0003800000 */
.L_x_3:
[----:B------:R-:W-:-:S13]  /*1890*/  ISETP.GT.AND P0, PT, R4, 0x18, PT ;  /* 0x000000180400780c */ /* 0x000fda0003f04270 */
[----:B------:R-:W-:Y:S05]  /*18a0*/  @P0 BRA `(.L_x_15) ;  /* 0x0000000400000947 */ /* 0x000fea0003800000 */
[----:B------:R-:W-:-:S13]  /*18b0*/  ISETP.GT.AND P0, PT, R4, 0xe, PT ;  /* 0x0000000e0400780c */ /* 0x000fda0003f04270 */
[----:B------:R-:W-:Y:S05]  /*18c0*/  @P0 BRA `(.L_x_16) ;  /* 0x0000000000440947 */ /* 0x000fea0003800000 */
[----:B------:R-:W-:-:S13]  /*18d0*/  ISETP.NE.AND P0, PT, R4, 0xa, PT ;  /* 0x0000000a0400780c */ /* 0x000fda0003f05270 */
[----:B------:R-:W-:Y:S05]  /*18e0*/  @!P0 BRA `(.L_x_17) ;  /* 0x00000000001c8947 */ /* 0x000fea0003800000 */
[----:B------:R-:W-:-:S13]  /*18f0*/  ISETP.NE.AND P0, PT, R4, 0xb, PT ;  /* 0x0000000b0400780c */ /* 0x000fda0003f05270 */
[----:B------:R-:W-:Y:S05]  /*1900*/  @P0 BRA `(.L_x_7) ;  /* 0x00000008003c0947 */ /* 0x000fea0003800000 */
[----:B------:R-:W2:Y:S02]  /*1910*/  LDG.E.U8 R2, desc[UR36][R2.64] ;  /* 0x0000002402027981 */ /* 0x000ea4000c1e1100 */
[----:B--2---:R-:W-:-:S04]  /*1920*/  ISETP.NE.AND P0, PT, R2, RZ, PT ;  /* 0x000000ff0200720c */ /* 0x004fc80003f05270 */
[----:B------:R-:W-:-:S04]  /*1930*/  FSEL R0, RZ, 1, !P0 ;  /* 0x3f800000ff007808 */ /* 0x000fc80004000000 */
[----:B------:R-:W-:Y:S01]  /*1940*/  F2FP.BF16.F32.PACK_AB R0, RZ, R0 ;  /* 0x00000000ff00723e */ /* 0x000fe200000010ff */
[----:B------:R-:W-:Y:S06]  /*1950*/  BRA `(.L_x_8) ;  /* 0x00000008008c7947 */ /* 0x000fec0003800000 */
.L_x_17:
        /* <DEDUP_REMOVED lines=8> */
.L_x_16:
[----:B------:R-:W-:-:S13]  /*19e0*/  ISETP.NE.AND P0, PT, R4, 0xf, PT ;  /* 0x0000000f0400780c */ /* 0x000fda0003f05270 */
[----:B------:R-:W-:Y:S05]  /*19f0*/  @!P0 BRA `(.L_x_18) ;  /* 0x0000000000a48947 */ /* 0x000fea0003800000 */
[----:B------:R-:W-:-:S13]  /*1a00*/  ISETP.NE.AND P0, PT, R4, 0x17, PT ;  /* 0x000000170400780c */ /* 0x000fda0003f05270 */
[----:B------:R-:W-:Y:S05]  /*1a10*/  @!P0 BRA `(.L_x_19) ;  /* 0x0000000000608947 */ /* 0x000fea0003800000 */
[----:B------:R-:W-:-:S13]  /*1a20*/  ISETP.NE.AND P0, PT, R4, 0x18, PT ;  /* 0x000000180400780c */ /* 0x000fda0003f05270 */
[----:B------:R-:W-:Y:S05]  /*1a30*/  @P0 BRA `(.L_x_7) ;  /* 0x0000000400f00947 */ /* 0x000fea0003800000 */
[----:B------:R-:W2:Y:S01]  /*1a40*/  LDG.E.U8 R0, desc[UR36][R2.64] ;  /* 0x0000002402007981 */ /* 0x000ea2000c1e1100 */
[----:B------:R-:W-:Y:S02]  /*1a50*/  IMAD.MOV.U32 R8, RZ, RZ, -0x800000 ;  /* 0xff800000ff087424 */ /* 0x000fe400078e00ff */
[----:B--2---:R-:W-:-:S05]  /*1a60*/  IMAD.SHL.U32 R0, R0, 0x1000000, RZ ;  /* 0x0100000000007824 */ /* 0x004fca00078e00ff */
[----:B------:R-:W-:-:S04]  /*1a70*/  LOP3.LUT R4, R0, 0x7f000000, RZ, 0xc0, !PT ;  /* 0x7f00000000047812 */ /* 0x000fc800078ec0ff */
[----:B------:R-:W0:Y:S01]  /*1a80*/  FLO.U32 R5, R4 ;  /* 0x0000000400057300 */ /* 0x000e2200000e0000 */
[C---:B------:R-:W-:Y:S02]  /*1a90*/  VIADD R6, R4.reuse, 0x1000000 ;  /* 0x0100000004067836 */ /* 0x040fe40000000000 */
[----:B------:R-:W-:-:S03]  /*1aa0*/  VIADD R2, R4, 0xffffffff ;  /* 0xffffffff04027836 */ /* 0x000fc60000000000 */
[----:B------:R-:W-:Y:S02]  /*1ab0*/  SHF.R.S32.HI R6, RZ, 0x8, R6 ;  /* 0x00000008ff067819 */ /* 0x000fe40000011406 */
[----:B------:R-:W-:Y:S02]  /*1ac0*/  SHF.R.S32.HI R2, RZ, 0x1f, R2 ;  /* 0x0000001fff027819 */ /* 0x000fe40000011402 */
[----:B0-----:R-:W-:-:S04]  /*1ad0*/  IADD3 R5, -R5, 0x1f, RZ ;  /* 0x0000001f05057810 */ /* 0x001fc80007ffe1ff */
[C---:B------:R-:W-:Y:S01]  /*1ae0*/  ISETP.GT.U32.AND P0, PT, R5.reuse, 0x4, PT ;  /* 0x000000040500780c */ /* 0x040fe20003f04070 */
[----:B------:R-:W-:-:S05]  /*1af0*/  VIADD R5, R5, 0xfffffffc ;  /* 0xfffffffc05057836 */ /* 0x000fca0000000000 */
[----:B------:R-:W-:-:S05]  /*1b00*/  SEL R5, R5, RZ, P0 ;  /* 0x000000ff05057207 */ /* 0x000fca0000000000 */
[----:B------:R-:W-:Y:S01]  /*1b10*/  IMAD R8, R5, R8, 0x3c000000 ;  /* 0x3c00000005087424 */ /* 0x000fe200078e0208 */
[----:B------:R-:W-:-:S04]  /*1b20*/  SHF.L.U32 R5, R4, R5, RZ ;  /* 0x0000000504057219 */ /* 0x000fc800000006ff */
[----:B------:R-:W-:-:S04]  /*1b30*/  LEA.HI R5, R5, R8, RZ, 0x1c ;  /* 0x0000000805057211 */ /* 0x000fc800078fe0ff */
[----:B------:R-:W-:-:S04]  /*1b40*/  LOP3.LUT R5, R5, 0x7f800000, R6, 0xf8, !PT ;  /* 0x7f80000005057812 */ /* 0x000fc800078ef806 */
[----:B------:R-:W-:-:S04]  /*1b50*/  LOP3.LUT R5, R5, R2, RZ, 0x30, !PT ;  /* 0x0000000205057212 */ /* 0x000fc800078e30ff */
[----:B------:R-:W-:-:S04]  /*1b60*/  LOP3.LUT R5, R5, 0x80000000, R0, 0xf8, !PT ;  /* 0x8000000005057812 */ /* 0x000fc800078ef800 */
[----:B------:R-:W-:-:S04]  /*1b70*/  F2FP.BF16.F32.PACK_AB R5, RZ, R5 ;  /* 0x00000005ff05723e */ /* 0x000fc800000010ff */
[----:B------:R-:W-:Y:S01]  /*1b80*/  PRMT R0, R5, 0x7610, R0 ;  /* 0x0000761005007816 */ /* 0x000fe20000000000 */
[----:B------:R-:W-:Y:S06]  /*1b90*/  BRA `(.L_x_8) ;  /* 0x0000000400fc7947 */ /* 0x000fec0003800000 */
.L_x_19:
[----:B------:R-:W2:Y:S02]  /*1ba0*/  LDG.E.U8 R2, desc[UR36][R2.64] ;  /* 0x0000002402027981 */ /* 0x000ea4000c1e1100 */
[C---:B--2---:R-:W-:Y:S02]  /*1bb0*/  IMAD.SHL.U32 R0, R2.reuse, 0x2000000, RZ ;  /* 0x0200000002007824 */ /* 0x044fe400078e00ff */
[----:B------:R-:W-:-:S03]  /*1bc0*/  IMAD.SHL.U32 R5, R2, 0x1000000, RZ ;  /* 0x0100000002057824 */ /* 0x000fc600078e00ff */
[----:B------:R-:W-:-:S13]  /*1bd0*/  ISETP.GE.U32.AND P0, PT, R0, 0x8000000, PT ;  /* 0x080000000000780c */ /* 0x000fda0003f06070 */
[C---:B------:R-:W-:Y:S02]  /*1be0*/  @!P0 IMAD.SHL.U32 R0, R2.reuse, 0x100, RZ ;  /* 0x0000010002008824 */ /* 0x040fe400078e00ff */
[----:B------:R-:W-:-:S03]  /*1bf0*/  @P0 IMAD.SHL.U32 R4, R2, 0x200000, RZ ;  /* 0x0020000002040824 */ /* 0x000fc600078e00ff */
[----:B------:R-:W-:Y:S02]  /*1c00*/  @!P0 LOP3.LUT R0, R0, 0x7f00, RZ, 0xc0, !PT ;  /* 0x00007f0000008812 */ /* 0x000fe400078ec0ff */
[----:B------:R-:W-:Y:S02]  /*1c10*/  @P0 LOP3.LUT R4, R4, 0x70000000, RZ, 0xfc, !PT ;  /* 0x7000000004040812 */ /* 0x000fe400078efcff */
[----:B------:R-:W-:-:S03]  /*1c20*/  @!P0 LOP3.LUT R0, R0, 0x3f000000, RZ, 0xfc, !PT ;  /* 0x3f00000000008812 */ /* 0x000fc600078efcff */
[----:B------:R-:W-:Y:S02]  /*1c30*/  @P0 FMUL.FTZ R4, R4, 1.9259299443872358531e-34 ;  /* 0x0780000004040820 */ /* 0x000fe40000410000 */
[----:B------:R-:W-:-:S05]  /*1c40*/  @!P0 FADD.FTZ R4, R0, -0.5 ;  /* 0xbf00000000048421 */ /* 0x000fca0000010000 */
[----:B------:R-:W-:-:S04]  /*1c50*/  LOP3.LUT R4, R4, 0x80000000, R5, 0xf8, !PT ;  /* 0x8000000004047812 */ /* 0x000fc800078ef805 */
[----:B------:R-:W-:-:S04]  /*1c60*/  F2FP.BF16.F32.PACK_AB R4, RZ, R4 ;  /* 0x00000004ff04723e */ /* 0x000fc800000010ff */
[----:B------:R-:W-:Y:S01]  /*1c70*/  PRMT R0, R4, 0x7610, R0 ;  /* 0x0000761004007816 */ /* 0x000fe20000000000 */
[----:B------:R-:W-:Y:S06]  /*1c80*/  BRA `(.L_x_8) ;  /* 0x0000000400c07947 */ /* 0x000fec0003800000 */
.L_x_18:
[----:B------:R0:W5:Y:S01]  /*1c90*/  LDG.E.U16 R0, desc[UR36][R2.64] ;  /* 0x0000002402007981 */ /* 0x000162000c1e1500 */
[----:B------:R-:W-:Y:S05]  /*1ca0*/  BRA `(.L_x_8) ;  /* 0x0000000400b87947 */ /* 0x000fea0003800000 */
.L_x_15:
[----:B------:R-:W-:-:S13]  /*1cb0*/  ISETP.GT.AND P0, PT, R4, 0x1b, PT ;  /* 0x0000001b0400780c */ /* 0x000fda0003f04270 */
[----:B------:R-:W-:Y:S05]  /*1cc0*/  @P0 BRA `(.L_x_20) ;  /* 0x0000000400080947 */ /* 0x000fea0003800000 */
[----:B------:R-:W-:-:S13]  /*1cd0*/  ISETP.NE.AND P0, PT, R4, 0x19, PT ;  /* 0x000000190400780c */ /* 0x000fda0003f05270 */
[----:B------:R-:W-:Y:S05]  /*1ce0*/  @!P0 BRA `(.L_x_21) ;  /* 0x0000000000908947 */ /* 0x000fea0003800000 */
[----:B------:R-:W-:-:S13]  /*1cf0*/  ISETP.NE.AND P0, PT, R4, 0x1a, PT ;  /* 0x0000001a0400780c */ /* 0x000fda0003f05270 */
[----:B------:R-:W-:Y:S05]  /*1d00*/  @!P0 BRA `(.L_x_22) ;  /* 0x0000000000188947 */ /* 0x000fea0003800000 */
[----:B------:R-:W-:-:S13]  /*1d10*/  ISETP.NE.AND P0, PT, R4, 0x1b, PT ;  /* 0x0000001b0400780c */ /* 0x000fda0003f05270 */
[----:B------:R-:W-:Y:S05]  /*1d20*/  @P0 BRA `(.L_x_7) ;  /* 0x0000000400340947 */ /* 0x000fea0003800000 */
[----:B------:R-:W2:Y:S02]  /*1d30*/  LDG.E.U16 R0, desc[UR36][R2.64] ;  /* 0x0000002402007981 */ /* 0x000ea4000c1e1500 */
[----:B--2---:R-:W-:-:S04]  /*1d40*/  I2FP.F32.U32 R0, R0 ;  /* 0x0000000000007245 */ /* 0x004fc80000201000 */
[----:B------:R-:W-:Y:S01]  /*1d50*/  F2FP.BF16.F32.PACK_AB R0, RZ, R0 ;  /* 0x00000000ff00723e */ /* 0x000fe200000010ff */
[----:B------:R-:W-:Y:S06]  /*1d60*/  BRA `(.L_x_8) ;  /* 0x0000000400887947 */ /* 0x000fec0003800000 */
.L_x_22:
[----:B------:R-:W2:Y:S01]  /*1d70*/  LDG.E.U8 R2, desc[UR36][R2.64] ;  /* 0x0000002402027981 */ /* 0x000ea2000c1e1100 */
[----:B------:R-:W-:Y:S01]  /*1d80*/  BSSY B0, `(.L_x_23) ;  /* 0x0000018000007945 */ /* 0x000fe20003800000 */
[----:B------:R-:W-:Y:S01]  /*1d90*/  IMAD.MOV.U32 R0, RZ, RZ, RZ ;  /* 0x000000ffff007224 */ /* 0x000fe200078e00ff */
[----:B--2---:R-:W-:-:S13]  /*1da0*/  ISETP.NE.AND P0, PT, R2, RZ, PT ;  /* 0x000000ff0200720c */ /* 0x004fda0003f05270 */
[----:B------:R-:W-:Y:S05]  /*1db0*/  @!P0 BRA `(.L_x_24) ;  /* 0x0000000000508947 */ /* 0x000fea0003800000 */
[----:B------:R-:W-:-:S13]  /*1dc0*/  ISETP.NE.AND P0, PT, R2, 0x80, PT ;  /* 0x000000800200780c */ /* 0x000fda0003f05270 */
[----:B------:R-:W-:Y:S01]  /*1dd0*/  @!P0 IMAD.MOV.U32 R0, RZ, RZ, 0x7f800001 ;  /* 0x7f800001ff008424 */ /* 0x000fe200078e00ff */
[----:B------:R-:W-:Y:S06]  /*1de0*/  @!P0 BRA `(.L_x_24) ;  /* 0x0000000000448947 */ /* 0x000fec0003800000 */
[C---:B------:R-:W-:Y:S01]  /*1df0*/  LOP3.LUT P0, R0, R2.reuse, 0x78, RZ, 0xc0, !PT ;  /* 0x0000007802007812 */ /* 0x040fe2000780c0ff */
[----:B------:R-:W-:Y:S01]  /*1e00*/  BSSY B1, `(.L_x_25) ;  /* 0x000000c000017945 */ /* 0x000fe20003800000 */
[----:B------:R-:W-:Y:S02]  /*1e10*/  SHF.R.U32.HI R3, RZ, 0x7, R2 ;  /* 0x00000007ff037819 */ /* 0x000fe40000011602 */
[----:B------:R-:W-:Y:S02]  /*1e20*/  LOP3.LUT R2, R2, 0x7, RZ, 0xc0, !PT ;  /* 0x0000000702027812 */ /* 0x000fe400078ec0ff */
[----:B------:R-:W-:Y:S01]  /*1e30*/  SHF.R.U32.HI R0, RZ, 0x3, R0 ;  /* 0x00000003ff007819 */ /* 0x000fe20000011600 */
[----:B------:R-:W-:-:S06]  /*1e40*/  IMAD.U32 R4, R3, -0x80000000, RZ ;  /* 0x8000000003047824 */ /* 0x000fcc00078e00ff */
[----:B------:R-:W-:Y:S05]  /*1e50*/  @P0 BRA `(.L_x_26) ;  /* 0x0000000000180947 */ /* 0x000fea0003800000 */
[----:B------:R-:W0:Y:S02]  /*1e60*/  FLO.U32 R3, R2 ;  /* 0x0000000200037300 */ /* 0x000e2400000e0000 */
[----:B0-----:R-:W-:-:S04]  /*1e70*/  IADD3 R3, -R3, 0x1f, RZ ;  /* 0x0000001f03037810 */ /* 0x001fc80007ffe1ff */
[----:B------:R-:W-:Y:S01]  /*1e80*/  IADD3 R0, R0, 0x1d, -R3 ;  /* 0x0000001d00007810 */ /* 0x000fe20007ffe803 */
[----:B------:R-:W-:-:S05]  /*1e90*/  VIADD R5, R3, 0xffffffe4 ;  /* 0xffffffe403057836 */ /* 0x000fca0000000000 */
[----:B------:R-:W-:-:S04]  /*1ea0*/  SHF.L.U32 R5, R2, R5, RZ ;  /* 0x0000000502057219 */ /* 0x000fc800000006ff */
[----:B------:R-:W-:-:S07]  /*1eb0*/  LOP3.LUT R2, R5, 0x7, RZ, 0xc0, !PT ;  /* 0x0000000705027812 */ /* 0x000fce00078ec0ff */
.L_x_26:
[----:B------:R-:W-:Y:S05]  /*1ec0*/  BSYNC B1 ;  /* 0x0000000000017941 */ /* 0x000fea0003800000 */
.L_x_25:
[----:B------:R-:W-:Y:S01]  /*1ed0*/  LEA R3, R0, 0x3b800000, 0x17 ;  /* 0x3b80000000037811 */ /* 0x000fe200078eb8ff */
[----:B------:R-:W-:-:S05]  /*1ee0*/  IMAD.SHL.U32 R0, R2, 0x100000, RZ ;  /* 0x0010000002007824 */ /* 0x000fca00078e00ff */
[----:B------:R-:W-:-:S07]  /*1ef0*/  LOP3.LUT R0, R3, R0, R4, 0xfe, !PT ;  /* 0x0000000003007212 */ /* 0x000fce00078efe04 */
.L_x_24:
[----:B------:R-:W-:Y:S05]  /*1f00*/  BSYNC B0 ;  /* 0x0000000000007941 */ /* 0x000fea0003800000 */
.L_x_23:
[----:B------:R-:W-:Y:S01]  /*1f10*/  F2FP.BF16.F32.PACK_AB R0, RZ, R0 ;  /* 0x00000000ff00723e */ /* 0x000fe200000010ff */
[----:B------:R-:W-:Y:S06]  /*1f20*/  BRA `(.L_x_8) ;  /* 0x0000000400187947 */ /* 0x000fec0003800000 */
.L_x_21:
        /* <DEDUP_REMOVED lines=21> */
.L_x_30:
[----:B------:R-:W-:Y:S05]  /*2080*/  BSYNC B1 ;  /* 0x0000000000017941 */ /* 0x000fea0003800000 */
.L_x_29:
[----:B------:R-:W-:Y:S01]  /*2090*/  LEA R3, R0, 0x37800000, 0x17 ;  /* 0x3780000000037811 */ /* 0x000fe200078eb8ff */
[----:B------:R-:W-:-:S05]  /*20a0*/  IMAD.SHL.U32 R0, R2, 0x200000, RZ ;  /* 0x0020000002007824 */ /* 0x000fca00078e00ff */
[----:B------:R-:W-:-:S07]  /*20b0*/  LOP3.LUT R0, R3, R0, R4, 0xfe, !PT ;  /* 0x0000000003007212 */ /* 0x000fce00078efe04 */
.L_x_28:
[----:B------:R-:W-:Y:S05]  /*20c0*/  BSYNC B0 ;  /* 0x0000000000007941 */ /* 0x000fea0003800000 */
.L_x_27:
[----:B------:R-:W-:Y:S01]  /*20d0*/  F2FP.BF16.F32.PACK_AB R0, RZ, R0 ;  /* 0x00000000ff00723e */ /* 0x000fe200000010ff */
[----:B------:R-:W-:Y:S06]  /*20e0*/  BRA `(.L_x_8) ;  /* 0x0000000000a87947 */ /* 0x000fec0003800000 */
.L_x_20:
[----:B------:R-:W-:-:S13]  /*20f0*/  ISETP.NE.AND P0, PT, R4, 0x1c, PT ;  /* 0x0000001c0400780c */ /* 0x000fda0003f05270 */
[----:B------:R-:W-:Y:S05]  /*2100*/  @!P0 BRA `(.L_x_31) ;  /* 0x0000000000948947 */ /* 0x000fea0003800000 */
[----:B------:R-:W-:-:S13]  /*2110*/  ISETP.NE.AND P0, PT, R4, 0x1d, PT ;  /* 0x0000001d0400780c */ /* 0x000fda0003f05270 */
[----:B------:R-:W-:Y:S05]  /*2120*/  @!P0 BRA `(.L_x_32) ;  /* 0x00000000007c8947 */ /* 0x000fea0003800000 */
[----:B------:R-:W-:-:S13]  /*2130*/  ISETP.NE.AND P0, PT, R4, 0x2c, PT ;  /* 0x0000002c0400780c */ /* 0x000fda0003f05270 */
[----:B------:R-:W-:Y:S05]  /*2140*/  @P0 BRA `(.L_x_7) ;  /* 0x00000000002c0947 */ /* 0x000fea0003800000 */
[----:B------:R-:W2:Y:S01]  /*2150*/  LDG.E.U8 R2, desc[UR36][R2.64] ;  /* 0x0000002402027981 */ /* 0x000ea2000c1e1100 */
[----:B------:R-:W-:Y:S01]  /*2160*/  BSSY B0, `(.L_x_33) ;  /* 0x0000007000007945 */ /* 0x000fe20003800000 */
[----:B------:R-:W-:Y:S01]  /*2170*/  IMAD.MOV.U32 R0, RZ, RZ, 0x400000 ;  /* 0x00400000ff007424 */ /* 0x000fe200078e00ff */
[----:B--2---:R-:W-:-:S13]  /*2180*/  ISETP.NE.AND P0, PT, R2, RZ, PT ;  /* 0x000000ff0200720c */ /* 0x004fda0003f05270 */
[----:B------:R-:W-:Y:S05]  /*2190*/  @!P0 BRA `(.L_x_34) ;  /* 0x00000000000c8947 */ /* 0x000fea0003800000 */
[----:B------:R-:W-:-:S13]  /*21a0*/  ISETP.NE.AND P0, PT, R2, 0xff, PT ;  /* 0x000000ff0200780c */ /* 0x000fda0003f05270 */
[----:B------:R-:W-:Y:S02]  /*21b0*/  @!P0 IMAD.MOV.U32 R0, RZ, RZ, 0x7f800001 ;  /* 0x7f800001ff008424 */ /* 0x000fe400078e00ff */
[----:B------:R-:W-:-:S07]  /*21c0*/  @P0 IMAD.SHL.U32 R0, R2, 0x800000, RZ ;  /* 0x0080000002000824 */ /* 0x000fce00078e00ff */
.L_x_34:
[----:B------:R-:W-:Y:S05]  /*21d0*/  BSYNC B0 ;  /* 0x0000000000007941 */ /* 0x000fea0003800000 */
.L_x_33:
[----:B------:R-:W-:Y:S01]  /*21e0*/  F2FP.BF16.F32.PACK_AB R0, RZ, R0 ;  /* 0x00000000ff00723e */ /* 0x000fe200000010ff */
[----:B------:R-:W-:Y:S06]  /*21f0*/  BRA `(.L_x_8) ;  /* 0x0000000000647947 */ /* 0x000fec0003800000 */
.L_x_7:
[----:B------:R-:W-:Y:S01]  /*2200*/  MOV R2, 0x0 ;  /* 0x0000000000027802 */ /* 0x000fe20000000f00 */
[----:B------:R-:W-:Y:S01]  /*2210*/  ULDC.64 UR4, c[0x4][0x128] ;  /* 0x01004a0000047ab9 */ /* 0x000fe20000000a00 */
[----:B------:R-:W-:Y:S01]  /*2220*/  ULDC.64 UR6, c[0x4][0x38] ;  /* 0x01000e0000067ab9 */ /* 0x000fe20000000a00 */
[----:B------:R-:W-:Y:S02]  /*2230*/  IMAD.U32 R4, RZ, RZ, UR4 ;  /* 0x00000004ff047e24 */ /* 0x000fe4000f8e00ff */
[----:B------:R-:W-:Y:S01]  /*2240*/  IMAD.U32 R5, RZ, RZ, UR5 ;  /* 0x00000005ff057e24 */ /* 0x000fe2000f8e00ff */
[----:B------:R-:W0:Y:S01]  /*2250*/  LDC.64 R2, c[0x4][R2] ;  /* 0x0100000002027b82 */ /* 0x000e220000000a00 */
[----:B------:R-:W-:Y:S01]  /*2260*/  ULDC.64 UR4, c[0x4][0x130] ;  /* 0x01004c0000047ab9 */ /* 0x000fe20000000a00 */
[----:B------:R-:W-:Y:S02]  /*2270*/  IMAD.U32 R10, RZ, RZ, UR6 ;  /* 0x00000006ff0a7e24 */ /* 0x000fe4000f8e00ff */
[----:B------:R-:W-:-:S02]  /*2280*/  IMAD.U32 R6, RZ, RZ, UR4 ;  /* 0x00000004ff067e24 */ /* 0x000fc4000f8e00ff */
[----:B------:R-:W-:Y:S02]  /*2290*/  IMAD.U32 R7, RZ, RZ, UR5 ;  /* 0x00000005ff077e24 */ /* 0x000fe4000f8e00ff */
[----:B------:R-:W-:Y:S02]  /*22a0*/  IMAD.U32 R11, RZ, RZ, UR7 ;  /* 0x00000007ff0b7e24 */ /* 0x000fe4000f8e00ff */
[----:B------:R-:W-:Y:S02]  /*22b0*/  IMAD.MOV.U32 R8, RZ, RZ, 0x4e ;  /* 0x0000004eff087424 */ /* 0x000fe400078e00ff */
[----:B------:R-:W-:Y:S02]  /*22c0*/  IMAD.MOV.U32 R12, RZ, RZ, 0x1 ;  /* 0x00000001ff0c7424 */ /* 0x000fe400078e00ff */
[----:B------:R-:W-:-:S07]  /*22d0*/  IMAD.MOV.U32 R13, RZ, RZ, RZ ;  /* 0x000000ffff0d7224 */ /* 0x000fce00078e00ff */
[----:B------:R-:W-:-:S07]  /*22e0*/  LEPC R20, `(.L_x_35) ;  /* 0x000000001014794e */ /* 0x000fce0000000000 */
[----:B0-----:R-:W-:Y:S05]  /*22f0*/  CALL.ABS.NOINC R2 ;  /* 0x0000000002007343 */ /* 0x001fea0003c00000 */
.L_x_35:
[----:B------:R-:W-:Y:S01]  /*2300*/  PRMT R0, RZ, 0x7610, R0 ;  /* 0x00007610ff007816 */ /* 0x000fe20000000000 */
[----:B------:R-:W-:Y:S06]  /*2310*/  BRA `(.L_x_8) ;  /* 0x00000000001c7947 */ /* 0x000fec0003800000 */
.L_x_32:
[----:B------:R-:W2:Y:S02]  /*2320*/  LDG.E.64 R2, desc[UR36][R2.64] ;  /* 0x0000002402027981 */ /* 0x000ea4000c1e1b00 */
[----:B--2---:R-:W0:Y:S02]  /*2330*/  I2F.U64 R0, R2 ;  /* 0x0000000200007312 */ /* 0x004e240000301000 */
[----:B0-----:R-:W-:Y:S01]  /*2340*/  F2FP.BF16.F32.PACK_AB R0, RZ, R0 ;  /* 0x00000000ff00723e */ /* 0x001fe200000010ff */
[----:B------:R-:W-:Y:S06]  /*2350*/  BRA `(.L_x_8) ;  /* 0x00000000000c7947 */ /* 0x000fec0003800000 */
.L_x_31:
[----:B------:R-:W2:Y:S02]  /*2360*/  LDG.E R2, desc[UR36][R2.64] ;  /* 0x0000002402027981 */ /* 0x000ea4000c1e1900 */
[----:B--2---:R-:W-:-:S04]  /*2370*/  I2FP.F32.U32 R0, R2 ;  /* 0x0000000200007245 */ /* 0x004fc80000201000 */
[----:B------:R-:W-:-:S07]  /*2380*/  F2FP.BF16.F32.PACK_AB R0, RZ, R0 ;  /* 0x00000000ff00723e */ /* 0x000fce00000010ff */
.L_x_8:
[----:B-----5:R-:W-:Y:S02]  /*2390*/  IMAD.U32 R0, R0, 0x10000, RZ ;  /* 0x0001000000007824 */ /* 0x020fe400078e00ff */
[----:B------:R-:W-:Y:S02]  /*23a0*/  IMAD.MOV.U32 R4, RZ, RZ, 0x38eb4c3a ;  /* 0x38eb4c3aff047424 */ /* 0x000fe400078e00ff */
[C---:B0-----:R-:W-:Y:S01]  /*23b0*/  FADD.FTZ R2, |R0|.reuse, -RZ ;  /* 0x800000ff00027221 */ /* 0x041fe20000010200 */
[C---:B------:R-:W-:Y:S01]  /*23c0*/  FMUL.FTZ R3, R0.reuse, R0 ;  /* 0x0000000000037220 */ /* 0x040fe20000410000 */
[----:B------:R-:W-:Y:S01]  /*23d0*/  IMAD.MOV.U32 R6, RZ, RZ, 0x3aae005b ;  /* 0x3aae005bff067424 */ /* 0x000fe200078e00ff */
[----:B------:R-:W-:Y:S01]  /*23e0*/  FSETP.GE.FTZ.AND P0, PT, |R0|, 1.0029599666595458984, PT ;  /* 0x3f8060fe0000780b */ /* 0x000fe20003f16200 */
[----:B------:R-:W-:Y:S02]  /*23f0*/  IMAD.MOV.U32 R5, RZ, RZ, 0x3c09919f ;  /* 0x3c09919fff057424 */ /* 0x000fe400078e00ff */
[C---:B------:R-:W-:Y:S01]  /*2400*/  FADD.FTZ R9, -R2.reuse, -RZ ;  /* 0x800000ff02097221 */ /* 0x040fe20000010100 */
[----:B------:R-:W-:Y:S01]  /*2410*/  IMAD.MOV.U32 R7, RZ, RZ, 0x3d24d99a ;  /* 0x3d24d99aff077424 */ /* 0x000fe200078e00ff */
[----:B------:R-:W-:Y:S01]  /*2420*/  FSEL R3, R2, R3, P0 ;  /* 0x0000000302037208 */ /* 0x000fe20000000000 */
[----:B------:R-:W-:Y:S01]  /*2430*/  IMAD.MOV.U32 R8, RZ, RZ, 0x3f69b4f9 ;  /* 0x3f69b4f9ff087424 */ /* 0x000fe200078e00ff */
[----:B------:R-:W-:-:S02]  /*2440*/  FSEL R4, R4, 8.4834944573231041431e-05, P0 ;  /* 0x38b1e96a04047808 */ /* 0x000fc40000000000 */
[----:B------:R-:W-:Y:S02]  /*2450*/  FSEL R6, -R6, -0.00082130916416645050049, P0 ;  /* 0xba574d2006067808 */ /* 0x000fe40000000100 */
[----:B------:R-:W-:Y:S02]  /*2460*/  FSEL R5, R5, 0.0052134888246655464172, P0 ;  /* 0x3baad5ea05057808 */ /* 0x000fe40000000000 */
[----:B------:R-:W-:Y:S01]  /*2470*/  FSEL R7, -R7, -0.026868773624300956726, P0 ;  /* 0xbcdc1be707077808 */ /* 0x000fe20000000100 */
[----:B------:R-:W-:Y:S01]  /*2480*/  FFMA.FTZ R4, R3, R4, R6 ;  /* 0x0000000403047223 */ /* 0x000fe20000010006 */
[----:B------:R-:W-:Y:S01]  /*2490*/  IMAD.MOV.U32 R6, RZ, RZ, 0x3e235519 ;  /* 0x3e235519ff067424 */ /* 0x000fe200078e00ff */
[----:B------:R-:W-:Y:S02]  /*24a0*/  FSEL R9, R9, R0, P0 ;  /* 0x0000000009097208 */ /* 0x000fe40000000000 */
[----:B------:R-:W-:Y:S02]  /*24b0*/  FFMA.FTZ R4, R3, R4, R5 ;  /* 0x0000000403047223 */ /* 0x000fe40000010005 */
[----:B------:R-:W-:Y:S01]  /*24c0*/  FSEL R5, R6, 0.11284004896879196167, P0 ;  /* 0x3de718af06057808 */ /* 0x000fe20000000000 */
[----:B------:R-:W-:-:S02]  /*24d0*/  IMAD.MOV.U32 R6, RZ, RZ, 0x3f210a14 ;  /* 0x3f210a14ff067424 */ /* 0x000fc400078e00ff */
[----:B------:R-:W-:Y:S01]  /*24e0*/  FFMA.FTZ R4, R3, R4, R7 ;  /* 0x0000000403047223 */ /* 0x000fe20000010007 */
[----:B------:R-:W-:-:S03]  /*24f0*/  FSEL R7, R8, -0.37612664699554443359, P0 ;  /* 0xbec093ac08077808 */ /* 0x000fc60000000000 */
[----:B------:R-:W-:Y:S01]  /*2500*/  FFMA.FTZ R4, R3, R4, R5 ;  /* 0x0000000403047223 */ /* 0x000fe20000010005 */
[----:B------:R-:W-:-:S03]  /*2510*/  FSEL R5, R6, 0.12837915122509002686, P0 ;  /* 0x3e0375d306057808 */ /* 0x000fc60000000000 */
[----:B------:R-:W-:-:S04]  /*2520*/  FFMA.FTZ R4, R3, R4, R7 ;  /* 0x0000000403047223 */ /* 0x000fc80000010007 */
[----:B------:R-:W-:Y:S02]  /*2530*/  FFMA.FTZ R4, R3, R4, R5 ;  /* 0x0000000403047223 */ /* 0x000fe40000010005 */
[----:B------:R-:W0:Y:S02]  /*2540*/  LDC.U8 R5, c[0x0][0x421] ;  /* 0x00010840ff057b82 */ /* 0x000e240000000000 */
[----:B------:R-:W-:-:S04]  /*2550*/  FFMA.FTZ R4, R4, R9, R9 ;  /* 0x0000000904047223 */ /* 0x000fc80000010009 */
[----:B------:R-:W1:Y:S02]  /*2560*/  @P0 MUFU.EX2 R2, R4 ;  /* 0x0000000400020308 */ /* 0x000e640000000800 */
[----:B-1----:R-:W-:Y:S01]  /*2570*/  @P0 FADD.FTZ R3, -R2, 1 ;  /* 0x3f80000002030421 */ /* 0x002fe20000010100 */
[----:B0-----:R-:W-:-:S04]  /*2580*/  PRMT R2, R5, 0x9910, RZ ;  /* 0x0000991005027816 */ /* 0x001fc800000000ff */
[----:B------:R-:W-:Y:S01]  /*2590*/  @P0 LOP3.LUT R4, R3, 0x80000000, R0, 0xb8, !PT ;  /* 0x8000000003040812 */ /* 0x000fe200078eb800 */
[----:B------:R-:W-:-:S03]  /*25a0*/  IMAD.MOV.U32 R0, RZ, RZ, R2 ;  /* 0x000000ffff007224 */ /* 0x000fc600078e0002 */
[----:B------:R0:W1:Y:S02]  /*25b0*/  F2F.BF16.F32 R3, R4 ;  /* 0x0000000400037304 */ /* 0x0000640000202000 */
[----:B------:R-:W-:-:S13]  /*25c0*/  ISETP.GT.AND P0, PT, R0, 0x9, PT ;  /* 0x000000090000780c */ /* 0x000fda0003f04270 */
[----:B01----:R-:W-:Y:S05]  /*25d0*/  @P0 BRA `(.L_x_36) ;  /* 0x00000004000c0947 */ /* 0x003fea0003800000 */
        /* <DEDUP_REMOVED lines=8> */
[----:B------:R-:W-:-:S04]  /*2660*/  IMAD.U32 R0, R3, 0x10000, RZ ;  /* 0x0001000003007824 */ /* 0x000fc800078e00ff */
[----:B------:R-:W0:Y:S02]  /*2670*/  F2I.FTZ.TRUNC.NTZ R3, R0 ;  /* 0x0000000000037305 */ /* 0x000e24000021f100 */
[----:B0-----:R4:W-:Y:S01]  /*2680*/  STG.E.U8 desc[UR36][R16.64], R3 ;  /* 0x0000000310007986 */ /* 0x0019e2000c101124 */
[----:B------:R-:W-:Y:S05]  /*2690*/  BRA `(.L_x_41) ;  /* 0x0000000c00947947 */ /* 0x000fea0003800000 */
.L_x_39:
[----:B------:R-:W-:-:S06]  /*26a0*/  IMAD.U32 R3, R3, 0x10000, RZ ;  /* 0x0001000003037824 */ /* 0x000fcc00078e00ff */
[----:B------:R-:W0:Y:S02]  /*26b0*/  F2I.S64.TRUNC R2, R3 ;  /* 0x0000000300027311 */ /* 0x000e24000020d900 */
[----:B0-----:R3:W-:Y:S01]  /*26c0*/  STG.E.U8 desc[UR36][R16.64], R2 ;  /* 0x0000000210007986 */ /* 0x0017e2000c101124 */
[----:B------:R-:W-:Y:S05]  /*26d0*/  BRA `(.L_x_41) ;  /* 0x0000000c00847947 */ /* 0x000fea0003800000 */
.L_x_38:
[----:B------:R-:W-:-:S13]  /*26e0*/  ISETP.NE.AND P0, PT, R0, 0x2, PT ;  /* 0x000000020000780c */ /* 0x000fda0003f05270 */
[----:B------:R-:W-:Y:S05]  /*26f0*/  @!P0 BRA `(.L_x_42) ;  /* 0x0000000000308947 */ /* 0x000fea0003800000 */
[----:B------:R-:W-:-:S13]  /*2700*/  ISETP.NE.AND P0, PT, R0, 0x3, PT ;  /* 0x000000030000780c */ /* 0x000fda0003f05270 */
[----:B------:R-:W-:Y:S05]  /*2710*/  @!P0 BRA `(.L_x_43) ;  /* 0x0000000000188947 */ /* 0x000fea0003800000 */
[----:B------:R-:W-:-:S13]  /*2720*/  ISETP.NE.AND P0, PT, R0, 0x4, PT ;  /* 0x000000040000780c */ /* 0x000fda0003f05270 */
[----:B------:R-:W-:Y:S05]  /*2730*/  @P0 BRA `(.L_x_40) ;  /* 0x0000000c000c0947 */ /* 0x000fea0003800000 */
[----:B------:R-:W-:-:S06]  /*2740*/  IMAD.U32 R3, R3, 0x10000, RZ ;  /* 0x0001000003037824 */ /* 0x000fcc00078e00ff */
[----:B------:R-:W0:Y:S02]  /*2750*/  F2I.S64.TRUNC R2, R3 ;  /* 0x0000000300027311 */ /* 0x000e24000020d900 */
[----:B0-----:R0:W-:Y:S01]  /*2760*/  STG.E.64 desc[UR36][R16.64], R2 ;  /* 0x0000000210007986 */ /* 0x0011e2000c101b24 */
[----:B------:R-:W-:Y:S05]  /*2770*/  BRA `(.L_x_41) ;  /* 0x0000000c005c7947 */ /* 0x000fea0003800000 */
.L_x_43:
[----:B------:R-:W-:-:S06]  /*2780*/  IMAD.U32 R3, R3, 0x10000, RZ ;  /* 0x0001000003037824 */ /* 0x000fcc00078e00ff */
[----:B------:R-:W0:Y:S02]  /*2790*/  F2I.FTZ.TRUNC.NTZ R3, R3 ;  /* 0x0000000300037305 */ /* 0x000e24000021f100 */
[----:B0-----:R1:W-:Y:S01]  /*27a0*/  STG.E desc[UR36][R16.64], R3 ;  /* 0x0000000310007986 */ /* 0x0013e2000c101924 */
[----:B------:R-:W-:Y:S05]  /*27b0*/  BRA `(.L_x_41) ;  /* 0x0000000c004c7947 */ /* 0x000fea0003800000 */
.L_x_42:
[----:B------:R-:W-:-:S06]  /*27c0*/  IMAD.U32 R3, R3, 0x10000, RZ ;  /* 0x0001000003037824 */ /* 0x000fcc00078e00ff */
[----:B------:R-:W0:Y:S02]  /*27d0*/  F2I.FTZ.TRUNC.NTZ R3, R3 ;  /* 0x0000000300037305 */ /* 0x000e24000021f100 */
[----:B0-----:R2:W-:Y:S01]  /*27e0*/  STG.E.U16 desc[UR36][R16.64], R3 ;  /* 0x0000000310007986 */ /* 0x0015e2000c101524 */
[----:B------:R-:W-:Y:S05]  /*27f0*/  BRA `(.L_x_41) ;  /* 0x0000000c003c7947 */ /* 0x000fea0003800000 */
.L_x_37:
[----:B------:R-:W-:-:S13]  /*2800*/  ISETP.GT.AND P0, PT, R0, 0x6, PT ;  /* 0x000000060000780c */ /* 0x000fda0003f04270 */
[----:B------:R-:W-:Y:S05]  /*2810*/  @P0 BRA `(.L_x_44) ;  /* 0x00000000002c0947 */ /* 0x000fea0003800000 */
[----:B------:R-:W-:-:S13]  /*2820*/  ISETP.NE.AND P0, PT, R0, 0x5, PT ;  /* 0x000000050000780c */ /* 0x000fda0003f05270 */
[----:B------:R-:W-:Y:S05]  /*2830*/  @!P0 BRA `(.L_x_45) ;  /* 0x0000000000148947 */ /* 0x000fea0003800000 */
[----:B------:R-:W-:-:S13]  /*2840*/  ISETP.NE.AND P0, PT, R0, 0x6, PT ;  /* 0x000000060000780c */ /* 0x000fda0003f05270 */
[----:B------:R-:W-:Y:S05]  /*2850*/  @P0 BRA `(.L_x_40) ;  /* 0x0000000800c40947 */ /* 0x000fea0003800000 */
[----:B------:R-:W-:-:S05]  /*2860*/  IMAD.U32 R3, R3, 0x10000, RZ ;  /* 0x0001000003037824 */ /* 0x000fca00078e00ff */
[----:B------:R0:W-:Y:S01]  /*2870*/  STG.E desc[UR36][R16.64], R3 ;  /* 0x0000000310007986 */ /* 0x0001e2000c101924 */
[----:B------:R-:W-:Y:S05]  /*2880*/  BRA `(.L_x_41) ;  /* 0x0000000c00187947 */ /* 0x000fea0003800000 */
.L_x_45:
[----:B------:R-:W-:-:S05]  /*2890*/  IMAD.U32 R0, R3, 0x10000, RZ ;  /* 0x0001000003007824 */ /* 0x000fca00078e00ff */
[----:B------:R-:W-:-:S05]  /*28a0*/  F2FP.F16.F32.PACK_AB R0, RZ, R0 ;  /* 0x00000000ff00723e */ /* 0x000fca00000000ff */
[----:B------:R0:W-:Y:S01]  /*28b0*/  STG.E.U16 desc[UR36][R16.64], R0 ;  /* 0x0000000010007986 */ /* 0x0001e2000c101524 */
[----:B------:R-:W-:Y:S05]  /*28c0*/  BRA `(.L_x_41) ;  /* 0x0000000c00087947 */ /* 0x000fea0003800000 */
.L_x_44:
[----:B------:R-:W-:-:S13]  /*28d0*/  ISETP.NE.AND P0, PT, R0, 0x7, PT ;  /* 0x000000070000780c */ /* 0x000fda0003f05270 */
[----:B------:R-:W-:Y:S05]  /*28e0*/  @!P0 BRA `(.L_x_46) ;  /* 0x0000000000348947 */ /* 0x000fea0003800000 */
[----:B------:R-:W-:-:S13]  /*28f0*/  ISETP.NE.AND P0, PT, R0, 0x8, PT ;  /* 0x000000080000780c */ /* 0x000fda0003f05270 */
[----:B------:R-:W-:Y:S05]  /*2900*/  @!P0 BRA `(.L_x_47) ;  /* 0x0000000000188947 */ /* 0x000fea0003800000 */
[----:B------:R-:W-:-:S13]  /*2910*/  ISETP.NE.AND P0, PT, R0, 0x9, PT ;  /* 0x000000090000780c */ /* 0x000fda0003f05270 */
[----:B------:R-:W-:Y:S05]  /*2920*/  @P0 BRA `(.L_x_40) ;  /* 0x0000000800900947 */ /* 0x000fea0003800000 */
[----:B------:R-:W-:Y:S02]  /*2930*/  IMAD.U32 R2, R3, 0x10000, RZ ;  /* 0x0001000003027824 */ /* 0x000fe400078e00ff */
[----:B------:R-:W-:-:S05]  /*2940*/  IMAD.MOV.U32 R3, RZ, RZ, RZ ;  /* 0x000000ffff037224 */ /* 0x000fca00078e00ff */
[----:B------:R0:W-:Y:S01]  /*2950*/  STG.E.64 desc[UR36][R16.64], R2 ;  /* 0x0000000210007986 */ /* 0x0001e2000c101b24 */
[----:B------:R-:W-:Y:S05]  /*2960*/  BRA `(.L_x_41) ;  /* 0x0000000800e07947 */ /* 0x000fea0003800000 */
.L_x_47:
[----:B------:R-:W-:-:S05]  /*2970*/  IMAD.U32 R3, R3, 0x10000, RZ ;  /* 0x0001000003037824 */ /* 0x000fca00078e00ff */
[----:B------:R-:W-:-:S04]  /*2980*/  F2FP.F16.F32.PACK_AB R3, RZ, R3 ;  /* 0x00000003ff03723e */ /* 0x000fc800000000ff */
[----:B------:R-:W-:-:S05]  /*2990*/  PRMT R3, R3, 0x5410, RZ ;  /* 0x0000541003037816 */ /* 0x000fca00000000ff */
[----:B------:R0:W-:Y:S01]  /*29a0*/  STG.E desc[UR36][R16.64], R3 ;  /* 0x0000000310007986 */ /* 0x0001e2000c101924 */
[----:B------:R-:W-:Y:S05]  /*29b0*/  BRA `(.L_x_41) ;  /* 0x0000000800cc7947 */ /* 0x000fea0003800000 */
.L_x_46:
[----:B------:R-:W-:-:S04]  /*29c0*/  IMAD.U32 R2, R3, 0x10000, RZ ;  /* 0x0001000003027824 */ /* 0x000fc800078e00ff */
[----:B------:R-:W-:-:S06]  /*29d0*/  FMUL.FTZ R2, R2, 1 ;  /* 0x3f80000002027820 */ /* 0x000fcc0000410000 */
[----:B------:R-:W0:Y:S02]  /*29e0*/  F2F.F64.F32 R2, R2 ;  /* 0x0000000200027310 */ /* 0x000e240000201800 */
[----:B0-----:R0:W-:Y:S01]  /*29f0*/  STG.E.64 desc[UR36][R16.64], R2 ;  /* 0x0000000210007986 */ /* 0x0011e2000c101b24 */
[----:B------:R-:W-:Y:S05]  /*2a00*/  BRA `(.L_x_41) ;  /* 0x0000000800b87947 */ /* 0x000fea0003800000 */
.L_x_36:
        /* <DEDUP_REMOVED lines=8> */
[----:B------:R-:W-:-:S05]  /*2a90*/  IMAD.U32 R3, R3, 0x10000, RZ ;  /* 0x0001000003037824 */ /* 0x000fca00078e00ff */
[----:B------:R-:W-:-:S04]  /*2aa0*/  FSETP.NEU.FTZ.AND P0, PT, R3, RZ, PT ;  /* 0x000000ff0300720b */ /* 0x000fc80003f1d000 */
[----:B------:R-:W-:-:S05]  /*2ab0*/  SEL R3, RZ, 0x1, !P0 ;  /* 0x00000001ff037807 */ /* 0x000fca0004000000 */
[----:B------:R0:W-:Y:S01]  /*2ac0*/  STG.E.U8 desc[UR36][R16.64], R3 ;  /* 0x0000000310007986 */ /* 0x0001e2000c101124 */
[----:B------:R-:W-:Y:S05]  /*2ad0*/  BRA `(.L_x_41) ;  /* 0x0000000800847947 */ /* 0x000fea0003800000 */
.L_x_50:
[----:B------:R-:W-:Y:S01]  /*2ae0*/  IMAD.U32 R3, R3, 0x10000, RZ ;  /* 0x0001000003037824 */ /* 0x000fe200078e00ff */
[----:B------:R-:W-:-:S03]  /*2af0*/  CS2R R6, SRZ ;  /* 0x0000000000067805 */ /* 0x000fc6000001ff00 */
[----:B------:R-:W-:-:S04]  /*2b00*/  FMUL.FTZ R3, R3, 1 ;  /* 0x3f80000003037820 */ /* 0x000fc80000410000 */
[----:B------:R-:W0:Y:S02]  /*2b10*/  F2F.F64.F32 R4, R3 ;  /* 0x0000000300047310 */ /* 0x000e240000201800 */
[----:B0-----:R0:W-:Y:S01]  /*2b20*/  STG.E.128 desc[UR36][R16.64], R4 ;  /* 0x0000000410007986 */ /* 0x0011e2000c101d24 */
[----:B------:R-:W-:Y:S05]  /*2b30*/  BRA `(.L_x_41) ;  /* 0x00000008006c7947 */ /* 0x000fea0003800000 */
.L_x_49:
[----:B------:R-:W-:-:S13]  /*2b40*/  ISETP.NE.AND P0, PT, R0, 0xf, PT ;  /* 0x0000000f0000780c */ /* 0x000fda0003f05270 */
[----:B------:R-:W-:Y:S05]  /*2b50*/  @!P0 BRA `(.L_x_51) ;  /* 0x0000000000b48947 */ /* 0x000fea0003800000 */
[----:B------:R-:W-:-:S13]  /*2b60*/  ISETP.NE.AND P0, PT, R0, 0x17, PT ;  /* 0x000000170000780c */ /* 0x000fda0003f05270 */
[----:B------:R-:W-:Y:S05]  /*2b70*/  @!P0 BRA `(.L_x_52) ;  /* 0x0000000000548947 */ /* 0x000fea0003800000 */
[----:B------:R-:W-:-:S13]  /*2b80*/  ISETP.NE.AND P0, PT, R0, 0x18, PT ;  /* 0x000000180000780c */ /* 0x000fda0003f05270 */
[----:B------:R-:W-:Y:S05]  /*2b90*/  @P0 BRA `(.L_x_40) ;  /* 0x0000000400f40947 */ /* 0x000fea0003800000 */
[----:B------:R-:W-:Y:S01]  /*2ba0*/  IMAD.U32 R5, R3, 0x10000, RZ ;  /* 0x0001000003057824 */ /* 0x000fe200078e00ff */
[----:B------:R-:W-:Y:S04]  /*2bb0*/  BSSY B0, `(.L_x_53) ;  /* 0x000000e000007945 */ /* 0x000fe80003800000 */
[C---:B------:R-:W-:Y:S02]  /*2bc0*/  LOP3.LUT R2, R5.reuse, 0x7fffffff, RZ, 0xc0, !PT ;  /* 0x7fffffff05027812 */ /* 0x040fe400078ec0ff */
[----:B------:R-:W-:Y:S02]  /*2bd0*/  LOP3.LUT R0, R5, 0x80000000, RZ, 0xc0, !PT ;  /* 0x8000000005007812 */ /* 0x000fe400078ec0ff */
[----:B------:R-:W-:Y:S02]  /*2be0*/  ISETP.GT.U32.AND P0, PT, R2, 0x43efffff, PT ;  /* 0x43efffff0200780c */ /* 0x000fe40003f04070 */
[----:B------:R-:W-:Y:S01]  /*2bf0*/  SHF.R.U32.HI R3, RZ, 0x18, R0 ;  /* 0x00000018ff037819 */ /* 0x000fe20000011600 */
[----:B------:R-:W-:-:S10]  /*2c00*/  IMAD.MOV.U32 R0, RZ, RZ, 0x7f ;  /* 0x0000007fff007424 */ /* 0x000fd400078e00ff */
[----:B------:R-:W-:Y:S05]  /*2c10*/  @P0 BRA `(.L_x_54) ;  /* 0x00000000001c0947 */ /* 0x000fea0003800000 */
[----:B------:R-:W-:-:S13]  /*2c20*/  ISETP.GE.U32.AND P0, PT, R2, 0x3c800000, PT ;  /* 0x3c8000000200780c */ /* 0x000fda0003f06070 */
[----:B------:R-:W-:Y:S01]  /*2c30*/  @P0 SHF.R.U32.HI R0, RZ, 0x14, R5 ;  /* 0x00000014ff000819 */ /* 0x000fe20000011605 */
[----:B------:R-:W-:-:S03]  /*2c40*/  @!P0 FADD.FTZ R2, R2, 16384 ;  /* 0x4680000002028421 */ /* 0x000fc60000010000 */
[----:B------:R-:W-:-:S04]  /*2c50*/  @P0 LOP3.LUT R0, R0, 0x1, RZ, 0xc0, !PT ;  /* 0x0000000100000812 */ /* 0x000fc800078ec0ff */
[----:B------:R-:W-:-:S04]  /*2c60*/  @P0 IADD3 R0, R5, 0x407ffff, R0 ;  /* 0x0407ffff05000810 */ /* 0x000fc80007ffe000 */
[----:B------:R-:W-:Y:S01]  /*2c70*/  @P0 SHF.R.U32.HI R0, RZ, 0x14, R0 ;  /* 0x00000014ff000819 */ /* 0x000fe20000011600 */
[----:B------:R-:W-:-:S07]  /*2c80*/  @!P0 VIADD R0, R2, 0xb9800000 ;  /* 0xb980000002008836 */ /* 0x000fce0000000000 */
.L_x_54:
[----:B------:R-:W-:Y:S05]  /*2c90*/  BSYNC B0 ;  /* 0x0000000000007941 */ /* 0x000fea0003800000 */
.L_x_53:
[----:B------:R-:W-:-:S05]  /*2ca0*/  LOP3.LUT R3, R0, R3, RZ, 0xfc, !PT ;  /* 0x0000000300037212 */ /* 0x000fca00078efcff */
[----:B------:R0:W-:Y:S01]  /*2cb0*/  STG.E.U8 desc[UR36][R16.64], R3 ;  /* 0x0000000310007986 */ /* 0x0001e2000c101124 */
[----:B------:R-:W-:Y:S05]  /*2cc0*/  BRA `(.L_x_41) ;  /* 0x0000000800087947 */ /* 0x000fea0003800000 */
.L_x_52:
[----:B------:R-:W-:Y:S01]  /*2cd0*/  IMAD.U32 R3, R3, 0x10000, RZ ;  /* 0x0001000003037824 */ /* 0x000fe200078e00ff */
[----:B------:R-:W-:Y:S04]  /*2ce0*/  BSSY B0, `(.L_x_55) ;  /* 0x000000f000007945 */ /* 0x000fe80003800000 */
[----:B------:R-:W-:-:S04]  /*2cf0*/  LOP3.LUT R2, R3, 0x7fffffff, RZ, 0xc0, !PT ;  /* 0x7fffffff03027812 */ /* 0x000fc800078ec0ff */
[----:B------:R-:W-:-:S13]  /*2d00*/  ISETP.GT.U32.AND P0, PT, R2, 0x477fffff, PT ;  /* 0x477fffff0200780c */ /* 0x000fda0003f04070 */
[----:B------:R-:W-:Y:S05]  /*2d10*/  @P0 BRA `(.L_x_56) ;  /* 0x0000000000200947 */ /* 0x000fea0003800000 */
[----:B------:R-:W-:-:S13]  /*2d20*/  ISETP.GE.U32.AND P0, PT, R2, 0x38800000, PT ;  /* 0x388000000200780c */ /* 0x000fda0003f06070 */
[----:B------:R-:W-:Y:S01]  /*2d30*/  @P0 SHF.R.U32.HI R0, RZ, 0x15, R3 ;  /* 0x00000015ff000819 */ /* 0x000fe20000011603 */
[----:B------:R-:W-:-:S03]  /*2d40*/  @!P0 FADD.FTZ R2, R2, 128 ;  /* 0x4300000002028421 */ /* 0x000fc60000010000 */
[----:B------:R-:W-:-:S04]  /*2d50*/  @P0 LOP3.LUT R0, R0, 0x1, RZ, 0xc0, !PT ;  /* 0x0000000100000812 */ /* 0x000fc800078ec0ff */
[----:B------:R-:W-:-:S04]  /*2d60*/  @P0 IADD3 R0, R3, 0x80fffff, R0 ;  /* 0x080fffff03000810 */ /* 0x000fc80007ffe000 */
[----:B------:R-:W-:Y:S01]  /*2d70*/  @P0 SHF.R.U32.HI R0, RZ, 0x15, R0 ;  /* 0x00000015ff000819 */ /* 0x000fe20000011600 */
[----:B------:R-:W-:Y:S01]  /*2d80*/  @!P0 VIADD R0, R2, 0xbd000000 ;  /* 0xbd00000002008836 */ /* 0x000fe20000000000 */
[----:B------:R-:W-:Y:S06]  /*2d90*/  BRA `(.L_x_57) ;  /* 0x00000000000c7947 */ /* 0x000fec0003800000 */
.L_x_56:
[----:B------:R-:W-:Y:S01]  /*2da0*/  IMAD.MOV.U32 R0, RZ, RZ, 0x7f ;  /* 0x0000007fff007424 */ /* 0x000fe200078e00ff */
[----:B------:R-:W-:-:S04]  /*2db0*/  ISETP.GT.U32.AND P0, PT, R2, 0x7f800000, PT ;  /* 0x7f8000000200780c */ /* 0x000fc80003f04070 */
[----:B------:R-:W-:-:S09]  /*2dc0*/  SEL R0, R0, 0x7c, P0 ;  /* 0x0000007c00007807 */ /* 0x000fd20000000000 */
.L_x_57:
[----:B------:R-:W-:Y:S05]  /*2dd0*/  BSYNC B0 ;  /* 0x0000000000007941 */ /* 0x000fea0003800000 */
.L_x_55:
[----:B------:R-:W-:-:S04]  /*2de0*/  LOP3.LUT R2, R3, 0x80000000, RZ, 0xc0, !PT ;  /* 0x8000000003027812 */ /* 0x000fc800078ec0ff */
[----:B------:R-:W-:-:S04]  /*2df0*/  SHF.R.U32.HI R3, RZ, 0x18, R2 ;  /* 0x00000018ff037819 */ /* 0x000fc80000011602 */
[----:B------:R-:W-:-:S05]  /*2e00*/  LOP3.LUT R3, R0, R3, RZ, 0xfc, !PT ;  /* 0x0000000300037212 */ /* 0x000fca00078efcff */
[----:B------:R0:W-:Y:S01]  /*2e10*/  STG.E.U8 desc[UR36][R16.64], R3 ;  /* 0x0000000310007986 */ /* 0x0001e2000c101124 */
[----:B------:R-:W-:Y:S05]  /*2e20*/  BRA `(.L_x_41) ;  /* 0x0000000400b07947 */ /* 0x000fea0003800000 */
.L_x_51:
[----:B------:R0:W-:Y:S01]  /*2e30*/  STG.E.U16 desc[UR36][R16.64], R3 ;  /* 0x0000000310007986 */ /* 0x0001e2000c101524 */
[----:B------:R-:W-:Y:S05]  /*2e40*/  BRA `(.L_x_41) ;  /* 0x0000000400a87947 */ /* 0x000fea0003800000 */
.L_x_48:
        /* <DEDUP_REMOVED lines=8> */
[----:B------:R-:W-:-:S06]  /*2ed0*/  IMAD.U32 R3, R3, 0x10000, RZ ;  /* 0x0001000003037824 */ /* 0x000fcc00078e00ff */
[----:B------:R-:W0:Y:S02]  /*2ee0*/  F2I.FTZ.U32.TRUNC.NTZ R3, R3 ;  /* 0x0000000300037305 */ /* 0x000e24000021f000 */
[----:B0-----:R0:W-:Y:S01]  /*2ef0*/  STG.E.U16 desc[UR36][R16.64], R3 ;  /* 0x0000000310007986 */ /* 0x0011e2000c101524 */
[----:B------:R-:W-:Y:S05]  /*2f00*/  BRA `(.L_x_41) ;  /* 0x0000000400787947 */ /* 0x000fea0003800000 */
.L_x_60:
[----:B------:R-:W-:Y:S01]  /*2f10*/  IMAD.U32 R3, R3, 0x10000, RZ ;  /* 0x0001000003037824 */ /* 0x000fe200078e00ff */
[----:B------:R-:W-:Y:S01]  /*2f20*/  BSSY B0, `(.L_x_61) ;  /* 0x0000014000007945 */ /* 0x000fe20003800000 */
[----:B------:R-:W-:-:S03]  /*2f30*/  IMAD.MOV.U32 R8, RZ, RZ, 0x80 ;  /* 0x00000080ff087424 */ /* 0x000fc600078e00ff */
[----:B------:R-:W-:-:S04]  /*2f40*/  LOP3.LUT R2, R3, 0x7fffffff, RZ, 0xc0, !PT ;  /* 0x7fffffff03027812 */ /* 0x000fc800078ec0ff */
[----:B------:R-:W-:-:S13]  /*2f50*/  ISETP.GT.U32.AND P0, PT, R2, 0x437fffff, PT ;  /* 0x437fffff0200780c */ /* 0x000fda0003f04070 */
[----:B------:R-:W-:Y:S05]  /*2f60*/  @P0 BRA `(.L_x_62) ;  /* 0x00000000003c0947 */ /* 0x000fea0003800000 */
[----:B------:R-:W-:-:S13]  /*2f70*/  ISETP.GE.U32.AND P0, PT, R2, 0x3c000000, PT ;  /* 0x3c0000000200780c */ /* 0x000fda0003f06070 */
[----:B------:R-:W-:-:S04]  /*2f80*/  @P0 SHF.R.U32.HI R0, RZ, 0x14, R3 ;  /* 0x00000014ff000819 */ /* 0x000fc80000011603 */
[----:B------:R-:W-:-:S04]  /*2f90*/  @P0 LOP3.LUT R0, R0, 0x1, RZ, 0xc0, !PT ;  /* 0x0000000100000812 */ /* 0x000fc800078ec0ff */
[----:B------:R-:W-:-:S04]  /*2fa0*/  @P0 IADD3 R0, R3, 0x487ffff, R0 ;  /* 0x0487ffff03000810 */ /* 0x000fc80007ffe000 */
[----:B------:R-:W-:-:S04]  /*2fb0*/  @P0 SHF.R.U32.HI R0, RZ, 0x14, R0 ;  /* 0x00000014ff000819 */ /* 0x000fc80000011600 */
[----:B------:R-:W-:Y:S01]  /*2fc0*/  @P0 LOP3.LUT R0, R0, 0xff, RZ, 0xc0, !PT ;  /* 0x000000ff00000812 */ /* 0x000fe200078ec0ff */
[----:B------:R-:W-:Y:S06]  /*2fd0*/  @P0 BRA `(.L_x_63) ;  /* 0x0000000000100947 */ /* 0x000fec0003800000 */
[----:B------:R-:W-:Y:S01]  /*2fe0*/  FADD.FTZ R0, R2, 8192 ;  /* 0x4600000002007421 */ /* 0x000fe20000010000 */
[----:B------:R-:W-:-:S04]  /*2ff0*/  PRMT R8, RZ, 0x7610, R8 ;  /* 0x00007610ff087816 */ /* 0x000fc80000000008 */
[----:B------:R-:W-:-:S13]  /*3000*/  LOP3.LUT P0, R0, R0, 0xff, RZ, 0xc0, !PT ;  /* 0x000000ff00007812 */ /* 0x000fda000780c0ff */
[----:B------:R-:W-:Y:S05]  /*3010*/  @!P0 BRA `(.L_x_62) ;  /* 0x0000000000108947 */ /* 0x000fea0003800000 */
.L_x_63:
[----:B------:R-:W-:-:S04]  /*3020*/  LOP3.LUT R2, R3, 0x80000000, RZ, 0xc0, !PT ;  /* 0x8000000003027812 */ /* 0x000fc800078ec0ff */
[----:B------:R-:W-:-:S04]  /*3030*/  SHF.R.U32.HI R3, RZ, 0x18, R2 ;  /* 0x00000018ff037819 */ /* 0x000fc80000011602 */
[----:B------:R-:W-:-:S04]  /*3040*/  LOP3.LUT R0, R0, R3, RZ, 0xfc, !PT ;  /* 0x0000000300007212 */ /* 0x000fc800078efcff */
[----:B------:R-:W-:-:S07]  /*3050*/  PRMT R8, R0, 0x7610, R8 ;  /* 0x0000761000087816 */ /* 0x000fce0000000008 */
.L_x_62:
[----:B------:R-:W-:Y:S05]  /*3060*/  BSYNC B0 ;  /* 0x0000000000007941 */ /* 0x000fea0003800000 */
.L_x_61:
[----:B------:R0:W-:Y:S01]  /*3070*/  STG.E.U8 desc[UR36][R16.64], R8 ;  /* 0x0000000810007986 */ /* 0x0001e2000c101124 */
[----:B------:R-:W-:Y:S05]  /*3080*/  BRA `(.L_x_41) ;  /* 0x0000000400187947 */ /* 0x000fea0003800000 */
.L_x_59:
        /* <DEDUP_REMOVED lines=17> */
.L_x_66:
[----:B------:R-:W-:-:S04]  /*31a0*/  LOP3.LUT R2, R3, 0x80000000, RZ, 0xc0, !PT ;  /* 0x8000000003027812 */ /* 0x000fc800078ec0ff */
[----:B------:R-:W-:-:S04]  /*31b0*/  SHF.R.U32.HI R3, RZ, 0x18, R2 ;  /* 0x00000018ff037819 */ /* 0x000fc80000011602 */
[----:B------:R-:W-:-:S04]  /*31c0*/  LOP3.LUT R0, R0, R3, RZ, 0xfc, !PT ;  /* 0x0000000300007212 */ /* 0x000fc800078efcff */
[----:B------:R-:W-:-:S07]  /*31d0*/  PRMT R8, R0, 0x7610, R8 ;  /* 0x0000761000087816 */ /* 0x000fce0000000008 */
.L_x_65:
[----:B------:R-:W-:Y:S05]  /*31e0*/  BSYNC B0 ;  /* 0x0000000000007941 */ /* 0x000fea0003800000 */
.L_x_64:
[----:B------:R0:W-:Y:S01]  /*31f0*/  STG.E.U8 desc[UR36][R16.64], R8 ;  /* 0x0000000810007986 */ /* 0x0001e2000c101124 */
[----:B------:R-:W-:Y:S05]  /*3200*/  BRA `(.L_x_41) ;  /* 0x0000000000b87947 */ /* 0x000fea0003800000 */
.L_x_58:
[----:B------:R-:W-:-:S13]  /*3210*/  ISETP.NE.AND P0, PT, R0, 0x1c, PT ;  /* 0x0000001c0000780c */ /* 0x000fda0003f05270 */
[----:B------:R-:W-:Y:S05]  /*3220*/  @!P0 BRA `(.L_x_67) ;  /* 0x0000000000a48947 */ /* 0x000fea0003800000 */
[----:B------:R-:W-:-:S13]  /*3230*/  ISETP.NE.AND P0, PT, R0, 0x1d, PT ;  /* 0x0000001d0000780c */ /* 0x000fda0003f05270 */
[----:B------:R-:W-:Y:S05]  /*3240*/  @!P0 BRA `(.L_x_68) ;  /* 0x00000000008c8947 */ /* 0x000fea0003800000 */
[----:B------:R-:W-:-:S13]  /*3250*/  ISETP.NE.AND P0, PT, R0, 0x2c, PT ;  /* 0x0000002c0000780c */ /* 0x000fda0003f05270 */
[----:B------:R-:W-:Y:S05]  /*3260*/  @P0 BRA `(.L_x_40) ;  /* 0x0000000000400947 */ /* 0x000fea0003800000 */
[----:B------:R-:W-:-:S05]  /*3270*/  IMAD.U32 R3, R3, 0x10000, RZ ;  /* 0x0001000003037824 */ /* 0x000fca00078e00ff */
[----:B------:R-:W-:-:S04]  /*3280*/  SHF.R.U32.HI R4, RZ, 0x17, R3 ;  /* 0x00000017ff047819 */ /* 0x000fc80000011603 */
[----:B------:R-:W-:-:S04]  /*3290*/  LOP3.LUT R2, R4, 0xff, RZ, 0xc0, !PT ;  /* 0x000000ff04027812 */ /* 0x000fc800078ec0ff */
[----:B------:R-:W-:-:S13]  /*32a0*/  ISETP.NE.AND P1, PT, R2, 0xff, PT ;  /* 0x000000ff0200780c */ /* 0x000fda0003f25270 */
[--C-:B------:R-:W-:Y:S02]  /*32b0*/  @P1 SHF.R.U32.HI R0, RZ, 0x16, R3.reuse ;  /* 0x00000016ff001819 */ /* 0x100fe40000011603 */
[----:B------:R-:W-:Y:S01]  /*32c0*/  @P1 LOP3.LUT P0, RZ, R2, 0x3fffff, R3, 0xf8, !PT ;  /* 0x003fffff02ff1812 */ /* 0x000fe2000780f803 */
[----:B------:R-:W-:Y:S01]  /*32d0*/  IMAD.MOV.U32 R3, RZ, RZ, 0xff ;  /* 0x000000ffff037424 */ /* 0x000fe200078e00ff */
[----:B------:R-:W-:-:S04]  /*32e0*/  @P1 LOP3.LUT R0, R0, 0x1, RZ, 0xc0, !PT ;  /* 0x0000000100001812 */ /* 0x000fc800078ec0ff */
[----:B------:R-:W-:Y:S01]  /*32f0*/  @P1 ISETP.EQ.U32.AND P2, PT, R0, 0x1, P0 ;  /* 0x000000010000180c */ /* 0x000fe20000742070 */
[----:B------:R-:W-:Y:S01]  /*3300*/  @P1 VIADD R0, R4, 0x1 ;  /* 0x0000000104001836 */ /* 0x000fe20000000000 */
[----:B------:R-:W-:Y:S02]  /*3310*/  PLOP3.LUT P0, PT, PT, PT, PT, 0x80, 0x0 ;  /* 0x000000000000781c */ /* 0x000fe40003f0f070 */
[----:B------:R-:W-:-:S13]  /*3320*/  @P1 PLOP3.LUT P0, PT, P2, PT, PT, 0x80, 0x0 ;  /* 0x000000000000181c */ /* 0x000fda000170f070 */
[----:B------:R-:W-:-:S04]  /*3330*/  @!P0 IMAD.MOV R0, RZ, RZ, R4 ;  /* 0x000000ffff008224 */ /* 0x000fc800078e0204 */
[----:B------:R-:W-:-:S05]  /*3340*/  @P1 IMAD.MOV.U32 R3, RZ, RZ, R0 ;  /* 0x000000ffff031224 */ /* 0x000fca00078e0000 */
[----:B------:R0:W-:Y:S01]  /*3350*/  STG.E.U8 desc[UR36][R16.64], R3 ;  /* 0x0000000310007986 */ /* 0x0001e2000c101124 */
[----:B------:R-:W-:Y:S05]  /*3360*/  BRA `(.L_x_41) ;  /* 0x0000000000607947 */ /* 0x000fea0003800000 */
.L_x_40:
        /* <DEDUP_REMOVED lines=16> */
.L_x_69:
[----:B------:R-:W-:Y:S05]  /*3470*/  BRA `(.L_x_41) ;  /* 0x00000000001c7947 */ /* 0x000fea0003800000 */
.L_x_68:
[----:B------:R-:W-:-:S06]  /*3480*/  IMAD.U32 R3, R3, 0x10000, RZ ;  /* 0x0001000003037824 */ /* 0x000fcc00078e00ff */
[----:B------:R-:W0:Y:S02]  /*3490*/  F2I.U64.TRUNC R2, R3 ;  /* 0x0000000300027311 */ /* 0x000e24000020d800 */
[----:B0-----:R0:W-:Y:S01]  /*34a0*/  STG.E.64 desc[UR36][R16.64], R2 ;  /* 0x0000000210007986 */ /* 0x0011e2000c101b24 */
[----:B------:R-:W-:Y:S05]  /*34b0*/  BRA `(.L_x_41) ;  /* 0x00000000000c7947 */ /* 0x000fea0003800000 */
.L_x_67:
[----:B------:R-:W-:-:S06]  /*34c0*/  IMAD.U32 R3, R3, 0x10000, RZ ;  /* 0x0001000003037824 */ /* 0x000fcc00078e00ff */
[----:B------:R-:W0:Y:S02]  /*34d0*/  F2I.FTZ.U32.TRUNC.NTZ R3, R3 ;  /* 0x0000000300037305 */ /* 0x000e24000021f000 */
[----:B0-----:R0:W-:Y:S02]  /*34e0*/  STG.E desc[UR36][R16.64], R3 ;  /* 0x0000000310007986 */ /* 0x0011e4000c101924 */
.L_x_41:
[----:B------:R-:W-:-:S04]  /*34f0*/  IMAD R18, R23, 0x200, R18 ;  /* 0x0000020017127824 */ /* 0x000fc800078e0212 */
[----:B------:R-:W-:-:S07]  /*3500*/  VIADD R19, R18, 0x80 ;  /* 0x0000008012137836 */ /* 0x000fce0000000000 */
.L_x_1:
[----:B------:R-:W-:Y:S05]  /*3510*/  BSYNC B6 ;  /* 0x0000000000067941 */ /* 0x000fea0003800000 */
.L_x_0:
[----:B------:R-:W-:Y:S01]  /*3520*/  ULDC UR4, c[0x0][0x210] ;  /* 0x0000840000047ab9 */ /* 0x000fe20000000800 */
[----:B------:R-:W-:Y:S01]  /*3530*/  BSSY B6, `(.L_x_70) ;  /* 0x0000347000067945 */ /* 0x000fe20003800000 */
[----:B------:R-:W-:-:S13]  /*3540*/  ISETP.GE.AND P0, PT, R19, UR4, PT ;  /* 0x0000000413007c0c */ /* 0x000fda000bf06270 */
[----:B------:R-:W-:Y:S05]  /*3550*/  @P0 BRA `(.L_x_71) ;  /* 0x0000003400100947 */ /* 0x000fea0003800000 */
[----:B0-----:R-:W0:Y:S01]  /*3560*/  LDC R6, c[0x0][0x218] ;  /* 0x00008600ff067b82 */ /* 0x001e220000000800 */
[----:B------:R-:W-:Y:S02]  /*3570*/  IMAD.MOV.U32 R0, RZ, RZ, RZ ;  /* 0x000000ffff007224 */ /* 0x000fe400078e00ff */
[----:B-1234-:R-:W-:Y:S01]  /*3580*/  IMAD.MOV.U32 R16, RZ, RZ, RZ ;  /* 0x000000ffff107224 */ /* 0x01efe200078e00ff */
[----:B0-----:R-:W-:-:S13]  /*3590*/  ISETP.NE.AND P0, PT, R6, RZ, PT ;  /* 0x000000ff0600720c */ /* 0x001fda0003f05270 */
[----:B------:R-:W-:Y:S05]  /*35a0*/  @!P0 BRA `(.L_x_72) ;  /* 0x0000001000a88947 */ /* 0x000fea0003800000 */
        /* <DEDUP_REMOVED lines=298> */
.L_x_72:
        /* <DEDUP_REMOVED lines=22> */
.L_x_76:
[----:B------:R-:W2:Y:S02]  /*49b0*/  LDG.E.U8 R2, desc[UR36][R2.64] ;  /* 0x0000002402027981 */ /* 0x000ea4000c1e1100 */
[----:B--2---:R-:W-:-:S04]  /*49c0*/  I2FP.F32.U32 R0, R2 ;  /* 0x0000000200007245 */ /* 0x004fc80000201000 */
[----:B------:R-:W-:Y:S01]  /*49d0*/  F2FP.BF16.F32.PACK_AB R0, RZ, R0 ;  /* 0x00000000ff00723e */ /* 0x000fe200000010ff */
[----:B------:R-:W-:Y:S06]  /*49e0*/  BRA `(.L_x_78) ;  /* 0x0000000c00907947 */ /* 0x000fec0003800000 */
.L_x_75:
        /* <DEDUP_REMOVED lines=10> */
.L_x_80:
[----:B------:R-:W2:Y:S02]  /*4a90*/  LDG.E R2, desc[UR36][R2.64] ;  /* 0x0000002402027981 */ /* 0x000ea4000c1e1900 */
[----:B--2---:R-:W-:-:S04]  /*4aa0*/  I2FP.F32.S32 R0, R2 ;  /* 0x0000000200007245 */ /* 0x004fc80000201400 */
[----:B------:R-:W-:Y:S01]  /*4ab0*/  F2FP.BF16.F32.PACK_AB R0, RZ, R0 ;  /* 0x00000000ff00723e */ /* 0x000fe200000010ff */
[----:B------:R-:W-:Y:S06]  /*4ac0*/  BRA `(.L_x_78) ;  /* 0x0000000c00587947 */ /* 0x000fec0003800000 */
.L_x_79:
[----:B------:R-:W2:Y:S02]  /*4ad0*/  LDG.E.U16 R2, desc[UR36][R2.64] ;  /* 0x0000002402027981 */ /* 0x000ea4000c1e1500 */
[----:B--2---:R-:W0:Y:S02]  /*4ae0*/  I2F.S16 R0, R2 ;  /* 0x0000000200007306 */ /* 0x004e240000101400 */
[----:B0-----:R-:W-:Y:S01]  /*4af0*/  F2FP.BF16.F32.PACK_AB R0, RZ, R0 ;  /* 0x00000000ff00723e */ /* 0x001fe200000010ff */
[----:B------:R-:W-:Y:S06]  /*4b00*/  BRA `(.L_x_78) ;  /* 0x0000000c00487947 */ /* 0x000fec0003800000 */
.L_x_74:
        /* <DEDUP_REMOVED lines=9> */
.L_x_82:
[----:B------:R-:W2:Y:S02]  /*4ba0*/  LDG.E.U16 R0, desc[UR36][R2.64] ;  /* 0x0000002402007981 */ /* 0x000ea4000c1e1500 */
[----:B--2---:R-:W-:-:S05]  /*4bb0*/  HADD2.F32 R0, -RZ, R0.H0_H0 ;  /* 0x20000000ff007230 */ /* 0x004fca0000004100 */
[----:B------:R-:W-:Y:S01]  /*4bc0*/  F2FP.BF16.F32.PACK_AB R0, RZ, R0 ;  /* 0x00000000ff00723e */ /* 0x000fe200000010ff */
[----:B------:R-:W-:Y:S06]  /*4bd0*/  BRA `(.L_x_78) ;  /* 0x0000000c00147947 */ /* 0x000fec0003800000 */
.L_x_81:
        /* <DEDUP_REMOVED lines=9> */
.L_x_84:
[----:B------:R-:W2:Y:S02]  /*4c70*/  LDG.E.U16 R2, desc[UR36][R2.64] ;  /* 0x0000002402027981 */ /* 0x000ea4000c1e1500 */
[----:B--2---:R-:W-:-:S05]  /*4c80*/  HADD2.F32 R0, -RZ, R2.H0_H0 ;  /* 0x20000002ff007230 */ /* 0x004fca0000004100 */
[----:B------:R-:W-:Y:S01]  /*4c90*/  F2FP.BF16.F32.PACK_AB R0, RZ, R0 ;  /* 0x00000000ff00723e */ /* 0x000fe200000010ff */
[----:B------:R-:W-:Y:S06]  /*4ca0*/  BRA `(.L_x_78) ;  /* 0x0000000800e07947 */ /* 0x000fec0003800000 */
.L_x_83:
        /* <DEDUP_REMOVED lines=8> */
.L_x_73:
        /* <DEDUP_REMOVED lines=13> */
.L_x_87:
        /* <DEDUP_REMOVED lines=8> */
.L_x_86:
        /* <DEDUP_REMOVED lines=28> */
.L_x_89:
        /* <DEDUP_REMOVED lines=15> */
.L_x_88:
[----:B------:R0:W5:Y:S01]  /*5130*/  LDG.E.U16 R0, desc[UR36][R2.64] ;  /* 0x0000002402007981 */ /* 0x000162000c1e1500 */
[----:B------:R-:W-:Y:S05]  /*5140*/  BRA `(.L_x_78) ;  /* 0x0000000400b87947 */ /* 0x000fea0003800000 */
.L_x_85:
        /* <DEDUP_REMOVED lines=12> */
.L_x_92:
        /* <DEDUP_REMOVED lines=21> */
.L_x_96:
[----:B------:R-:W-:Y:S05]  /*5360*/  BSYNC B1 ;  /* 0x0000000000017941 */ /* 0x000fea0003800000 */
.L_x_95:
[----:B------:R-:W-:Y:S01]  /*5370*/  LEA R3, R0, 0x3b800000, 0x17 ;  /* 0x3b80000000037811 */ /* 0x000fe200078eb8ff */
[----:B------:R-:W-:-:S05]  /*5380*/  IMAD.SHL.U32 R0, R2, 0x100000, RZ ;  /* 0x0010000002007824 */ /* 0x000fca00078e00ff */
[----:B------:R-:W-:-:S07]  /*5390*/  LOP3.LUT R0, R3, R0, R4, 0xfe, !PT ;  /* 0x0000000003007212 */ /* 0x000fce00078efe04 */
.L_x_94:
[----:B------:R-:W-:Y:S05]  /*53a0*/  BSYNC B0 ;  /* 0x0000000000007941 */ /* 0x000fea0003800000 */
.L_x_93:
[----:B------:R-:W-:Y:S01]  /*53b0*/  F2FP.BF16.F32.PACK_AB R0, RZ, R0 ;  /* 0x00000000ff00723e */ /* 0x000fe200000010ff */
[----:B------:R-:W-:Y:S06]  /*53c0*/  BRA `(.L_x_78) ;  /* 0x0000000400187947 */ /* 0x000fec0003800000 */
.L_x_91:
        /* <DEDUP_REMOVED lines=21> */
.L_x_100:
[----:B------:R-:W-:Y:S05]  /*5520*/  BSYNC B1 ;  /* 0x0000000000017941 */ /* 0x000fea0003800000 */
.L_x_99:
[----:B------:R-:W-:Y:S01]  /*5530*/  LEA R3, R0, 0x37800000, 0x17 ;  /* 0x3780000000037811 */ /* 0x000fe200078eb8ff */
[----:B------:R-:W-:-:S05]  /*5540*/  IMAD.SHL.U32 R0, R2, 0x200000, RZ ;  /* 0x0020000002007824 */ /* 0x000fca00078e00ff */
[----:B------:R-:W-:-:S07]  /*5550*/  LOP3.LUT R0, R3, R0, R4, 0xfe, !PT ;  /* 0x0000000003007212 */ /* 0x000fce00078efe04 */
.L_x_98:
[----:B------:R-:W-:Y:S05]  /*5560*/  BSYNC B0 ;  /* 0x0000000000007941 */ /* 0x000fea0003800000 */
.L_x_97:
[----:B------:R-:W-:Y:S01]  /*5570*/  F2FP.BF16.F32.PACK_AB R0, RZ, R0 ;  /* 0x00000000ff00723e */ /* 0x000fe200000010ff */
[----:B------:R-:W-:Y:S06]  /*5580*/  BRA `(.L_x_78) ;  /* 0x0000000000a87947 */ /* 0x000fec0003800000 */
.L_x_90:
        /* <DEDUP_REMOVED lines=14> */
.L_x_104:
[----:B------:R-:W-:Y:S05]  /*5670*/  BSYNC B0 ;  /* 0x0000000000007941 */ /* 0x000fea0003800000 */
.L_x_103:
[----:B------:R-:W-:Y:S01]  /*5680*/  F2FP.BF16.F32.PACK_AB R0, RZ, R0 ;  /* 0x00000000ff00723e */ /* 0x000fe200000010ff */
[----:B------:R-:W-:Y:S06]  /*5690*/  BRA `(.L_x_78) ;  /* 0x0000000000647947 */ /* 0x000fec0003800000 */
.L_x_77:
        /* <DEDUP_REMOVED lines=16> */
.L_x_105:
[----:B------:R-:W-:Y:S01]  /*57a0*/  PRMT R0, RZ, 0x7610, R0 ;  /* 0x00007610ff007816 */ /* 0x000fe20000000000 */
[----:B------:R-:W-:Y:S06]  /*57b0*/  BRA `(.L_x_78) ;  /* 0x00000000001c7947 */ /* 0x000fec0003800000 */
.L_x_102:
[----:B------:R-:W2:Y:S02]  /*57c0*/  LDG.E.64 R2, desc[UR36][R2.64] ;  /* 0x0000002402027981 */ /* 0x000ea4000c1e1b00 */
[----:B--2---:R-:W0:Y:S02]  /*57d0*/  I2F.U64 R0, R2 ;  /* 0x0000000200007312 */ /* 0x004e240000301000 */
[----:B0-----:R-:W-:Y:S01]  /*57e0*/  F2FP.BF16.F32.PACK_AB R0, RZ, R0 ;  /* 0x00000000ff00723e */ /* 0x001fe200000010ff */
[----:B------:R-:W-:Y:S06]  /*57f0*/  BRA `(.L_x_78) ;  /* 0x00000000000c7947 */ /* 0x000fec0003800000 */
.L_x_101:
[----:B------:R-:W2:Y:S02]  /*5800*/  LDG.E R2, desc[UR36][R2.64] ;  /* 0x0000002402027981 */ /* 0x000ea4000c1e1900 */
[----:B--2---:R-:W-:-:S04]  /*5810*/  I2FP.F32.U32 R0, R2 ;  /* 0x0000000200007245 */ /* 0x004fc80000201000 */
[----:B------:R-:W-:-:S07]  /*5820*/  F2FP.BF16.F32.PACK_AB R0, RZ, R0 ;  /* 0x00000000ff00723e */ /* 0x000fce00000010ff */
.L_x_78:
        /* <DEDUP_REMOVED lines=49> */
.L_x_109:
[----:B------:R-:W-:-:S06]  /*5b40*/  IMAD.U32 R3, R3, 0x10000, RZ ;  /* 0x0001000003037824 */ /* 0x000fcc00078e00ff */
[----:B------:R-:W0:Y:S02]  /*5b50*/  F2I.S64.TRUNC R2, R3 ;  /* 0x0000000300027311 */ /* 0x000e24000020d900 */
[----:B0-----:R0:W-:Y:S01]  /*5b60*/  STG.E.U8 desc[UR36][R16.64], R2 ;  /* 0x0000000210007986 */ /* 0x0011e2000c101124 */
[----:B------:R-:W-:Y:S05]  /*5b70*/  BRA `(.L_x_111) ;  /* 0x0000000c00847947 */ /* 0x000fea0003800000 */
.L_x_108:
        /* <DEDUP_REMOVED lines=10> */
.L_x_113:
[----:B------:R-:W-:-:S06]  /*5c20*/  IMAD.U32 R3, R3, 0x10000, RZ ;  /* 0x0001000003037824 */ /* 0x000fcc00078e00ff */
[----:B------:R-:W0:Y:S02]  /*5c30*/  F2I.FTZ.TRUNC.NTZ R3, R3 ;  /* 0x0000000300037305 */ /* 0x000e24000021f100 */
[----:B0-----:R0:W-:Y:S01]  /*5c40*/  STG.E desc[UR36][R16.64], R3 ;  /* 0x0000000310007986 */ /* 0x0011e2000c101924 */
[----:B------:R-:W-:Y:S05]  /*5c50*/  BRA `(.L_x_111) ;  /* 0x0000000c004c7947 */ /* 0x000fea0003800000 */
.L_x_112:
[----:B------:R-:W-:-:S06]  /*5c60*/  IMAD.U32 R3, R3, 0x10000, RZ ;  /* 0x0001000003037824 */ /* 0x000fcc00078e00ff */
[----:B------:R-:W0:Y:S02]  /*5c70*/  F2I.FTZ.TRUNC.NTZ R3, R3 ;  /* 0x0000000300037305 */ /* 0x000e24000021f100 */
[----:B0-----:R0:W-:Y:S01]  /*5c80*/  STG.E.U16 desc[UR36][R16.64], R3 ;  /* 0x0000000310007986 */ /* 0x0011e2000c101524 */
[----:B------:R-:W-:Y:S05]  /*5c90*/  BRA `(.L_x_111) ;  /* 0x0000000c003c7947 */ /* 0x000fea0003800000 */
.L_x_107:
        /* <DEDUP_REMOVED lines=9> */
.L_x_115:
[----:B------:R-:W-:-:S05]  /*5d30*/  IMAD.U32 R0, R3, 0x10000, RZ ;  /* 0x0001000003007824 */ /* 0x000fca00078e00ff */
[----:B------:R-:W-:-:S05]  /*5d40*/  F2FP.F16.F32.PACK_AB R0, RZ, R0 ;  /* 0x00000000ff00723e */ /* 0x000fca00000000ff */
[----:B------:R0:W-:Y:S01]  /*5d50*/  STG.E.U16 desc[UR36][R16.64], R0 ;  /* 0x0000000010007986 */ /* 0x0001e2000c101524 */
[----:B------:R-:W-:Y:S05]  /*5d60*/  BRA `(.L_x_111) ;  /* 0x0000000c00087947 */ /* 0x000fea0003800000 */
.L_x_114:
        /* <DEDUP_REMOVED lines=10> */
.L_x_117:
[----:B------:R-:W-:-:S05]  /*5e10*/  IMAD.U32 R3, R3, 0x10000, RZ ;  /* 0x0001000003037824 */ /* 0x000fca00078e00ff */
[----:B------:R-:W-:-:S04]  /*5e20*/  F2FP.F16.F32.PACK_AB R3, RZ, R3 ;  /* 0x00000003ff03723e */ /* 0x000fc800000000ff */
[----:B------:R-:W-:-:S05]  /*5e30*/  PRMT R3, R3, 0x5410, RZ ;  /* 0x0000541003037816 */ /* 0x000fca00000000ff */
[----:B------:R0:W-:Y:S01]  /*5e40*/  STG.E desc[UR36][R16.64], R3 ;  /* 0x0000000310007986 */ /* 0x0001e2000c101924 */
[----:B------:R-:W-:Y:S05]  /*5e50*/  BRA `(.L_x_111) ;  /* 0x0000000800cc7947 */ /* 0x000fea0003800000 */
.L_x_116:
[----:B------:R-:W-:-:S04]  /*5e60*/  IMAD.U32 R2, R3, 0x10000, RZ ;  /* 0x0001000003027824 */ /* 0x000fc800078e00ff */
[----:B------:R-:W-:-:S06]  /*5e70*/  FMUL.FTZ R2, R2, 1 ;  /* 0x3f80000002027820 */ /* 0x000fcc0000410000 */
[----:B------:R-:W0:Y:S02]  /*5e80*/  F2F.F64.F32 R2, R2 ;  /* 0x0000000200027310 */ /* 0x000e240000201800 */
[----:B0-----:R0:W-:Y:S01]  /*5e90*/  STG.E.64 desc[UR36][R16.64], R2 ;  /* 0x0000000210007986 */ /* 0x0011e2000c101b24 */
[----:B------:R-:W-:Y:S05]  /*5ea0*/  BRA `(.L_x_111) ;  /* 0x0000000800b87947 */ /* 0x000fea0003800000 */
.L_x_106:
        /* <DEDUP_REMOVED lines=13> */
.L_x_120:
[----:B------:R-:W-:Y:S01]  /*5f80*/  IMAD.U32 R3, R3, 0x10000, RZ ;  /* 0x0001000003037824 */ /* 0x000fe200078e00ff */
[----:B------:R-:W-:-:S03]  /*5f90*/  CS2R R6, SRZ ;  /* 0x0000000000067805 */ /* 0x000fc6000001ff00 */
[----:B------:R-:W-:-:S04]  /*5fa0*/  FMUL.FTZ R3, R3, 1 ;  /* 0x3f80000003037820 */ /* 0x000fc80000410000 */
[----:B------:R-:W0:Y:S02]  /*5fb0*/  F2F.F64.F32 R4, R3 ;  /* 0x0000000300047310 */ /* 0x000e240000201800 */
[----:B0-----:R0:W-:Y:S01]  /*5fc0*/  STG.E.128 desc[UR36][R16.64], R4 ;  /* 0x0000000410007986 */ /* 0x0011e2000c101d24 */
[----:B------:R-:W-:Y:S05]  /*5fd0*/  BRA `(.L_x_111) ;  /* 0x00000008006c7947 */ /* 0x000fea0003800000 */
.L_x_119:
        /* <DEDUP_REMOVED lines=21> */
.L_x_124:
[----:B------:R-:W-:Y:S05]  /*6130*/  BSYNC B0 ;  /* 0x0000000000007941 */ /* 0x000fea0003800000 */
.L_x_123:
[----:B------:R-:W-:-:S05]  /*6140*/  LOP3.LUT R3, R0, R3, RZ, 0xfc, !PT ;  /* 0x0000000300037212 */ /* 0x000fca00078efcff */
[----:B------:R0:W-:Y:S01]  /*6150*/  STG.E.U8 desc[UR36][R16.64], R3 ;  /* 0x0000000310007986 */ /* 0x0001e2000c101124 */
[----:B------:R-:W-:Y:S05]  /*6160*/  BRA `(.L_x_111) ;  /* 0x0000000800087947 */ /* 0x000fea0003800000 */
.L_x_122:
        /* <DEDUP_REMOVED lines=13> */
.L_x_126:
[----:B------:R-:W-:Y:S01]  /*6240*/  IMAD.MOV.U32 R0, RZ, RZ, 0x7f ;  /* 0x0000007fff007424 */ /* 0x000fe200078e00ff */
[----:B------:R-:W-:-:S04]  /*6250*/  ISETP.GT.U32.AND P0, PT, R2, 0x7f800000, PT ;  /* 0x7f8000000200780c */ /* 0x000fc80003f04070 */
[----:B------:R-:W-:-:S09]  /*6260*/  SEL R0, R0, 0x7c, P0 ;  /* 0x0000007c00007807 */ /* 0x000fd20000000000 */
.L_x_127:
[----:B------:R-:W-:Y:S05]  /*6270*/  BSYNC B0 ;  /* 0x0000000000007941 */ /* 0x000fea0003800000 */
.L_x_125:
[----:B------:R-:W-:-:S04]  /*6280*/  LOP3.LUT R2, R3, 0x80000000, RZ, 0xc0, !PT ;  /* 0x8000000003027812 */ /* 0x000fc800078ec0ff */
[----:B------:R-:W-:-:S04]  /*6290*/  SHF.R.U32.HI R3, RZ, 0x18, R2 ;  /* 0x00000018ff037819 */ /* 0x000fc80000011602 */
[----:B------:R-:W-:-:S05]  /*62a0*/  LOP3.LUT R3, R0, R3, RZ, 0xfc, !PT ;  /* 0x0000000300037212 */ /* 0x000fca00078efcff */
[----:B------:R0:W-:Y:S01]  /*62b0*/  STG.E.U8 desc[UR36][R16.64], R3 ;  /* 0x0000000310007986 */ /* 0x0001e2000c101124 */
[----:B------:R-:W-:Y:S05]  /*62c0*/  BRA `(.L_x_111) ;  /* 0x0000000400b07947 */ /* 0x000fea0003800000 */
.L_x_121:
[----:B------:R0:W-:Y:S01]  /*62d0*/  STG.E.U16 desc[UR36][R16.64], R3 ;  /* 0x0000000310007986 */ /* 0x0001e2000c101524 */
[----:B------:R-:W-:Y:S05]  /*62e0*/  BRA `(.L_x_111) ;  /* 0x0000000400a87947 */ /* 0x000fea0003800000 */
.L_x_118:
        /* <DEDUP_REMOVED lines=12> */
.L_x_130:
        /* <DEDUP_REMOVED lines=17> */
.L_x_133:
[----:B------:R-:W-:-:S04]  /*64c0*/  LOP3.LUT R2, R3, 0x80000000, RZ, 0xc0, !PT ;  /* 0x8000000003027812 */ /* 0x000fc800078ec0ff */
[----:B------:R-:W-:-:S04]  /*64d0*/  SHF.R.U32.HI R3, RZ, 0x18, R2 ;  /* 0x00000018ff037819 */ /* 0x000fc80000011602 */
[----:B------:R-:W-:-:S04]  /*64e0*/  LOP3.LUT R0, R0, R3, RZ, 0xfc, !PT ;  /* 0x0000000300007212 */ /* 0x000fc800078efcff */
[----:B------:R-:W-:-:S07]  /*64f0*/  PRMT R8, R0, 0x7610, R8 ;  /* 0x0000761000087816 */ /* 0x000fce0000000008 */
.L_x_132:
[----:B------:R-:W-:Y:S05]  /*6500*/  BSYNC B0 ;  /* 0x0000000000007941 */ /* 0x000fea0003800000 */
.L_x_131:
[----:B------:R3:W-:Y:S01]  /*6510*/  STG.E.U8 desc[UR36][R16.64], R8 ;  /* 0x0000000810007986 */ /* 0x0007e2000c101124 */
[----:B------:R-:W-:Y:S05]  /*6520*/  BRA `(.L_x_111) ;  /* 0x0000000400187947 */ /* 0x000fea0003800000 */
.L_x_129:
        /* <DEDUP_REMOVED lines=17> */
.L_x_136:
[----:B------:R-:W-:-:S04]  /*6640*/  LOP3.LUT R2, R3, 0x80000000, RZ, 0xc0, !PT ;  /* 0x8000000003027812 */ /* 0x000fc800078ec0ff */
[----:B------:R-:W-:-:S04]  /*6650*/  SHF.R.U32.HI R3, RZ, 0x18, R2 ;  /* 0x00000018ff037819 */ /* 0x000fc80000011602 */
[----:B------:R-:W-:-:S04]  /*6660*/  LOP3.LUT R0, R0, R3, RZ, 0xfc, !PT ;  /* 0x0000000300007212 */ /* 0x000fc800078efcff */
[----:B------:R-:W-:-:S07]  /*6670*/  PRMT R8, R0, 0x7610, R8 ;  /* 0x0000761000087816 */ /* 0x000fce0000000008 */
.L_x_135:
[----:B------:R-:W-:Y:S05]  /*6680*/  BSYNC B0 ;  /* 0x0000000000007941 */ /* 0x000fea0003800000 */
.L_x_134:
[----:B------:R0:W-:Y:S01]  /*6690*/  STG.E.U8 desc[UR36][R16.64], R8 ;  /* 0x0000000810007986 */ /* 0x0001e2000c101124 */
[----:B------:R-:W-:Y:S05]  /*66a0*/  BRA `(.L_x_111) ;  /* 0x0000000000b87947 */ /* 0x000fea0003800000 */
.L_x_128:
        /* <DEDUP_REMOVED lines=22> */
.L_x_110:
[----:B------:R-:W-:Y:S01]  /*6810*/  MOV R0, 0x0 ;  /* 0x0000000000007802 */ /* 0x000fe20000000f00 */
[----:B------:R-:W-:Y:S01]  /*6820*/  ULDC.64 UR4, c[0x4][0x128] ;  /* 0x01004a0000047ab9 */ /* 0x000fe20000000a00 */
[----:B------:R-:W-:Y:S01]  /*6830*/  ULDC.64 UR6, c[0x4][0x40] ;  /* 0x0100100000067ab9 */ /* 0x000fe20000000a00 */
[----:B------:R-:W-:Y:S01]  /*6840*/  IMAD.U32 R4, RZ, RZ, UR4 ;  /* 0x00000004ff047e24 */ /* 0x000fe2000f8e00ff */
[----:B------:R0:W1:Y:S01]  /*6850*/  LDC.64 R2, c[0x4][R0] ;  /* 0x0100000000027b82 */ /* 0x0000620000000a00 */
[----:B------:R-:W-:Y:S01]  /*6860*/  IMAD.U32 R5, RZ, RZ, UR5 ;  /* 0x00000005ff057e24 */ /* 0x000fe2000f8e00ff */
[----:B------:R-:W-:Y:S01]  /*6870*/  ULDC.64 UR4, c[0x4][0x130] ;  /* 0x01004c0000047ab9 */ /* 0x000fe20000000a00 */
[----:B------:R-:W-:Y:S02]  /*6880*/  IMAD.U32 R10, RZ, RZ, UR6 ;  /* 0x00000006ff0a7e24 */ /* 0x000fe4000f8e00ff */
[----:B------:R-:W-:Y:S02]  /*6890*/  IMAD.U32 R6, RZ, RZ, UR4 ;  /* 0x00000004ff067e24 */ /* 0x000fe4000f8e00ff */
[----:B------:R-:W-:-:S02]  /*68a0*/  IMAD.U32 R7, RZ, RZ, UR5 ;  /* 0x00000005ff077e24 */ /* 0x000fc4000f8e00ff */
[----:B------:R-:W-:Y:S02]  /*68b0*/  IMAD.U32 R11, RZ, RZ, UR7 ;  /* 0x00000007ff0b7e24 */ /* 0x000fe4000f8e00ff */
[----:B------:R-:W-:Y:S02]  /*68c0*/  IMAD.MOV.U32 R8, RZ, RZ, 0x65 ;  /* 0x00000065ff087424 */ /* 0x000fe400078e00ff */
[----:B------:R-:W-:Y:S02]  /*68d0*/  IMAD.MOV.U32 R12, RZ, RZ, 0x1 ;  /* 0x00000001ff0c7424 */ /* 0x000fe400078e00ff */
[----:B0-----:R-:W-:-:S07]  /*68e0*/  IMAD.MOV.U32 R13, RZ, RZ, RZ ;  /* 0x000000ffff0d7224 */ /* 0x001fce00078e00ff */
[----:B------:R-:W-:-:S07]  /*68f0*/  LEPC R20, `(.L_x_139) ;  /* 0x000000001014794e */ /* 0x000fce0000000000 */
[----:B-1----:R-:W-:Y:S05]  /*6900*/  CALL.ABS.NOINC R2 ;  /* 0x0000000002007343 */ /* 0x002fea0003c00000 */
.L_x_139:
[----:B------:R-:W-:Y:S05]  /*6910*/  BRA `(.L_x_111) ;  /* 0x00000000001c7947 */ /* 0x000fea0003800000 */
.L_x_138:
[----:B------:R-:W-:-:S06]  /*6920*/  IMAD.U32 R3, R3, 0x10000, RZ ;  /* 0x0001000003037824 */ /* 0x000fcc00078e00ff */
[----:B------:R-:W0:Y:S02]  /*6930*/  F2I.U64.TRUNC R2, R3 ;  /* 0x0000000300027311 */ /* 0x000e24000020d800 */
[----:B0-----:R2:W-:Y:S01]  /*6940*/  STG.E.64 desc[UR36][R16.64], R2 ;  /* 0x0000000210007986 */ /* 0x0015e2000c101b24 */
[----:B------:R-:W-:Y:S05]  /*6950*/  BRA `(.L_x_111) ;  /* 0x00000000000c7947 */ /* 0x000fea0003800000 */
.L_x_137:
[----:B------:R-:W-:-:S06]  /*6960*/  IMAD.U32 R3, R3, 0x10000, RZ ;  /* 0x0001000003037824 */ /* 0x000fcc00078e00ff */
[----:B------:R-:W0:Y:S02]  /*6970*/  F2I.FTZ.U32.TRUNC.NTZ R3, R3 ;  /* 0x0000000300037305 */ /* 0x000e24000021f000 */
[----:B0-----:R0:W-:Y:S02]  /*6980*/  STG.E desc[UR36][R16.64], R3 ;  /* 0x0000000310007986 */ /* 0x0011e4000c101924 */
.L_x_111:
[----:B------:R-:W-:-:S07]  /*6990*/  VIADD R19, R19, 0x80 ;  /* 0x0000008013137836 */ /* 0x000fce0000000000 */
.L_x_71:
[----:B------:R-:W-:Y:S05]  /*69a0*/  BSYNC B6 ;  /* 0x0000000000067941 */ /* 0x000fea0003800000 */
.L_x_70:
        /* <DEDUP_REMOVED lines=307> */
.L_x_142:
        /* <DEDUP_REMOVED lines=22> */
.L_x_146:
[----:B------:R-:W2:Y:S02]  /*7e40*/  LDG.E.U8 R2, desc[UR36][R2.64] ;  /* 0x0000002402027981 */ /* 0x000ea4000c1e1100 */
[----:B--2---:R-:W-:-:S04]  /*7e50*/  I2FP.F32.U32 R0, R2 ;  /* 0x0000000200007245 */ /* 0x004fc80000201000 */
[----:B------:R-:W-:Y:S01]  /*7e60*/  F2FP.BF16.F32.PACK_AB R0, RZ, R0 ;  /* 0x00000000ff00723e */ /* 0x000fe200000010ff */
[----:B------:R-:W-:Y:S06]  /*7e70*/  BRA `(.L_x_148) ;  /* 0x0000000c00907947 */ /* 0x000fec0003800000 */
.L_x_145:
        /* <DEDUP_REMOVED lines=10> */
.L_x_150:
[----:B------:R-:W2:Y:S02]  /*7f20*/  LDG.E R2, desc[UR36][R2.64] ;  /* 0x0000002402027981 */ /* 0x000ea4000c1e1900 */
[----:B--2---:R-:W-:-:S04]  /*7f30*/  I2FP.F32.S32 R0, R2 ;  /* 0x0000000200007245 */ /* 0x004fc80000201400 */
[----:B------:R-:W-:Y:S01]  /*7f40*/  F2FP.BF16.F32.PACK_AB R0, RZ, R0 ;  /* 0x00000000ff00723e */ /* 0x000fe200000010ff */
[----:B------:R-:W-:Y:S06]  /*7f50*/  BRA `(.L_x_148) ;  /* 0x0000000c00587947 */ /* 0x000fec0003800000 */
.L_x_149:
[----:B------:R-:W2:Y:S02]  /*7f60*/  LDG.E.U16 R2, desc[UR36][R2.64] ;  /* 0x0000002402027981 */ /* 0x000ea4000c1e1500 */
[----:B--2---:R-:W0:Y:S02]  /*7f70*/  I2F.S16 R0, R2 ;  /* 0x0000000200007306 */ /* 0x004e240000101400 */
[----:B0-----:R-:W-:Y:S01]  /*7f80*/  F2FP.BF16.F32.PACK_AB R0, RZ, R0 ;  /* 0x00000000ff00723e */ /* 0x001fe200000010ff */
[----:B------:R-:W-:Y:S06]  /*7f90*/  BRA `(.L_x_148) ;  /* 0x0000000c00487947 */ /* 0x000fec0003800000 */
.L_x_144:
        /* <DEDUP_REMOVED lines=9> */
.L_x_152:
[----:B------:R-:W2:Y:S02]  /*8030*/  LDG.E.U16 R0, desc[UR36][R2.64] ;  /* 0x0000002402007981 */ /* 0x000ea4000c1e1500 */
[----:B--2---:R-:W-:-:S05]  /*8040*/  HADD2.F32 R0, -RZ, R0.H0_H0 ;  /* 0x20000000ff007230 */ /* 0x004fca0000004100 */
[----:B------:R-:W-:Y:S01]  /*8050*/  F2FP.BF16.F32.PACK_AB R0, RZ, R0 ;  /* 0x00000000ff00723e */ /* 0x000fe200000010ff */
[----:B------:R-:W-:Y:S06]  /*8060*/  BRA `(.L_x_148) ;  /* 0x0000000c00147947 */ /* 0x000fec0003800000 */
.L_x_151:
        /* <DEDUP_REMOVED lines=9> */
.L_x_154:
[----:B------:R-:W2:Y:S02]  /*8100*/  LDG.E.U16 R2, desc[UR36][R2.64] ;  /* 0x0000002402027981 */ /* 0x000ea4000c1e1500 */
[----:B--2---:R-:W-:-:S05]  /*8110*/  HADD2.F32 R0, -RZ, R2.H0_H0 ;  /* 0x20000002ff007230 */ /* 0x004fca0000004100 */
[----:B------:R-:W-:Y:S01]  /*8120*/  F2FP.BF16.F32.PACK_AB R0, RZ, R0 ;  /* 0x00000000ff00723e */ /* 0x000fe200000010ff */
[----:B------:R-:W-:Y:S06]  /*8130*/  BRA `(.L_x_148) ;  /* 0x0000000800e07947 */ /* 0x000fec0003800000 */
.L_x_153:
        /* <DEDUP_REMOVED lines=8> */
.L_x_143:
        /* <DEDUP_REMOVED lines=13> */
.L_x_157:
        /* <DEDUP_REMOVED lines=8> */
.L_x_156:
        /* <DEDUP_REMOVED lines=28> */
.L_x_159:
        /* <DEDUP_REMOVED lines=15> */
.L_x_158:
[----:B------:R0:W5:Y:S01]  /*85c0*/  LDG.E.U16 R0, desc[UR36][R2.64] ;  /* 0x0000002402007981 */ /* 0x000162000c1e1500 */
[----:B------:R-:W-:Y:S05]  /*85d0*/  BRA `(.L_x_148) ;  /* 0x0000000400b87947 */ /* 0x000fea0003800000 */
.L_x_155:
        /* <DEDUP_REMOVED lines=12> */
.L_x_162:
        /* <DEDUP_REMOVED lines=21> */
.L_x_166:
[----:B------:R-:W-:Y:S05]  /*87f0*/  BSYNC B1 ;  /* 0x0000000000017941 */ /* 0x000fea0003800000 */
.L_x_165:
[----:B------:R-:W-:Y:S01]  /*8800*/  LEA R3, R0, 0x3b800000, 0x17 ;  /* 0x3b80000000037811 */ /* 0x000fe200078eb8ff */
[----:B------:R-:W-:-:S05]  /*8810*/  IMAD.SHL.U32 R0, R2, 0x100000, RZ ;  /* 0x0010000002007824 */ /* 0x000fca00078e00ff */
[----:B------:R-:W-:-:S07]  /*8820*/  LOP3.LUT R0, R3, R0, R4, 0xfe, !PT ;  /* 0x0000000003007212 */ /* 0x000fce00078efe04 */
.L_x_164:
[----:B------:R-:W-:Y:S05]  /*8830*/  BSYNC B0 ;  /* 0x0000000000007941 */ /* 0x000fea0003800000 */
.L_x_163:
[----:B------:R-:W-:Y:S01]  /*8840*/  F2FP.BF16.F32.PACK_AB R0, RZ, R0 ;  /* 0x00000000ff00723e */ /* 0x000fe200000010ff */
[----:B------:R-:W-:Y:S06]  /*8850*/  BRA `(.L_x_148) ;  /* 0x0000000400187947 */ /* 0x000fec0003800000 */
.L_x_161:
        /* <DEDUP_REMOVED lines=21> */
.L_x_170:
[----:B------:R-:W-:Y:S05]  /*89b0*/  BSYNC B1 ;  /* 0x0000000000017941 */ /* 0x000fea0003800000 */
.L_x_169:
[----:B------:R-:W-:Y:S01]  /*89c0*/  LEA R3, R0, 0x37800000, 0x17 ;  /* 0x3780000000037811 */ /* 0x000fe200078eb8ff */
[----:B------:R-:W-:-:S05]  /*89d0*/  IMAD.SHL.U32 R0, R2, 0x200000, RZ ;  /* 0x0020000002007824 */ /* 0x000fca00078e00ff */
[----:B------:R-:W-:-:S07]  /*89e0*/  LOP3.LUT R0, R3, R0, R4, 0xfe, !PT ;  /* 0x0000000003007212 */ /* 0x000fce00078efe04 */
.L_x_168:
[----:B------:R-:W-:Y:S05]  /*89f0*/  BSYNC B0 ;  /* 0x0000000000007941 */ /* 0x000fea0003800000 */
.L_x_167:
[----:B------:R-:W-:Y:S01]  /*8a00*/  F2FP.BF16.F32.PACK_AB R0, RZ, R0 ;  /* 0x00000000ff00723e */ /* 0x000fe200000010ff */
[----:B------:R-:W-:Y:S06]  /*8a10*/  BRA `(.L_x_148) ;  /* 0x0000000000a87947 */ /* 0x000fec0003800000 */
.L_x_160:
        /* <DEDUP_REMOVED lines=14> */
.L_x_174:
[----:B------:R-:W-:Y:S05]  /*8b00*/  BSYNC B0 ;  /* 0x0000000000007941 */ /* 0x000fea0003800000 */
.L_x_173:
[----:B------:R-:W-:Y:S01]  /*8b10*/  F2FP.BF16.F32.PACK_AB R0, RZ, R0 ;  /* 0x00000000ff00723e */ /* 0x000fe200000010ff */
[----:B------:R-:W-:Y:S06]  /*8b20*/  BRA `(.L_x_148) ;  /* 0x0000000000647947 */ /* 0x000fec0003800000 */
.L_x_147:
        /* <DEDUP_REMOVED lines=16> */
.L_x_175:
[----:B------:R-:W-:Y:S01]  /*8c30*/  PRMT R0, RZ, 0x7610, R0 ;  /* 0x00007610ff007816 */ /* 0x000fe20000000000 */
[----:B------:R-:W-:Y:S06]  /*8c40*/  BRA `(.L_x_148) ;  /* 0x00000000001c7947 */ /* 0x000fec0003800000 */
.L_x_172:
[----:B------:R-:W2:Y:S02]  /*8c50*/  LDG.E.64 R2, desc[UR36][R2.64] ;  /* 0x0000002402027981 */ /* 0x000ea4000c1e1b00 */
[----:B--2---:R-:W0:Y:S02]  /*8c60*/  I2F.U64 R0, R2 ;  /* 0x0000000200007312 */ /* 0x004e240000301000 */
[----:B0-----:R-:W-:Y:S01]  /*8c70*/  F2FP.BF16.F32.PACK_AB R0, RZ, R0 ;  /* 0x00000000ff00723e */ /* 0x001fe200000010ff */
[----:B------:R-:W-:Y:S06]  /*8c80*/  BRA `(.L_x_148) ;  /* 0x00000000000c7947 */ /* 0x000fec0003800000 */
.L_x_171:
[----:B------:R-:W2:Y:S02]  /*8c90*/  LDG.E R2, desc[UR36][R2.64] ;  /* 0x0000002402027981 */ /* 0x000ea4000c1e1900 */
[----:B--2---:R-:W-:-:S04]  /*8ca0*/  I2FP.F32.U32 R0, R2 ;  /* 0x0000000200007245 */ /* 0x004fc80000201000 */
[----:B------:R-:W-:-:S07]  /*8cb0*/  F2FP.BF16.F32.PACK_AB R0, RZ, R0 ;  /* 0x00000000ff00723e */ /* 0x000fce00000010ff */
.L_x_148:
        /* <DEDUP_REMOVED lines=49> */
.L_x_179:
[----:B------:R-:W-:-:S06]  /*8fd0*/  IMAD.U32 R3, R3, 0x10000, RZ ;  /* 0x0001000003037824 */ /* 0x000fcc00078e00ff */
[----:B------:R-:W0:Y:S02]  /*8fe0*/  F2I.S64.TRUNC R2, R3 ;  /* 0x0000000300027311 */ /* 0x000e24000020d900 */
[----:B0-----:R3:W-:Y:S01]  /*8ff0*/  STG.E.U8 desc[UR36][R16.64], R2 ;  /* 0x0000000210007986 */ /* 0x0017e2000c101124 */
[----:B------:R-:W-:Y:S05]  /*9000*/  BRA `(.L_x_181) ;  /* 0x0000000c00847947 */ /* 0x000fea0003800000 */
.L_x_178:
        /* <DEDUP_REMOVED lines=10> */
.L_x_183:
[----:B------:R-:W-:-:S06]  /*90b0*/  IMAD.U32 R3, R3, 0x10000, RZ ;  /* 0x0001000003037824 */ /* 0x000fcc00078e00ff */
[----:B------:R-:W0:Y:S02]  /*90c0*/  F2I.FTZ.TRUNC.NTZ R3, R3 ;  /* 0x0000000300037305 */ /* 0x000e24000021f100 */
[----:B0-----:R2:W-:Y:S01]  /*90d0*/  STG.E desc[UR36][R16.64], R3 ;  /* 0x0000000310007986 */ /* 0x0015e2000c101924 */
[----:B------:R-:W-:Y:S05]  /*90e0*/  BRA `(.L_x_181) ;  /* 0x0000000c004c7947 */ /* 0x000fea0003800000 */
.L_x_182:
[----:B------:R-:W-:-:S06]  /*90f0*/  IMAD.U32 R3, R3, 0x10000, RZ ;  /* 0x0001000003037824 */ /* 0x000fcc00078e00ff */
[----:B------:R-:W0:Y:S02]  /*9100*/  F2I.FTZ.TRUNC.NTZ R3, R3 ;  /* 0x0000000300037305 */ /* 0x000e24000021f100 */
[----:B0-----:R0:W-:Y:S01]  /*9110*/  STG.E.U16 desc[UR36][R16.64], R3 ;  /* 0x0000000310007986 */ /* 0x0011e2000c101524 */
[----:B------:R-:W-:Y:S05]  /*9120*/  BRA `(.L_x_181) ;  /* 0x0000000c003c7947 */ /* 0x000fea0003800000 */
.L_x_177:
        /* <DEDUP_REMOVED lines=9> */
.L_x_185:
[----:B------:R-:W-:-:S05]  /*91c0*/  IMAD.U32 R0, R3, 0x10000, RZ ;  /* 0x0001000003007824 */ /* 0x000fca00078e00ff */
[----:B------:R-:W-:-:S05]  /*91d0*/  F2FP.F16.F32.PACK_AB R0, RZ, R0 ;  /* 0x00000000ff00723e */ /* 0x000fca00000000ff */
[----:B------:R0:W-:Y:S01]  /*91e0*/  STG.E.U16 desc[UR36][R16.64], R0 ;  /* 0x0000000010007986 */ /* 0x0001e2000c101524 */
[----:B------:R-:W-:Y:S05]  /*91f0*/  BRA `(.L_x_181) ;  /* 0x0000000c00087947 */ /* 0x000fea0003800000 */
.L_x_184:
        /* <DEDUP_REMOVED lines=10> */
.L_x_187:
[----:B------:R-:W-:-:S05]  /*92a0*/  IMAD.U32 R3, R3, 0x10000, RZ ;  /* 0x0001000003037824 */ /* 0x000fca00078e00ff */
[----:B------:R-:W-:-:S04]  /*92b0*/  F2FP.F16.F32.PACK_AB R3, RZ, R3 ;  /* 0x00000003ff03723e */ /* 0x000fc800000000ff */
[----:B------:R-:W-:-:S05]  /*92c0*/  PRMT R3, R3, 0x5410, RZ ;  /* 0x0000541003037816 */ /* 0x000fca00000000ff */
[----:B------:R0:W-:Y:S01]  /*92d0*/  STG.E desc[UR36][R16.64], R3 ;  /* 0x0000000310007986 */ /* 0x0001e2000c101924 */
[----:B------:R-:W-:Y:S05]  /*92e0*/  BRA `(.L_x_181) ;  /* 0x0000000800cc7947 */ /* 0x000fea0003800000 */
.L_x_186:
[----:B------:R-:W-:-:S04]  /*92f0*/  IMAD.U32 R2, R3, 0x10000, RZ ;  /* 0x0001000003027824 */ /* 0x000fc800078e00ff */
[----:B------:R-:W-:-:S06]  /*9300*/  FMUL.FTZ R2, R2, 1 ;  /* 0x3f80000002027820 */ /* 0x000fcc0000410000 */
[----:B------:R-:W0:Y:S02]  /*9310*/  F2F.F64.F32 R2, R2 ;  /* 0x0000000200027310 */ /* 0x000e240000201800 */
[----:B0-----:R0:W-:Y:S01]  /*9320*/  STG.E.64 desc[UR36][R16.64], R2 ;  /* 0x0000000210007986 */ /* 0x0011e2000c101b24 */
[----:B------:R-:W-:Y:S05]  /*9330*/  BRA `(.L_x_181) ;  /* 0x0000000800b87947 */ /* 0x000fea0003800000 */
.L_x_176:
        /* <DEDUP_REMOVED lines=13> */
.L_x_190:
[----:B------:R-:W-:Y:S01]  /*9410*/  IMAD.U32 R3, R3, 0x10000, RZ ;  /* 0x0001000003037824 */ /* 0x000fe200078e00ff */
[----:B------:R-:W-:-:S03]  /*9420*/  CS2R R6, SRZ ;  /* 0x0000000000067805 */ /* 0x000fc6000001ff00 */
[----:B------:R-:W-:-:S04]  /*9430*/  FMUL.FTZ R3, R3, 1 ;  /* 0x3f80000003037820 */ /* 0x000fc80000410000 */
[----:B------:R-:W0:Y:S02]  /*9440*/  F2F.F64.F32 R4, R3 ;  /* 0x0000000300047310 */ /* 0x000e240000201800 */
[----:B0-----:R0:W-:Y:S01]  /*9450*/  STG.E.128 desc[UR36][R16.64], R4 ;  /* 0x0000000410007986 */ /* 0x0011e2000c101d24 */
[----:B------:R-:W-:Y:S05]  /*9460*/  BRA `(.L_x_181) ;  /* 0x00000008006c7947 */ /* 0x000fea0003800000 */
.L_x_189:
        /* <DEDUP_REMOVED lines=21> */
.L_x_194:
[----:B------:R-:W-:Y:S05]  /*95c0*/  BSYNC B0 ;  /* 0x0000000000007941 */ /* 0x000fea0003800000 */
.L_x_193:
[----:B------:R-:W-:-:S05]  /*95d0*/  LOP3.LUT R3, R0, R3, RZ, 0xfc, !PT ;  /* 0x0000000300037212 */ /* 0x000fca00078efcff */
[----:B------:R0:W-:Y:S01]  /*95e0*/  STG.E.U8 desc[UR36][R16.64], R3 ;  /* 0x0000000310007986 */ /* 0x0001e2000c101124 */
[----:B------:R-:W-:Y:S05]  /*95f0*/  BRA `(.L_x_181) ;  /* 0x0000000800087947 */ /* 0x000fea0003800000 */
.L_x_192:
        /* <DEDUP_REMOVED lines=13> */
.L_x_196:
[----:B------:R-:W-:Y:S01]  /*96d0*/  IMAD.MOV.U32 R0, RZ, RZ, 0x7f ;  /* 0x0000007fff007424 */ /* 0x000fe200078e00ff */
[----:B------:R-:W-:-:S04]  /*96e0*/  ISETP.GT.U32.AND P0, PT, R2, 0x7f800000, PT ;  /* 0x7f8000000200780c */ /* 0x000fc80003f04070 */
[----:B------:R-:W-:-:S09]  /*96f0*/  SEL R0, R0, 0x7c, P0 ;  /* 0x0000007c00007807 */ /* 0x000fd20000000000 */
.L_x_197:
[----:B------:R-:W-:Y:S05]  /*9700*/  BSYNC B0 ;  /* 0x0000000000007941 */ /* 0x000fea0003800000 */
.L_x_195:
[----:B------:R-:W-:-:S04]  /*9710*/  LOP3.LUT R2, R3, 0x80000000, RZ, 0xc0, !PT ;  /* 0x8000000003027812 */ /* 0x000fc800078ec0ff */
[----:B------:R-:W-:-:S04]  /*9720*/  SHF.R.U32.HI R3, RZ, 0x18, R2 ;  /* 0x00000018ff037819 */ /* 0x000fc80000011602 */
[----:B------:R-:W-:-:S05]  /*9730*/  LOP3.LUT R3, R0, R3, RZ, 0xfc, !PT ;  /* 0x0000000300037212 */ /* 0x000fca00078efcff */
[----:B------:R0:W-:Y:S01]  /*9740*/  STG.E.U8 desc[UR36][R16.64], R3 ;  /* 0x0000000310007986 */ /* 0x0001e2000c101124 */
[----:B------:R-:W-:Y:S05]  /*9750*/  BRA `(.L_x_181) ;  /* 0x0000000400b07947 */ /* 0x000fea0003800000 */
.L_x_191:
[----:B------:R0:W-:Y:S01]  /*9760*/  STG.E.U16 desc[UR36][R16.64], R3 ;  /* 0x0000000310007986 */ /* 0x0001e2000c101524 */
[----:B------:R-:W-:Y:S05]  /*9770*/  BRA `(.L_x_181) ;  /* 0x0000000400a87947 */ /* 0x000fea0003800000 */
.L_x_188:
        /* <DEDUP_REMOVED lines=12> */
.L_x_200:
        /* <DEDUP_REMOVED lines=17> */
.L_x_203:
[----:B------:R-:W-:-:S04]  /*9950*/  LOP3.LUT R2, R3, 0x80000000, RZ, 0xc0, !PT ;  /* 0x8000000003027812 */ /* 0x000fc800078ec0ff */
[----:B------:R-:W-:-:S04]  /*9960*/  SHF.R.U32.HI R3, RZ, 0x18, R2 ;  /* 0x00000018ff037819 */ /* 0x000fc80000011602 */
[----:B------:R-:W-:-:S04]  /*9970*/  LOP3.LUT R0, R0, R3, RZ, 0xfc, !PT ;  /* 0x0000000300007212 */ /* 0x000fc800078efcff */
[----:B------:R-:W-:-:S07]  /*9980*/  PRMT R8, R0, 0x7610, R8 ;  /* 0x0000761000087816 */ /* 0x000fce0000000008 */
.L_x_202:
[----:B------:R-:W-:Y:S05]  /*9990*/  BSYNC B0 ;  /* 0x0000000000007941 */ /* 0x000fea0003800000 */
.L_x_201:
[----:B------:R0:W-:Y:S01]  /*99a0*/  STG.E.U8 desc[UR36][R16.64], R8 ;  /* 0x0000000810007986 */ /* 0x0001e2000c101124 */
[----:B------:R-:W-:Y:S05]  /*99b0*/  BRA `(.L_x_181) ;  /* 0x0000000400187947 */ /* 0x000fea0003800000 */
.L_x_199:
        /* <DEDUP_REMOVED lines=17> */
.L_x_206:
[----:B------:R-:W-:-:S04]  /*9ad0*/  LOP3.LUT R2, R3, 0x80000000, RZ, 0xc0, !PT ;  /* 0x8000000003027812 */ /* 0x000fc800078ec0ff */
[----:B------:R-:W-:-:S04]  /*9ae0*/  SHF.R.U32.HI R3, RZ, 0x18, R2 ;  /* 0x00000018ff037819 */ /* 0x000fc80000011602 */
[----:B------:R-:W-:-:S04]  /*9af0*/  LOP3.LUT R0, R0, R3, RZ, 0xfc, !PT ;  /* 0x0000000300007212 */ /* 0x000fc800078efcff */
[----:B------:R-:W-:-:S07]  /*9b00*/  PRMT R8, R0, 0x7610, R8 ;  /* 0x0000761000087816 */ /* 0x000fce0000000008 */
.L_x_205:
[----:B------:R-:W-:Y:S05]  /*9b10*/  BSYNC B0 ;  /* 0x0000000000007941 */ /* 0x000fea0003800000 */
.L_x_204:
[----:B------:R0:W-:Y:S01]  /*9b20*/  STG.E.U8 desc[UR36][R16.64], R8 ;  /* 0x0000000810007986 */ /* 0x0001e2000c101124 */
[----:B------:R-:W-:Y:S05]  /*9b30*/  BRA `(.L_x_181) ;  /* 0x0000000000b87947 */ /* 0x000fea0003800000 */
.L_x_198:
        /* <DEDUP_REMOVED lines=22> */
.L_x_180:
        /* <DEDUP_REMOVED lines=16> */
.L_x_209:
[----:B------:R-:W-:Y:S05]  /*9da0*/  BRA `(.L_x_181) ;  /* 0x00000000001c7947 */ /* 0x000fea0003800000 */
.L_x_208:
[----:B------:R-:W-:-:S06]  /*9db0*/  IMAD.U32 R3, R3, 0x10000, RZ ;  /* 0x0001000003037824 */ /* 0x000fcc00078e00ff */
[----:B------:R-:W0:Y:S02]  /*9dc0*/  F2I.U64.TRUNC R2, R3 ;  /* 0x0000000300027311 */ /* 0x000e24000020d800 */
[----:B0-----:R0:W-:Y:S01]  /*9dd0*/  STG.E.64 desc[UR36][R16.64], R2 ;  /* 0x0000000210007986 */ /* 0x0011e2000c101b24 */
[----:B------:R-:W-:Y:S05]  /*9de0*/  BRA `(.L_x_181) ;  /* 0x00000000000c7947 */ /* 0x000fea0003800000 */
.L_x_207:
[----:B------:R-:W-:-:S06]  /*9df0*/  IMAD.U32 R3, R3, 0x10000, RZ ;  /* 0x0001000003037824 */ /* 0x000fcc00078e00ff */
[----:B------:R-:W0:Y:S02]  /*9e00*/  F2I.FTZ.U32.TRUNC.NTZ R3, R3 ;  /* 0x0000000300037305 */ /* 0x000e24000021f000 */
[----:B0-----:R0:W-:Y:S02]  /*9e10*/  STG.E desc[UR36][R16.64], R3 ;  /* 0x0000000310007986 */ /* 0x0011e4000c101924 */
.L_x_181:
[----:B------:R-:W-:-:S07]  /*9e20*/  VIADD R19, R19, 0x80 ;  /* 0x0000008013137836 */ /* 0x000fce0000000000 */
.L_x_141:
[----:B------:R-:W-:Y:S05]  /*9e30*/  BSYNC B6 ;  /* 0x0000000000067941 */ /* 0x000fea0003800000 */
.L_x_140:
[----:B------:R-:W-:Y:S02]  /*9e40*/  ULDC UR4, c[0x0][0x210] ;  /* 0x0000840000047ab9 */ /* 0x000fe40000000800 */
[----:B------:R-:W-:-:S13]  /*9e50*/  ISETP.GE.AND P0, PT, R19, UR4, PT ;  /* 0x0000000413007c0c */ /* 0x000fda000bf06270 */
[----:B------:R-:W-:Y:S05]  /*9e60*/  @P0 EXIT ;  /* 0x000000000000094d */ /* 0x000fea0003800000 */
        /* <DEDUP_REMOVED lines=303> */
.L_x_210:
        /* <DEDUP_REMOVED lines=22> */
.L_x_214:
[----:B------:R-:W2:Y:S02]  /*b2c0*/  LDG.E.U8 R2, desc[UR36][R2.64] ;  /* 0x0000002402027981 */ /* 0x000ea4000c1e1100 */
[----:B--2---:R-:W-:-:S04]  /*b2d0*/  I2FP.F32.U32 R0, R2 ;  /* 0x0000000200007245 */ /* 0x004fc80000201000 */
[----:B------:R-:W-:Y:S01]  /*b2e0*/  F2FP.BF16.F32.PACK_AB R0, RZ, R0 ;  /* 0x00000000ff00723e */ /* 0x000fe200000010ff */
[----:B------:R-:W-:Y:S06]  /*b2f0*/  BRA `(.L_x_216) ;  /* 0x0000000c00907947 */ /* 0x000fec0003800000 */
.L_x_213:
        /* <DEDUP_REMOVED lines=10> */
.L_x_218:
[----:B------:R-:W2:Y:S02]  /*b3a0*/  LDG.E R2, desc[UR36][R2.64] ;  /* 0x0000002402027981 */ /* 0x000ea4000c1e1900 */
[----:B--2---:R-:W-:-:S04]  /*b3b0*/  I2FP.F32.S32 R0, R2 ;  /* 0x0000000200007245 */ /* 0x004fc80000201400 */
[----:B------:R-:W-:Y:S01]  /*b3c0*/  F2FP.BF16.F32.PACK_AB R0, RZ, R0 ;  /* 0x00000000ff00723e */ /* 0x000fe200000010ff */
[----:B------:R-:W-:Y:S06]  /*b3d0*/  BRA `(.L_x_216) ;  /* 0x0000000c00587947 */ /* 0x000fec0003800000 */
.L_x_217:
[----:B------:R-:W2:Y:S02]  /*b3e0*/  LDG.E.U16 R2, desc[UR36][R2.64] ;  /* 0x0000002402027981 */ /* 0x000ea4000c1e1500 */
[----:B--2---:R-:W0:Y:S02]  /*b3f0*/  I2F.S16 R0, R2 ;  /* 0x0000000200007306 */ /* 0x004e240000101400 */
[----:B0-----:R-:W-:Y:S01]  /*b400*/  F2FP.BF16.F32.PACK_AB R0, RZ, R0 ;  /* 0x00000000ff00723e */ /* 0x001fe200000010ff */
[----:B------:R-:W-:Y:S06]  /*b410*/  BRA `(.L_x_216) ;  /* 0x0000000c00487947 */ /* 0x000fec0003800000 */
.L_x_212:
        /* <DEDUP_REMOVED lines=9> */
.L_x_220:
[----:B------:R-:W2:Y:S02]  /*b4b0*/  LDG.E.U16 R0, desc[UR36][R2.64] ;  /* 0x0000002402007981 */ /* 0x000ea4000c1e1500 */
[----:B--2---:R-:W-:-:S05]  /*b4c0*/  HADD2.F32 R0, -RZ, R0.H0_H0 ;  /* 0x20000000ff007230 */ /* 0x004fca0000004100 */
[----:B------:R-:W-:Y:S01]  /*b4d0*/  F2FP.BF16.F32.PACK_AB R0, RZ, R0 ;  /* 0x00000000ff00723e */ /* 0x000fe200000010ff */
[----:B------:R-:W-:Y:S06]  /*b4e0*/  BRA `(.L_x_216) ;  /* 0x0000000c00147947 */ /* 0x000fec0003800000 */
.L_x_219:
        /* <DEDUP_REMOVED lines=9> */
.L_x_222:
[----:B------:R-:W2:Y:S02]  /*b580*/  LDG.E.U16 R2, desc[UR36][R2.64] ;  /* 0x0000002402027981 */ /* 0x000ea4000c1e1500 */
[----:B--2---:R-:W-:-:S05]  /*b590*/  HADD2.F32 R0, -RZ, R2.H0_H0 ;  /* 0x20000002ff007230 */ /* 0x004fca0000004100 */
[----:B------:R-:W-:Y:S01]  /*b5a0*/  F2FP.BF16.F32.PACK_AB R0, RZ, R0 ;  /* 0x00000000ff00723e */ /* 0x000fe200000010ff */
[----:B------:R-:W-:Y:S06]  /*b5b0*/  BRA `(.L_x_216) ;  /* 0x0000000800e07947 */ /* 0x000fec0003800000 */
.L_x_221:
        /* <DEDUP_REMOVED lines=8> */
.L_x_211:
        /* <DEDUP_REMOVED lines=13> */
.L_x_225:
        /* <DEDUP_REMOVED lines=8> */
.L_x_224:
        /* <DEDUP_REMOVED lines=28> */
.L_x_227:
        /* <DEDUP_REMOVED lines=15> */
.L_x_226:
[----:B------:R0:W5:Y:S01]  /*ba40*/  LDG.E.U16 R0, desc[UR36][R2.64] ;  /* 0x0000002402007981 */ /* 0x000162000c1e1500 */
[----:B------:R-:W-:Y:S05]  /*ba50*/  BRA `(.L_x_216) ;  /* 0x0000000400b87947 */ /* 0x000fea0003800000 */
.L_x_223:
        /* <DEDUP_REMOVED lines=12> */
.L_x_230:
        /* <DEDUP_REMOVED lines=21> */
.L_x_234:
[----:B------:R-:W-:Y:S05]  /*bc70*/  BSYNC B1 ;  /* 0x0000000000017941 */ /* 0x000fea0003800000 */
.L_x_233:
[----:B------:R-:W-:Y:S01]  /*bc80*/  LEA R3, R0, 0x3b800000, 0x17 ;  /* 0x3b80000000037811 */ /* 0x000fe200078eb8ff */
[----:B------:R-:W-:-:S05]  /*bc90*/  IMAD.SHL.U32 R0, R2, 0x100000, RZ ;  /* 0x0010000002007824 */ /* 0x000fca00078e00ff */
[----:B------:R-:W-:-:S07]  /*bca0*/  LOP3.LUT R0, R3, R0, R4, 0xfe, !PT ;  /* 0x0000000003007212 */ /* 0x000fce00078efe04 */
.L_x_232:
[----:B------:R-:W-:Y:S05]  /*bcb0*/  BSYNC B0 ;  /* 0x0000000000007941 */ /* 0x000fea0003800000 */
.L_x_231:
[----:B------:R-:W-:Y:S01]  /*bcc0*/  F2FP.BF16.F32.PACK_AB R0, RZ, R0 ;  /* 0x00000000ff00723e */ /* 0x000fe200000010ff */
[----:B------:R-:W-:Y:S06]  /*bcd0*/  BRA `(.L_x_216) ;  /* 0x0000000400187947 */ /* 0x000fec0003800000 */
.L_x_229:
        /* <DEDUP_REMOVED lines=21> */
.L_x_238:
[----:B------:R-:W-:Y:S05]  /*be30*/  BSYNC B1 ;  /* 0x0000000000017941 */ /* 0x000fea0003800000 */
.L_x_237:
[----:B------:R-:W-:Y:S01]  /*be40*/  LEA R3, R0, 0x37800000, 0x17 ;  /* 0x3780000000037811 */ /* 0x000fe200078eb8ff */
[----:B------:R-:W-:-:S05]  /*be50*/  IMAD.SHL.U32 R0, R2, 0x200000, RZ ;  /* 0x0020000002007824 */ /* 0x000fca00078e00ff */
[----:B------:R-:W-:-:S07]  /*be60*/  LOP3.LUT R0, R3, R0, R4, 0xfe, !PT ;  /* 0x0000000003007212 */ /* 0x000fce00078efe04 */
.L_x_236:
[----:B------:R-:W-:Y:S05]  /*be70*/  BSYNC B0 ;  /* 0x0000000000007941 */ /* 0x000fea0003800000 */
.L_x_235:
[----:B------:R-:W-:Y:S01]  /*be80*/  F2FP.BF16.F32.PACK_AB R0, RZ, R0 ;  /* 0x00000000ff00723e */ /* 0x000fe200000010ff */
[----:B------:R-:W-:Y:S06]  /*be90*/  BRA `(.L_x_216) ;  /* 0x0000000000a87947 */ /* 0x000fec0003800000 */
.L_x_228:
        /* <DEDUP_REMOVED lines=14> */
.L_x_242:
[----:B------:R-:W-:Y:S05]  /*bf80*/  BSYNC B0 ;  /* 0x0000000000007941 */ /* 0x000fea0003800000 */
.L_x_241:
[----:B------:R-:W-:Y:S01]  /*bf90*/  F2FP.BF16.F32.PACK_AB R0, RZ, R0 ;  /* 0x00000000ff00723e */ /* 0x000fe200000010ff */
[----:B------:R-:W-:Y:S06]  /*bfa0*/  BRA `(.L_x_216) ;  /* 0x0000000000647947 */ /* 0x000fec0003800000 */
.L_x_215:
        /* <DEDUP_REMOVED lines=16> */
.L_x_243:
[----:B------:R-:W-:Y:S01]  /*c0b0*/  PRMT R0, RZ, 0x7610, R0 ;  /* 0x00007610ff007816 */ /* 0x000fe20000000000 */
[----:B------:R-:W-:Y:S06]  /*c0c0*/  BRA `(.L_x_216) ;  /* 0x00000000001c7947 */ /* 0x000fec0003800000 */
.L_x_240:
[----:B------:R-:W2:Y:S02]  /*c0d0*/  LDG.E.64 R2, desc[UR36][R2.64] ;  /* 0x0000002402027981 */ /* 0x000ea4000c1e1b00 */
[----:B--2---:R-:W0:Y:S02]  /*c0e0*/  I2F.U64 R0, R2 ;  /* 0x0000000200007312 */ /* 0x004e240000301000 */
[----:B0-----:R-:W-:Y:S01]  /*c0f0*/  F2FP.BF16.F32.PACK_AB R0, RZ, R0 ;  /* 0x00000000ff00723e */ /* 0x001fe200000010ff */
[----:B------:R-:W-:Y:S06]  /*c100*/  BRA `(.L_x_216) ;  /* 0x00000000000c7947 */ /* 0x000fec0003800000 */
.L_x_239:
[----:B------:R-:W2:Y:S02]  /*c110*/  LDG.E R2, desc[UR36][R2.64] ;  /* 0x0000002402027981 */ /* 0x000ea4000c1e1900 */
[----:B--2---:R-:W-:-:S04]  /*c120*/  I2FP.F32.U32 R0, R2 ;  /* 0x0000000200007245 */ /* 0x004fc80000201000 */
[----:B------:R-:W-:-:S07]  /*c130*/  F2FP.BF16.F32.PACK_AB R0, RZ, R0 ;  /* 0x00000000ff00723e */ /* 0x000fce00000010ff */
.L_x_216:
        /* <DEDUP_REMOVED lines=47> */
[----:B0-----:R-:W-:Y:S01]  /*c430*/  STG.E.U8 desc[UR36][R16.64], R3 ;  /* 0x0000000310007986 */ /* 0x001fe2000c101124 */
[----:B------:R-:W-:Y:S05]  /*c440*/  EXIT ;  /* 0x000000000000794d */ /* 0x000fea0003800000 */
.L_x_247:
[----:B------:R-:W-:-:S06]  /*c450*/  IMAD.U32 R3, R3, 0x10000, RZ ;  /* 0x0001000003037824 */ /* 0x000fcc00078e00ff */
[----:B------:R-:W0:Y:S02]  /*c460*/  F2I.S64.TRUNC R2, R3 ;  /* 0x0000000300027311 */ /* 0x000e24000020d900 */
[----:B0-----:R-:W-:Y:S01]  /*c470*/  STG.E.U8 desc[UR36][R16.64], R2 ;  /* 0x0000000210007986 */ /* 0x001fe2000c101124 */
[----:B------:R-:W-:Y:S05]  /*c480*/  EXIT ;  /* 0x000000000000794d */ /* 0x000fea0003800000 */
.L_x_246:
        /* <DEDUP_REMOVED lines=8> */
[----:B0-----:R-:W-:Y:S01]  /*c510*/  STG.E.64 desc[UR36][R16.64], R2 ;  /* 0x0000000210007986 */ /* 0x001fe2000c101b24 */
[----:B------:R-:W-:Y:S05]  /*c520*/  EXIT ;  /* 0x000000000000794d */ /* 0x000fea0003800000 */
.L_x_250:
[----:B------:R-:W-:-:S06]  /*c530*/  IMAD.U32 R3, R3, 0x10000, RZ ;  /* 0x0001000003037824 */ /* 0x000fcc00078e00ff */
[----:B------:R-:W0:Y:S02]  /*c540*/  F2I.FTZ.TRUNC.NTZ R3, R3 ;  /* 0x0000000300037305 */ /* 0x000e24000021f100 */
[----:B0-----:R-:W-:Y:S01]  /*c550*/  STG.E desc[UR36][R16.64], R3 ;  /* 0x0000000310007986 */ /* 0x001fe2000c101924 */
[----:B------:R-:W-:Y:S05]  /*c560*/  EXIT ;  /* 0x000000000000794d */ /* 0x000fea0003800000 */
.L_x_249:
[----:B------:R-:W-:-:S06]  /*c570*/  IMAD.U32 R3, R3, 0x10000, RZ ;  /* 0x0001000003037824 */ /* 0x000fcc00078e00ff */
[----:B------:R-:W0:Y:S02]  /*c580*/  F2I.FTZ.TRUNC.NTZ R3, R3 ;  /* 0x0000000300037305 */ /* 0x000e24000021f100 */
[----:B0-----:R-:W-:Y:S01]  /*c590*/  STG.E.U16 desc[UR36][R16.64], R3 ;  /* 0x0000000310007986 */ /* 0x001fe2000c101524 */
[----:B------:R-:W-:Y:S05]  /*c5a0*/  EXIT ;  /* 0x000000000000794d */ /* 0x000fea0003800000 */
.L_x_245:
[----:B------:R-:W-:-:S13]  /*c5b0*/  ISETP.GT.AND P0, PT, R0, 0x6, PT ;  /* 0x000000060000780c */ /* 0x000fda0003f04270 */
[----:B------:R-:W-:Y:S05]  /*c5c0*/  @P0 BRA `(.L_x_251) ;  /* 0x00000000002c0947 */ /* 0x000fea0003800000 */
[----:B------:R-:W-:-:S13]  /*c5d0*/  ISETP.NE.AND P0, PT, R0, 0x5, PT ;  /* 0x000000050000780c */ /* 0x000fda0003f05270 */
[----:B------:R-:W-:Y:S05]  /*c5e0*/  @!P0 BRA `(.L_x_252) ;  /* 0x0000000000148947 */ /* 0x000fea0003800000 */
[----:B------:R-:W-:-:S13]  /*c5f0*/  ISETP.NE.AND P0, PT, R0, 0x6, PT ;  /* 0x000000060000780c */ /* 0x000fda0003f05270 */
[----:B------:R-:W-:Y:S05]  /*c600*/  @P0 BRA `(.L_x_248) ;  /* 0x0000000800c40947 */ /* 0x000fea0003800000 */
[----:B------:R-:W-:-:S05]  /*c610*/  IMAD.U32 R3, R3, 0x10000, RZ ;  /* 0x0001000003037824 */ /* 0x000fca00078e00ff */
[----:B------:R-:W-:Y:S01]  /*c620*/  STG.E desc[UR36][R16.64], R3 ;  /* 0x0000000310007986 */ /* 0x000fe2000c101924 */
[----:B------:R-:W-:Y:S05]  /*c630*/  EXIT ;  /* 0x000000000000794d */ /* 0x000fea0003800000 */
.L_x_252:
[----:B------:R-:W-:-:S05]  /*c640*/  IMAD.U32 R0, R3, 0x10000, RZ ;  /* 0x0001000003007824 */ /* 0x000fca00078e00ff */
[----:B------:R-:W-:-:S05]  /*c650*/  F2FP.F16.F32.PACK_AB R0, RZ, R0 ;  /* 0x00000000ff00723e */ /* 0x000fca00000000ff */
[----:B------:R-:W-:Y:S01]  /*c660*/  STG.E.U16 desc[UR36][R16.64], R0 ;  /* 0x0000000010007986 */ /* 0x000fe2000c101524 */
[----:B------:R-:W-:Y:S05]  /*c670*/  EXIT ;  /* 0x000000000000794d */ /* 0x000fea0003800000 */
.L_x_251:
        /* <DEDUP_REMOVED lines=8> */
[----:B------:R-:W-:Y:S01]  /*c700*/  STG.E.64 desc[UR36][R16.64], R2 ;  /* 0x0000000210007986 */ /* 0x000fe2000c101b24 */
[----:B------:R-:W-:Y:S05]  /*c710*/  EXIT ;  /* 0x000000000000794d */ /* 0x000fea0003800000 */
.L_x_254:
[----:B------:R-:W-:-:S05]  /*c720*/  IMAD.U32 R3, R3, 0x10000, RZ ;  /* 0x0001000003037824 */ /* 0x000fca00078e00ff */
[----:B------:R-:W-:-:S04]  /*c730*/  F2FP.F16.F32.PACK_AB R3, RZ, R3 ;  /* 0x00000003ff03723e */ /* 0x000fc800000000ff */
[----:B------:R-:W-:-:S05]  /*c740*/  PRMT R3, R3, 0x5410, RZ ;  /* 0x0000541003037816 */ /* 0x000fca00000000ff */
[----:B------:R-:W-:Y:S01]  /*c750*/  STG.E desc[UR36][R16.64], R3 ;  /* 0x0000000310007986 */ /* 0x000fe2000c101924 */
[----:B------:R-:W-:Y:S05]  /*c760*/  EXIT ;  /* 0x000000000000794d */ /* 0x000fea0003800000 */
.L_x_253:
[----:B------:R-:W-:-:S04]  /*c770*/  IMAD.U32 R2, R3, 0x10000, RZ ;  /* 0x0001000003027824 */ /* 0x000fc800078e00ff */
[----:B------:R-:W-:-:S06]  /*c780*/  FMUL.FTZ R2, R2, 1 ;  /* 0x3f80000002027820 */ /* 0x000fcc0000410000 */
[----:B------:R-:W0:Y:S02]  /*c790*/  F2F.F64.F32 R2, R2 ;  /* 0x0000000200027310 */ /* 0x000e240000201800 */
[----:B0-----:R-:W-:Y:S01]  /*c7a0*/  STG.E.64 desc[UR36][R16.64], R2 ;  /* 0x0000000210007986 */ /* 0x001fe2000c101b24 */
[----:B------:R-:W-:Y:S05]  /*c7b0*/  EXIT ;  /* 0x000000000000794d */ /* 0x000fea0003800000 */
.L_x_244:
        /* <DEDUP_REMOVED lines=11> */
[----:B------:R-:W-:Y:S01]  /*c870*/  STG.E.U8 desc[UR36][R16.64], R3 ;  /* 0x0000000310007986 */ /* 0x000fe2000c101124 */
[----:B------:R-:W-:Y:S05]  /*c880*/  EXIT ;  /* 0x000000000000794d */ /* 0x000fea0003800000 */
.L_x_257:
[----:B------:R-:W-:Y:S01]  /*c890*/  IMAD.U32 R3, R3, 0x10000, RZ ;  /* 0x0001000003037824 */ /* 0x000fe200078e00ff */
[----:B------:R-:W-:-:S03]  /*c8a0*/  CS2R R6, SRZ ;  /* 0x0000000000067805 */ /* 0x000fc6000001ff00 */
[----:B------:R-:W-:-:S04]  /*c8b0*/  FMUL.FTZ R3, R3, 1 ;  /* 0x3f80000003037820 */ /* 0x000fc80000410000 */
[----:B------:R-:W0:Y:S02]  /*c8c0*/  F2F.F64.F32 R4, R3 ;  /* 0x0000000300047310 */ /* 0x000e240000201800 */
[----:B0-----:R-:W-:Y:S01]  /*c8d0*/  STG.E.128 desc[UR36][R16.64], R4 ;  /* 0x0000000410007986 */ /* 0x001fe2000c101d24 */
[----:B------:R-:W-:Y:S05]  /*c8e0*/  EXIT ;  /* 0x000000000000794d */ /* 0x000fea0003800000 */
.L_x_256:
        /* <DEDUP_REMOVED lines=21> */
.L_x_261:
[----:B------:R-:W-:Y:S05]  /*ca40*/  BSYNC B0 ;  /* 0x0000000000007941 */ /* 0x000fea0003800000 */
.L_x_260:
[----:B------:R-:W-:-:S05]  /*ca50*/  LOP3.LUT R3, R0, R3, RZ, 0xfc, !PT ;  /* 0x0000000300037212 */ /* 0x000fca00078efcff */
[----:B------:R-:W-:Y:S01]  /*ca60*/  STG.E.U8 desc[UR36][R16.64], R3 ;  /* 0x0000000310007986 */ /* 0x000fe2000c101124 */
[----:B------:R-:W-:Y:S05]  /*ca70*/  EXIT ;  /* 0x000000000000794d */ /* 0x000fea0003800000 */
.L_x_259:
        /* <DEDUP_REMOVED lines=13> */
.L_x_263:
[----:B------:R-:W-:Y:S01]  /*cb50*/  IMAD.MOV.U32 R0, RZ, RZ, 0x7f ;  /* 0x0000007fff007424 */ /* 0x000fe200078e00ff */
[----:B------:R-:W-:-:S04]  /*cb60*/  ISETP.GT.U32.AND P0, PT, R2, 0x7f800000, PT ;  /* 0x7f8000000200780c */ /* 0x000fc80003f04070 */
[----:B------:R-:W-:-:S09]  /*cb70*/  SEL R0, R0, 0x7c, P0 ;  /* 0x0000007c00007807 */ /* 0x000fd20000000000 */
.L_x_264:
[----:B------:R-:W-:Y:S05]  /*cb80*/  BSYNC B0 ;  /* 0x0000000000007941 */ /* 0x000fea0003800000 */
.L_x_262:
[----:B------:R-:W-:-:S04]  /*cb90*/  LOP3.LUT R2, R3, 0x80000000, RZ, 0xc0, !PT ;  /* 0x8000000003027812 */ /* 0x000fc800078ec0ff */
[----:B------:R-:W-:-:S04]  /*cba0*/  SHF.R.U32.HI R3, RZ, 0x18, R2 ;  /* 0x00000018ff037819 */ /* 0x000fc80000011602 */
[----:B------:R-:W-:-:S05]  /*cbb0*/  LOP3.LUT R3, R0, R3, RZ, 0xfc, !PT ;  /* 0x0000000300037212 */ /* 0x000fca00078efcff */
[----:B------:R-:W-:Y:S01]  /*cbc0*/  STG.E.U8 desc[UR36][R16.64], R3 ;  /* 0x0000000310007986 */ /* 0x000fe2000c101124 */
[----:B------:R-:W-:Y:S05]  /*cbd0*/  EXIT ;  /* 0x000000000000794d */ /* 0x000fea0003800000 */
.L_x_258:
[----:B------:R-:W-:Y:S01]  /*cbe0*/  STG.E.U16 desc[UR36][R16.64], R3 ;  /* 0x0000000310007986 */ /* 0x000fe2000c101524 */
[----:B------:R-:W-:Y:S05]  /*cbf0*/  EXIT ;  /* 0x000000000000794d */ /* 0x000fea0003800000 */
.L_x_255:
        /* <DEDUP_REMOVED lines=10> */
[----:B0-----:R-:W-:Y:S01]  /*cca0*/  STG.E.U16 desc[UR36][R16.64], R3 ;  /* 0x0000000310007986 */ /* 0x001fe2000c101524 */
[----:B------:R-:W-:Y:S05]  /*ccb0*/  EXIT ;  /* 0x000000000000794d */ /* 0x000fea0003800000 */
.L_x_267:
        /* <DEDUP_REMOVED lines=17> */
.L_x_270:
[----:B------:R-:W-:-:S04]  /*cdd0*/  LOP3.LUT R2, R3, 0x80000000, RZ, 0xc0, !PT ;  /* 0x8000000003027812 */ /* 0x000fc800078ec0ff */
[----:B------:R-:W-:-:S04]  /*cde0*/  SHF.R.U32.HI R3, RZ, 0x18, R2 ;  /* 0x00000018ff037819 */ /* 0x000fc80000011602 */
[----:B------:R-:W-:-:S04]  /*cdf0*/  LOP3.LUT R0, R0, R3, RZ, 0xfc, !PT ;  /* 0x0000000300007212 */ /* 0x000fc800078efcff */
[----:B------:R-:W-:-:S07]  /*ce00*/  PRMT R8, R0, 0x7610, R8 ;  /* 0x0000761000087816 */ /* 0x000fce0000000008 */
.L_x_269:
[----:B------:R-:W-:Y:S05]  /*ce10*/  BSYNC B0 ;  /* 0x0000000000007941 */ /* 0x000fea0003800000 */
.L_x_268:
[----:B------:R-:W-:Y:S01]  /*ce20*/  STG.E.U8 desc[UR36][R16.64], R8 ;  /* 0x0000000810007986 */ /* 0x000fe2000c101124 */
[----:B------:R-:W-:Y:S05]  /*ce30*/  EXIT ;  /* 0x000000000000794d */ /* 0x000fea0003800000 */
.L_x_266:
        /* <DEDUP_REMOVED lines=17> */
.L_x_273:
[----:B------:R-:W-:-:S04]  /*cf50*/  LOP3.LUT R2, R3, 0x80000000, RZ, 0xc0, !PT ;  /* 0x8000000003027812 */ /* 0x000fc800078ec0ff */
[----:B------:R-:W-:-:S04]  /*cf60*/  SHF.R.U32.HI R3, RZ, 0x18, R2 ;  /* 0x00000018ff037819 */ /* 0x000fc80000011602 */
[----:B------:R-:W-:-:S04]  /*cf70*/  LOP3.LUT R0, R0, R3, RZ, 0xfc, !PT ;  /* 0x0000000300007212 */ /* 0x000fc800078efcff */
[----:B------:R-:W-:-:S07]  /*cf80*/  PRMT R8, R0, 0x7610, R8 ;  /* 0x0000761000087816 */ /* 0x000fce0000000008 */
.L_x_272:
[----:B------:R-:W-:Y:S05]  /*cf90*/  BSYNC B0 ;  /* 0x0000000000007941 */ /* 0x000fea0003800000 */
.L_x_271:
[----:B------:R-:W-:Y:S01]  /*cfa0*/  STG.E.U8 desc[UR36][R16.64], R8 ;  /* 0x0000000810007986 */ /* 0x000fe2000c101124 */
[----:B------:R-:W-:Y:S05]  /*cfb0*/  EXIT ;  /* 0x000000000000794d */ /* 0x000fea0003800000 */
.L_x_265:
        /* <DEDUP_REMOVED lines=20> */
[----:B------:R-:W-:Y:S01]  /*d100*/  STG.E.U8 desc[UR36][R16.64], R3 ;  /* 0x0000000310007986 */ /* 0x000fe2000c101124 */
[----:B------:R-:W-:Y:S05]  /*d110*/  EXIT ;  /* 0x000000000000794d */ /* 0x000fea0003800000 */
.L_x_248:
        /* <DEDUP_REMOVED lines=16> */
.L_x_276:
[----:B------:R-:W-:Y:S05]  /*d220*/  EXIT ;  /* 0x000000000000794d */ /* 0x000fea0003800000 */
.L_x_275:
[----:B------:R-:W-:-:S06]  /*d230*/  IMAD.U32 R3, R3, 0x10000, RZ ;  /* 0x0001000003037824 */ /* 0x000fcc00078e00ff */
[----:B------:R-:W0:Y:S02]  /*d240*/  F2I.U64.TRUNC R2, R3 ;  /* 0x0000000300027311 */ /* 0x000e24000020d800 */
[----:B0-----:R-:W-:Y:S01]  /*d250*/  STG.E.64 desc[UR36][R16.64], R2 ;  /* 0x0000000210007986 */ /* 0x001fe2000c101b24 */
[----:B------:R-:W-:Y:S05]  /*d260*/  EXIT ;  /* 0x000000000000794d */ /* 0x000fea0003800000 */
.L_x_274:
[----:B------:R-:W-:-:S06]  /*d270*/  IMAD.U32 R3, R3, 0x10000, RZ ;  /* 0x0001000003037824 */ /* 0x000fcc00078e00ff */
[----:B------:R-:W0:Y:S02]  /*d280*/  F2I.FTZ.U32.TRUNC.NTZ R3, R3 ;  /* 0x0000000300037305 */ /* 0x000e24000021f000 */
[----:B0-----:R-:W-:Y:S01]  /*d290*/  STG.E desc[UR36][R16.64], R3 ;  /* 0x0000000310007986 */ /* 0x001fe2000c101924 */
[----:B------:R-:W-:Y:S05]  /*d2a0*/  EXIT ;  /* 0x000000000000794d */ /* 0x000fea0003800000 */
.L_x_277:
[----:B------:R-:W-:-:S00]  /*d2b0*/  BRA `(.L_x_277) ;  /* 0xfffffffc00fc7947 */ /* 0x000fc0000383ffff */
[----:B------:R-:W-:-:S00]  /*d2c0*/  NOP ;  /* 0x0000000000007918 */ /* 0x000fc00000000000 */
        /* <DEDUP_REMOVED lines=11> */
.L_x_11146:


//--------------------- .text._ZN2at6native27unrolled_elementwise_kernelIZZZNS0_15erf_kernel_cudaERNS_18TensorIteratorBaseEENKUlvE_clEvENKUlvE2_clEvEUlN3c108BFloat16EE_St5arrayIPcLm2EELi4E23TrivialOffsetCalculatorILi1EjESD_NS0_6memory12LoadWithCastILi1EEENSE_13StoreWithCastILi1EEEEEviT_T0_T2_T3_T4_T5_ --------------------------
	.section	.text._ZN2at6native27unrolled_elementwise_kernelIZZZNS0_15erf_kernel_cudaERNS_18TensorIteratorBaseEENKUlvE_clEvENKUlvE2_clEvEUlN3c108BFloat16EE_St5arrayIPcLm2EELi4E23TrivialOffsetCalculatorILi1EjESD_NS0_6memory12LoadWithCastILi1EEENSE_13StoreWithCastILi1EEEEEviT_T0_T2_T3_T4_T5_,"ax",@progbits
	.align	128
        .global         _ZN2at6native27unrolled_elementwise_kernelIZZZNS0_15erf_kernel_cudaERNS_18TensorIteratorBaseEENKUlvE_clEvENKUlvE2_clEvEUlN3c108BFloat16EE_St5arrayIPcLm2EELi4E23TrivialOffsetCalculatorILi1EjESD_NS0_6memory12LoadWithCastILi1EEENSE_13StoreWithCastILi1EEEEEviT_T0_T2_T3_T4_T5_
        .type           _ZN2at6native27unrolled_elementwise_kernelIZZZNS0_15erf_kernel_cudaERNS_18TensorIteratorBaseEENKUlvE_clEvENKUlvE2_clEvEUlN3c108BFloat16EE_St5arrayIPcLm2EELi4E23TrivialOffsetCalculatorILi1EjESD_NS0_6memory12LoadWithCastILi1EEENSE_13StoreWithCastILi1EEEEEviT_T0_T2_T3_T4_T5_,@function
        .size           _ZN2at6native27unrolled_elementwise_kernelIZZZNS0_15erf_kernel_cudaERNS_18TensorIteratorBaseEENKUlvE_clEvENKUlvE2_clEvEUlN3c108BFloat16EE_St5arrayIPcLm2EELi4E23TrivialOffsetCalculatorILi1EjESD_NS0_6memory12LoadWithCastILi1EEENSE_13StoreWithCastILi1EEEEEviT_T0_T2_T3_T4_T5_,(.L_x_11147 - _ZN2at6native27unrolled_elementwise_kernelIZZZNS0_15erf_kernel_cudaERNS_18TensorIteratorBaseEENKUlvE_clEvENKUlvE2_clEvEUlN3c108BFloat16EE_St5arrayIPcLm2EELi4E23TrivialOffsetCalculatorILi1EjESD_NS0_6memory12LoadWithCastILi1EEENSE_13StoreWithCastILi1EEEEEviT_T0_T2_T3_T4_T5_)
        .other          _ZN2at6native27unrolled_elementwise_kernelIZZZNS0_15erf_kernel_cudaERNS_18TensorIteratorBaseEENKUlvE_clEvENKUlvE2_clEvEUlN3c108BFloat16EE_St5arrayIPcLm2EELi4E23TrivialOffsetCalculatorILi1EjESD_NS0_6memory12LoadWithCastILi1EEENSE_13StoreWithCastILi1EEEEEviT_T0_T2_T3_T4_T5_,@"STO_CUDA_ENTRY STV_DEFAULT"
_ZN2at6native27unrolled_elementwise_kernelIZZZNS0_15erf_kernel_cudaERNS_18TensorIteratorBaseEENKUlvE_clEvENKUlvE2_clEvEUlN3c108BFloat16EE_St5arrayIPcLm2EELi4E23TrivialOffsetCalculatorILi1EjESD_NS0_6memory12LoadWithCastILi1EEENSE_13StoreWithCastILi1EEEEEviT_T0_T2_T3_T4_T5_:
.text._ZN2at6native27unrolled_elementwise_kernelIZZZNS0_15erf_kernel_cudaERNS_18TensorIteratorBaseEENKUlvE_clEvENKUlvE2_clEvEUlN3c108BFloat16EE_St5arrayIPcLm2EELi4E23TrivialOffsetCalculatorILi1EjESD_NS0_6memory12LoadWithCastILi1EEENSE_13StoreWithCastILi1EEEEEviT_T0_T2_T3_T4_T5_:
[----:B------:R-:W0:Y:S01]  /*0000*/  LDC R1, c[0x0][0x28] ;  /* 0x00000a00ff017b82 */ /* 0x000e220000000800 */
[----:B------:R-:W1:Y:S07]  /*0010*/  S2R R2, SR_CTAID.X ;  /* 0x0000000000027919 */ /* 0x000e6e0000002500 */
[----:B------:R-:W1:Y:S01]  /*0020*/  LDC R3, c[0x0][0x210] ;  /* 0x00008400ff037b82 */ /* 0x000e620000000800 */
[----:B------:R-:W-:Y:S01]  /*0030*/  ULDC.64 UR36, c[0x0][0x208] ;  /* 0x0000820000247ab9 */ /* 0x000fe20000000a00 */
[----:B------:R-:W-:Y:S01]  /*0040*/  BSSY B6, `(.L_x_278) ;  /* 0x0000118000067945 */ /* 0x000fe20003800000 */
[----:B------:R-:W2:Y:S01]  /*0050*/  S2R R17, SR_TID.X ;  /* 0x0000000000117919 */ /* 0x000ea20000002100 */
[----:B------:R-:W-:-:S02]  /*0060*/  PRMT R18, RZ, 0x7610, R18 ;  /* 0x00007610ff127816 */ /* 0x000fc40000000012 */
[----:B------:R-:W-:Y:S02]  /*0070*/  PRMT R22, RZ, 0x7610, R22 ;  /* 0x00007610ff167816 */ /* 0x000fe40000000016 */
[----:B------:R-:W3:Y:S01]  /*0080*/  LDC.U8 R23, c[0x0][0x22c] ;  /* 0x00008b00ff177b82 */ /* 0x000ee20000000000 */
[----:B-1----:R-:W-:-:S05]  /*0090*/  IMAD R16, R2, -0x200, R3 ;  /* 0xfffffe0002107824 */ /* 0x002fca00078e0203 */
[----:B--2---:R-:W-:-:S13]  /*00a0*/  ISETP.GE.AND P0, PT, R17, R16, PT ;  /* 0x000000101100720c */ /* 0x004fda0003f06270 */
[----:B0--3--:R-:W-:Y:S05]  /*00b0*/  @P0 BRA `(.L_x_279) ;  /* 0x0000001000400947 */ /* 0x009fea0003800000 */
[----:B------:R-:W0:Y:S01]  /*00c0*/  LDC.64 R4, c[0x0][0x220] ;  /* 0x00008800ff047b82 */ /* 0x000e220000000a00 */
[----:B------:R-:W-:Y:S01]  /*00d0*/  PRMT R0, R23, 0x9910, RZ ;  /* 0x0000991017007816 */ /* 0x000fe200000000ff */
[----:B------:R-:W-:Y:S01]  /*00e0*/  IMAD R17, R2, 0x200, R17 ;  /* 0x0000020002117824 */ /* 0x000fe200078e0211 */
[----:B------:R-:W-:Y:S02]  /*00f0*/  ULDC UR4, c[0x0][0x230] ;  /* 0x00008c0000047ab9 */ /* 0x000fe40000000800 */
[----:B------:R-:W-:Y:S01]  /*0100*/  ISETP.GT.AND P0, PT, R0, 0x9, PT ;  /* 0x000000090000780c */ /* 0x000fe20003f04270 */
[----:B------:R-:W-:-:S05]  /*0110*/  IMAD R17, R17, UR4, RZ ;  /* 0x0000000411117c24 */ /* 0x000fca000f8e02ff */
[----:B0-----:R-:W-:-:S05]  /*0120*/  IADD3 R4, P1, R17, R4, RZ ;  /* 0x0000000411047210 */ /* 0x001fca0007f3e0ff */
[----:B------:R-:W-:Y:S02]  /*0130*/  IMAD.X R5, RZ, RZ, R5, P1 ;  /* 0x000000ffff057224 */ /* 0x000fe400008e0605 */
[----:B------:R-:W-:Y:S06]  /*0140*/  @P0 BRA `(.L_x_280) ;  /* 0x0000000400300947 */ /* 0x000fec0003800000 */
        /* <DEDUP_REMOVED lines=10> */
[----:B0-----:R-:W-:-:S04]  /*01f0*/  F2FP.BF16.F32.PACK_AB R0, RZ, R0 ;  /* 0x00000000ff00723e */ /* 0x001fc800000010ff */
[----:B------:R-:W-:Y:S01]  /*0200*/  PRMT R22, R0, 0x7610, R22 ;  /* 0x0000761000167816 */ /* 0x000fe20000000016 */
[----:B------:R-:W-:Y:S06]  /*0210*/  BRA `(.L_x_285) ;  /* 0x0000000c00e07947 */ /* 0x000fec0003800000 */
.L_x_283:
[----:B------:R-:W2:Y:S02]  /*0220*/  LDG.E.U8 R4, desc[UR36][R4.64] ;  /* 0x0000002404047981 */ /* 0x000ea4000c1e1100 */
[----:B--2---:R-:W-:-:S04]  /*0230*/  I2FP.F32.U32 R0, R4 ;  /* 0x0000000400007245 */ /* 0x004fc80000201000 */
[----:B------:R-:W-:-:S04]  /*0240*/  F2FP.BF16.F32.PACK_AB R0, RZ, R0 ;  /* 0x00000000ff00723e */ /* 0x000fc800000010ff */
[----:B------:R-:W-:Y:S01]  /*0250*/  PRMT R22, R0, 0x7610, R22 ;  /* 0x0000761000167816 */ /* 0x000fe20000000016 */
[----:B------:R-:W-:Y:S06]  /*0260*/  BRA `(.L_x_285) ;  /* 0x0000000c00cc7947 */ /* 0x000fec0003800000 */
.L_x_282:
        /* <DEDUP_REMOVED lines=8> */
[----:B0-----:R-:W-:-:S04]  /*02f0*/  F2FP.BF16.F32.PACK_AB R0, RZ, R0 ;  /* 0x00000000ff00723e */ /* 0x001fc800000010ff */
[----:B------:R-:W-:Y:S01]  /*0300*/  PRMT R22, R0, 0x7610, R22 ;  /* 0x0000761000167816 */ /* 0x000fe20000000016 */
[----:B------:R-:W-:Y:S06]  /*0310*/  BRA `(.L_x_285) ;  /* 0x0000000c00a07947 */ /* 0x000fec0003800000 */
.L_x_287:
[----:B------:R-:W2:Y:S02]  /*0320*/  LDG.E R4, desc[UR36][R4.64] ;  /* 0x0000002404047981 */ /* 0x000ea4000c1e1900 */
[----:B--2---:R-:W-:-:S04]  /*0330*/  I2FP.F32.S32 R0, R4 ;  /* 0x0000000400007245 */ /* 0x004fc80000201400 */
[----:B------:R-:W-:-:S04]  /*0340*/  F2FP.BF16.F32.PACK_AB R0, RZ, R0 ;  /* 0x00000000ff00723e */ /* 0x000fc800000010ff */
[----:B------:R-:W-:Y:S01]  /*0350*/  PRMT R22, R0, 0x7610, R22 ;  /* 0x0000761000167816 */ /* 0x000fe20000000016 */
[----:B------:R-:W-:Y:S06]  /*0360*/  BRA `(.L_x_285) ;  /* 0x0000000c008c7947 */ /* 0x000fec0003800000 */
.L_x_286:
[----:B------:R-:W2:Y:S02]  /*0370*/  LDG.E.U16 R4, desc[UR36][R4.64] ;  /* 0x0000002404047981 */ /* 0x000ea4000c1e1500 */
[----:B--2---:R-:W0:Y:S02]  /*0380*/  I2F.S16 R0, R4 ;  /* 0x0000000400007306 */ /* 0x004e240000101400 */
[----:B0-----:R-:W-:-:S04]  /*0390*/  F2FP.BF16.F32.PACK_AB R0, RZ, R0 ;  /* 0x00000000ff00723e */ /* 0x001fc800000010ff */
[----:B------:R-:W-:Y:S01]  /*03a0*/  PRMT R22, R0, 0x7610, R22 ;  /* 0x0000761000167816 */ /* 0x000fe20000000016 */
[----:B------:R-:W-:Y:S06]  /*03b0*/  BRA `(.L_x_285) ;  /* 0x0000000c00787947 */ /* 0x000fec0003800000 */
.L_x_281:
        /* <DEDUP_REMOVED lines=9> */
.L_x_289:
[----:B------:R-:W2:Y:S02]  /*0450*/  LDG.E.U16 R0, desc[UR36][R4.64] ;  /* 0x0000002404007981 */ /* 0x000ea4000c1e1500 */
[----:B--2---:R-:W-:-:S05]  /*0460*/  HADD2.F32 R0, -RZ, R0.H0_H0 ;  /* 0x20000000ff007230 */ /* 0x004fca0000004100 */
[----:B------:R-:W-:-:S04]  /*0470*/  F2FP.BF16.F32.PACK_AB R0, RZ, R0 ;  /* 0x00000000ff00723e */ /* 0x000fc800000010ff */
[----:B------:R-:W-:Y:S01]  /*0480*/  PRMT R22, R0, 0x7610, R22 ;  /* 0x0000761000167816 */ /* 0x000fe20000000016 */
[----:B------:R-:W-:Y:S06]  /*0490*/  BRA `(.L_x_285) ;  /* 0x0000000c00407947 */ /* 0x000fec0003800000 */
.L_x_288:
        /* <DEDUP_REMOVED lines=9> */
.L_x_291:
[----:B------:R-:W2:Y:S02]  /*0530*/  LDG.E.U16 R4, desc[UR36][R4.64] ;  /* 0x0000002404047981 */ /* 0x000ea4000c1e1500 */
[----:B--2---:R-:W-:-:S05]  /*0540*/  HADD2.F32 R0, -RZ, R4.H0_H0 ;  /* 0x20000004ff007230 */ /* 0x004fca0000004100 */
[----:B------:R-:W-:-:S04]  /*0550*/  F2FP.BF16.F32.PACK_AB R0, RZ, R0 ;  /* 0x00000000ff00723e */ /* 0x000fc800000010ff */
[----:B------:R-:W-:Y:S01]  /*0560*/  PRMT R22, R0, 0x7610, R22 ;  /* 0x0000761000167816 */ /* 0x000fe20000000016 */
[----:B------:R-:W-:Y:S06]  /*0570*/  BRA `(.L_x_285) ;  /* 0x0000000c00087947 */ /* 0x000fec0003800000 */
.L_x_290:
[----:B------:R-:W2:Y:S01]  /*0580*/  LDG.E.64 R4, desc[UR36][R4.64] ;  /* 0x0000002404047981 */ /* 0x000ea2000c1e1b00 */
[----:B------:R-:W-:Y:S01]  /*0590*/  UMOV UR4, 0xf0000000 ;  /* 0xf000000000047882 */ /* 0x000fe20000000000 */
[----:B------:R-:W-:Y:S01]  /*05a0*/  UMOV UR5, 0x380fffff ;  /* 0x380fffff00057882 */ /* 0x000fe20000000000 */
[----:B--2---:R-:W0:Y:S01]  /*05b0*/  F2F.F32.F64 R0, R4 ;  /* 0x0000000400007310 */ /* 0x004e220000301000 */
[----:B------:R-:W-:-:S14]  /*05c0*/  DSETP.GEU.AND P0, PT, |R4|, UR4, PT ;  /* 0x0000000404007e2a */ /* 0x000fdc000bf0e200 */
[----:B0-----:R-:W-:-:S05]  /*05d0*/  @!P0 FMUL R0, R0, 1.175494350822287508e-38 ;  /* 0x0080000000008820 */ /* 0x001fca0000400000 */
[----:B------:R-:W-:-:S04]  /*05e0*/  F2FP.BF16.F32.PACK_AB R0, RZ, R0 ;  /* 0x00000000ff00723e */ /* 0x000fc800000010ff */
[----:B------:R-:W-:Y:S01]  /*05f0*/  PRMT R22, R0, 0x7610, R22 ;  /* 0x0000761000167816 */ /* 0x000fe20000000016 */
[----:B------:R-:W-:Y:S06]  /*0600*/  BRA `(.L_x_285) ;  /* 0x0000000800e47947 */ /* 0x000fec0003800000 */
.L_x_280:
        /* <DEDUP_REMOVED lines=11> */
[----:B------:R-:W-:-:S04]  /*06c0*/  F2FP.BF16.F32.PACK_AB R0, RZ, R0 ;  /* 0x00000000ff00723e */ /* 0x000fc800000010ff */
[----:B------:R-:W-:Y:S01]  /*06d0*/  PRMT R22, R0, 0x7610, R22 ;  /* 0x0000761000167816 */ /* 0x000fe20000000016 */
[----:B------:R-:W-:Y:S06]  /*06e0*/  BRA `(.L_x_285) ;  /* 0x0000000800ac7947 */ /* 0x000fec0003800000 */
.L_x_294:
        /* <DEDUP_REMOVED lines=9> */
.L_x_293:
        /* <DEDUP_REMOVED lines=28> */
.L_x_296:
[----:B------:R-:W2:Y:S02]  /*0940*/  LDG.E.U8 R4, desc[UR36][R4.64] ;  /* 0x0000002404047981 */ /* 0x000ea4000c1e1100 */
[----:B--2---:R-:W-:-:S05]  /*0950*/  IMAD.SHL.U32 R0, R4, 0x2000000, RZ ;  /* 0x0200000004007824 */ /* 0x004fca00078e00ff */
[----:B------:R-:W-:-:S13]  /*0960*/  ISETP.GE.U32.AND P0, PT, R0, 0x8000000, PT ;  /* 0x080000000000780c */ /* 0x000fda0003f06070 */
[C---:B------:R-:W-:Y:S02]  /*0970*/  @P0 IMAD.SHL.U32 R3, R4.reuse, 0x200000, RZ ;  /* 0x0020000004030824 */ /* 0x040fe400078e00ff */
[----:B------:R-:W-:-:S03]  /*0980*/  @!P0 IMAD.SHL.U32 R0, R4, 0x100, RZ ;  /* 0x0000010004008824 */ /* 0x000fc600078e00ff */
[----:B------:R-:W-:Y:S02]  /*0990*/  @P0 LOP3.LUT R3, R3, 0xfe00000, RZ, 0xc0, !PT ;  /* 0x0fe0000003030812 */ /* 0x000fe400078ec0ff */
[----:B------:R-:W-:Y:S02]  /*09a0*/  @!P0 LOP3.LUT R0, R0, 0x7f00, RZ, 0xc0, !PT ;  /* 0x00007f0000008812 */ /* 0x000fe400078ec0ff */
[----:B------:R-:W-:Y:S02]  /*09b0*/  @P0 LOP3.LUT R3, R3, 0x70000000, RZ, 0xfc, !PT ;  /* 0x7000000003030812 */ /* 0x000fe400078efcff */
[----:B------:R-:W-:-:S03]  /*09c0*/  @!P0 LOP3.LUT R0, R0, 0x3f000000, RZ, 0xfc, !PT ;  /* 0x3f00000000008812 */ /* 0x000fc600078efcff */
[----:B------:R-:W-:Y:S02]  /*09d0*/  @P0 FMUL.FTZ R3, R3, 1.9259299443872358531e-34 ;  /* 0x0780000003030820 */ /* 0x000fe40000410000 */
[----:B------:R-:W-:Y:S01]  /*09e0*/  @!P0 FADD.FTZ R3, R0, -0.5 ;  /* 0xbf00000000038421 */ /* 0x000fe20000010000 */
[----:B------:R-:W-:-:S05]  /*09f0*/  IMAD.SHL.U32 R0, R4, 0x1000000, RZ ;  /* 0x0100000004007824 */ /* 0x000fca00078e00ff */
[----:B------:R-:W-:-:S04]  /*0a00*/  LOP3.LUT R0, R3, 0x80000000, R0, 0xf8, !PT ;  /* 0x8000000003007812 */ /* 0x000fc800078ef800 */
[----:B------:R-:W-:-:S04]  /*0a10*/  F2FP.BF16.F32.PACK_AB R0, RZ, R0 ;  /* 0x00000000ff00723e */ /* 0x000fc800000010ff */
[----:B------:R-:W-:Y:S01]  /*0a20*/  PRMT R22, R0, 0x7610, R22 ;  /* 0x0000761000167816 */ /* 0x000fe20000000016 */
[----:B------:R-:W-:Y:S06]  /*0a30*/  BRA `(.L_x_285) ;  /* 0x0000000400d87947 */ /* 0x000fec0003800000 */
.L_x_295:
[----:B------:R0:W5:Y:S01]  /*0a40*/  LDG.E.U16 R22, desc[UR36][R4.64] ;  /* 0x0000002404167981 */ /* 0x000162000c1e1500 */
[----:B------:R-:W-:Y:S05]  /*0a50*/  BRA `(.L_x_285) ;  /* 0x0000000400d07947 */ /* 0x000fea0003800000 */
.L_x_292:
        /* <DEDUP_REMOVED lines=10> */
[----:B------:R-:W-:-:S04]  /*0b00*/  F2FP.BF16.F32.PACK_AB R0, RZ, R0 ;  /* 0x00000000ff00723e */ /* 0x000fc800000010ff */
[----:B------:R-:W-:Y:S01]  /*0b10*/  PRMT R22, R0, 0x7610, R22 ;  /* 0x0000761000167816 */ /* 0x000fe20000000016 */
[----:B------:R-:W-:Y:S06]  /*0b20*/  BRA `(.L_x_285) ;  /* 0x00000004009c7947 */ /* 0x000fec0003800000 */
.L_x_299:
        /* <DEDUP_REMOVED lines=21> */
.L_x_303:
[----:B------:R-:W-:Y:S05]  /*0c80*/  BSYNC B1 ;  /* 0x0000000000017941 */ /* 0x000fea0003800000 */
.L_x_302:
[----:B------:R-:W-:Y:S01]  /*0c90*/  LEA R5, R0, 0x3b800000, 0x17 ;  /* 0x3b80000000057811 */ /* 0x000fe200078eb8ff */
[----:B------:R-:W-:-:S05]  /*0ca0*/  IMAD.SHL.U32 R0, R3, 0x100000, RZ ;  /* 0x0010000003007824 */ /* 0x000fca00078e00ff */
[----:B------:R-:W-:-:S07]  /*0cb0*/  LOP3.LUT R0, R5, R0, R6, 0xfe, !PT ;  /* 0x0000000005007212 */ /* 0x000fce00078efe06 */
.L_x_301:
[----:B------:R-:W-:Y:S05]  /*0cc0*/  BSYNC B0 ;  /* 0x0000000000007941 */ /* 0x000fea0003800000 */
.L_x_300:
[----:B------:R-:W-:-:S04]  /*0cd0*/  F2FP.BF16.F32.PACK_AB R0, RZ, R0 ;  /* 0x00000000ff00723e */ /* 0x000fc800000010ff */
[----:B------:R-:W-:Y:S01]  /*0ce0*/  PRMT R22, R0, 0x7610, R22 ;  /* 0x0000761000167816 */ /* 0x000fe20000000016 */
[----:B------:R-:W-:Y:S06]  /*0cf0*/  BRA `(.L_x_285) ;  /* 0x0000000400287947 */ /* 0x000fec0003800000 */
.L_x_298:
        /* <DEDUP_REMOVED lines=21> */
.L_x_307:
[----:B------:R-:W-:Y:S05]  /*0e50*/  BSYNC B1 ;  /* 0x0000000000017941 */ /* 0x000fea0003800000 */
.L_x_306:
[----:B------:R-:W-:Y:S01]  /*0e60*/  LEA R5, R0, 0x37800000, 0x17 ;  /* 0x3780000000057811 */ /* 0x000fe200078eb8ff */
[----:B------:R-:W-:-:S05]  /*0e70*/  IMAD.SHL.U32 R0, R3, 0x200000, RZ ;  /* 0x0020000003007824 */ /* 0x000fca00078e00ff */
[----:B------:R-:W-:-:S07]  /*0e80*/  LOP3.LUT R0, R5, R0, R6, 0xfe, !PT ;  /* 0x0000000005007212 */ /* 0x000fce00078efe06 */
.L_x_305:
[----:B------:R-:W-:Y:S05]  /*0e90*/  BSYNC B0 ;  /* 0x0000000000007941 */ /* 0x000fea0003800000 */
.L_x_304:
[----:B------:R-:W-:-:S04]  /*0ea0*/  F2FP.BF16.F32.PACK_AB R0, RZ, R0 ;  /* 0x00000000ff00723e */ /* 0x000fc800000010ff */
[----:B------:R-:W-:Y:S01]  /*0eb0*/  PRMT R22, R0, 0x7610, R22 ;  /* 0x0000761000167816 */ /* 0x000fe20000000016 */
[----:B------:R-:W-:Y:S06]  /*0ec0*/  BRA `(.L_x_285) ;  /* 0x0000000000b47947 */ /* 0x000fec0003800000 */
.L_x_297:
        /* <DEDUP_REMOVED lines=14> */
.L_x_311:
[----:B------:R-:W-:Y:S05]  /*0fb0*/  BSYNC B0 ;  /* 0x0000000000007941 */ /* 0x000fea0003800000 */
.L_x_310:
[----:B------:R-:W-:-:S04]  /*0fc0*/  F2FP.BF16.F32.PACK_AB R0, RZ, R0 ;  /* 0x00000000ff00723e */ /* 0x000fc800000010ff */
[----:B------:R-:W-:Y:S01]  /*0fd0*/  PRMT R22, R0, 0x7610, R22 ;  /* 0x0000761000167816 */ /* 0x000fe20000000016 */
[----:B------:R-:W-:Y:S06]  /*0fe0*/  BRA `(.L_x_285) ;  /* 0x00000000006c7947 */ /* 0x000fec0003800000 */
.L_x_284:
        /* <DEDUP_REMOVED lines=16> */
.L_x_312:
[----:B------:R-:W-:Y:S01]  /*10f0*/  PRMT R22, RZ, 0x7610, R22 ;  /* 0x00007610ff167816 */ /* 0x000fe20000000016 */
[----:B------:R-:W-:Y:S06]  /*1100*/  BRA `(.L_x_285) ;  /* 0x0000000000247947 */ /* 0x000fec0003800000 */
.L_x_309:
[----:B------:R-:W2:Y:S02]  /*1110*/  LDG.E.64 R4, desc[UR36][R4.64] ;  /* 0x0000002404047981 */ /* 0x000ea4000c1e1b00 */
[----:B--2---:R-:W0:Y:S02]  /*1120*/  I2F.U64 R0, R4 ;  /* 0x0000000400007312 */ /* 0x004e240000301000 */
[----:B0-----:R-:W-:-:S04]  /*1130*/  F2FP.BF16.F32.PACK_AB R0, RZ, R0 ;  /* 0x00000000ff00723e */ /* 0x001fc800000010ff */
[----:B------:R-:W-:Y:S01]  /*1140*/  PRMT R22, R0, 0x7610, R22 ;  /* 0x0000761000167816 */ /* 0x000fe20000000016 */
[----:B------:R-:W-:Y:S06]  /*1150*/  BRA `(.L_x_285) ;  /* 0x0000000000107947 */ /* 0x000fec0003800000 */
.L_x_308:
[----:B------:R-:W2:Y:S02]  /*1160*/  LDG.E R4, desc[UR36][R4.64] ;  /* 0x0000002404047981 */ /* 0x000ea4000c1e1900 */
[----:B--2---:R-:W-:-:S04]  /*1170*/  I2FP.F32.U32 R0, R4 ;  /* 0x0000000400007245 */ /* 0x004fc80000201000 */
[----:B------:R-:W-:-:S04]  /*1180*/  F2FP.BF16.F32.PACK_AB R0, RZ, R0 ;  /* 0x00000000ff00723e */ /* 0x000fc800000010ff */
[----:B------:R-:W-:-:S07]  /*1190*/  PRMT R22, R0, 0x7610, R22 ;  /* 0x0000761000167816 */ /* 0x000fce0000000016 */
.L_x_285:
[----:B------:R-:W1:Y:S02]  /*11a0*/  S2R R17, SR_TID.X ;  /* 0x0000000000117919 */ /* 0x000e640000002100 */
[----:B-1----:R-:W-:-:S07]  /*11b0*/  VIADD R17, R17, 0x80 ;  /* 0x0000008011117836 */ /* 0x002fce0000000000 */
.L_x_279:
[----:B------:R-:W-:Y:S05]  /*11c0*/  BSYNC B6 ;  /* 0x0000000000067941 */ /* 0x000fea0003800000 */
.L_x_278:
[----:B------:R-:W-:Y:S01]  /*11d0*/  ISETP.GE.AND P0, PT, R17, R16, PT ;  /* 0x000000101100720c */ /* 0x000fe20003f06270 */
[----:B------:R-:W-:-:S12]  /*11e0*/  BSSY B6, `(.L_x_313) ;  /* 0x0000111000067945 */ /* 0x000fd80003800000 */
[----:B------:R-:W-:Y:S05]  /*11f0*/  @P0 BRA `(.L_x_314) ;  /* 0x00000010003c0947 */ /* 0x000fea0003800000 */
[----:B0-----:R-:W0:Y:S01]  /*1200*/  LDC.64 R4, c[0x0][0x220] ;  /* 0x00008800ff047b82 */ /* 0x001e220000000a00 */
[----:B------:R-:W-:Y:S01]  /*1210*/  IMAD R0, R2, 0x200, R17 ;  /* 0x0000020002007824 */ /* 0x000fe200078e0211 */
[----:B------:R-:W-:Y:S01]  /*1220*/  PRMT R6, R23, 0x9910, RZ ;  /* 0x0000991017067816 */ /* 0x000fe200000000ff */
[----:B------:R-:W-:Y:S02]  /*1230*/  ULDC UR4, c[0x0][0x230] ;  /* 0x00008c0000047ab9 */ /* 0x000fe40000000800 */
[----:B------:R-:W-:Y:S02]  /*1240*/  IMAD R3, R0, UR4, RZ ;  /* 0x0000000400037c24 */ /* 0x000fe4000f8e02ff */
[----:B------:R-:W-:-:S05]  /*1250*/  IMAD.MOV.U32 R0, RZ, RZ, R6 ;  /* 0x000000ffff007224 */ /* 0x000fca00078e0006 */
[----:B------:R-:W-:Y:S02]  /*1260*/  ISETP.GT.AND P1, PT, R0, 0x9, PT ;  /* 0x000000090000780c */ /* 0x000fe40003f24270 */
[----:B0-----:R-:W-:-:S05]  /*1270*/  IADD3 R4, P0, R3, R4, RZ ;  /* 0x0000000403047210 */ /* 0x001fca0007f1e0ff */
[----:B------:R-:W-:-:S06]  /*1280*/  IMAD.X R5, RZ, RZ, R5, P0 ;  /* 0x000000ffff057224 */ /* 0x000fcc00000e0605 */
        /* <DEDUP_REMOVED lines=14> */
.L_x_318:
[----:B------:R-:W2:Y:S02]  /*1370*/  LDG.E.U8 R4, desc[UR36][R4.64] ;  /* 0x0000002404047981 */ /* 0x000ea4000c1e1100 */
[----:B--2---:R-:W-:-:S04]  /*1380*/  I2FP.F32.U32 R0, R4 ;  /* 0x0000000400007245 */ /* 0x004fc80000201000 */
[----:B------:R-:W-:-:S04]  /*1390*/  F2FP.BF16.F32.PACK_AB R0, RZ, R0 ;  /* 0x00000000ff00723e */ /* 0x000fc800000010ff */
[----:B------:R-:W-:Y:S01]  /*13a0*/  PRMT R18, R0, 0x7610, R18 ;  /* 0x0000761000127816 */ /* 0x000fe20000000012 */
[----:B------:R-:W-:Y:S06]  /*13b0*/  BRA `(.L_x_320) ;  /* 0x0000000c00c87947 */ /* 0x000fec0003800000 */
.L_x_317:
        /* <DEDUP_REMOVED lines=11> */
.L_x_322:
[----:B------:R-:W2:Y:S02]  /*1470*/  LDG.E R4, desc[UR36][R4.64] ;  /* 0x0000002404047981 */ /* 0x000ea4000c1e1900 */
[----:B--2---:R-:W-:-:S04]  /*1480*/  I2FP.F32.S32 R0, R4 ;  /* 0x0000000400007245 */ /* 0x004fc80000201400 */
[----:B------:R-:W-:-:S04]  /*1490*/  F2FP.BF16.F32.PACK_AB R0, RZ, R0 ;  /* 0x00000000ff00723e */ /* 0x000fc800000010ff */
[----:B------:R-:W-:Y:S01]  /*14a0*/  PRMT R18, R0, 0x7610, R18 ;  /* 0x0000761000127816 */ /* 0x000fe20000000012 */
[----:B------:R-:W-:Y:S06]  /*14b0*/  BRA `(.L_x_320) ;  /* 0x0000000c00887947 */ /* 0x000fec0003800000 */
.L_x_321:
[----:B------:R-:W2:Y:S02]  /*14c0*/  LDG.E.U16 R4, desc[UR36][R4.64] ;  /* 0x0000002404047981 */ /* 0x000ea4000c1e1500 */
[----:B--2---:R-:W0:Y:S02]  /*14d0*/  I2F.S16 R0, R4 ;  /* 0x0000000400007306 */ /* 0x004e240000101400 */
[----:B0-----:R-:W-:-:S04]  /*14e0*/  F2FP.BF16.F32.PACK_AB R0, RZ, R0 ;  /* 0x00000000ff00723e */ /* 0x001fc800000010ff */
[----:B------:R-:W-:Y:S01]  /*14f0*/  PRMT R18, R0, 0x7610, R18 ;  /* 0x0000761000127816 */ /* 0x000fe20000000012 */
[----:B------:R-:W-:Y:S06]  /*1500*/  BRA `(.L_x_320) ;  /* 0x0000000c00747947 */ /* 0x000fec0003800000 */
.L_x_316:
        /* <DEDUP_REMOVED lines=9> */
.L_x_324:
[----:B------:R-:W2:Y:S02]  /*15a0*/  LDG.E.U16 R0, desc[UR36][R4.64] ;  /* 0x0000002404007981 */ /* 0x000ea4000c1e1500 */
[----:B--2---:R-:W-:-:S05]  /*15b0*/  HADD2.F32 R0, -RZ, R0.H0_H0 ;  /* 0x20000000ff007230 */ /* 0x004fca0000004100 */
[----:B------:R-:W-:-:S04]  /*15c0*/  F2FP.BF16.F32.PACK_AB R0, RZ, R0 ;  /* 0x00000000ff00723e */ /* 0x000fc800000010ff */
[----:B------:R-:W-:Y:S01]  /*15d0*/  PRMT R18, R0, 0x7610, R18 ;  /* 0x0000761000127816 */ /* 0x000fe20000000012 */
[----:B------:R-:W-:Y:S06]  /*15e0*/  BRA `(.L_x_320) ;  /* 0x0000000c003c7947 */ /* 0x000fec0003800000 */
.L_x_323:
        /* <DEDUP_REMOVED lines=9> */
.L_x_326:
[----:B------:R-:W2:Y:S02]  /*1680*/  LDG.E.U16 R4, desc[UR36][R4.64] ;  /* 0x0000002404047981 */ /* 0x000ea4000c1e1500 */
[----:B--2---:R-:W-:-:S05]  /*1690*/  HADD2.F32 R0, -RZ, R4.H0_H0 ;  /* 0x20000004ff007230 */ /* 0x004fca0000004100 */
[----:B------:R-:W-:-:S04]  /*16a0*/  F2FP.BF16.F32.PACK_AB R0, RZ, R0 ;  /* 0x00000000ff00723e */ /* 0x000fc800000010ff */
[----:B------:R-:W-:Y:S01]  /*16b0*/  PRMT R18, R0, 0x7610, R18 ;  /* 0x0000761000127816 */ /* 0x000fe20000000012 */
[----:B------:R-:W-:Y:S06]  /*16c0*/  BRA `(.L_x_320) ;  /* 0x0000000c00047947 */ /* 0x000fec0003800000 */
.L_x_325:
        /* <DEDUP_REMOVED lines=9> */
.L_x_315:
        /* <DEDUP_REMOVED lines=14> */
.L_x_329:
        /* <DEDUP_REMOVED lines=9> */
.L_x_328:
        /* <DEDUP_REMOVED lines=28> */
.L_x_331:
[----:B------:R-:W2:Y:S02]  /*1a90*/  LDG.E.U8 R4, desc[UR36][R4.64] ;  /* 0x0000002404047981 */ /* 0x000ea4000c1e1100 */
[----:B--2---:R-:W-:-:S05]  /*1aa0*/  IMAD.SHL.U32 R0, R4, 0x2000000, RZ ;  /* 0x0200000004007824 */ /* 0x004fca00078e00ff */
[----:B------:R-:W-:-:S13]  /*1ab0*/  ISETP.GE.U32.AND P0, PT, R0, 0x8000000, PT ;  /* 0x080000000000780c */ /* 0x000fda0003f06070 */
[C---:B------:R-:W-:Y:S02]  /*1ac0*/  @!P0 IMAD.SHL.U32 R0, R4.reuse, 0x100, RZ ;  /* 0x0000010004008824 */ /* 0x040fe400078e00ff */
[----:B------:R-:W-:-:S03]  /*1ad0*/  @P0 IMAD.SHL.U32 R3, R4, 0x200000, RZ ;  /* 0x0020000004030824 */ /* 0x000fc600078e00ff */
        /* <DEDUP_REMOVED lines=10> */
.L_x_330:
[----:B------:R0:W5:Y:S01]  /*1b80*/  LDG.E.U16 R18, desc[UR36][R4.64] ;  /* 0x0000002404127981 */ /* 0x000162000c1e1500 */
[----:B------:R-:W-:Y:S05]  /*1b90*/  BRA `(.L_x_320) ;  /* 0x0000000400d07947 */ /* 0x000fea0003800000 */
.L_x_327:
        /* <DEDUP_REMOVED lines=13> */
.L_x_334:
        /* <DEDUP_REMOVED lines=21> */
.L_x_338:
[----:B------:R-:W-:Y:S05]  /*1dc0*/  BSYNC B1 ;  /* 0x0000000000017941 */ /* 0x000fea0003800000 */
.L_x_337:
[----:B------:R-:W-:Y:S01]  /*1dd0*/  LEA R5, R0, 0x3b800000, 0x17 ;  /* 0x3b80000000057811 */ /* 0x000fe200078eb8ff */
[----:B------:R-:W-:-:S05]  /*1de0*/  IMAD.SHL.U32 R0, R3, 0x100000, RZ ;  /* 0x0010000003007824 */ /* 0x000fca00078e00ff */
[----:B------:R-:W-:-:S07]  /*1df0*/  LOP3.LUT R0, R5, R0, R6, 0xfe, !PT ;  /* 0x0000000005007212 */ /* 0x000fce00078efe06 */
.L_x_336:
[----:B------:R-:W-:Y:S05]  /*1e00*/  BSYNC B0 ;  /* 0x0000000000007941 */ /* 0x000fea0003800000 */
.L_x_335:
[----:B------:R-:W-:-:S04]  /*1e10*/  F2FP.BF16.F32.PACK_AB R0, RZ, R0 ;  /* 0x00000000ff00723e */ /* 0x000fc800000010ff */
[----:B------:R-:W-:Y:S01]  /*1e20*/  PRMT R18, R0, 0x7610, R18 ;  /* 0x0000761000127816 */ /* 0x000fe20000000012 */
[----:B------:R-:W-:Y:S06]  /*1e30*/  BRA `(.L_x_320) ;  /* 0x0000000400287947 */ /* 0x000fec0003800000 */
.L_x_333:
        /* <DEDUP_REMOVED lines=21> */
.L_x_342:
[----:B------:R-:W-:Y:S05]  /*1f90*/  BSYNC B1 ;  /* 0x0000000000017941 */ /* 0x000fea0003800000 */
.L_x_341:
[----:B------:R-:W-:Y:S01]  /*1fa0*/  LEA R5, R0, 0x37800000, 0x17 ;  /* 0x3780000000057811 */ /* 0x000fe200078eb8ff */
[----:B------:R-:W-:-:S05]  /*1fb0*/  IMAD.SHL.U32 R0, R3, 0x200000, RZ ;  /* 0x0020000003007824 */ /* 0x000fca00078e00ff */
[----:B------:R-:W-:-:S07]  /*1fc0*/  LOP3.LUT R0, R5, R0, R6, 0xfe, !PT ;  /* 0x0000000005007212 */ /* 0x000fce00078efe06 */
.L_x_340:
[----:B------:R-:W-:Y:S05]  /*1fd0*/  BSYNC B0 ;  /* 0x0000000000007941 */ /* 0x000fea0003800000 */
.L_x_339:
[----:B------:R-:W-:-:S04]  /*1fe0*/  F2FP.BF16.F32.PACK_AB R0, RZ, R0 ;  /* 0x00000000ff00723e */ /* 0x000fc800000010ff */
[----:B------:R-:W-:Y:S01]  /*1ff0*/  PRMT R18, R0, 0x7610, R18 ;  /* 0x0000761000127816 */ /* 0x000fe20000000012 */
[----:B------:R-:W-:Y:S06]  /*2000*/  BRA `(.L_x_320) ;  /* 0x0000000000b47947 */ /* 0x000fec0003800000 */
.L_x_332:
        /* <DEDUP_REMOVED lines=14> */
.L_x_346:
[----:B------:R-:W-:Y:S05]  /*20f0*/  BSYNC B0 ;  /* 0x0000000000007941 */ /* 0x000fea0003800000 */
.L_x_345:
[----:B------:R-:W-:-:S04]  /*2100*/  F2FP.BF16.F32.PACK_AB R0, RZ, R0 ;  /* 0x00000000ff00723e */ /* 0x000fc800000010ff */
[----:B------:R-:W-:Y:S01]  /*2110*/  PRMT R18, R0, 0x7610, R18 ;  /* 0x0000761000127816 */ /* 0x000fe20000000012 */
[----:B------:R-:W-:Y:S06]  /*2120*/  BRA `(.L_x_320) ;  /* 0x00000000006c7947 */ /* 0x000fec0003800000 */
.L_x_319:
        /* <DEDUP_REMOVED lines=15> */
[----:B0----5:R-:W-:Y:S05]  /*2220*/  CALL.ABS.NOINC R14 ;  /* 0x000000000e007343 */ /* 0x021fea0003c00000 */
.L_x_347:
[----:B------:R-:W-:Y:S01]  /*2230*/  PRMT R18, RZ, 0x7610, R18 ;  /* 0x00007610ff127816 */ /* 0x000fe20000000012 */
[----:B------:R-:W-:Y:S06]  /*2240*/  BRA `(.L_x_320) ;  /* 0x0000000000247947 */ /* 0x000fec0003800000 */
.L_x_344:
[----:B------:R-:W2:Y:S02]  /*2250*/  LDG.E.64 R4, desc[UR36][R4.64] ;  /* 0x0000002404047981 */ /* 0x000ea4000c1e1b00 */
[----:B--2---:R-:W0:Y:S02]  /*2260*/  I2F.U64 R0, R4 ;  /* 0x0000000400007312 */ /* 0x004e240000301000 */
[----:B0-----:R-:W-:-:S04]  /*2270*/  F2FP.BF16.F32.PACK_AB R0, RZ, R0 ;  /* 0x00000000ff00723e */ /* 0x001fc800000010ff */
[----:B------:R-:W-:Y:S01]  /*2280*/  PRMT R18, R0, 0x7610, R18 ;  /* 0x0000761000127816 */ /* 0x000fe20000000012 */
[----:B------:R-:W-:Y:S06]  /*2290*/  BRA `(.L_x_320) ;  /* 0x0000000000107947 */ /* 0x000fec0003800000 */
.L_x_343:
[----:B------:R-:W2:Y:S02]  /*22a0*/  LDG.E R4, desc[UR36][R4.64] ;  /* 0x0000002404047981 */ /* 0x000ea4000c1e1900 */
[----:B--2---:R-:W-:-:S04]  /*22b0*/  I2FP.F32.U32 R0, R4 ;  /* 0x0000000400007245 */ /* 0x004fc80000201000 */
[----:B------:R-:W-:-:S04]  /*22c0*/  F2FP.BF16.F32.PACK_AB R0, RZ, R0 ;  /* 0x00000000ff00723e */ /* 0x000fc800000010ff */
[----:B------:R-:W-:-:S07]  /*22d0*/  PRMT R18, R0, 0x7610, R18 ;  /* 0x0000761000127816 */ /* 0x000fce0000000012 */
.L_x_320:
[----:B------:R-:W-:-:S07]  /*22e0*/  VIADD R17, R17, 0x80 ;  /* 0x0000008011117836 */ /* 0x000fce0000000000 */
.L_x_314:
[----:B------:R-:W-:Y:S05]  /*22f0*/  BSYNC B6 ;  /* 0x0000000000067941 */ /* 0x000fea0003800000 */
.L_x_313:
[----:B------:R-:W-:Y:S01]  /*2300*/  ISETP.GE.AND P0, PT, R17, R16, PT ;  /* 0x000000101100720c */ /* 0x000fe20003f06270 */
[----:B------:R-:W-:Y:S01]  /*2310*/  BSSY B6, `(.L_x_348) ;  /* 0x0000113000067945 */ /* 0x000fe20003800000 */
[----:B------:R-:W-:Y:S02]  /*2320*/  PRMT R19, RZ, 0x7610, R19 ;  /* 0x00007610ff137816 */ /* 0x000fe40000000013 */
[----:B------:R-:W-:-:S09]  /*2330*/  PRMT R24, RZ, 0x7610, R24 ;  /* 0x00007610ff187816 */ /* 0x000fd20000000018 */
        /* <DEDUP_REMOVED lines=24> */
.L_x_353:
[----:B------:R-:W2:Y:S02]  /*24c0*/  LDG.E.U8 R4, desc[UR36][R4.64] ;  /* 0x0000002404047981 */ /* 0x000ea4000c1e1100 */
[----:B--2---:R-:W-:-:S04]  /*24d0*/  I2FP.F32.U32 R0, R4 ;  /* 0x0000000400007245 */ /* 0x004fc80000201000 */
[----:B------:R-:W-:-:S04]  /*24e0*/  F2FP.BF16.F32.PACK_AB R0, RZ, R0 ;  /* 0x00000000ff00723e */ /* 0x000fc800000010ff */
[----:B------:R-:W-:Y:S01]  /*24f0*/  PRMT R24, R0, 0x7610, R24 ;  /* 0x0000761000187816 */ /* 0x000fe20000000018 */
[----:B------:R-:W-:Y:S06]  /*2500*/  BRA `(.L_x_355) ;  /* 0x0000000c00c87947 */ /* 0x000fec0003800000 */
.L_x_352:
        /* <DEDUP_REMOVED lines=11> */
.L_x_357:
[----:B------:R-:W2:Y:S02]  /*25c0*/  LDG.E R4, desc[UR36][R4.64] ;  /* 0x0000002404047981 */ /* 0x000ea4000c1e1900 */
[----:B--2---:R-:W-:-:S04]  /*25d0*/  I2FP.F32.S32 R0, R4 ;  /* 0x0000000400007245 */ /* 0x004fc80000201400 */
[----:B------:R-:W-:-:S04]  /*25e0*/  F2FP.BF16.F32.PACK_AB R0, RZ, R0 ;  /* 0x00000000ff00723e */ /* 0x000fc800000010ff */
[----:B------:R-:W-:Y:S01]  /*25f0*/  PRMT R24, R0, 0x7610, R24 ;  /* 0x0000761000187816 */ /* 0x000fe20000000018 */
[----:B------:R-:W-:Y:S06]  /*2600*/  BRA `(.L_x_355) ;  /* 0x0000000c00887947 */ /* 0x000fec0003800000 */
.L_x_356:
[----:B------:R-:W2:Y:S02]  /*2610*/  LDG.E.U16 R4, desc[UR36][R4.64] ;  /* 0x0000002404047981 */ /* 0x000ea4000c1e1500 */
[----:B--2---:R-:W0:Y:S02]  /*2620*/  I2F.S16 R0, R4 ;  /* 0x0000000400007306 */ /* 0x004e240000101400 */
[----:B0-----:R-:W-:-:S04]  /*2630*/  F2FP.BF16.F32.PACK_AB R0, RZ, R0 ;  /* 0x00000000ff00723e */ /* 0x001fc800000010ff */
[----:B------:R-:W-:Y:S01]  /*2640*/  PRMT R24, R0, 0x7610, R24 ;  /* 0x0000761000187816 */ /* 0x000fe20000000018 */
[----:B------:R-:W-:Y:S06]  /*2650*/  BRA `(.L_x_355) ;  /* 0x0000000c00747947 */ /* 0x000fec0003800000 */
.L_x_351:
        /* <DEDUP_REMOVED lines=9> */
.L_x_359:
[----:B------:R-:W2:Y:S02]  /*26f0*/  LDG.E.U16 R0, desc[UR36][R4.64] ;  /* 0x0000002404007981 */ /* 0x000ea4000c1e1500 */
[----:B--2---:R-:W-:-:S05]  /*2700*/  HADD2.F32 R0, -RZ, R0.H0_H0 ;  /* 0x20000000ff007230 */ /* 0x004fca0000004100 */
[----:B------:R-:W-:-:S04]  /*2710*/  F2FP.BF16.F32.PACK_AB R0, RZ, R0 ;  /* 0x00000000ff00723e */ /* 0x000fc800000010ff */
[----:B------:R-:W-:Y:S01]  /*2720*/  PRMT R24, R0, 0x7610, R24 ;  /* 0x0000761000187816 */ /* 0x000fe20000000018 */
[----:B------:R-:W-:Y:S06]  /*2730*/  BRA `(.L_x_355) ;  /* 0x0000000c003c7947 */ /* 0x000fec0003800000 */
.L_x_358:
        /* <DEDUP_REMOVED lines=9> */
.L_x_361:
[----:B------:R-:W2:Y:S02]  /*27d0*/  LDG.E.U16 R4, desc[UR36][R4.64] ;  /* 0x0000002404047981 */ /* 0x000ea4000c1e1500 */
[----:B--2---:R-:W-:-:S05]  /*27e0*/  HADD2.F32 R0, -RZ, R4.H0_H0 ;  /* 0x20000004ff007230 */ /* 0x004fca0000004100 */
[----:B------:R-:W-:-:S04]  /*27f0*/  F2FP.BF16.F32.PACK_AB R0, RZ, R0 ;  /* 0x00000000ff00723e */ /* 0x000fc800000010ff */
[----:B------:R-:W-:Y:S01]  /*2800*/  PRMT R24, R0, 0x7610, R24 ;  /* 0x0000761000187816 */ /* 0x000fe20000000018 */
[----:B------:R-:W-:Y:S06]  /*2810*/  BRA `(.L_x_355) ;  /* 0x0000000c00047947 */ /* 0x000fec0003800000 */
.L_x_360:
        /* <DEDUP_REMOVED lines=9> */
.L_x_350:
        /* <DEDUP_REMOVED lines=14> */
.L_x_364:
        /* <DEDUP_REMOVED lines=9> */
.L_x_363:
        /* <DEDUP_REMOVED lines=28> */
.L_x_366:
        /* <DEDUP_REMOVED lines=15> */
.L_x_365:
[----:B------:R0:W5:Y:S01]  /*2cd0*/  LDG.E.U16 R24, desc[UR36][R4.64] ;  /* 0x0000002404187981 */ /* 0x000162000c1e1500 */
[----:B------:R-:W-:Y:S05]  /*2ce0*/  BRA `(.L_x_355) ;  /* 0x0000000400d07947 */ /* 0x000fea0003800000 */
.L_x_362:
        /* <DEDUP_REMOVED lines=13> */
.L_x_369:
        /* <DEDUP_REMOVED lines=21> */
.L_x_373:
[----:B------:R-:W-:Y:S05]  /*2f10*/  BSYNC B1 ;  /* 0x0000000000017941 */ /* 0x000fea0003800000 */
.L_x_372:
[----:B------:R-:W-:Y:S01]  /*2f20*/  LEA R5, R0, 0x3b800000, 0x17 ;  /* 0x3b80000000057811 */ /* 0x000fe200078eb8ff */
[----:B------:R-:W-:-:S05]  /*2f30*/  IMAD.SHL.U32 R0, R3, 0x100000, RZ ;  /* 0x0010000003007824 */ /* 0x000fca00078e00ff */
[----:B------:R-:W-:-:S07]  /*2f40*/  LOP3.LUT R0, R5, R0, R6, 0xfe, !PT ;  /* 0x0000000005007212 */ /* 0x000fce00078efe06 */
.L_x_371:
[----:B------:R-:W-:Y:S05]  /*2f50*/  BSYNC B0 ;  /* 0x0000000000007941 */ /* 0x000fea0003800000 */
.L_x_370:
[----:B------:R-:W-:-:S04]  /*2f60*/  F2FP.BF16.F32.PACK_AB R0, RZ, R0 ;  /* 0x00000000ff00723e */ /* 0x000fc800000010ff */
[----:B------:R-:W-:Y:S01]  /*2f70*/  PRMT R24, R0, 0x7610, R24 ;  /* 0x0000761000187816 */ /* 0x000fe20000000018 */
[----:B------:R-:W-:Y:S06]  /*2f80*/  BRA `(.L_x_355) ;  /* 0x0000000400287947 */ /* 0x000fec0003800000 */
.L_x_368:
        /* <DEDUP_REMOVED lines=21> */
.L_x_377:
[----:B------:R-:W-:Y:S05]  /*30e0*/  BSYNC B1 ;  /* 0x0000000000017941 */ /* 0x000fea0003800000 */
.L_x_376:
[----:B------:R-:W-:Y:S01]  /*30f0*/  LEA R5, R0, 0x37800000, 0x17 ;  /* 0x3780000000057811 */ /* 0x000fe200078eb8ff */
[----:B------:R-:W-:-:S05]  /*3100*/  IMAD.SHL.U32 R0, R3, 0x200000, RZ ;  /* 0x0020000003007824 */ /* 0x000fca00078e00ff */
[----:B------:R-:W-:-:S07]  /*3110*/  LOP3.LUT R0, R5, R0, R6, 0xfe, !PT ;  /* 0x0000000005007212 */ /* 0x000fce00078efe06 */
.L_x_375:
[----:B------:R-:W-:Y:S05]  /*3120*/  BSYNC B0 ;  /* 0x0000000000007941 */ /* 0x000fea0003800000 */
.L_x_374:
[----:B------:R-:W-:-:S04]  /*3130*/  F2FP.BF16.F32.PACK_AB R0, RZ, R0 ;  /* 0x00000000ff00723e */ /* 0x000fc800000010ff */
[----:B------:R-:W-:Y:S01]  /*3140*/  PRMT R24, R0, 0x7610, R24 ;  /* 0x0000761000187816 */ /* 0x000fe20000000018 */
[----:B------:R-:W-:Y:S06]  /*3150*/  BRA `(.L_x_355) ;  /* 0x0000000000b47947 */ /* 0x000fec0003800000 */
.L_x_367:
        /* <DEDUP_REMOVED lines=14> */
.L_x_381:
[----:B------:R-:W-:Y:S05]  /*3240*/  BSYNC B0 ;  /* 0x0000000000007941 */ /* 0x000fea0003800000 */
.L_x_380:
[----:B------:R-:W-:-:S04]  /*3250*/  F2FP.BF16.F32.PACK_AB R0, RZ, R0 ;  /* 0x00000000ff00723e */ /* 0x000fc800000010ff */
[----:B------:R-:W-:Y:S01]  /*3260*/  PRMT R24, R0, 0x7610, R24 ;  /* 0x0000761000187816 */ /* 0x000fe20000000018 */
[----:B------:R-:W-:Y:S06]  /*3270*/  BRA `(.L_x_355) ;  /* 0x00000000006c7947 */ /* 0x000fec0003800000 */
.L_x_354:
        /* <DEDUP_REMOVED lines=16> */
.L_x_382:
[----:B------:R-:W-:Y:S01]  /*3380*/  PRMT R24, RZ, 0x7610, R24 ;  /* 0x00007610ff187816 */ /* 0x000fe20000000018 */
[----:B------:R-:W-:Y:S06]  /*3390*/  BRA `(.L_x_355) ;  /* 0x0000000000247947 */ /* 0x000fec0003800000 */
.L_x_379:
[----:B------:R-:W2:Y:S02]  /*33a0*/  LDG.E.64 R4, desc[UR36][R4.64] ;  /* 0x0000002404047981 */ /* 0x000ea4000c1e1b00 */
[----:B--2---:R-:W0:Y:S02]  /*33b0*/  I2F.U64 R0, R4 ;  /* 0x0000000400007312 */ /* 0x004e240000301000 */
[----:B0-----:R-:W-:-:S04]  /*33c0*/  F2FP.BF16.F32.PACK_AB R0, RZ, R0 ;  /* 0x00000000ff00723e */ /* 0x001fc800000010ff */
[----:B------:R-:W-:Y:S01]  /*33d0*/  PRMT R24, R0, 0x7610, R24 ;  /* 0x0000761000187816 */ /* 0x000fe20000000018 */
[----:B------:R-:W-:Y:S06]  /*33e0*/  BRA `(.L_x_355) ;  /* 0x0000000000107947 */ /* 0x000fec0003800000 */
.L_x_378:
[----:B------:R-:W2:Y:S02]  /*33f0*/  LDG.E R4, desc[UR36][R4.64] ;  /* 0x0000002404047981 */ /* 0x000ea4000c1e1900 */
[----:B--2---:R-:W-:-:S04]  /*3400*/  I2FP.F32.U32 R0, R4 ;  /* 0x0000000400007245 */ /* 0x004fc80000201000 */
[----:B------:R-:W-:-:S04]  /*3410*/  F2FP.BF16.F32.PACK_AB R0, RZ, R0 ;  /* 0x00000000ff00723e */ /* 0x000fc800000010ff */
[----:B------:R-:W-:-:S07]  /*3420*/  PRMT R24, R0, 0x7610, R24 ;  /* 0x0000761000187816 */ /* 0x000fce0000000018 */
.L_x_355:
[----:B------:R-:W-:-:S07]  /*3430*/  VIADD R17, R17, 0x80 ;  /* 0x0000008011117836 */ /* 0x000fce0000000000 */
.L_x_349:
[----:B------:R-:W-:Y:S05]  /*3440*/  BSYNC B6 ;  /* 0x0000000000067941 */ /* 0x000fea0003800000 */
.L_x_348:
[----:B------:R-:W-:Y:S01]  /*3450*/  ISETP.GE.AND P0, PT, R17, R16, PT ;  /* 0x000000101100720c */ /* 0x000fe20003f06270 */
[----:B------:R-:W-:-:S12]  /*3460*/  BSSY B6, `(.L_x_383) ;  /* 0x000010f000067945 */ /* 0x000fd80003800000 */
[----:B------:R-:W-:Y:S05]  /*3470*/  @P0 BRA `(.L_x_384) ;  /* 0x0000001000340947 */ /* 0x000fea0003800000 */
[----:B0-----:R-:W0:Y:S01]  /*3480*/  LDC.64 R4, c[0x0][0x220] ;  /* 0x00008800ff047b82 */ /* 0x001e220000000a00 */
        /* <DEDUP_REMOVED lines=21> */
.L_x_388:
[----:B------:R-:W2:Y:S02]  /*35e0*/  LDG.E.U8 R4, desc[UR36][R4.64] ;  /* 0x0000002404047981 */ /* 0x000ea4000c1e1100 */
[----:B--2---:R-:W-:-:S04]  /*35f0*/  I2FP.F32.U32 R0, R4 ;  /* 0x0000000400007245 */ /* 0x004fc80000201000 */
[----:B------:R-:W-:-:S04]  /*3600*/  F2FP.BF16.F32.PACK_AB R0, RZ, R0 ;  /* 0x00000000ff00723e */ /* 0x000fc800000010ff */
[----:B------:R-:W-:Y:S01]  /*3610*/  PRMT R19, R0, 0x7610, R19 ;  /* 0x0000761000137816 */ /* 0x000fe20000000013 */
[----:B------:R-:W-:Y:S06]  /*3620*/  BRA `(.L_x_384) ;  /* 0x0000000c00c87947 */ /* 0x000fec0003800000 */
.L_x_387:
        /* <DEDUP_REMOVED lines=11> */
.L_x_391:
[----:B------:R-:W2:Y:S02]  /*36e0*/  LDG.E R4, desc[UR36][R4.64] ;  /* 0x0000002404047981 */ /* 0x000ea4000c1e1900 */
[----:B--2---:R-:W-:-:S04]  /*36f0*/  I2FP.F32.S32 R0, R4 ;  /* 0x0000000400007245 */ /* 0x004fc80000201400 */
[----:B------:R-:W-:-:S04]  /*3700*/  F2FP.BF16.F32.PACK_AB R0, RZ, R0 ;  /* 0x00000000ff00723e */ /* 0x000fc800000010ff */
[----:B------:R-:W-:Y:S01]  /*3710*/  PRMT R19, R0, 0x7610, R19 ;  /* 0x0000761000137816 */ /* 0x000fe20000000013 */
[----:B------:R-:W-:Y:S06]  /*3720*/  BRA `(.L_x_384) ;  /* 0x0000000c00887947 */ /* 0x000fec0003800000 */
.L_x_390:
[----:B------:R-:W2:Y:S02]  /*3730*/  LDG.E.U16 R4, desc[UR36][R4.64] ;  /* 0x0000002404047981 */ /* 0x000ea4000c1e1500 */
[----:B--2---:R-:W0:Y:S02]  /*3740*/  I2F.S16 R0, R4 ;  /* 0x0000000400007306 */ /* 0x004e240000101400 */
[----:B0-----:R-:W-:-:S04]  /*3750*/  F2FP.BF16.F32.PACK_AB R0, RZ, R0 ;  /* 0x00000000ff00723e */ /* 0x001fc800000010ff */
[----:B------:R-:W-:Y:S01]  /*3760*/  PRMT R19, R0, 0x7610, R19 ;  /* 0x0000761000137816 */ /* 0x000fe20000000013 */
[----:B------:R-:W-:Y:S06]  /*3770*/  BRA `(.L_x_384) ;  /* 0x0000000c00747947 */ /* 0x000fec0003800000 */
.L_x_386:
        /* <DEDUP_REMOVED lines=9> */
.L_x_393:
[----:B------:R-:W2:Y:S02]  /*3810*/  LDG.E.U16 R0, desc[UR36][R4.64] ;  /* 0x0000002404007981 */ /* 0x000ea4000c1e1500 */
[----:B--2---:R-:W-:-:S05]  /*3820*/  HADD2.F32 R0, -RZ, R0.H0_H0 ;  /* 0x20000000ff007230 */ /* 0x004fca0000004100 */
[----:B------:R-:W-:-:S04]  /*3830*/  F2FP.BF16.F32.PACK_AB R0, RZ, R0 ;  /* 0x00000000ff00723e */ /* 0x000fc800000010ff */
[----:B------:R-:W-:Y:S01]  /*3840*/  PRMT R19, R0, 0x7610, R19 ;  /* 0x0000761000137816 */ /* 0x000fe20000000013 */
[----:B------:R-:W-:Y:S06]  /*3850*/  BRA `(.L_x_384) ;  /* 0x0000000c003c7947 */ /* 0x000fec0003800000 */
.L_x_392:
        /* <DEDUP_REMOVED lines=9> */
.L_x_395:
[----:B------:R-:W2:Y:S02]  /*38f0*/  LDG.E.U16 R4, desc[UR36][R4.64] ;  /* 0x0000002404047981 */ /* 0x000ea4000c1e1500 */
[----:B--2---:R-:W-:-:S05]  /*3900*/  HADD2.F32 R0, -RZ, R4.H0_H0 ;  /* 0x20000004ff007230 */ /* 0x004fca0000004100 */
[----:B------:R-:W-:-:S04]  /*3910*/  F2FP.BF16.F32.PACK_AB R0, RZ, R0 ;  /* 0x00000000ff00723e */ /* 0x000fc800000010ff */
[----:B------:R-:W-:Y:S01]  /*3920*/  PRMT R19, R0, 0x7610, R19 ;  /* 0x0000761000137816 */ /* 0x000fe20000000013 */
[----:B------:R-:W-:Y:S06]  /*3930*/  BRA `(.L_x_384) ;  /* 0x0000000c00047947 */ /* 0x000fec0003800000 */
.L_x_394:
        /* <DEDUP_REMOVED lines=9> */
.L_x_385:
        /* <DEDUP_REMOVED lines=14> */
.L_x_398:
        /* <DEDUP_REMOVED lines=9> */
.L_x_397:
        /* <DEDUP_REMOVED lines=28> */
.L_x_400:
        /* <DEDUP_REMOVED lines=15> */
.L_x_399:
[----:B------:R1:W5:Y:S01]  /*3df0*/  LDG.E.U16 R19, desc[UR36][R4.64] ;  /* 0x0000002404137981 */ /* 0x000362000c1e1500 */
[----:B------:R-:W-:Y:S05]  /*3e00*/  BRA `(.L_x_384) ;  /* 0x0000000400d07947 */ /* 0x000fea0003800000 */
.L_x_396:
        /* <DEDUP_REMOVED lines=13> */
.L_x_403:
        /* <DEDUP_REMOVED lines=21> */
.L_x_407:
[----:B------:R-:W-:Y:S05]  /*4030*/  BSYNC B1 ;  /* 0x0000000000017941 */ /* 0x000fea0003800000 */
.L_x_406:
[----:B------:R-:W-:Y:S01]  /*4040*/  LEA R5, R0, 0x3b800000, 0x17 ;  /* 0x3b80000000057811 */ /* 0x000fe200078eb8ff */
[----:B------:R-:W-:-:S05]  /*4050*/  IMAD.SHL.U32 R0, R3, 0x100000, RZ ;  /* 0x0010000003007824 */ /* 0x000fca00078e00ff */
[----:B------:R-:W-:-:S07]  /*4060*/  LOP3.LUT R0, R5, R0, R6, 0xfe, !PT ;  /* 0x0000000005007212 */ /* 0x000fce00078efe06 */
.L_x_405:
[----:B------:R-:W-:Y:S05]  /*4070*/  BSYNC B0 ;  /* 0x0000000000007941 */ /* 0x000fea0003800000 */
.L_x_404:
[----:B------:R-:W-:-:S04]  /*4080*/  F2FP.BF16.F32.PACK_AB R0, RZ, R0 ;  /* 0x00000000ff00723e */ /* 0x000fc800000010ff */
[----:B------:R-:W-:Y:S01]  /*4090*/  PRMT R19, R0, 0x7610, R19 ;  /* 0x0000761000137816 */ /* 0x000fe20000000013 */
[----:B------:R-:W-:Y:S06]  /*40a0*/  BRA `(.L_x_384) ;  /* 0x0000000400287947 */ /* 0x000fec0003800000 */
.L_x_402:
        /* <DEDUP_REMOVED lines=21> */
.L_x_411:
[----:B------:R-:W-:Y:S05]  /*4200*/  BSYNC B1 ;  /* 0x0000000000017941 */ /* 0x000fea0003800000 */
.L_x_410:
[----:B------:R-:W-:Y:S01]  /*4210*/  LEA R5, R0, 0x37800000, 0x17 ;  /* 0x3780000000057811 */ /* 0x000fe200078eb8ff */
[----:B------:R-:W-:-:S05]  /*4220*/  IMAD.SHL.U32 R0, R3, 0x200000, RZ ;  /* 0x0020000003007824 */ /* 0x000fca00078e00ff */
[----:B------:R-:W-:-:S07]  /*4230*/  LOP3.LUT R0, R5, R0, R6, 0xfe, !PT ;  /* 0x0000000005007212 */ /* 0x000fce00078efe06 */
.L_x_409:
[----:B------:R-:W-:Y:S05]  /*4240*/  BSYNC B0 ;  /* 0x0000000000007941 */ /* 0x000fea0003800000 */
.L_x_408:
[----:B------:R-:W-:-:S04]  /*4250*/  F2FP.BF16.F32.PACK_AB R0, RZ, R0 ;  /* 0x00000000ff00723e */ /* 0x000fc800000010ff */
[----:B------:R-:W-:Y:S01]  /*4260*/  PRMT R19, R0, 0x7610, R19 ;  /* 0x0000761000137816 */ /* 0x000fe20000000013 */
[----:B------:R-:W-:Y:S06]  /*4270*/  BRA `(.L_x_384) ;  /* 0x0000000000b47947 */ /* 0x000fec0003800000 */
.L_x_401:
        /* <DEDUP_REMOVED lines=14> */
.L_x_415:
[----:B------:R-:W-:Y:S05]  /*4360*/  BSYNC B0 ;  /* 0x0000000000007941 */ /* 0x000fea0003800000 */
.L_x_414:
[----:B------:R-:W-:-:S04]  /*4370*/  F2FP.BF16.F32.PACK_AB R0, RZ, R0 ;  /* 0x00000000ff00723e */ /* 0x000fc800000010ff */
[----:B------:R-:W-:Y:S01]  /*4380*/  PRMT R19, R0, 0x7610, R19 ;  /* 0x0000761000137816 */ /* 0x000fe20000000013 */
[----:B------:R-:W-:Y:S06]  /*4390*/  BRA `(.L_x_384) ;  /* 0x00000000006c7947 */ /* 0x000fec0003800000 */
.L_x_389:
        /* <DEDUP_REMOVED lines=16> */
.L_x_416:
[----:B------:R-:W-:Y:S01]  /*44a0*/  PRMT R19, RZ, 0x7610, R19 ;  /* 0x00007610ff137816 */ /* 0x000fe20000000013 */
[----:B------:R-:W-:Y:S06]  /*44b0*/  BRA `(.L_x_384) ;  /* 0x0000000000247947 */ /* 0x000fec0003800000 */
.L_x_413:
[----:B------:R-:W2:Y:S02]  /*44c0*/  LDG.E.64 R4, desc[UR36][R4.64] ;  /* 0x0000002404047981 */ /* 0x000ea4000c1e1b00 */
[----:B--2---:R-:W0:Y:S02]  /*44d0*/  I2F.U64 R0, R4 ;  /* 0x0000000400007312 */ /* 0x004e240000301000 */
[----:B0-----:R-:W-:-:S04]  /*44e0*/  F2FP.BF16.F32.PACK_AB R0, RZ, R0 ;  /* 0x00000000ff00723e */ /* 0x001fc800000010ff */
[----:B------:R-:W-:Y:S01]  /*44f0*/  PRMT R19, R0, 0x7610, R19 ;  /* 0x0000761000137816 */ /* 0x000fe20000000013 */
[----:B------:R-:W-:Y:S06]  /*4500*/  BRA `(.L_x_384) ;  /* 0x0000000000107947 */ /* 0x000fec0003800000 */
.L_x_412:
[----:B------:R-:W2:Y:S02]  /*4510*/  LDG.E R4, desc[UR36][R4.64] ;  /* 0x0000002404047981 */ /* 0x000ea4000c1e1900 */
[----:B--2---:R-:W-:-:S04]  /*4520*/  I2FP.F32.U32 R0, R4 ;  /* 0x0000000400007245 */ /* 0x004fc80000201000 */
[----:B------:R-:W-:-:S04]  /*4530*/  F2FP.BF16.F32.PACK_AB R0, RZ, R0 ;  /* 0x00000000ff00723e */ /* 0x000fc800000010ff */
[----:B------:R-:W-:-:S07]  /*4540*/  PRMT R19, R0, 0x7610, R19 ;  /* 0x0000761000137816 */ /* 0x000fce0000000013 */
.L_x_384:
[----:B------:R-:W-:Y:S05]  /*4550*/  BSYNC B6 ;  /* 0x0000000000067941 */ /* 0x000fea0003800000 */
.L_x_383:
[----:B------:R-:W2:Y:S01]  /*4560*/  S2R R25, SR_TID.X ;  /* 0x0000000000197919 */ /* 0x000ea20000002100 */
[----:B------:R-:W3:Y:S01]  /*4570*/  LDC.U8 R17, c[0x0][0x234] ;  /* 0x00008d00ff117b82 */ /* 0x000ee20000000000 */
[----:B------:R-:W-:Y:S01]  /*4580*/  BSSY B0, `(.L_x_417) ;  /* 0x0000029000007945 */ /* 0x000fe20003800000 */
[CC--:B--2---:R-:W-:Y:S01]  /*4590*/  ISETP.GE.AND P2, PT, R25.reuse, R16.reuse, PT ;  /* 0x000000101900720c */ /* 0x0c4fe20003f46270 */
[C---:B------:R-:W-:Y:S02]  /*45a0*/  VIADD R3, R25.reuse, 0x100 ;  /* 0x0000010019037836 */ /* 0x040fe40000000000 */
[C---:B01----:R-:W-:Y:S02]  /*45b0*/  VIADD R5, R25.reuse, 0x180 ;  /* 0x0000018019057836 */ /* 0x043fe40000000000 */
[----:B------:R-:W-:Y:S01]  /*45c0*/  VIADD R23, R25, 0x80 ;  /* 0x0000008019177836 */ /* 0x000fe20000000000 */
[-C--:B------:R-:W-:Y:S02]  /*45d0*/  ISETP.GE.AND P0, PT, R3, R16.reuse, PT ;  /* 0x000000100300720c */ /* 0x080fe40003f06270 */
[----:B------:R-:W-:-:S02]  /*45e0*/  ISETP.GE.AND P1, PT, R5, R16, PT ;  /* 0x000000100500720c */ /* 0x000fc40003f26270 */
[----:B------:R-:W-:-:S03]  /*45f0*/  ISETP.GE.AND P4, PT, R23, R16, PT ;  /* 0x000000101700720c */ /* 0x000fc60003f86270 */
[----:B------:R-:W-:Y:S10]  /*4600*/  @P2 BRA `(.L_x_418) ;  /* 0x0000000000802947 */ /* 0x000ff40003800000 */
[----:B-----5:R-:W-:Y:S02]  /*4610*/  IMAD.U32 R22, R22, 0x10000, RZ ;  /* 0x0001000016167824 */ /* 0x020fe400078e00ff */
[----:B------:R-:W-:Y:S02]  /*4620*/  IMAD.MOV.U32 R5, RZ, RZ, 0x38eb4c3a ;  /* 0x38eb4c3aff057424 */ /* 0x000fe400078e00ff */
[C---:B------:R-:W-:Y:S01]  /*4630*/  FADD.FTZ R3, |R22|.reuse, -RZ ;  /* 0x800000ff16037221 */ /* 0x040fe20000010200 */
[C---:B------:R-:W-:Y:S01]  /*4640*/  FMUL.FTZ R0, R22.reuse, R22 ;  /* 0x0000001616007220 */ /* 0x040fe20000410000 */
[----:B------:R-:W-:Y:S01]  /*4650*/  IMAD.MOV.U32 R7, RZ, RZ, 0x3aae005b ;  /* 0x3aae005bff077424 */ /* 0x000fe200078e00ff */
[----:B------:R-:W-:Y:S01]  /*4660*/  FSETP.GE.FTZ.AND P3, PT, |R22|, 1.0029599666595458984, PT ;  /* 0x3f8060fe1600780b */ /* 0x000fe20003f76200 */
[----:B------:R-:W-:Y:S02]  /*4670*/  IMAD.MOV.U32 R4, RZ, RZ, 0x3c09919f ;  /* 0x3c09919fff047424 */ /* 0x000fe400078e00ff */
[----:B------:R-:W-:Y:S01]  /*4680*/  IMAD.MOV.U32 R6, RZ, RZ, 0x3d24d99a ;  /* 0x3d24d99aff067424 */ /* 0x000fe200078e00ff */
[----:B------:R-:W-:Y:S01]  /*4690*/  FSEL R0, R3, R0, P3 ;  /* 0x0000000003007208 */ /* 0x000fe20001800000 */
[----:B------:R-:W-:Y:S01]  /*46a0*/  IMAD.MOV.U32 R8, RZ, RZ, 0x3f69b4f9 ;  /* 0x3f69b4f9ff087424 */ /* 0x000fe200078e00ff */
[----:B------:R-:W-:Y:S01]  /*46b0*/  FSEL R5, R5, 8.4834944573231041431e-05, P3 ;  /* 0x38b1e96a05057808 */ /* 0x000fe20001800000 */
[----:B------:R-:W-:Y:S01]  /*46c0*/  FADD.FTZ R3, -R3, -RZ ;  /* 0x800000ff03037221 */ /* 0x000fe20000010100 */
[----:B------:R-:W-:-:S02]  /*46d0*/  FSEL R7, -R7, -0.00082130916416645050049, P3 ;  /* 0xba574d2007077808 */ /* 0x000fc40001800100 */
[----:B------:R-:W-:Y:S02]  /*46e0*/  FSEL R4, R4, 0.0052134888246655464172, P3 ;  /* 0x3baad5ea04047808 */ /* 0x000fe40001800000 */
[----:B------:R-:W-:Y:S01]  /*46f0*/  FSEL R6, -R6, -0.026868773624300956726, P3 ;  /* 0xbcdc1be706067808 */ /* 0x000fe20001800100 */
[C---:B------:R-:W-:Y:S01]  /*4700*/  FFMA.FTZ R5, R0.reuse, R5, R7 ;  /* 0x0000000500057223 */ /* 0x040fe20000010007 */
        /* <DEDUP_REMOVED lines=10> */
[----:B------:R-:W-:-:S04]  /*47b0*/  FFMA.FTZ R4, R0, R5, R4 ;  /* 0x0000000500047223 */ /* 0x000fc80000010004 */
[----:B------:R-:W-:-:S04]  /*47c0*/  FFMA.FTZ R4, R4, R3, R3 ;  /* 0x0000000304047223 */ /* 0x000fc80000010003 */
[----:B------:R-:W0:Y:S02]  /*47d0*/  @P3 MUFU.EX2 R0, R4 ;  /* 0x0000000400003308 */ /* 0x000e240000000800 */
[----:B0-----:R-:W-:-:S05]  /*47e0*/  @P3 FADD.FTZ R3, -R0, 1 ;  /* 0x3f80000000033421 */ /* 0x001fca0000010100 */
[----:B------:R-:W-:-:S04]  /*47f0*/  @P3 LOP3.LUT R4, R3, 0x80000000, R22, 0xb8, !PT ;  /* 0x8000000003043812 */ /* 0x000fc800078eb816 */
[----:B------:R0:W1:Y:S03]  /*4800*/  F2F.BF16.F32 R3, R4 ;  /* 0x0000000400037304 */ /* 0x0000660000202000 */
.L_x_418:
[----:B------:R-:W-:Y:S05]  /*4810*/  BSYNC B0 ;  /* 0x0000000000007941 */ /* 0x000fea0003800000 */
.L_x_417:
[----:B------:R-:W-:Y:S04]  /*4820*/  BSSY B0, `(.L_x_419) ;  /* 0x0000022000007945 */ /* 0x000fe80003800000 */
[----:B------:R-:W-:Y:S05]  /*4830*/  @P4 BRA `(.L_x_420) ;  /* 0x0000000000804947 */ /* 0x000fea0003800000 */
[----:B-----5:R-:W-:Y:S02]  /*4840*/  IMAD.U32 R18, R18, 0x10000, RZ ;  /* 0x0001000012127824 */ /* 0x020fe400078e00ff */
[----:B------:R-:W-:Y:S02]  /*4850*/  IMAD.MOV.U32 R6, RZ, RZ, 0x38eb4c3a ;  /* 0x38eb4c3aff067424 */ /* 0x000fe400078e00ff */
[C---:B0-----:R-:W-:Y:S01]  /*4860*/  FADD.FTZ R4, |R18|.reuse, -RZ ;  /* 0x800000ff12047221 */ /* 0x041fe20000010200 */
[C---:B------:R-:W-:Y:S01]  /*4870*/  FMUL.FTZ R5, R18.reuse, R18 ;  /* 0x0000001212057220 */ /* 0x040fe20000410000 */
[----:B------:R-:W-:Y:S01]  /*4880*/  FSETP.GE.FTZ.AND P3, PT, |R18|, 1.0029599666595458984, PT ;  /* 0x3f8060fe1200780b */ /* 0x000fe20003f76200 */
[----:B------:R-:W-:Y:S02]  /*4890*/  IMAD.MOV.U32 R7, RZ, RZ, 0x3aae005b ;  /* 0x3aae005bff077424 */ /* 0x000fe400078e00ff */
[----:B------:R-:W-:Y:S01]  /*48a0*/  IMAD.MOV.U32 R8, RZ, RZ, 0x3c09919f ;  /* 0x3c09919fff087424 */ /* 0x000fe200078e00ff */
[----:B------:R-:W-:Y:S01]  /*48b0*/  FSEL R0, R4, R5, P3 ;  /* 0x0000000504007208 */ /* 0x000fe20001800000 */
[----:B------:R-:W-:Y:S01]  /*48c0*/  IMAD.MOV.U32 R9, RZ, RZ, 0x3d24d99a ;  /* 0x3d24d99aff097424 */ /* 0x000fe200078e00ff */
[----:B------:R-:W-:Y:S01]  /*48d0*/  FSEL R5, R6, 8.4834944573231041431e-05, P3 ;  /* 0x38b1e96a06057808 */ /* 0x000fe20001800000 */
[----:B------:R-:W-:Y:S01]  /*48e0*/  IMAD.MOV.U32 R10, RZ, RZ, 0x3f210a14 ;  /* 0x3f210a14ff0a7424 */ /* 0x000fe200078e00ff */
[----:B------:R-:W-:-:S02]  /*48f0*/  FSEL R7, -R7, -0.00082130916416645050049, P3 ;  /* 0xba574d2007077808 */ /* 0x000fc40001800100 */
[----:B------:R-:W-:Y:S02]  /*4900*/  FSEL R6, R8, 0.0052134888246655464172, P3 ;  /* 0x3baad5ea08067808 */ /* 0x000fe40001800000 */
[----:B------:R-:W-:Y:S01]  /*4910*/  FSEL R8, -R9, -0.026868773624300956726, P3 ;  /* 0xbcdc1be709087808 */ /* 0x000fe20001800100 */
[C---:B------:R-:W-:Y:S01]  /*4920*/  FFMA.FTZ R5, R0.reuse, R5, R7 ;  /* 0x0000000500057223 */ /* 0x040fe20000010007 */
[----:B------:R-:W-:Y:S02]  /*4930*/  IMAD.MOV.U32 R7, RZ, RZ, 0x3e235519 ;  /* 0x3e235519ff077424 */ /* 0x000fe400078e00ff */
[----:B------:R-:W-:Y:S02]  /*4940*/  IMAD.MOV.U32 R9, RZ, RZ, 0x3f69b4f9 ;  /* 0x3f69b4f9ff097424 */ /* 0x000fe400078e00ff */
[----:B------:R-:W-:Y:S01]  /*4950*/  FFMA.FTZ R5, R0, R5, R6 ;  /* 0x0000000500057223 */ /* 0x000fe20000010006 */
[----:B------:R-:W-:Y:S01]  /*4960*/  FSEL R6, R7, 0.11284004896879196167, P3 ;  /* 0x3de718af07067808 */ /* 0x000fe20001800000 */
[----:B------:R-:W-:-:S02]  /*4970*/  FADD.FTZ R7, -R4, -RZ ;  /* 0x800000ff04077221 */ /* 0x000fc40000010100 */
[----:B------:R-:W-:Y:S01]  /*4980*/  FFMA.FTZ R5, R0, R5, R8 ;  /* 0x0000000500057223 */ /* 0x000fe20000010008 */
[----:B------:R-:W-:Y:S02]  /*4990*/  FSEL R8, R9, -0.37612664699554443359, P3 ;  /* 0xbec093ac09087808 */ /* 0x000fe40001800000 */
[----:B------:R-:W-:Y:S01]  /*49a0*/  FSEL R4, R10, 0.12837915122509002686, P3 ;  /* 0x3e0375d30a047808 */ /* 0x000fe20001800000 */
[----:B------:R-:W-:Y:S01]  /*49b0*/  FFMA.FTZ R5, R0, R5, R6 ;  /* 0x0000000500057223 */ /* 0x000fe20000010006 */
[----:B------:R-:W-:-:S03]  /*49c0*/  FSEL R7, R7, R18, P3 ;  /* 0x0000001207077208 */ /* 0x000fc60001800000 */
[----:B------:R-:W-:-:S04]  /*49d0*/  FFMA.FTZ R5, R0, R5, R8 ;  /* 0x0000000500057223 */ /* 0x000fc80000010008 */
[----:B------:R-:W-:-:S04]  /*49e0*/  FFMA.FTZ R4, R0, R5, R4 ;  /* 0x0000000500047223 */ /* 0x000fc80000010004 */
[----:B------:R-:W-:-:S04]  /*49f0*/  FFMA.FTZ R4, R4, R7, R7 ;  /* 0x0000000704047223 */ /* 0x000fc80000010007 */
[----:B------:R-:W0:Y:S02]  /*4a00*/  @P3 MUFU.EX2 R0, R4 ;  /* 0x0000000400003308 */ /* 0x000e240000000800 */
[----:B0-----:R-:W-:-:S05]  /*4a10*/  @P3 FADD.FTZ R5, -R0, 1 ;  /* 0x3f80000000053421 */ /* 0x001fca0000010100 */
[----:B------:R-:W-:-:S04]  /*4a20*/  @P3 LOP3.LUT R4, R5, 0x80000000, R18, 0xb8, !PT ;  /* 0x8000000005043812 */ /* 0x000fc800078eb812 */
[----:B------:R2:W4:Y:S03]  /*4a30*/  F2F.BF16.F32 R22, R4 ;  /* 0x0000000400167304 */ /* 0x0005260000202000 */
.L_x_420:
[----:B------:R-:W-:Y:S05]  /*4a40*/  BSYNC B0 ;  /* 0x0000000000007941 */ /* 0x000fea0003800000 */
.L_x_419:
[----:B------:R-:W-:Y:S04]  /*4a50*/  BSSY B0, `(.L_x_421) ;  /* 0x0000022000007945 */ /* 0x000fe80003800000 */
[----:B------:R-:W-:Y:S05]  /*4a60*/  @P0 BRA `(.L_x_422) ;  /* 0x0000000000800947 */ /* 0x000fea0003800000 */
[----:B-----5:R-:W-:Y:S02]  /*4a70*/  IMAD.U32 R24, R24, 0x10000, RZ ;  /* 0x0001000018187824 */ /* 0x020fe400078e00ff */
[----:B------:R-:W-:Y:S02]  /*4a80*/  IMAD.MOV.U32 R6, RZ, RZ, 0x38eb4c3a ;  /* 0x38eb4c3aff067424 */ /* 0x000fe400078e00ff */
[C---:B0-2---:R-:W-:Y:S01]  /*4a90*/  FADD.FTZ R4, |R24|.reuse, -RZ ;  /* 0x800000ff18047221 */ /* 0x045fe20000010200 */
        /* <DEDUP_REMOVED lines=28> */
[----:B------:R0:W2:Y:S03]  /*4c60*/  F2F.BF16.F32 R18, R4 ;  /* 0x0000000400127304 */ /* 0x0000a60000202000 */
.L_x_422:
[----:B------:R-:W-:Y:S05]  /*4c70*/  BSYNC B0 ;  /* 0x0000000000007941 */ /* 0x000fea0003800000 */
.L_x_421:
        /* <DEDUP_REMOVED lines=11> */
[----:B------:R-:W-:-:S02]  /*4d30*/  FSEL R5, R6, 8.4834944573231041431e-05, P0 ;  /* 0x38b1e96a06057808 */ /* 0x000fc40000000000 */
[----:B------:R-:W-:Y:S02]  /*4d40*/  FSEL R7, -R7, -0.00082130916416645050049, P0 ;  /* 0xba574d2007077808 */ /* 0x000fe40000000100 */
[----:B------:R-:W-:Y:S02]  /*4d50*/  FSEL R6, R8, 0.0052134888246655464172, P0 ;  /* 0x3baad5ea08067808 */ /* 0x000fe40000000000 */
[----:B------:R-:W-:Y:S01]  /*4d60*/  FSEL R8, -R9, -0.026868773624300956726, P0 ;  /* 0xbcdc1be709087808 */ /* 0x000fe20000000100 */
[C---:B------:R-:W-:Y:S01]  /*4d70*/  FFMA.FTZ R5, R0.reuse, R5, R7 ;  /* 0x0000000500057223 */ /* 0x040fe20000010007 */
[----:B------:R-:W-:Y:S02]  /*4d80*/  IMAD.MOV.U32 R7, RZ, RZ, 0x3e235519 ;  /* 0x3e235519ff077424 */ /* 0x000fe400078e00ff */
[----:B------:R-:W-:Y:S02]  /*4d90*/  IMAD.MOV.U32 R9, RZ, RZ, 0x3f69b4f9 ;  /* 0x3f69b4f9ff097424 */ /* 0x000fe400078e00ff */
[----:B------:R-:W-:Y:S01]  /*4da0*/  FFMA.FTZ R5, R0, R5, R6 ;  /* 0x0000000500057223 */ /* 0x000fe20000010006 */
[----:B------:R-:W-:Y:S01]  /*4db0*/  FSEL R6, R7, 0.11284004896879196167, P0 ;  /* 0x3de718af07067808 */ /* 0x000fe20000000000 */
[----:B------:R-:W-:-:S02]  /*4dc0*/  IMAD.MOV.U32 R7, RZ, RZ, 0x3f210a14 ;  /* 0x3f210a14ff077424 */ /* 0x000fc400078e00ff */
[----:B------:R-:W-:Y:S01]  /*4dd0*/  FFMA.FTZ R5, R0, R5, R8 ;  /* 0x0000000500057223 */ /* 0x000fe20000010008 */
[----:B------:R-:W-:-:S03]  /*4de0*/  FSEL R8, R9, -0.37612664699554443359, P0 ;  /* 0xbec093ac09087808 */ /* 0x000fc60000000000 */
[----:B------:R-:W-:Y:S01]  /*4df0*/  FFMA.FTZ R5, R0, R5, R6 ;  /* 0x0000000500057223 */ /* 0x000fe20000010006 */
[----:B------:R-:W-:Y:S01]  /*4e00*/  FADD.FTZ R6, -R4, -RZ ;  /* 0x800000ff04067221 */ /* 0x000fe20000010100 */
[----:B------:R-:W-:Y:S02]  /*4e10*/  FSEL R4, R7, 0.12837915122509002686, P0 ;  /* 0x3e0375d307047808 */ /* 0x000fe40000000000 */
[----:B------:R-:W-:Y:S02]  /*4e20*/  FFMA.FTZ R5, R0, R5, R8 ;  /* 0x0000000500057223 */ /* 0x000fe40000010008 */
[----:B------:R-:W-:Y:S02]  /*4e30*/  FSEL R7, R6, R19, P0 ;  /* 0x0000001306077208 */ /* 0x000fe40000000000 */
[----:B------:R-:W-:-:S04]  /*4e40*/  FFMA.FTZ R4, R0, R5, R4 ;  /* 0x0000000500047223 */ /* 0x000fc80000010004 */
[----:B------:R-:W-:-:S04]  /*4e50*/  FFMA.FTZ R4, R4, R7, R7 ;  /* 0x0000000704047223 */ /* 0x000fc80000010007 */
[----:B------:R-:W0:Y:S02]  /*4e60*/  @P0 MUFU.EX2 R0, R4 ;  /* 0x0000000400000308 */ /* 0x000e240000000800 */
[----:B0-----:R-:W-:-:S05]  /*4e70*/  @P0 FADD.FTZ R0, -R0, 1 ;  /* 0x3f80000000000421 */ /* 0x001fca0000010100 */
[----:B------:R-:W-:-:S04]  /*4e80*/  @P0 LOP3.LUT R4, R0, 0x80000000, R19, 0xb8, !PT ;  /* 0x8000000000040812 */ /* 0x000fc800078eb813 */
[----:B------:R0:W2:Y:S03]  /*4e90*/  F2F.BF16.F32 R19, R4 ;  /* 0x0000000400137304 */ /* 0x0000a60000202000 */
.L_x_424:
[----:B------:R-:W-:Y:S05]  /*4ea0*/  BSYNC B0 ;  /* 0x0000000000007941 */ /* 0x000fea0003800000 */
.L_x_423:
[----:B------:R-:W-:Y:S04]  /*4eb0*/  BSSY B6, `(.L_x_425) ;  /* 0x0000112000067945 */ /* 0x000fe80003800000 */
[----:B------:R-:W-:Y:S05]  /*4ec0*/  @P2 BRA `(.L_x_426) ;  /* 0x0000001000402947 */ /* 0x000fea0003800000 */
[----:B------:R-:W0:Y:S01]  /*4ed0*/  LDC.64 R8, c[0x0][0x218] ;  /* 0x00008600ff087b82 */ /* 0x000e220000000a00 */
[----:B---3--:R-:W-:Y:S01]  /*4ee0*/  PRMT R0, R17, 0x9910, RZ ;  /* 0x0000991011007816 */ /* 0x008fe200000000ff */
        /* <DEDUP_REMOVED lines=15> */
[----:B-1----:R-:W-:Y:S02]  /*4fe0*/  IMAD.U32 R3, R3, 0x10000, RZ ;  /* 0x0001000003037824 */ /* 0x002fe400078e00ff */
[----:B------:R-:W-:-:S04]  /*4ff0*/  IMAD.MOV.U32 R25, RZ, RZ, R23 ;  /* 0x000000ffff197224 */ /* 0x000fc800078e0017 */
[----:B------:R-:W0:Y:S02]  /*5000*/  F2I.FTZ.TRUNC.NTZ R3, R3 ;  /* 0x0000000300037305 */ /* 0x000e24000021f100 */
[----:B0-----:R0:W-:Y:S01]  /*5010*/  STG.E.U8 desc[UR36][R8.64], R3 ;  /* 0x0000000308007986 */ /* 0x0011e2000c101124 */
[----:B------:R-:W-:Y:S05]  /*5020*/  BRA `(.L_x_426) ;  /* 0x0000000c00e87947 */ /* 0x000fea0003800000 */
.L_x_430:
[----:B-1----:R-:W-:Y:S02]  /*5030*/  IMAD.U32 R5, R3, 0x10000, RZ ;  /* 0x0001000003057824 */ /* 0x002fe400078e00ff */
[----:B------:R-:W-:-:S04]  /*5040*/  IMAD.MOV.U32 R25, RZ, RZ, R23 ;  /* 0x000000ffff197224 */ /* 0x000fc800078e0017 */
[----:B--2---:R-:W0:Y:S02]  /*5050*/  F2I.S64.TRUNC R4, R5 ;  /* 0x0000000500047311 */ /* 0x004e24000020d900 */
[----:B0-----:R0:W-:Y:S01]  /*5060*/  STG.E.U8 desc[UR36][R8.64], R4 ;  /* 0x0000000408007986 */ /* 0x0011e2000c101124 */
[----:B------:R-:W-:Y:S05]  /*5070*/  BRA `(.L_x_426) ;  /* 0x0000000c00d47947 */ /* 0x000fea0003800000 */
.L_x_429:
[----:B------:R-:W-:-:S13]  /*5080*/  ISETP.NE.AND P0, PT, R0, 0x2, PT ;  /* 0x000000020000780c */ /* 0x000fda0003f05270 */
[----:B------:R-:W-:Y:S05]  /*5090*/  @!P0 BRA `(.L_x_432) ;  /* 0x0000000000388947 */ /* 0x000fea0003800000 */
[----:B------:R-:W-:-:S13]  /*50a0*/  ISETP.NE.AND P0, PT, R0, 0x3, PT ;  /* 0x000000030000780c */ /* 0x000fda0003f05270 */
[----:B------:R-:W-:Y:S05]  /*50b0*/  @!P0 BRA `(.L_x_433) ;  /* 0x00000000001c8947 */ /* 0x000fea0003800000 */
[----:B------:R-:W-:-:S13]  /*50c0*/  ISETP.NE.AND P0, PT, R0, 0x4, PT ;  /* 0x000000040000780c */ /* 0x000fda0003f05270 */
[----:B------:R-:W-:Y:S05]  /*50d0*/  @P0 BRA `(.L_x_431) ;  /* 0x0000000c00500947 */ /* 0x000fea0003800000 */
[----:B-12---:R-:W-:Y:S02]  /*50e0*/  IMAD.U32 R4, R3, 0x10000, RZ ;  /* 0x0001000003047824 */ /* 0x006fe400078e00ff */
[----:B------:R-:W-:-:S04]  /*50f0*/  IMAD.MOV.U32 R25, RZ, RZ, R23 ;  /* 0x000000ffff197224 */ /* 0x000fc800078e0017 */
[----:B------:R-:W0:Y:S02]  /*5100*/  F2I.S64.TRUNC R4, R4 ;  /* 0x0000000400047311 */ /* 0x000e24000020d900 */
[----:B0-----:R0:W-:Y:S01]  /*5110*/  STG.E.64 desc[UR36][R8.64], R4 ;  /* 0x0000000408007986 */ /* 0x0011e2000c101b24 */
[----:B------:R-:W-:Y:S05]  /*5120*/  BRA `(.L_x_426) ;  /* 0x0000000c00a87947 */ /* 0x000fea0003800000 */
.L_x_433:
[----:B-1----:R-:W-:Y:S02]  /*5130*/  IMAD.U32 R3, R3, 0x10000, RZ ;  /* 0x0001000003037824 */ /* 0x002fe400078e00ff */
[----:B------:R-:W-:-:S04]  /*5140*/  IMAD.MOV.U32 R25, RZ, RZ, R23 ;  /* 0x000000ffff197224 */ /* 0x000fc800078e0017 */
[----:B------:R-:W0:Y:S02]  /*5150*/  F2I.FTZ.TRUNC.NTZ R3, R3 ;  /* 0x0000000300037305 */ /* 0x000e24000021f100 */
[----:B0-----:R0:W-:Y:S01]  /*5160*/  STG.E desc[UR36][R8.64], R3 ;  /* 0x0000000308007986 */ /* 0x0011e2000c101924 */
[----:B------:R-:W-:Y:S05]  /*5170*/  BRA `(.L_x_426) ;  /* 0x0000000c00947947 */ /* 0x000fea0003800000 */
.L_x_432:
[----:B-1----:R-:W-:Y:S02]  /*5180*/  IMAD.U32 R3, R3, 0x10000, RZ ;  /* 0x0001000003037824 */ /* 0x002fe400078e00ff */
[----:B------:R-:W-:-:S04]  /*5190*/  IMAD.MOV.U32 R25, RZ, RZ, R23 ;  /* 0x000000ffff197224 */ /* 0x000fc800078e0017 */
[----:B------:R-:W0:Y:S02]  /*51a0*/  F2I.FTZ.TRUNC.NTZ R3, R3 ;  /* 0x0000000300037305 */ /* 0x000e24000021f100 */
[----:B0-----:R0:W-:Y:S01]  /*51b0*/  STG.E.U16 desc[UR36][R8.64], R3 ;  /* 0x0000000308007986 */ /* 0x0011e2000c101524 */
[----:B------:R-:W-:Y:S05]  /*51c0*/  BRA `(.L_x_426) ;  /* 0x0000000c00807947 */ /* 0x000fea0003800000 */
.L_x_428:
[----:B------:R-:W-:-:S13]  /*51d0*/  ISETP.GT.AND P0, PT, R0, 0x6, PT ;  /* 0x000000060000780c */ /* 0x000fda0003f04270 */
[----:B------:R-:W-:Y:S05]  /*51e0*/  @P0 BRA `(.L_x_434) ;  /* 0x0000000000340947 */ /* 0x000fea0003800000 */
[----:B------:R-:W-:-:S13]  /*51f0*/  ISETP.NE.AND P0, PT, R0, 0x5, PT ;  /* 0x000000050000780c */ /* 0x000fda0003f05270 */
[----:B------:R-:W-:Y:S05]  /*5200*/  @!P0 BRA `(.L_x_435) ;  /* 0x0000000000188947 */ /* 0x000fea0003800000 */
[----:B------:R-:W-:-:S13]  /*5210*/  ISETP.NE.AND P0, PT, R0, 0x6, PT ;  /* 0x000000060000780c */ /* 0x000fda0003f05270 */
[----:B------:R-:W-:Y:S05]  /*5220*/  @P0 BRA `(.L_x_431) ;  /* 0x0000000800fc0947 */ /* 0x000fea0003800000 */
[----:B-1----:R-:W-:Y:S02]  /*5230*/  IMAD.U32 R3, R3, 0x10000, RZ ;  /* 0x0001000003037824 */ /* 0x002fe400078e00ff */
[----:B------:R-:W-:-:S03]  /*5240*/  IMAD.MOV.U32 R25, RZ, RZ, R23 ;  /* 0x000000ffff197224 */ /* 0x000fc600078e0017 */
[----:B------:R0:W-:Y:S01]  /*5250*/  STG.E desc[UR36][R8.64], R3 ;  /* 0x0000000308007986 */ /* 0x0001e2000c101924 */
[----:B------:R-:W-:Y:S05]  /*5260*/  BRA `(.L_x_426) ;  /* 0x0000000c00587947 */ /* 0x000fea0003800000 */
.L_x_435:
[----:B-1----:R-:W-:Y:S02]  /*5270*/  IMAD.U32 R0, R3, 0x10000, RZ ;  /* 0x0001000003007824 */ /* 0x002fe400078e00ff */
[----:B------:R-:W-:-:S03]  /*5280*/  IMAD.MOV.U32 R25, RZ, RZ, R23 ;  /* 0x000000ffff197224 */ /* 0x000fc600078e0017 */
[----:B------:R-:W-:-:S05]  /*5290*/  F2FP.F16.F32.PACK_AB R0, RZ, R0 ;  /* 0x00000000ff00723e */ /* 0x000fca00000000ff */
[----:B------:R0:W-:Y:S01]  /*52a0*/  STG.E.U16 desc[UR36][R8.64], R0 ;  /* 0x0000000008007986 */ /* 0x0001e2000c101524 */
[----:B------:R-:W-:Y:S05]  /*52b0*/  BRA `(.L_x_426) ;  /* 0x0000000c00447947 */ /* 0x000fea0003800000 */
.L_x_434:
[----:B------:R-:W-:-:S13]  /*52c0*/  ISETP.NE.AND P0, PT, R0, 0x7, PT ;  /* 0x000000070000780c */ /* 0x000fda0003f05270 */
[----:B------:R-:W-:Y:S05]  /*52d0*/  @!P0 BRA `(.L_x_436) ;  /* 0x00000000003c8947 */ /* 0x000fea0003800000 */
[----:B------:R-:W-:-:S13]  /*52e0*/  ISETP.NE.AND P0, PT, R0, 0x8, PT ;  /* 0x000000080000780c */ /* 0x000fda0003f05270 */
[----:B------:R-:W-:Y:S05]  /*52f0*/  @!P0 BRA `(.L_x_437) ;  /* 0x00000000001c8947 */ /* 0x000fea0003800000 */
[----:B------:R-:W-:-:S13]  /*5300*/  ISETP.NE.AND P0, PT, R0, 0x9, PT ;  /* 0x000000090000780c */ /* 0x000fda0003f05270 */
[----:B------:R-:W-:Y:S05]  /*5310*/  @P0 BRA `(.L_x_431) ;  /* 0x0000000800c00947 */ /* 0x000fea0003800000 */
[----:B-12---:R-:W-:Y:S02]  /*5320*/  IMAD.U32 R4, R3, 0x10000, RZ ;  /* 0x0001000003047824 */ /* 0x006fe400078e00ff */
[----:B------:R-:W-:Y:S02]  /*5330*/  IMAD.MOV.U32 R5, RZ, RZ, RZ ;  /* 0x000000ffff057224 */ /* 0x000fe400078e00ff */
[----:B------:R-:W-:-:S03]  /*5340*/  IMAD.MOV.U32 R25, RZ, RZ, R23 ;  /* 0x000000ffff197224 */ /* 0x000fc600078e0017 */
[----:B------:R0:W-:Y:S01]  /*5350*/  STG.E.64 desc[UR36][R8.64], R4 ;  /* 0x0000000408007986 */ /* 0x0001e2000c101b24 */
[----:B------:R-:W-:Y:S05]  /*5360*/  BRA `(.L_x_426) ;  /* 0x0000000c00187947 */ /* 0x000fea0003800000 */
.L_x_437:
[----:B-1----:R-:W-:Y:S02]  /*5370*/  IMAD.U32 R3, R3, 0x10000, RZ ;  /* 0x0001000003037824 */ /* 0x002fe400078e00ff */
[----:B------:R-:W-:-:S03]  /*5380*/  IMAD.MOV.U32 R25, RZ, RZ, R23 ;  /* 0x000000ffff197224 */ /* 0x000fc600078e0017 */
[----:B------:R-:W-:-:S04]  /*5390*/  F2FP.F16.F32.PACK_AB R3, RZ, R3 ;  /* 0x00000003ff03723e */ /* 0x000fc800000000ff */
[----:B------:R-:W-:-:S05]  /*53a0*/  PRMT R3, R3, 0x5410, RZ ;  /* 0x0000541003037816 */ /* 0x000fca00000000ff */
[----:B------:R0:W-:Y:S01]  /*53b0*/  STG.E desc[UR36][R8.64], R3 ;  /* 0x0000000308007986 */ /* 0x0001e2000c101924 */
[----:B------:R-:W-:Y:S05]  /*53c0*/  BRA `(.L_x_426) ;  /* 0x0000000c00007947 */ /* 0x000fea0003800000 */
.L_x_436:
[----:B-12---:R-:W-:Y:S02]  /*53d0*/  IMAD.U32 R4, R3, 0x10000, RZ ;  /* 0x0001000003047824 */ /* 0x006fe400078e00ff */
[----:B------:R-:W-:Y:S02]  /*53e0*/  IMAD.MOV.U32 R25, RZ, RZ, R23 ;  /* 0x000000ffff197224 */ /* 0x000fe400078e0017 */
[----:B------:R-:W-:-:S06]  /*53f0*/  FMUL.FTZ R4, R4, 1 ;  /* 0x3f80000004047820 */ /* 0x000fcc0000410000 */
[----:B------:R-:W0:Y:S02]  /*5400*/  F2F.F64.F32 R4, R4 ;  /* 0x0000000400047310 */ /* 0x000e240000201800 */
[----:B0-----:R0:W-:Y:S01]  /*5410*/  STG.E.64 desc[UR36][R8.64], R4 ;  /* 0x0000000408007986 */ /* 0x0011e2000c101b24 */
[----:B------:R-:W-:Y:S05]  /*5420*/  BRA `(.L_x_426) ;  /* 0x0000000800e87947 */ /* 0x000fea0003800000 */
.L_x_427:
        /* <DEDUP_REMOVED lines=10> */
[----:B------:R-:W-:-:S04]  /*54d0*/  FSETP.NEU.FTZ.AND P0, PT, R3, RZ, PT ;  /* 0x000000ff0300720b */ /* 0x000fc80003f1d000 */
[----:B------:R-:W-:-:S05]  /*54e0*/  SEL R3, RZ, 0x1, !P0 ;  /* 0x00000001ff037807 */ /* 0x000fca0004000000 */
[----:B------:R0:W-:Y:S01]  /*54f0*/  STG.E.U8 desc[UR36][R8.64], R3 ;  /* 0x0000000308007986 */ /* 0x0001e2000c101124 */
[----:B------:R-:W-:Y:S05]  /*5500*/  BRA `(.L_x_426) ;  /* 0x0000000800b07947 */ /* 0x000fea0003800000 */
.L_x_440:
[----:B-1----:R-:W-:Y:S01]  /*5510*/  IMAD.U32 R3, R3, 0x10000, RZ ;  /* 0x0001000003037824 */ /* 0x002fe200078e00ff */
[----:B------:R-:W-:Y:S01]  /*5520*/  CS2R R6, SRZ ;  /* 0x0000000000067805 */ /* 0x000fe2000001ff00 */
[----:B------:R-:W-:Y:S02]  /*5530*/  IMAD.MOV.U32 R25, RZ, RZ, R23 ;  /* 0x000000ffff197224 */ /* 0x000fe400078e0017 */
[----:B------:R-:W-:-:S04]  /*5540*/  FMUL.FTZ R3, R3, 1 ;  /* 0x3f80000003037820 */ /* 0x000fc80000410000 */
[----:B--2---:R-:W0:Y:S02]  /*5550*/  F2F.F64.F32 R4, R3 ;  /* 0x0000000300047310 */ /* 0x004e240000201800 */
[----:B0-----:R0:W-:Y:S01]  /*5560*/  STG.E.128 desc[UR36][R8.64], R4 ;  /* 0x0000000408007986 */ /* 0x0011e2000c101d24 */
[----:B------:R-:W-:Y:S05]  /*5570*/  BRA `(.L_x_426) ;  /* 0x0000000800947947 */ /* 0x000fea0003800000 */
.L_x_439:
[----:B------:R-:W-:-:S13]  /*5580*/  ISETP.NE.AND P0, PT, R0, 0xf, PT ;  /* 0x0000000f0000780c */ /* 0x000fda0003f05270 */
[----:B------:R-:W-:Y:S05]  /*5590*/  @!P0 BRA `(.L_x_441) ;  /* 0x0000000000bc8947 */ /* 0x000fea0003800000 */
[----:B------:R-:W-:-:S13]  /*55a0*/  ISETP.NE.AND P0, PT, R0, 0x17, PT ;  /* 0x000000170000780c */ /* 0x000fda0003f05270 */
[----:B------:R-:W-:Y:S05]  /*55b0*/  @!P0 BRA `(.L_x_442) ;  /* 0x0000000000588947 */ /* 0x000fea0003800000 */
[----:B------:R-:W-:-:S13]  /*55c0*/  ISETP.NE.AND P0, PT, R0, 0x18, PT ;  /* 0x000000180000780c */ /* 0x000fda0003f05270 */
[----:B------:R-:W-:Y:S05]  /*55d0*/  @P0 BRA `(.L_x_431) ;  /* 0x0000000800100947 */ /* 0x000fea0003800000 */
[----:B-1----:R-:W-:Y:S01]  /*55e0*/  IMAD.U32 R7, R3, 0x10000, RZ ;  /* 0x0001000003077824 */ /* 0x002fe200078e00ff */
        /* <DEDUP_REMOVED lines=14> */
.L_x_444:
[----:B------:R-:W-:Y:S05]  /*56d0*/  BSYNC B0 ;  /* 0x0000000000007941 */ /* 0x000fea0003800000 */
.L_x_443:
[----:B------:R-:W-:Y:S01]  /*56e0*/  LOP3.LUT R5, R0, R5, RZ, 0xfc, !PT ;  /* 0x0000000500057212 */ /* 0x000fe200078efcff */
[----:B------:R-:W-:-:S04]  /*56f0*/  IMAD.MOV.U32 R25, RZ, RZ, R23 ;  /* 0x000000ffff197224 */ /* 0x000fc800078e0017 */
[----:B------:R0:W-:Y:S01]  /*5700*/  STG.E.U8 desc[UR36][R8.64], R5 ;  /* 0x0000000508007986 */ /* 0x0001e2000c101124 */
[----:B------:R-:W-:Y:S05]  /*5710*/  BRA `(.L_x_426) ;  /* 0x00000008002c7947 */ /* 0x000fea0003800000 */
.L_x_442:
[----:B-1----:R-:W-:Y:S01]  /*5720*/  IMAD.U32 R5, R3, 0x10000, RZ ;  /* 0x0001000003057824 */ /* 0x002fe200078e00ff */
        /* <DEDUP_REMOVED lines=12> */
.L_x_446:
[----:B------:R-:W-:Y:S01]  /*57f0*/  IMAD.MOV.U32 R0, RZ, RZ, 0x7f ;  /* 0x0000007fff007424 */ /* 0x000fe200078e00ff */
[----:B------:R-:W-:-:S04]  /*5800*/  ISETP.GT.U32.AND P0, PT, R3, 0x7f800000, PT ;  /* 0x7f8000000300780c */ /* 0x000fc80003f04070 */
[----:B------:R-:W-:-:S09]  /*5810*/  SEL R0, R0, 0x7c, P0 ;  /* 0x0000007c00007807 */ /* 0x000fd20000000000 */
.L_x_447:
[----:B------:R-:W-:Y:S05]  /*5820*/  BSYNC B0 ;  /* 0x0000000000007941 */ /* 0x000fea0003800000 */
.L_x_445:
[----:B------:R-:W-:Y:S01]  /*5830*/  LOP3.LUT R3, R5, 0x80000000, RZ, 0xc0, !PT ;  /* 0x8000000005037812 */ /* 0x000fe200078ec0ff */
[----:B------:R-:W-:-:S03]  /*5840*/  IMAD.MOV.U32 R25, RZ, RZ, R23 ;  /* 0x000000ffff197224 */ /* 0x000fc600078e0017 */
[----:B------:R-:W-:-:S04]  /*5850*/  SHF.R.U32.HI R3, RZ, 0x18, R3 ;  /* 0x00000018ff037819 */ /* 0x000fc80000011603 */
[----:B------:R-:W-:-:S05]  /*5860*/  LOP3.LUT R3, R0, R3, RZ, 0xfc, !PT ;  /* 0x0000000300037212 */ /* 0x000fca00078efcff */
[----:B------:R0:W-:Y:S01]  /*5870*/  STG.E.U8 desc[UR36][R8.64], R3 ;  /* 0x0000000308007986 */ /* 0x0001e2000c101124 */
[----:B------:R-:W-:Y:S05]  /*5880*/  BRA `(.L_x_426) ;  /* 0x0000000400d07947 */ /* 0x000fea0003800000 */
.L_x_441:
[----:B-1----:R0:W-:Y:S01]  /*5890*/  STG.E.U16 desc[UR36][R8.64], R3 ;  /* 0x0000000308007986 */ /* 0x0021e2000c101524 */
[----:B------:R-:W-:Y:S01]  /*58a0*/  IMAD.MOV.U32 R25, RZ, RZ, R23 ;  /* 0x000000ffff197224 */ /* 0x000fe200078e0017 */
[----:B------:R-:W-:Y:S06]  /*58b0*/  BRA `(.L_x_426) ;  /* 0x0000000400c47947 */ /* 0x000fec0003800000 */
.L_x_438:
        /* <DEDUP_REMOVED lines=8> */
[----:B-1----:R-:W-:Y:S02]  /*5940*/  IMAD.U32 R3, R3, 0x10000, RZ ;  /* 0x0001000003037824 */ /* 0x002fe400078e00ff */
[----:B------:R-:W-:-:S04]  /*5950*/  IMAD.MOV.U32 R25, RZ, RZ, R23 ;  /* 0x000000ffff197224 */ /* 0x000fc800078e0017 */
[----:B------:R-:W0:Y:S02]  /*5960*/  F2I.FTZ.U32.TRUNC.NTZ R3, R3 ;  /* 0x0000000300037305 */ /* 0x000e24000021f000 */
[----:B0-----:R0:W-:Y:S01]  /*5970*/  STG.E.U16 desc[UR36][R8.64], R3 ;  /* 0x0000000308007986 */ /* 0x0011e2000c101524 */
[----:B------:R-:W-:Y:S05]  /*5980*/  BRA `(.L_x_426) ;  /* 0x0000000400907947 */ /* 0x000fea0003800000 */
.L_x_450:
[----:B-1----:R-:W-:Y:S01]  /*5990*/  IMAD.U32 R5, R3, 0x10000, RZ ;  /* 0x0001000003057824 */ /* 0x002fe200078e00ff */
[----:B------:R-:W-:Y:S01]  /*59a0*/  BSSY B0, `(.L_x_451) ;  /* 0x0000014000007945 */ /* 0x000fe20003800000 */
[----:B--2---:R-:W-:-:S03]  /*59b0*/  IMAD.MOV.U32 R4, RZ, RZ, 0x80 ;  /* 0x00000080ff047424 */ /* 0x004fc600078e00ff */
        /* <DEDUP_REMOVED lines=14> */
.L_x_453:
[----:B------:R-:W-:-:S04]  /*5aa0*/  LOP3.LUT R3, R5, 0x80000000, RZ, 0xc0, !PT ;  /* 0x8000000005037812 */ /* 0x000fc800078ec0ff */
[----:B------:R-:W-:-:S04]  /*5ab0*/  SHF.R.U32.HI R3, RZ, 0x18, R3 ;  /* 0x00000018ff037819 */ /* 0x000fc80000011603 */
[----:B------:R-:W-:-:S04]  /*5ac0*/  LOP3.LUT R0, R0, R3, RZ, 0xfc, !PT ;  /* 0x0000000300007212 */ /* 0x000fc800078efcff */
[----:B------:R-:W-:-:S07]  /*5ad0*/  PRMT R4, R0, 0x7610, R4 ;  /* 0x0000761000047816 */ /* 0x000fce0000000004 */
.L_x_452:
[----:B------:R-:W-:Y:S05]  /*5ae0*/  BSYNC B0 ;  /* 0x0000000000007941 */ /* 0x000fea0003800000 */
.L_x_451:
[----:B------:R0:W-:Y:S01]  /*5af0*/  STG.E.U8 desc[UR36][R8.64], R4 ;  /* 0x0000000408007986 */ /* 0x0001e2000c101124 */
[----:B------:R-:W-:Y:S01]  /*5b00*/  IMAD.MOV.U32 R25, RZ, RZ, R23 ;  /* 0x000000ffff197224 */ /* 0x000fe200078e0017 */
[----:B------:R-:W-:Y:S06]  /*5b10*/  BRA `(.L_x_426) ;  /* 0x00000004002c7947 */ /* 0x000fec0003800000 */
.L_x_449:
        /* <DEDUP_REMOVED lines=17> */
.L_x_456:
[----:B------:R-:W-:-:S04]  /*5c30*/  LOP3.LUT R3, R5, 0x80000000, RZ, 0xc0, !PT ;  /* 0x8000000005037812 */ /* 0x000fc800078ec0ff */
[----:B------:R-:W-:-:S04]  /*5c40*/  SHF.R.U32.HI R3, RZ, 0x18, R3 ;  /* 0x00000018ff037819 */ /* 0x000fc80000011603 */
[----:B------:R-:W-:-:S04]  /*5c50*/  LOP3.LUT R0, R0, R3, RZ, 0xfc, !PT ;  /* 0x0000000300007212 */ /* 0x000fc800078efcff */
[----:B------:R-:W-:-:S07]  /*5c60*/  PRMT R4, R0, 0x7610, R4 ;  /* 0x0000761000047816 */ /* 0x000fce0000000004 */
.L_x_455:
[----:B------:R-:W-:Y:S05]  /*5c70*/  BSYNC B0 ;  /* 0x0000000000007941 */ /* 0x000fea0003800000 */
.L_x_454:
[----:B------:R0:W-:Y:S01]  /*5c80*/  STG.E.U8 desc[UR36][R8.64], R4 ;  /* 0x0000000408007986 */ /* 0x0001e2000c101124 */
[----:B------:R-:W-:Y:S01]  /*5c90*/  IMAD.MOV.U32 R25, RZ, RZ, R23 ;  /* 0x000000ffff197224 */ /* 0x000fe200078e0017 */
[----:B------:R-:W-:Y:S06]  /*5ca0*/  BRA `(.L_x_426) ;  /* 0x0000000000c87947 */ /* 0x000fec0003800000 */
.L_x_448:
[----:B------:R-:W-:-:S13]  /*5cb0*/  ISETP.NE.AND P0, PT, R0, 0x1c, PT ;  /* 0x0000001c0000780c */ /* 0x000fda0003f05270 */
[----:B------:R-:W-:Y:S05]  /*5cc0*/  @!P0 BRA `(.L_x_457) ;  /* 0x0000000000b08947 */ /* 0x000fea0003800000 */
[----:B------:R-:W-:-:S13]  /*5cd0*/  ISETP.NE.AND P0, PT, R0, 0x1d, PT ;  /* 0x0000001d0000780c */ /* 0x000fda0003f05270 */
[----:B------:R-:W-:Y:S05]  /*5ce0*/  @!P0 BRA `(.L_x_458) ;  /* 0x0000000000948947 */ /* 0x000fea0003800000 */
[----:B------:R-:W-:-:S13]  /*5cf0*/  ISETP.NE.AND P0, PT, R0, 0x2c, PT ;  /* 0x0000002c0000780c */ /* 0x000fda0003f05270 */
[----:B------:R-:W-:Y:S05]  /*5d00*/  @P0 BRA `(.L_x_431) ;  /* 0x0000000000440947 */ /* 0x000fea0003800000 */
[----:B-12---:R-:W-:Y:S02]  /*5d10*/  IMAD.U32 R4, R3, 0x10000, RZ ;  /* 0x0001000003047824 */ /* 0x006fe400078e00ff */
[----:B------:R-:W-:-:S03]  /*5d20*/  IMAD.MOV.U32 R25, RZ, RZ, R23 ;  /* 0x000000ffff197224 */ /* 0x000fc600078e0017 */
        /* <DEDUP_REMOVED lines=15> */
.L_x_431:
[----:B------:R-:W-:Y:S01]  /*5e20*/  MOV R14, 0x0 ;  /* 0x00000000000e7802 */ /* 0x000fe20000000f00 */
[----:B------:R-:W-:Y:S01]  /*5e30*/  ULDC.64 UR4, c[0x4][0x128] ;  /* 0x01004a0000047ab9 */ /* 0x000fe20000000a00 */
[----:B------:R-:W-:Y:S01]  /*5e40*/  ULDC.64 UR6, c[0x4][0x130] ;  /* 0x01004c0000067ab9 */ /* 0x000fe20000000a00 */
[----:B--2---:R-:W-:Y:S02]  /*5e50*/  IMAD.U32 R4, RZ, RZ, UR4 ;  /* 0x00000004ff047e24 */ /* 0x004fe4000f8e00ff */
        /* <DEDUP_REMOVED lines=11> */
[----:B01--45:R-:W-:Y:S05]  /*5f10*/  CALL.ABS.NOINC R14 ;  /* 0x000000000e007343 */ /* 0x033fea0003c00000 */
.L_x_459:
[----:B------:R-:W-:Y:S01]  /*5f20*/  IMAD.MOV.U32 R25, RZ, RZ, R23 ;  /* 0x000000ffff197224 */ /* 0x000fe200078e0017 */
[----:B------:R-:W-:Y:S06]  /*5f30*/  BRA `(.L_x_426) ;  /* 0x0000000000247947 */ /* 0x000fec0003800000 */
.L_x_458:
[----:B-12---:R-:W-:Y:S02]  /*5f40*/  IMAD.U32 R4, R3, 0x10000, RZ ;  /* 0x0001000003047824 */ /* 0x006fe400078e00ff */
[----:B------:R-:W-:-:S04]  /*5f50*/  IMAD.MOV.U32 R25, RZ, RZ, R23 ;  /* 0x000000ffff197224 */ /* 0x000fc800078e0017 */
[----:B------:R-:W0:Y:S02]  /*5f60*/  F2I.U64.TRUNC R4, R4 ;  /* 0x0000000400047311 */ /* 0x000e24000020d800 */
[----:B0-----:R0:W-:Y:S01]  /*5f70*/  STG.E.64 desc[UR36][R8.64], R4 ;  /* 0x0000000408007986 */ /* 0x0011e2000c101b24 */
[----:B------:R-:W-:Y:S05]  /*5f80*/  BRA `(.L_x_426) ;  /* 0x0000000000107947 */ /* 0x000fea0003800000 */
.L_x_457:
[----:B-1----:R-:W-:Y:S02]  /*5f90*/  IMAD.U32 R3, R3, 0x10000, RZ ;  /* 0x0001000003037824 */ /* 0x002fe400078e00ff */
[----:B------:R-:W-:-:S04]  /*5fa0*/  IMAD.MOV.U32 R25, RZ, RZ, R23 ;  /* 0x000000ffff197224 */ /* 0x000fc800078e0017 */
[----:B------:R-:W0:Y:S02]  /*5fb0*/  F2I.FTZ.U32.TRUNC.NTZ R3, R3 ;  /* 0x0000000300037305 */ /* 0x000e24000021f000 */
[----:B0-----:R0:W-:Y:S02]  /*5fc0*/  STG.E desc[UR36][R8.64], R3 ;  /* 0x0000000308007986 */ /* 0x0011e4000c101924 */
.L_x_426:
[----:B------:R-:W-:Y:S05]  /*5fd0*/  BSYNC B6 ;  /* 0x0000000000067941 */ /* 0x000fea0003800000 */
.L_x_425:
[----:B------:R-:W-:Y:S01]  /*5fe0*/  ISETP.GE.AND P0, PT, R25, R16, PT ;  /* 0x000000101900720c */ /* 0x000fe20003f06270 */
[----:B------:R-:W-:-:S12]  /*5ff0*/  BSSY B6, `(.L_x_460) ;  /* 0x00001fc000067945 */ /* 0x000fd80003800000 */
[----:B------:R-:W-:Y:S05]  /*6000*/  @P0 BRA `(.L_x_461) ;  /* 0x0000001c00e80947 */ /* 0x000fea0003800000 */
[----:B0-----:R-:W0:Y:S01]  /*6010*/  LDC.64 R8, c[0x0][0x218] ;  /* 0x00008600ff087b82 */ /* 0x001e220000000a00 */
[----:B------:R-:W-:Y:S01]  /*6020*/  IMAD R0, R2, 0x200, R25 ;  /* 0x0000020002007824 */ /* 0x000fe200078e0219 */
[----:B--23--:R-:W-:Y:S01]  /*6030*/  PRMT R4, R17, 0x9910, RZ ;  /* 0x0000991011047816 */ /* 0x00cfe200000000ff */
[----:B------:R-:W-:Y:S02]  /*6040*/  ULDC UR4, c[0x0][0x238] ;  /* 0x00008e0000047ab9 */ /* 0x000fe40000000800 */
[----:B-1----:R-:W-:Y:S02]  /*6050*/  IMAD R3, R0, UR4, RZ ;  /* 0x0000000400037c24 */ /* 0x002fe4000f8e02ff */
        /* <DEDUP_REMOVED lines=13> */
[----:B----45:R-:W-:-:S04]  /*6130*/  IMAD.U32 R22, R22, 0x10000, RZ ;  /* 0x0001000016167824 */ /* 0x030fc800078e00ff */
[----:B------:R-:W0:Y:S02]  /*6140*/  F2I.FTZ.TRUNC.NTZ R3, R22 ;  /* 0x0000001600037305 */ /* 0x000e24000021f100 */
[----:B0-----:R3:W-:Y:S01]  /*6150*/  STG.E.U8 desc[UR36][R8.64], R3 ;  /* 0x0000000308007986 */ /* 0x0017e2000c101124 */
[----:B------:R-:W-:Y:S05]  /*6160*/  BRA `(.L_x_467) ;  /* 0x0000000c00947947 */ /* 0x000fea0003800000 */
.L_x_465:
[----:B----45:R-:W-:-:S06]  /*6170*/  IMAD.U32 R5, R22, 0x10000, RZ ;  /* 0x0001000016057824 */ /* 0x030fcc00078e00ff */
[----:B------:R-:W0:Y:S02]  /*6180*/  F2I.S64.TRUNC R4, R5 ;  /* 0x0000000500047311 */ /* 0x000e24000020d900 */
[----:B0-----:R4:W-:Y:S01]  /*6190*/  STG.E.U8 desc[UR36][R8.64], R4 ;  /* 0x0000000408007986 */ /* 0x0019e2000c101124 */
[----:B------:R-:W-:Y:S05]  /*61a0*/  BRA `(.L_x_467) ;  /* 0x0000000c00847947 */ /* 0x000fea0003800000 */
.L_x_464:
[----:B------:R-:W-:-:S13]  /*61b0*/  ISETP.NE.AND P0, PT, R0, 0x2, PT ;  /* 0x000000020000780c */ /* 0x000fda0003f05270 */
[----:B------:R-:W-:Y:S05]  /*61c0*/  @!P0 BRA `(.L_x_468) ;  /* 0x0000000000308947 */ /* 0x000fea0003800000 */
[----:B------:R-:W-:-:S13]  /*61d0*/  ISETP.NE.AND P0, PT, R0, 0x3, PT ;  /* 0x000000030000780c */ /* 0x000fda0003f05270 */
[----:B------:R-:W-:Y:S05]  /*61e0*/  @!P0 BRA `(.L_x_469) ;  /* 0x0000000000188947 */ /* 0x000fea0003800000 */
[----:B------:R-:W-:-:S13]  /*61f0*/  ISETP.NE.AND P0, PT, R0, 0x4, PT ;  /* 0x000000040000780c */ /* 0x000fda0003f05270 */
[----:B------:R-:W-:Y:S05]  /*6200*/  @P0 BRA `(.L_x_466) ;  /* 0x0000000c000c0947 */ /* 0x000fea0003800000 */
[----:B----45:R-:W-:-:S06]  /*6210*/  IMAD.U32 R4, R22, 0x10000, RZ ;  /* 0x0001000016047824 */ /* 0x030fcc00078e00ff */
[----:B------:R-:W0:Y:S02]  /*6220*/  F2I.S64.TRUNC R4, R4 ;  /* 0x0000000400047311 */ /* 0x000e24000020d900 */
[----:B0-----:R1:W-:Y:S01]  /*6230*/  STG.E.64 desc[UR36][R8.64], R4 ;  /* 0x0000000408007986 */ /* 0x0013e2000c101b24 */
[----:B------:R-:W-:Y:S05]  /*6240*/  BRA `(.L_x_467) ;  /* 0x0000000c005c7947 */ /* 0x000fea0003800000 */
.L_x_469:
[----:B----45:R-:W-:-:S04]  /*6250*/  IMAD.U32 R22, R22, 0x10000, RZ ;  /* 0x0001000016167824 */ /* 0x030fc800078e00ff */
[----:B------:R-:W0:Y:S02]  /*6260*/  F2I.FTZ.TRUNC.NTZ R3, R22 ;  /* 0x0000001600037305 */ /* 0x000e24000021f100 */
[----:B0-----:R2:W-:Y:S01]  /*6270*/  STG.E desc[UR36][R8.64], R3 ;  /* 0x0000000308007986 */ /* 0x0015e2000c101924 */
[----:B------:R-:W-:Y:S05]  /*6280*/  BRA `(.L_x_467) ;  /* 0x0000000c004c7947 */ /* 0x000fea0003800000 */
.L_x_468:
[----:B----45:R-:W-:-:S04]  /*6290*/  IMAD.U32 R22, R22, 0x10000, RZ ;  /* 0x0001000016167824 */ /* 0x030fc800078e00ff */
[----:B------:R-:W0:Y:S02]  /*62a0*/  F2I.FTZ.TRUNC.NTZ R3, R22 ;  /* 0x0000001600037305 */ /* 0x000e24000021f100 */
[----:B0-----:R0:W-:Y:S01]  /*62b0*/  STG.E.U16 desc[UR36][R8.64], R3 ;  /* 0x0000000308007986 */ /* 0x0011e2000c101524 */
[----:B------:R-:W-:Y:S05]  /*62c0*/  BRA `(.L_x_467) ;  /* 0x0000000c003c7947 */ /* 0x000fea0003800000 */
.L_x_463:
[----:B------:R-:W-:-:S13]  /*62d0*/  ISETP.GT.AND P0, PT, R0, 0x6, PT ;  /* 0x000000060000780c */ /* 0x000fda0003f04270 */
[----:B------:R-:W-:Y:S05]  /*62e0*/  @P0 BRA `(.L_x_470) ;  /* 0x00000000002c0947 */ /* 0x000fea0003800000 */
[----:B------:R-:W-:-:S13]  /*62f0*/  ISETP.NE.AND P0, PT, R0, 0x5, PT ;  /* 0x000000050000780c */ /* 0x000fda0003f05270 */
[----:B------:R-:W-:Y:S05]  /*6300*/  @!P0 BRA `(.L_x_471) ;  /* 0x0000000000148947 */ /* 0x000fea0003800000 */
[----:B------:R-:W-:-:S13]  /*6310*/  ISETP.NE.AND P0, PT, R0, 0x6, PT ;  /* 0x000000060000780c */ /* 0x000fda0003f05270 */
[----:B------:R-:W-:Y:S05]  /*6320*/  @P0 BRA `(.L_x_466) ;  /* 0x0000000800c40947 */ /* 0x000fea0003800000 */
[----:B----45:R-:W-:-:S05]  /*6330*/  IMAD.U32 R3, R22, 0x10000, RZ ;  /* 0x0001000016037824 */ /* 0x030fca00078e00ff */
[----:B------:R0:W-:Y:S01]  /*6340*/  STG.E desc[UR36][R8.64], R3 ;  /* 0x0000000308007986 */ /* 0x0001e2000c101924 */
[----:B------:R-:W-:Y:S05]  /*6350*/  BRA `(.L_x_467) ;  /* 0x0000000c00187947 */ /* 0x000fea0003800000 */
.L_x_471:
[----:B----45:R-:W-:-:S05]  /*6360*/  IMAD.U32 R0, R22, 0x10000, RZ ;  /* 0x0001000016007824 */ /* 0x030fca00078e00ff */
[----:B------:R-:W-:-:S05]  /*6370*/  F2FP.F16.F32.PACK_AB R0, RZ, R0 ;  /* 0x00000000ff00723e */ /* 0x000fca00000000ff */
[----:B------:R0:W-:Y:S01]  /*6380*/  STG.E.U16 desc[UR36][R8.64], R0 ;  /* 0x0000000008007986 */ /* 0x0001e2000c101524 */
[----:B------:R-:W-:Y:S05]  /*6390*/  BRA `(.L_x_467) ;  /* 0x0000000c00087947 */ /* 0x000fea0003800000 */
.L_x_470:
[----:B------:R-:W-:-:S13]  /*63a0*/  ISETP.NE.AND P0, PT, R0, 0x7, PT ;  /* 0x000000070000780c */ /* 0x000fda0003f05270 */
[----:B------:R-:W-:Y:S05]  /*63b0*/  @!P0 BRA `(.L_x_472) ;  /* 0x0000000000348947 */ /* 0x000fea0003800000 */
[----:B------:R-:W-:-:S13]  /*63c0*/  ISETP.NE.AND P0, PT, R0, 0x8, PT ;  /* 0x000000080000780c */ /* 0x000fda0003f05270 */
[----:B------:R-:W-:Y:S05]  /*63d0*/  @!P0 BRA `(.L_x_473) ;  /* 0x0000000000188947 */ /* 0x000fea0003800000 */
[----:B------:R-:W-:-:S13]  /*63e0*/  ISETP.NE.AND P0, PT, R0, 0x9, PT ;  /* 0x000000090000780c */ /* 0x000fda0003f05270 */
[----:B------:R-:W-:Y:S05]  /*63f0*/  @P0 BRA `(.L_x_466) ;  /* 0x0000000800900947 */ /* 0x000fea0003800000 */
[----:B----45:R-:W-:Y:S02]  /*6400*/  IMAD.U32 R22, R22, 0x10000, RZ ;  /* 0x0001000016167824 */ /* 0x030fe400078e00ff */
[----:B------:R-:W-:-:S05]  /*6410*/  IMAD.MOV.U32 R23, RZ, RZ, RZ ;  /* 0x000000ffff177224 */ /* 0x000fca00078e00ff */
[----:B------:R0:W-:Y:S01]  /*6420*/  STG.E.64 desc[UR36][R8.64], R22 ;  /* 0x0000001608007986 */ /* 0x0001e2000c101b24 */
[----:B------:R-:W-:Y:S05]  /*6430*/  BRA `(.L_x_467) ;  /* 0x0000000800e07947 */ /* 0x000fea0003800000 */
.L_x_473:
[----:B----45:R-:W-:-:S05]  /*6440*/  IMAD.U32 R22, R22, 0x10000, RZ ;  /* 0x0001000016167824 */ /* 0x030fca00078e00ff */
[----:B------:R-:W-:-:S04]  /*6450*/  F2FP.F16.F32.PACK_AB R3, RZ, R22 ;  /* 0x00000016ff03723e */ /* 0x000fc800000000ff */
[----:B------:R-:W-:-:S05]  /*6460*/  PRMT R3, R3, 0x5410, RZ ;  /* 0x0000541003037816 */ /* 0x000fca00000000ff */
[----:B------:R0:W-:Y:S01]  /*6470*/  STG.E desc[UR36][R8.64], R3 ;  /* 0x0000000308007986 */ /* 0x0001e2000c101924 */
[----:B------:R-:W-:Y:S05]  /*6480*/  BRA `(.L_x_467) ;  /* 0x0000000800cc7947 */ /* 0x000fea0003800000 */
.L_x_472:
[----:B----45:R-:W-:-:S04]  /*6490*/  IMAD.U32 R4, R22, 0x10000, RZ ;  /* 0x0001000016047824 */ /* 0x030fc800078e00ff */
[----:B------:R-:W-:-:S06]  /*64a0*/  FMUL.FTZ R4, R4, 1 ;  /* 0x3f80000004047820 */ /* 0x000fcc0000410000 */
[----:B------:R-:W0:Y:S02]  /*64b0*/  F2F.F64.F32 R4, R4 ;  /* 0x0000000400047310 */ /* 0x000e240000201800 */
[----:B0-----:R0:W-:Y:S01]  /*64c0*/  STG.E.64 desc[UR36][R8.64], R4 ;  /* 0x0000000408007986 */ /* 0x0011e2000c101b24 */
[----:B------:R-:W-:Y:S05]  /*64d0*/  BRA `(.L_x_467) ;  /* 0x0000000800b87947 */ /* 0x000fea0003800000 */
.L_x_462:
        /* <DEDUP_REMOVED lines=8> */
[----:B----45:R-:W-:-:S05]  /*6560*/  IMAD.U32 R22, R22, 0x10000, RZ ;  /* 0x0001000016167824 */ /* 0x030fca00078e00ff */
[----:B------:R-:W-:-:S04]  /*6570*/  FSETP.NEU.FTZ.AND P0, PT, R22, RZ, PT ;  /* 0x000000ff1600720b */ /* 0x000fc80003f1d000 */
[----:B------:R-:W-:-:S05]  /*6580*/  SEL R3, RZ, 0x1, !P0 ;  /* 0x00000001ff037807 */ /* 0x000fca0004000000 */
[----:B------:R0:W-:Y:S01]  /*6590*/  STG.E.U8 desc[UR36][R8.64], R3 ;  /* 0x0000000308007986 */ /* 0x0001e2000c101124 */
[----:B------:R-:W-:Y:S05]  /*65a0*/  BRA `(.L_x_467) ;  /* 0x0000000800847947 */ /* 0x000fea0003800000 */
.L_x_476:
[----:B----45:R-:W-:Y:S01]  /*65b0*/  IMAD.U32 R22, R22, 0x10000, RZ ;  /* 0x0001000016167824 */ /* 0x030fe200078e00ff */
[----:B------:R-:W-:-:S03]  /*65c0*/  CS2R R6, SRZ ;  /* 0x0000000000067805 */ /* 0x000fc6000001ff00 */
[----:B------:R-:W-:-:S06]  /*65d0*/  FMUL.FTZ R4, R22, 1 ;  /* 0x3f80000016047820 */ /* 0x000fcc0000410000 */
[----:B------:R-:W0:Y:S02]  /*65e0*/  F2F.F64.F32 R4, R4 ;  /* 0x0000000400047310 */ /* 0x000e240000201800 */
[----:B0-----:R0:W-:Y:S01]  /*65f0*/  STG.E.128 desc[UR36][R8.64], R4 ;  /* 0x0000000408007986 */ /* 0x0011e2000c101d24 */
[----:B------:R-:W-:Y:S05]  /*6600*/  BRA `(.L_x_467) ;  /* 0x00000008006c7947 */ /* 0x000fea0003800000 */
.L_x_475:
[----:B------:R-:W-:-:S13]  /*6610*/  ISETP.NE.AND P0, PT, R0, 0xf, PT ;  /* 0x0000000f0000780c */ /* 0x000fda0003f05270 */
[----:B------:R-:W-:Y:S05]  /*6620*/  @!P0 BRA `(.L_x_477) ;  /* 0x0000000000b48947 */ /* 0x000fea0003800000 */
[----:B------:R-:W-:-:S13]  /*6630*/  ISETP.NE.AND P0, PT, R0, 0x17, PT ;  /* 0x000000170000780c */ /* 0x000fda0003f05270 */
[----:B------:R-:W-:Y:S05]  /*6640*/  @!P0 BRA `(.L_x_478) ;  /* 0x0000000000548947 */ /* 0x000fea0003800000 */
[----:B------:R-:W-:-:S13]  /*6650*/  ISETP.NE.AND P0, PT, R0, 0x18, PT ;  /* 0x000000180000780c */ /* 0x000fda0003f05270 */
[----:B------:R-:W-:Y:S05]  /*6660*/  @P0 BRA `(.L_x_466) ;  /* 0x0000000400f40947 */ /* 0x000fea0003800000 */
[----:B----45:R-:W-:Y:S01]  /*6670*/  IMAD.U32 R7, R22, 0x10000, RZ ;  /* 0x0001000016077824 */ /* 0x030fe200078e00ff */
        /* <DEDUP_REMOVED lines=14> */
.L_x_480:
[----:B------:R-:W-:Y:S05]  /*6760*/  BSYNC B0 ;  /* 0x0000000000007941 */ /* 0x000fea0003800000 */
.L_x_479:
[----:B------:R-:W-:-:S05]  /*6770*/  LOP3.LUT R5, R0, R5, RZ, 0xfc, !PT ;  /* 0x0000000500057212 */ /* 0x000fca00078efcff */
[----:B------:R0:W-:Y:S01]  /*6780*/  STG.E.U8 desc[UR36][R8.64], R5 ;  /* 0x0000000508007986 */ /* 0x0001e2000c101124 */
[----:B------:R-:W-:Y:S05]  /*6790*/  BRA `(.L_x_467) ;  /* 0x0000000800087947 */ /* 0x000fea0003800000 */
.L_x_478:
[----:B----45:R-:W-:Y:S01]  /*67a0*/  IMAD.U32 R5, R22, 0x10000, RZ ;  /* 0x0001000016057824 */ /* 0x030fe200078e00ff */
        /* <DEDUP_REMOVED lines=12> */
.L_x_482:
[----:B------:R-:W-:Y:S01]  /*6870*/  IMAD.MOV.U32 R0, RZ, RZ, 0x7f ;  /* 0x0000007fff007424 */ /* 0x000fe200078e00ff */
[----:B------:R-:W-:-:S04]  /*6880*/  ISETP.GT.U32.AND P0, PT, R3, 0x7f800000, PT ;  /* 0x7f8000000300780c */ /* 0x000fc80003f04070 */
[----:B------:R-:W-:-:S09]  /*6890*/  SEL R0, R0, 0x7c, P0 ;  /* 0x0000007c00007807 */ /* 0x000fd20000000000 */
.L_x_483:
[----:B------:R-:W-:Y:S05]  /*68a0*/  BSYNC B0 ;  /* 0x0000000000007941 */ /* 0x000fea0003800000 */
.L_x_481:
[----:B------:R-:W-:-:S04]  /*68b0*/  LOP3.LUT R3, R5, 0x80000000, RZ, 0xc0, !PT ;  /* 0x8000000005037812 */ /* 0x000fc800078ec0ff */
[----:B------:R-:W-:-:S04]  /*68c0*/  SHF.R.U32.HI R3, RZ, 0x18, R3 ;  /* 0x00000018ff037819 */ /* 0x000fc80000011603 */
[----:B------:R-:W-:-:S05]  /*68d0*/  LOP3.LUT R3, R0, R3, RZ, 0xfc, !PT ;  /* 0x0000000300037212 */ /* 0x000fca00078efcff */
[----:B------:R0:W-:Y:S01]  /*68e0*/  STG.E.U8 desc[UR36][R8.64], R3 ;  /* 0x0000000308007986 */ /* 0x0001e2000c101124 */
[----:B------:R-:W-:Y:S05]  /*68f0*/  BRA `(.L_x_467) ;  /* 0x0000000400b07947 */ /* 0x000fea0003800000 */
.L_x_477:
[----:B----45:R0:W-:Y:S01]  /*6900*/  STG.E.U16 desc[UR36][R8.64], R22 ;  /* 0x0000001608007986 */ /* 0x0301e2000c101524 */
[----:B------:R-:W-:Y:S05]  /*6910*/  BRA `(.L_x_467) ;  /* 0x0000000400a87947 */ /* 0x000fea0003800000 */
.L_x_474:
        /* <DEDUP_REMOVED lines=8> */
[----:B----45:R-:W-:-:S06]  /*69a0*/  IMAD.U32 R3, R22, 0x10000, RZ ;  /* 0x0001000016037824 */ /* 0x030fcc00078e00ff */
[----:B------:R-:W0:Y:S02]  /*69b0*/  F2I.FTZ.U32.TRUNC.NTZ R3, R3 ;  /* 0x0000000300037305 */ /* 0x000e24000021f000 */
[----:B0-----:R0:W-:Y:S01]  /*69c0*/  STG.E.U16 desc[UR36][R8.64], R3 ;  /* 0x0000000308007986 */ /* 0x0011e2000c101524 */
[----:B------:R-:W-:Y:S05]  /*69d0*/  BRA `(.L_x_467) ;  /* 0x0000000400787947 */ /* 0x000fea0003800000 */
.L_x_486:
[----:B----45:R-:W-:Y:S01]  /*69e0*/  IMAD.U32 R5, R22, 0x10000, RZ ;  /* 0x0001000016057824 */ /* 0x030fe200078e00ff */
        /* <DEDUP_REMOVED lines=16> */
.L_x_489:
[----:B------:R-:W-:-:S04]  /*6af0*/  LOP3.LUT R3, R5, 0x80000000, RZ, 0xc0, !PT ;  /* 0x8000000005037812 */ /* 0x000fc800078ec0ff */
[----:B------:R-:W-:-:S04]  /*6b00*/  SHF.R.U32.HI R3, RZ, 0x18, R3 ;  /* 0x00000018ff037819 */ /* 0x000fc80000011603 */
[----:B------:R-:W-:-:S04]  /*6b10*/  LOP3.LUT R0, R0, R3, RZ, 0xfc, !PT ;  /* 0x0000000300007212 */ /* 0x000fc800078efcff */
[----:B------:R-:W-:-:S07]  /*6b20*/  PRMT R4, R0, 0x7610, R4 ;  /* 0x0000761000047816 */ /* 0x000fce0000000004 */
.L_x_488:
[----:B------:R-:W-:Y:S05]  /*6b30*/  BSYNC B0 ;  /* 0x0000000000007941 */ /* 0x000fea0003800000 */
.L_x_487:
[----:B------:R0:W-:Y:S01]  /*6b40*/  STG.E.U8 desc[UR36][R8.64], R4 ;  /* 0x0000000408007986 */ /* 0x0001e2000c101124 */
[----:B------:R-:W-:Y:S05]  /*6b50*/  BRA `(.L_x_467) ;  /* 0x0000000400187947 */ /* 0x000fea0003800000 */
.L_x_485:
        /* <DEDUP_REMOVED lines=17> */
.L_x_492:
[----:B------:R-:W-:-:S04]  /*6c70*/  LOP3.LUT R3, R5, 0x80000000, RZ, 0xc0, !PT ;  /* 0x8000000005037812 */ /* 0x000fc800078ec0ff */
[----:B------:R-:W-:-:S04]  /*6c80*/  SHF.R.U32.HI R3, RZ, 0x18, R3 ;  /* 0x00000018ff037819 */ /* 0x000fc80000011603 */
[----:B------:R-:W-:-:S04]  /*6c90*/  LOP3.LUT R0, R0, R3, RZ, 0xfc, !PT ;  /* 0x0000000300007212 */ /* 0x000fc800078efcff */
[----:B------:R-:W-:-:S07]  /*6ca0*/  PRMT R4, R0, 0x7610, R4 ;  /* 0x0000761000047816 */ /* 0x000fce0000000004 */
.L_x_491:
[----:B------:R-:W-:Y:S05]  /*6cb0*/  BSYNC B0 ;  /* 0x0000000000007941 */ /* 0x000fea0003800000 */
.L_x_490:
[----:B------:R0:W-:Y:S01]  /*6cc0*/  STG.E.U8 desc[UR36][R8.64], R4 ;  /* 0x0000000408007986 */ /* 0x0001e2000c101124 */
[----:B------:R-:W-:Y:S05]  /*6cd0*/  BRA `(.L_x_467) ;  /* 0x0000000000b87947 */ /* 0x000fea0003800000 */
.L_x_484:
[----:B------:R-:W-:-:S13]  /*6ce0*/  ISETP.NE.AND P0, PT, R0, 0x1c, PT ;  /* 0x0000001c0000780c */ /* 0x000fda0003f05270 */
[----:B------:R-:W-:Y:S05]  /*6cf0*/  @!P0 BRA `(.L_x_493) ;  /* 0x0000000000a48947 */ /* 0x000fea0003800000 */
[----:B------:R-:W-:-:S13]  /*6d00*/  ISETP.NE.AND P0, PT, R0, 0x1d, PT ;  /* 0x0000001d0000780c */ /* 0x000fda0003f05270 */
[----:B------:R-:W-:Y:S05]  /*6d10*/  @!P0 BRA `(.L_x_494) ;  /* 0x00000000008c8947 */ /* 0x000fea0003800000 */
[----:B------:R-:W-:-:S13]  /*6d20*/  ISETP.NE.AND P0, PT, R0, 0x2c, PT ;  /* 0x0000002c0000780c */ /* 0x000fda0003f05270 */
[----:B------:R-:W-:Y:S05]  /*6d30*/  @P0 BRA `(.L_x_466) ;  /* 0x0000000000400947 */ /* 0x000fea0003800000 */
[----:B----45:R-:W-:-:S05]  /*6d40*/  IMAD.U32 R22, R22, 0x10000, RZ ;  /* 0x0001000016167824 */ /* 0x030fca00078e00ff */
        /* <DEDUP_REMOVED lines=15> */
.L_x_466:
        /* <DEDUP_REMOVED lines=15> */
[----:B0---45:R-:W-:Y:S05]  /*6f30*/  CALL.ABS.NOINC R14 ;  /* 0x000000000e007343 */ /* 0x031fea0003c00000 */
.L_x_495:
[----:B------:R-:W-:Y:S05]  /*6f40*/  BRA `(.L_x_467) ;  /* 0x00000000001c7947 */ /* 0x000fea0003800000 */
.L_x_494:
[----:B----45:R-:W-:-:S06]  /*6f50*/  IMAD.U32 R4, R22, 0x10000, RZ ;  /* 0x0001000016047824 */ /* 0x030fcc00078e00ff */
[----:B------:R-:W0:Y:S02]  /*6f60*/  F2I.U64.TRUNC R4, R4 ;  /* 0x0000000400047311 */ /* 0x000e24000020d800 */
[----:B0-----:R0:W-:Y:S01]  /*6f70*/  STG.E.64 desc[UR36][R8.64], R4 ;  /* 0x0000000408007986 */ /* 0x0011e2000c101b24 */
[----:B------:R-:W-:Y:S05]  /*6f80*/  BRA `(.L_x_467) ;  /* 0x00000000000c7947 */ /* 0x000fea0003800000 */
.L_x_493:
[----:B----45:R-:W-:-:S04]  /*6f90*/  IMAD.U32 R22, R22, 0x10000, RZ ;  /* 0x0001000016167824 */ /* 0x030fc800078e00ff */
[----:B------:R-:W0:Y:S02]  /*6fa0*/  F2I.FTZ.U32.TRUNC.NTZ R3, R22 ;  /* 0x0000001600037305 */ /* 0x000e24000021f000 */
[----:B0-----:R0:W-:Y:S02]  /*6fb0*/  STG.E desc[UR36][R8.64], R3 ;  /* 0x0000000308007986 */ /* 0x0011e4000c101924 */
.L_x_467:
[----:B------:R-:W-:-:S05]  /*6fc0*/  VIADD R25, R25, 0x80 ;  /* 0x0000008019197836 */ /* 0x000fca0000000000 */
[----:B------:R-:W-:-:S13]  /*6fd0*/  ISETP.GE.AND P0, PT, R25, R16, PT ;  /* 0x000000101900720c */ /* 0x000fda0003f06270 */
[----:B------:R-:W-:Y:S05]  /*6fe0*/  @P0 BRA `(.L_x_461) ;  /* 0x0000000c00f00947 */ /* 0x000fea0003800000 */
[----:B01234-:R-:W0:Y:S01]  /*6ff0*/  LDC.64 R8, c[0x0][0x218] ;  /* 0x00008600ff087b82 */ /* 0x01fe220000000a00 */
        /* <DEDUP_REMOVED lines=21> */
.L_x_499:
[----:B------:R-:W-:-:S06]  /*7150*/  IMAD.U32 R5, R18, 0x10000, RZ ;  /* 0x0001000012057824 */ /* 0x000fcc00078e00ff */
[----:B------:R-:W0:Y:S02]  /*7160*/  F2I.S64.TRUNC R4, R5 ;  /* 0x0000000500047311 */ /* 0x000e24000020d900 */
[----:B0-----:R0:W-:Y:S01]  /*7170*/  STG.E.U8 desc[UR36][R8.64], R4 ;  /* 0x0000000408007986 */ /* 0x0011e2000c101124 */
[----:B------:R-:W-:Y:S05]  /*7180*/  BRA `(.L_x_501) ;  /* 0x0000000c00847947 */ /* 0x000fea0003800000 */
.L_x_498:
        /* <DEDUP_REMOVED lines=10> */
.L_x_503:
[----:B------:R-:W-:-:S04]  /*7230*/  IMAD.U32 R18, R18, 0x10000, RZ ;  /* 0x0001000012127824 */ /* 0x000fc800078e00ff */
[----:B------:R-:W0:Y:S02]  /*7240*/  F2I.FTZ.TRUNC.NTZ R3, R18 ;  /* 0x0000001200037305 */ /* 0x000e24000021f100 */
[----:B0-----:R0:W-:Y:S01]  /*7250*/  STG.E desc[UR36][R8.64], R3 ;  /* 0x0000000308007986 */ /* 0x0011e2000c101924 */
[----:B------:R-:W-:Y:S05]  /*7260*/  BRA `(.L_x_501) ;  /* 0x0000000c004c7947 */ /* 0x000fea0003800000 */
.L_x_502:
[----:B------:R-:W-:-:S04]  /*7270*/  IMAD.U32 R18, R18, 0x10000, RZ ;  /* 0x0001000012127824 */ /* 0x000fc800078e00ff */
[----:B------:R-:W0:Y:S02]  /*7280*/  F2I.FTZ.TRUNC.NTZ R3, R18 ;  /* 0x0000001200037305 */ /* 0x000e24000021f100 */
[----:B0-----:R0:W-:Y:S01]  /*7290*/  STG.E.U16 desc[UR36][R8.64], R3 ;  /* 0x0000000308007986 */ /* 0x0011e2000c101524 */
[----:B------:R-:W-:Y:S05]  /*72a0*/  BRA `(.L_x_501) ;  /* 0x0000000c003c7947 */ /* 0x000fea0003800000 */
.L_x_497:
        /* <DEDUP_REMOVED lines=9> */
.L_x_505:
[----:B------:R-:W-:-:S05]  /*7340*/  IMAD.U32 R0, R18, 0x10000, RZ ;  /* 0x0001000012007824 */ /* 0x000fca00078e00ff */
[----:B------:R-:W-:-:S05]  /*7350*/  F2FP.F16.F32.PACK_AB R0, RZ, R0 ;  /* 0x00000000ff00723e */ /* 0x000fca00000000ff */
[----:B------:R0:W-:Y:S01]  /*7360*/  STG.E.U16 desc[UR36][R8.64], R0 ;  /* 0x0000000008007986 */ /* 0x0001e2000c101524 */
[----:B------:R-:W-:Y:S05]  /*7370*/  BRA `(.L_x_501) ;  /* 0x0000000c00087947 */ /* 0x000fea0003800000 */
.L_x_504:
        /* <DEDUP_REMOVED lines=10> */
.L_x_507:
[----:B------:R-:W-:-:S05]  /*7420*/  IMAD.U32 R18, R18, 0x10000, RZ ;  /* 0x0001000012127824 */ /* 0x000fca00078e00ff */
[----:B------:R-:W-:-:S04]  /*7430*/  F2FP.F16.F32.PACK_AB R3, RZ, R18 ;  /* 0x00000012ff03723e */ /* 0x000fc800000000ff */
[----:B------:R-:W-:-:S05]  /*7440*/  PRMT R3, R3, 0x5410, RZ ;  /* 0x0000541003037816 */ /* 0x000fca00000000ff */
[----:B------:R0:W-:Y:S01]  /*7450*/  STG.E desc[UR36][R8.64], R3 ;  /* 0x0000000308007986 */ /* 0x0001e2000c101924 */
[----:B------:R-:W-:Y:S05]  /*7460*/  BRA `(.L_x_501) ;  /* 0x0000000800cc7947 */ /* 0x000fea0003800000 */
.L_x_506:
[----:B------:R-:W-:-:S04]  /*7470*/  IMAD.U32 R4, R18, 0x10000, RZ ;  /* 0x0001000012047824 */ /* 0x000fc800078e00ff */
[----:B------:R-:W-:-:S06]  /*7480*/  FMUL.FTZ R4, R4, 1 ;  /* 0x3f80000004047820 */ /* 0x000fcc0000410000 */
[----:B------:R-:W0:Y:S02]  /*7490*/  F2F.F64.F32 R4, R4 ;  /* 0x0000000400047310 */ /* 0x000e240000201800 */
[----:B0-----:R0:W-:Y:S01]  /*74a0*/  STG.E.64 desc[UR36][R8.64], R4 ;  /* 0x0000000408007986 */ /* 0x0011e2000c101b24 */
[----:B------:R-:W-:Y:S05]  /*74b0*/  BRA `(.L_x_501) ;  /* 0x0000000800b87947 */ /* 0x000fea0003800000 */
.L_x_496:
        /* <DEDUP_REMOVED lines=13> */
.L_x_510:
[----:B------:R-:W-:Y:S01]  /*7590*/  IMAD.U32 R18, R18, 0x10000, RZ ;  /* 0x0001000012127824 */ /* 0x000fe200078e00ff */
[----:B------:R-:W-:-:S03]  /*75a0*/  CS2R R6, SRZ ;  /* 0x0000000000067805 */ /* 0x000fc6000001ff00 */
[----:B------:R-:W-:-:S06]  /*75b0*/  FMUL.FTZ R4, R18, 1 ;  /* 0x3f80000012047820 */ /* 0x000fcc0000410000 */
[----:B------:R-:W0:Y:S02]  /*75c0*/  F2F.F64.F32 R4, R4 ;  /* 0x0000000400047310 */ /* 0x000e240000201800 */
[----:B0-----:R0:W-:Y:S01]  /*75d0*/  STG.E.128 desc[UR36][R8.64], R4 ;  /* 0x0000000408007986 */ /* 0x0011e2000c101d24 */
[----:B------:R-:W-:Y:S05]  /*75e0*/  BRA `(.L_x_501) ;  /* 0x00000008006c7947 */ /* 0x000fea0003800000 */
.L_x_509:
        /* <DEDUP_REMOVED lines=21> */
.L_x_514:
[----:B------:R-:W-:Y:S05]  /*7740*/  BSYNC B0 ;  /* 0x0000000000007941 */ /* 0x000fea0003800000 */
.L_x_513:
[----:B------:R-:W-:-:S05]  /*7750*/  LOP3.LUT R5, R0, R5, RZ, 0xfc, !PT ;  /* 0x0000000500057212 */ /* 0x000fca00078efcff */
[----:B------:R0:W-:Y:S01]  /*7760*/  STG.E.U8 desc[UR36][R8.64], R5 ;  /* 0x0000000508007986 */ /* 0x0001e2000c101124 */
[----:B------:R-:W-:Y:S05]  /*7770*/  BRA `(.L_x_501) ;  /* 0x0000000800087947 */ /* 0x000fea0003800000 */
.L_x_512:
        /* <DEDUP_REMOVED lines=13> */
.L_x_516:
[----:B------:R-:W-:Y:S01]  /*7850*/  IMAD.MOV.U32 R0, RZ, RZ, 0x7f ;  /* 0x0000007fff007424 */ /* 0x000fe200078e00ff */
[----:B------:R-:W-:-:S04]  /*7860*/  ISETP.GT.U32.AND P0, PT, R3, 0x7f800000, PT ;  /* 0x7f8000000300780c */ /* 0x000fc80003f04070 */
[----:B------:R-:W-:-:S09]  /*7870*/  SEL R0, R0, 0x7c, P0 ;  /* 0x0000007c00007807 */ /* 0x000fd20000000000 */
.L_x_517:
[----:B------:R-:W-:Y:S05]  /*7880*/  BSYNC B0 ;  /* 0x0000000000007941 */ /* 0x000fea0003800000 */
.L_x_515:
[----:B------:R-:W-:-:S04]  /*7890*/  LOP3.LUT R3, R5, 0x80000000, RZ, 0xc0, !PT ;  /* 0x8000000005037812 */ /* 0x000fc800078ec0ff */
[----:B------:R-:W-:-:S04]  /*78a0*/  SHF.R.U32.HI R3, RZ, 0x18, R3 ;  /* 0x00000018ff037819 */ /* 0x000fc80000011603 */
[----:B------:R-:W-:-:S05]  /*78b0*/  LOP3.LUT R3, R0, R3, RZ, 0xfc, !PT ;  /* 0x0000000300037212 */ /* 0x000fca00078efcff */
[----:B------:R0:W-:Y:S01]  /*78c0*/  STG.E.U8 desc[UR36][R8.64], R3 ;  /* 0x0000000308007986 */ /* 0x0001e2000c101124 */
[----:B------:R-:W-:Y:S05]  /*78d0*/  BRA `(.L_x_501) ;  /* 0x0000000400b07947 */ /* 0x000fea0003800000 */
.L_x_511:
[----:B------:R0:W-:Y:S01]  /*78e0*/  STG.E.U16 desc[UR36][R8.64], R18 ;  /* 0x0000001208007986 */ /* 0x0001e2000c101524 */
[----:B------:R-:W-:Y:S05]  /*78f0*/  BRA `(.L_x_501) ;  /* 0x0000000400a87947 */ /* 0x000fea0003800000 */
.L_x_508:
        /* <DEDUP_REMOVED lines=12> */
.L_x_520:
        /* <DEDUP_REMOVED lines=17> */
.L_x_523:
[----:B------:R-:W-:-:S04]  /*7ad0*/  LOP3.LUT R3, R5, 0x80000000, RZ, 0xc0, !PT ;  /* 0x8000000005037812 */ /* 0x000fc800078ec0ff */
[----:B------:R-:W-:-:S04]  /*7ae0*/  SHF.R.U32.HI R3, RZ, 0x18, R3 ;  /* 0x00000018ff037819 */ /* 0x000fc80000011603 */
[----:B------:R-:W-:-:S04]  /*7af0*/  LOP3.LUT R0, R0, R3, RZ, 0xfc, !PT ;  /* 0x0000000300007212 */ /* 0x000fc800078efcff */
[----:B------:R-:W-:-:S07]  /*7b00*/  PRMT R4, R0, 0x7610, R4 ;  /* 0x0000761000047816 */ /* 0x000fce0000000004 */
.L_x_522:
[----:B------:R-:W-:Y:S05]  /*7b10*/  BSYNC B0 ;  /* 0x0000000000007941 */ /* 0x000fea0003800000 */
.L_x_521:
[----:B------:R3:W-:Y:S01]  /*7b20*/  STG.E.U8 desc[UR36][R8.64], R4 ;  /* 0x0000000408007986 */ /* 0x0007e2000c101124 */
[----:B------:R-:W-:Y:S05]  /*7b30*/  BRA `(.L_x_501) ;  /* 0x0000000400187947 */ /* 0x000fea0003800000 */
.L_x_519:
        /* <DEDUP_REMOVED lines=17> */
.L_x_526:
[----:B------:R-:W-:-:S04]  /*7c50*/  LOP3.LUT R3, R5, 0x80000000, RZ, 0xc0, !PT ;  /* 0x8000000005037812 */ /* 0x000fc800078ec0ff */
[----:B------:R-:W-:-:S04]  /*7c60*/  SHF.R.U32.HI R3, RZ, 0x18, R3 ;  /* 0x00000018ff037819 */ /* 0x000fc80000011603 */
[----:B------:R-:W-:-:S04]  /*7c70*/  LOP3.LUT R0, R0, R3, RZ, 0xfc, !PT ;  /* 0x0000000300007212 */ /* 0x000fc800078efcff */
[----:B------:R-:W-:-:S07]  /*7c80*/  PRMT R4, R0, 0x7610, R4 ;  /* 0x0000761000047816 */ /* 0x000fce0000000004 */
.L_x_525:
[----:B------:R-:W-:Y:S05]  /*7c90*/  BSYNC B0 ;  /* 0x0000000000007941 */ /* 0x000fea0003800000 */
.L_x_524:
[----:B------:R0:W-:Y:S01]  /*7ca0*/  STG.E.U8 desc[UR36][R8.64], R4 ;  /* 0x0000000408007986 */ /* 0x0001e2000c101124 */
[----:B------:R-:W-:Y:S05]  /*7cb0*/  BRA `(.L_x_501) ;  /* 0x0000000000b87947 */ /* 0x000fea0003800000 */
.L_x_518:
        /* <DEDUP_REMOVED lines=22> */
.L_x_500:
        /* <DEDUP_REMOVED lines=16> */
.L_x_529:
[----:B------:R-:W-:Y:S05]  /*7f20*/  BRA `(.L_x_501) ;  /* 0x00000000001c7947 */ /* 0x000fea0003800000 */
.L_x_528:
[----:B------:R-:W-:-:S06]  /*7f30*/  IMAD.U32 R4, R18, 0x10000, RZ ;  /* 0x0001000012047824 */ /* 0x000fcc00078e00ff */
[----:B------:R-:W0:Y:S02]  /*7f40*/  F2I.U64.TRUNC R4, R4 ;  /* 0x0000000400047311 */ /* 0x000e24000020d800 */
[----:B0-----:R1:W-:Y:S01]  /*7f50*/  STG.E.64 desc[UR36][R8.64], R4 ;  /* 0x0000000408007986 */ /* 0x0013e2000c101b24 */
[----:B------:R-:W-:Y:S05]  /*7f60*/  BRA `(.L_x_501) ;  /* 0x00000000000c7947 */ /* 0x000fea0003800000 */
.L_x_527:
[----:B------:R-:W-:-:S04]  /*7f70*/  IMAD.U32 R18, R18, 0x10000, RZ ;  /* 0x0001000012127824 */ /* 0x000fc800078e00ff */
[----:B------:R-:W0:Y:S02]  /*7f80*/  F2I.FTZ.U32.TRUNC.NTZ R3, R18 ;  /* 0x0000001200037305 */ /* 0x000e24000021f000 */
[----:B0-----:R2:W-:Y:S02]  /*7f90*/  STG.E desc[UR36][R8.64], R3 ;  /* 0x0000000308007986 */ /* 0x0015e4000c101924 */
.L_x_501:
[----:B------:R-:W-:-:S07]  /*7fa0*/  VIADD R25, R25, 0x80 ;  /* 0x0000008019197836 */ /* 0x000fce0000000000 */
.L_x_461:
[----:B------:R-:W-:Y:S05]  /*7fb0*/  BSYNC B6 ;  /* 0x0000000000067941 */ /* 0x000fea0003800000 */
.L_x_460:
[----:B------:R-:W-:-:S13]  /*7fc0*/  ISETP.GE.AND P0, PT, R25, R16, PT ;  /* 0x000000101900720c */ /* 0x000fda0003f06270 */
[----:B------:R-:W-:Y:S05]  /*7fd0*/  @P0 EXIT ;  /* 0x000000000000094d */ /* 0x000fea0003800000 */
[----:B01234-:R-:W0:Y:S01]  /*7fe0*/  LDC.64 R4, c[0x0][0x218] ;  /* 0x00008600ff047b82 */ /* 0x01fe220000000a00 */
        /* <DEDUP_REMOVED lines=16> */
[----:B-----5:R-:W-:-:S06]  /*80f0*/  IMAD.U32 R19, R19, 0x10000, RZ ;  /* 0x0001000013137824 */ /* 0x020fcc00078e00ff */
[----:B------:R-:W0:Y:S02]  /*8100*/  F2I.FTZ.TRUNC.NTZ R19, R19 ;  /* 0x0000001300137305 */ /* 0x000e24000021f100 */
[----:B0-----:R-:W-:Y:S01]  /*8110*/  STG.E.U8 desc[UR36][R2.64], R19 ;  /* 0x0000001302007986 */ /* 0x001fe2000c101124 */
[----:B------:R-:W-:Y:S05]  /*8120*/  EXIT ;  /* 0x000000000000794d */ /* 0x000fea0003800000 */
.L_x_533:
[----:B-----5:R-:W-:-:S06]  /*8130*/  IMAD.U32 R5, R19, 0x10000, RZ ;  /* 0x0001000013057824 */ /* 0x020fcc00078e00ff */
[----:B------:R-:W0:Y:S02]  /*8140*/  F2I.S64.TRUNC R4, R5 ;  /* 0x0000000500047311 */ /* 0x000e24000020d900 */
[----:B0-----:R-:W-:Y:S01]  /*8150*/  STG.E.U8 desc[UR36][R2.64], R4 ;  /* 0x0000000402007986 */ /* 0x001fe2000c101124 */
[----:B------:R-:W-:Y:S05]  /*8160*/  EXIT ;  /* 0x000000000000794d */ /* 0x000fea0003800000 */
.L_x_532:
[----:B------:R-:W-:-:S13]  /*8170*/  ISETP.NE.AND P0, PT, R0, 0x2, PT ;  /* 0x000000020000780c */ /* 0x000fda0003f05270 */
[----:B------:R-:W-:Y:S05]  /*8180*/  @!P0 BRA `(.L_x_535) ;  /* 0x0000000000308947 */ /* 0x000fea0003800000 */
[----:B------:R-:W-:-:S13]  /*8190*/  ISETP.NE.AND P0, PT, R0, 0x3, PT ;  /* 0x000000030000780c */ /* 0x000fda0003f05270 */
[----:B------:R-:W-:Y:S05]  /*81a0*/  @!P0 BRA `(.L_x_536) ;  /* 0x0000000000188947 */ /* 0x000fea0003800000 */
[----:B------:R-:W-:-:S13]  /*81b0*/  ISETP.NE.AND P0, PT, R0, 0x4, PT ;  /* 0x000000040000780c */ /* 0x000fda0003f05270 */
[----:B------:R-:W-:Y:S05]  /*81c0*/  @P0 BRA `(.L_x_534) ;  /* 0x0000000c000c0947 */ /* 0x000fea0003800000 */
[----:B-----5:R-:W-:-:S06]  /*81d0*/  IMAD.U32 R4, R19, 0x10000, RZ ;  /* 0x0001000013047824 */ /* 0x020fcc00078e00ff */
[----:B------:R-:W0:Y:S02]  /*81e0*/  F2I.S64.TRUNC R4, R4 ;  /* 0x0000000400047311 */ /* 0x000e24000020d900 */
[----:B0-----:R-:W-:Y:S01]  /*81f0*/  STG.E.64 desc[UR36][R2.64], R4 ;  /* 0x0000000402007986 */ /* 0x001fe2000c101b24 */
[----:B------:R-:W-:Y:S05]  /*8200*/  EXIT ;  /* 0x000000000000794d */ /* 0x000fea0003800000 */
.L_x_536:
[----:B-----5:R-:W-:-:S06]  /*8210*/  IMAD.U32 R19, R19, 0x10000, RZ ;  /* 0x0001000013137824 */ /* 0x020fcc00078e00ff */
[----:B------:R-:W0:Y:S02]  /*8220*/  F2I.FTZ.TRUNC.NTZ R19, R19 ;  /* 0x0000001300137305 */ /* 0x000e24000021f100 */
[----:B0-----:R-:W-:Y:S01]  /*8230*/  STG.E desc[UR36][R2.64], R19 ;  /* 0x0000001302007986 */ /* 0x001fe2000c101924 */
[----:B------:R-:W-:Y:S05]  /*8240*/  EXIT ;  /* 0x000000000000794d */ /* 0x000fea0003800000 */
.L_x_535:
[----:B-----5:R-:W-:-:S06]  /*8250*/  IMAD.U32 R19, R19, 0x10000, RZ ;  /* 0x0001000013137824 */ /* 0x020fcc00078e00ff */
[----:B------:R-:W0:Y:S02]  /*8260*/  F2I.FTZ.TRUNC.NTZ R19, R19 ;  /* 0x0000001300137305 */ /* 0x000e24000021f100 */
[----:B0-----:R-:W-:Y:S01]  /*8270*/  STG.E.U16 desc[UR36][R2.64], R19 ;  /* 0x0000001302007986 */ /* 0x001fe2000c101524 */
[----:B------:R-:W-:Y:S05]  /*8280*/  EXIT ;  /* 0x000000000000794d */ /* 0x000fea0003800000 */
.L_x_531:
[----:B------:R-:W-:-:S13]  /*8290*/  ISETP.GT.AND P0, PT, R0, 0x6, PT ;  /* 0x000000060000780c */ /* 0x000fda0003f04270 */
[----:B------:R-:W-:Y:S05]  /*82a0*/  @P0 BRA `(.L_x_537) ;  /* 0x00000000002c0947 */ /* 0x000fea0003800000 */
[----:B------:R-:W-:-:S13]  /*82b0*/  ISETP.NE.AND P0, PT, R0, 0x5, PT ;  /* 0x000000050000780c */ /* 0x000fda0003f05270 */
[----:B------:R-:W-:Y:S05]  /*82c0*/  @!P0 BRA `(.L_x_538) ;  /* 0x0000000000148947 */ /* 0x000fea0003800000 */
[----:B------:R-:W-:-:S13]  /*82d0*/  ISETP.NE.AND P0, PT, R0, 0x6, PT ;  /* 0x000000060000780c */ /* 0x000fda0003f05270 */
[----:B------:R-:W-:Y:S05]  /*82e0*/  @P0 BRA `(.L_x_534) ;  /* 0x0000000800c40947 */ /* 0x000fea0003800000 */
[----:B-----5:R-:W-:-:S05]  /*82f0*/  IMAD.U32 R19, R19, 0x10000, RZ ;  /* 0x0001000013137824 */ /* 0x020fca00078e00ff */
[----:B------:R-:W-:Y:S01]  /*8300*/  STG.E desc[UR36][R2.64], R19 ;  /* 0x0000001302007986 */ /* 0x000fe2000c101924 */
[----:B------:R-:W-:Y:S05]  /*8310*/  EXIT ;  /* 0x000000000000794d */ /* 0x000fea0003800000 */
.L_x_538:
[----:B-----5:R-:W-:-:S05]  /*8320*/  IMAD.U32 R0, R19, 0x10000, RZ ;  /* 0x0001000013007824 */ /* 0x020fca00078e00ff */
[----:B------:R-:W-:-:S05]  /*8330*/  F2FP.F16.F32.PACK_AB R0, RZ, R0 ;  /* 0x00000000ff00723e */ /* 0x000fca00000000ff */
[----:B------:R-:W-:Y:S01]  /*8340*/  STG.E.U16 desc[UR36][R2.64], R0 ;  /* 0x0000000002007986 */ /* 0x000fe2000c101524 */
[----:B------:R-:W-:Y:S05]  /*8350*/  EXIT ;  /* 0x000000000000794d */ /* 0x000fea0003800000 */
.L_x_537:
[----:B------:R-:W-:-:S13]  /*8360*/  ISETP.NE.AND P0, PT, R0, 0x7, PT ;  /* 0x000000070000780c */ /* 0x000fda0003f05270 */
[----:B------:R-:W-:Y:S05]  /*8370*/  @!P0 BRA `(.L_x_539) ;  /* 0x0000000000348947 */ /* 0x000fea0003800000 */
[----:B------:R-:W-:-:S13]  /*8380*/  ISETP.NE.AND P0, PT, R0, 0x8, PT ;  /* 0x000000080000780c */ /* 0x000fda0003f05270 */
[----:B------:R-:W-:Y:S05]  /*8390*/  @!P0 BRA `(.L_x_540) ;  /* 0x0000000000188947 */ /* 0x000fea0003800000 */
[----:B------:R-:W-:-:S13]  /*83a0*/  ISETP.NE.AND P0, PT, R0, 0x9, PT ;  /* 0x000000090000780c */ /* 0x000fda0003f05270 */
[----:B------:R-:W-:Y:S05]  /*83b0*/  @P0 BRA `(.L_x_534) ;  /* 0x0000000800900947 */ /* 0x000fea0003800000 */
[----:B-----5:R-:W-:Y:S02]  /*83c0*/  IMAD.U32 R4, R19, 0x10000, RZ ;  /* 0x0001000013047824 */ /* 0x020fe400078e00ff */
[----:B------:R-:W-:-:S05]  /*83d0*/  IMAD.MOV.U32 R5, RZ, RZ, RZ ;  /* 0x000000ffff057224 */ /* 0x000fca00078e00ff */
[----:B------:R-:W-:Y:S01]  /*83e0*/  STG.E.64 desc[UR36][R2.64], R4 ;  /* 0x0000000402007986 */ /* 0x000fe2000c101b24 */
[----:B------:R-:W-:Y:S05]  /*83f0*/  EXIT ;  /* 0x000000000000794d */ /* 0x000fea0003800000 */
.L_x_540:
[----:B-----5:R-:W-:-:S05]  /*8400*/  IMAD.U32 R19, R19, 0x10000, RZ ;  /* 0x0001000013137824 */ /* 0x020fca00078e00ff */
[----:B------:R-:W-:-:S04]  /*8410*/  F2FP.F16.F32.PACK_AB R5, RZ, R19 ;  /* 0x00000013ff05723e */ /* 0x000fc800000000ff */
[----:B------:R-:W-:-:S05]  /*8420*/  PRMT R5, R5, 0x5410, RZ ;  /* 0x0000541005057816 */ /* 0x000fca00000000ff */
[----:B------:R-:W-:Y:S01]  /*8430*/  STG.E desc[UR36][R2.64], R5 ;  /* 0x0000000502007986 */ /* 0x000fe2000c101924 */
[----:B------:R-:W-:Y:S05]  /*8440*/  EXIT ;  /* 0x000000000000794d */ /* 0x000fea0003800000 */
.L_x_539:
[----:B-----5:R-:W-:-:S04]  /*8450*/  IMAD.U32 R4, R19, 0x10000, RZ ;  /* 0x0001000013047824 */ /* 0x020fc800078e00ff */
[----:B------:R-:W-:-:S06]  /*8460*/  FMUL.FTZ R4, R4, 1 ;  /* 0x3f80000004047820 */ /* 0x000fcc0000410000 */
[----:B------:R-:W0:Y:S02]  /*8470*/  F2F.F64.F32 R4, R4 ;  /* 0x0000000400047310 */ /* 0x000e240000201800 */
[----:B0-----:R-:W-:Y:S01]  /*8480*/  STG.E.64 desc[UR36][R2.64], R4 ;  /* 0x0000000402007986 */ /* 0x001fe2000c101b24 */
[----:B------:R-:W-:Y:S05]  /*8490*/  EXIT ;  /* 0x000000000000794d */ /* 0x000fea0003800000 */
.L_x_530:
        /* <DEDUP_REMOVED lines=8> */
[----:B-----5:R-:W-:-:S05]  /*8520*/  IMAD.U32 R19, R19, 0x10000, RZ ;  /* 0x0001000013137824 */ /* 0x020fca00078e00ff */
[----:B------:R-:W-:-:S04]  /*8530*/  FSETP.NEU.FTZ.AND P0, PT, R19, RZ, PT ;  /* 0x000000ff1300720b */ /* 0x000fc80003f1d000 */
[----:B------:R-:W-:-:S05]  /*8540*/  SEL R5, RZ, 0x1, !P0 ;  /* 0x00000001ff057807 */ /* 0x000fca0004000000 */
[----:B------:R-:W-:Y:S01]  /*8550*/  STG.E.U8 desc[UR36][R2.64], R5 ;  /* 0x0000000502007986 */ /* 0x000fe2000c101124 */
[----:B------:R-:W-:Y:S05]  /*8560*/  EXIT ;  /* 0x000000000000794d */ /* 0x000fea0003800000 */
.L_x_543:
[----:B-----5:R-:W-:Y:S01]  /*8570*/  IMAD.U32 R19, R19, 0x10000, RZ ;  /* 0x0001000013137824 */ /* 0x020fe200078e00ff */
[----:B------:R-:W-:-:S03]  /*8580*/  CS2R R6, SRZ ;  /* 0x0000000000067805 */ /* 0x000fc6000001ff00 */
[----:B------:R-:W-:-:S06]  /*8590*/  FMUL.FTZ R4, R19, 1 ;  /* 0x3f80000013047820 */ /* 0x000fcc0000410000 */
[----:B------:R-:W0:Y:S02]  /*85a0*/  F2F.F64.F32 R4, R4 ;  /* 0x0000000400047310 */ /* 0x000e240000201800 */
[----:B0-----:R-:W-:Y:S01]  /*85b0*/  STG.E.128 desc[UR36][R2.64], R4 ;  /* 0x0000000402007986 */ /* 0x001fe2000c101d24 */
[----:B------:R-:W-:Y:S05]  /*85c0*/  EXIT ;  /* 0x000000000000794d */ /* 0x000fea0003800000 */
.L_x_542:
[----:B------:R-:W-:-:S13]  /*85d0*/  ISETP.NE.AND P0, PT, R0, 0xf, PT ;  /* 0x0000000f0000780c */ /* 0x000fda0003f05270 */
[----:B------:R-:W-:Y:S05]  /*85e0*/  @!P0 BRA `(.L_x_544) ;  /* 0x0000000000b48947 */ /* 0x000fea0003800000 */
[----:B------:R-:W-:-:S13]  /*85f0*/  ISETP.NE.AND P0, PT, R0, 0x17, PT ;  /* 0x000000170000780c */ /* 0x000fda0003f05270 */
[----:B------:R-:W-:Y:S05]  /*8600*/  @!P0 BRA `(.L_x_545) ;  /* 0x0000000000548947 */ /* 0x000fea0003800000 */
[----:B------:R-:W-:-:S13]  /*8610*/  ISETP.NE.AND P0, PT, R0, 0x18, PT ;  /* 0x000000180000780c */ /* 0x000fda0003f05270 */
[----:B------:R-:W-:Y:S05]  /*8620*/  @P0 BRA `(.L_x_534) ;  /* 0x0000000400f40947 */ /* 0x000fea0003800000 */
[----:B-----5:R-:W-:Y:S01]  /*8630*/  IMAD.U32 R19, R19, 0x10000, RZ ;  /* 0x0001000013137824 */ /* 0x020fe200078e00ff */
        /* <DEDUP_REMOVED lines=14> */
.L_x_547:
[----:B------:R-:W-:Y:S05]  /*8720*/  BSYNC B0 ;  /* 0x0000000000007941 */ /* 0x000fea0003800000 */
.L_x_546:
[----:B------:R-:W-:-:S05]  /*8730*/  LOP3.LUT R5, R0, R5, RZ, 0xfc, !PT ;  /* 0x0000000500057212 */ /* 0x000fca00078efcff */
[----:B------:R-:W-:Y:S01]  /*8740*/  STG.E.U8 desc[UR36][R2.64], R5 ;  /* 0x0000000502007986 */ /* 0x000fe2000c101124 */
[----:B------:R-:W-:Y:S05]  /*8750*/  EXIT ;  /* 0x000000000000794d */ /* 0x000fea0003800000 */
.L_x_545:
[----:B-----5:R-:W-:Y:S01]  /*8760*/  IMAD.U32 R19, R19, 0x10000, RZ ;  /* 0x0001000013137824 */ /* 0x020fe200078e00ff */
        /* <DEDUP_REMOVED lines=12> */
.L_x_549:
[----:B------:R-:W-:Y:S01]  /*8830*/  IMAD.MOV.U32 R0, RZ, RZ, 0x7f ;  /* 0x0000007fff007424 */ /* 0x000fe200078e00ff */
[----:B------:R-:W-:-:S04]  /*8840*/  ISETP.GT.U32.AND P0, PT, R4, 0x7f800000, PT ;  /* 0x7f8000000400780c */ /* 0x000fc80003f04070 */
[----:B------:R-:W-:-:S09]  /*8850*/  SEL R0, R0, 0x7c, P0 ;  /* 0x0000007c00007807 */ /* 0x000fd20000000000 */
.L_x_550:
[----:B------:R-:W-:Y:S05]  /*8860*/  BSYNC B0 ;  /* 0x0000000000007941 */ /* 0x000fea0003800000 */
.L_x_548:
[----:B------:R-:W-:-:S04]  /*8870*/  LOP3.LUT R4, R19, 0x80000000, RZ, 0xc0, !PT ;  /* 0x8000000013047812 */ /* 0x000fc800078ec0ff */
[----:B------:R-:W-:-:S04]  /*8880*/  SHF.R.U32.HI R5, RZ, 0x18, R4 ;  /* 0x00000018ff057819 */ /* 0x000fc80000011604 */
[----:B------:R-:W-:-:S05]  /*8890*/  LOP3.LUT R5, R0, R5, RZ, 0xfc, !PT ;  /* 0x0000000500057212 */ /* 0x000fca00078efcff */
[----:B------:R-:W-:Y:S01]  /*88a0*/  STG.E.U8 desc[UR36][R2.64], R5 ;  /* 0x0000000502007986 */ /* 0x000fe2000c101124 */
[----:B------:R-:W-:Y:S05]  /*88b0*/  EXIT ;  /* 0x000000000000794d */ /* 0x000fea0003800000 */
.L_x_544:
[----:B-----5:R-:W-:Y:S01]  /*88c0*/  STG.E.U16 desc[UR36][R2.64], R19 ;  /* 0x0000001302007986 */ /* 0x020fe2000c101524 */
[----:B------:R-:W-:Y:S05]  /*88d0*/  EXIT ;  /* 0x000000000000794d */ /* 0x000fea0003800000 */
.L_x_541:
        /* <DEDUP_REMOVED lines=8> */
[----:B-----5:R-:W-:-:S06]  /*8960*/  IMAD.U32 R5, R19, 0x10000, RZ ;  /* 0x0001000013057824 */ /* 0x020fcc00078e00ff */
[----:B------:R-:W0:Y:S02]  /*8970*/  F2I.FTZ.U32.TRUNC.NTZ R5, R5 ;  /* 0x0000000500057305 */ /* 0x000e24000021f000 */
[----:B0-----:R-:W-:Y:S01]  /*8980*/  STG.E.U16 desc[UR36][R2.64], R5 ;  /* 0x0000000502007986 */ /* 0x001fe2000c101524 */
[----:B------:R-:W-:Y:S05]  /*8990*/  EXIT ;  /* 0x000000000000794d */ /* 0x000fea0003800000 */
.L_x_553:
[----:B-----5:R-:W-:Y:S01]  /*89a0*/  IMAD.U32 R19, R19, 0x10000, RZ ;  /* 0x0001000013137824 */ /* 0x020fe200078e00ff */
        /* <DEDUP_REMOVED lines=12> */
[----:B------:R-:W-:-:S05]  /*8a70*/  FADD.FTZ R0, R5, 8192 ;  /* 0x4600000005007421 */ /* 0x000fca0000010000 */
[----:B------:R-:W-:Y:S02]  /*8a80*/  LOP3.LUT P0, R4, R0, 0xff, RZ, 0xc0, !PT ;  /* 0x000000ff00047812 */ /* 0x000fe4000780c0ff */
[----:B------:R-:W-:-:S11]  /*8a90*/  PRMT R0, RZ, 0x7610, R0 ;  /* 0x00007610ff007816 */ /* 0x000fd60000000000 */
[----:B------:R-:W-:Y:S05]  /*8aa0*/  @!P0 BRA `(.L_x_555) ;  /* 0x0000000000108947 */ /* 0x000fea0003800000 */
.L_x_556:
[----:B------:R-:W-:-:S04]  /*8ab0*/  LOP3.LUT R0, R19, 0x80000000, RZ, 0xc0, !PT ;  /* 0x8000000013007812 */ /* 0x000fc800078ec0ff */
[----:B------:R-:W-:-:S04]  /*8ac0*/  SHF.R.U32.HI R5, RZ, 0x18, R0 ;  /* 0x00000018ff057819 */ /* 0x000fc80000011600 */
[----:B------:R-:W-:-:S04]  /*8ad0*/  LOP3.LUT R4, R4, R5, RZ, 0xfc, !PT ;  /* 0x0000000504047212 */ /* 0x000fc800078efcff */
[----:B------:R-:W-:-:S07]  /*8ae0*/  PRMT R0, R4, 0x7610, R0 ;  /* 0x0000761004007816 */ /* 0x000fce0000000000 */
.L_x_555:
[----:B------:R-:W-:Y:S05]  /*8af0*/  BSYNC B0 ;  /* 0x0000000000007941 */ /* 0x000fea0003800000 */
.L_x_554:
[----:B------:R-:W-:Y:S01]  /*8b00*/  STG.E.U8 desc[UR36][R2.64], R0 ;  /* 0x0000000002007986 */ /* 0x000fe2000c101124 */
[----:B------:R-:W-:Y:S05]  /*8b10*/  EXIT ;  /* 0x000000000000794d */ /* 0x000fea0003800000 */
.L_x_552:
        /* <DEDUP_REMOVED lines=17> */
.L_x_559:
[----:B------:R-:W-:-:S04]  /*8c30*/  LOP3.LUT R0, R19, 0x80000000, RZ, 0xc0, !PT ;  /* 0x8000000013007812 */ /* 0x000fc800078ec0ff */
[----:B------:R-:W-:-:S04]  /*8c40*/  SHF.R.U32.HI R5, RZ, 0x18, R0 ;  /* 0x00000018ff057819 */ /* 0x000fc80000011600 */
[----:B------:R-:W-:-:S04]  /*8c50*/  LOP3.LUT R4, R4, R5, RZ, 0xfc, !PT ;  /* 0x0000000504047212 */ /* 0x000fc800078efcff */
[----:B------:R-:W-:-:S07]  /*8c60*/  PRMT R0, R4, 0x7610, R0 ;  /* 0x0000761004007816 */ /* 0x000fce0000000000 */
.L_x_558:
[----:B------:R-:W-:Y:S05]  /*8c70*/  BSYNC B0 ;  /* 0x0000000000007941 */ /* 0x000fea0003800000 */
.L_x_557:
[----:B------:R-:W-:Y:S01]  /*8c80*/  STG.E.U8 desc[UR36][R2.64], R0 ;  /* 0x0000000002007986 */ /* 0x000fe2000c101124 */
[----:B------:R-:W-:Y:S05]  /*8c90*/  EXIT ;  /* 0x000000000000794d */ /* 0x000fea0003800000 */
.L_x_551:
[----:B------:R-:W-:-:S13]  /*8ca0*/  ISETP.NE.AND P0, PT, R0, 0x1c, PT ;  /* 0x0000001c0000780c */ /* 0x000fda0003f05270 */
[----:B------:R-:W-:Y:S05]  /*8cb0*/  @!P0 BRA `(.L_x_560) ;  /* 0x0000000000a48947 */ /* 0x000fea0003800000 */
[----:B------:R-:W-:-:S13]  /*8cc0*/  ISETP.NE.AND P0, PT, R0, 0x1d, PT ;  /* 0x0000001d0000780c */ /* 0x000fda0003f05270 */
[----:B------:R-:W-:Y:S05]  /*8cd0*/  @!P0 BRA `(.L_x_561) ;  /* 0x00000000008c8947 */ /* 0x000fea0003800000 */
[----:B------:R-:W-:-:S13]  /*8ce0*/  ISETP.NE.AND P0, PT, R0, 0x2c, PT ;  /* 0x0000002c0000780c */ /* 0x000fda0003f05270 */
[----:B------:R-:W-:Y:S05]  /*8cf0*/  @P0 BRA `(.L_x_534) ;  /* 0x0000000000400947 */ /* 0x000fea0003800000 */
[----:B-----5:R-:W-:Y:S02]  /*8d00*/  IMAD.U32 R19, R19, 0x10000, RZ ;  /* 0x0001000013137824 */ /* 0x020fe400078e00ff */
[----:B------:R-:W-:-:S03]  /*8d10*/  IMAD.MOV.U32 R5, RZ, RZ, 0xff ;  /* 0x000000ffff057424 */ /* 0x000fc600078e00ff */
[----:B------:R-:W-:-:S04]  /*8d20*/  SHF.R.U32.HI R6, RZ, 0x17, R19 ;  /* 0x00000017ff067819 */ /* 0x000fc80000011613 */
[----:B------:R-:W-:-:S04]  /*8d30*/  LOP3.LUT R4, R6, 0xff, RZ, 0xc0, !PT ;  /* 0x000000ff06047812 */ /* 0x000fc800078ec0ff */
[----:B------:R-:W-:-:S13]  /*8d40*/  ISETP.NE.AND P2, PT, R4, 0xff, PT ;  /* 0x000000ff0400780c */ /* 0x000fda0003f45270 */
[--C-:B------:R-:W-:Y:S02]  /*8d50*/  @P2 SHF.R.U32.HI R0, RZ, 0x16, R19.reuse ;  /* 0x00000016ff002819 */ /* 0x100fe40000011613 */
[----:B------:R-:W-:Y:S02]  /*8d60*/  @P2 LOP3.LUT P0, RZ, R4, 0x3fffff, R19, 0xf8, !PT ;  /* 0x003fffff04ff2812 */ /* 0x000fe4000780f813 */
        /* <DEDUP_REMOVED lines=9> */
.L_x_534:
        /* <DEDUP_REMOVED lines=15> */
[----:B-1---5:R-:W-:Y:S05]  /*8ef0*/  CALL.ABS.NOINC R2 ;  /* 0x0000000002007343 */ /* 0x022fea0003c00000 */
.L_x_562:
[----:B------:R-:W-:Y:S05]  /*8f00*/  EXIT ;  /* 0x000000000000794d */ /* 0x000fea0003800000 */
.L_x_561:
[----:B-----5:R-:W-:-:S06]  /*8f10*/  IMAD.U32 R4, R19, 0x10000, RZ ;  /* 0x0001000013047824 */ /* 0x020fcc00078e00ff */
[----:B------:R-:W0:Y:S02]  /*8f20*/  F2I.U64.TRUNC R4, R4 ;  /* 0x0000000400047311 */ /* 0x000e24000020d800 */
[----:B0-----:R-:W-:Y:S01]  /*8f30*/  STG.E.64 desc[UR36][R2.64], R4 ;  /* 0x0000000402007986 */ /* 0x001fe2000c101b24 */
[----:B------:R-:W-:Y:S05]  /*8f40*/  EXIT ;  /* 0x000000000000794d */ /* 0x000fea0003800000 */
.L_x_560:
[----:B-----5:R-:W-:-:S06]  /*8f50*/  IMAD.U32 R19, R19, 0x10000, RZ ;  /* 0x0001000013137824 */ /* 0x020fcc00078e00ff */
[----:B------:R-:W0:Y:S02]  /*8f60*/  F2I.FTZ.U32.TRUNC.NTZ R19, R19 ;  /* 0x0000001300137305 */ /* 0x000e24000021f000 */
[----:B0-----:R-:W-:Y:S01]  /*8f70*/  STG.E desc[UR36][R2.64], R19 ;  /* 0x0000001302007986 */ /* 0x001fe2000c101924 */
[----:B------:R-:W-:Y:S05]  /*8f80*/  EXIT ;  /* 0x000000000000794d */ /* 0x000fea0003800000 */
.L_x_563:
        /* <DEDUP_REMOVED lines=15> */
.L_x_11147:


//--------------------- .text._ZN2at6native18elementwise_kernelILi128ELi4EZNS0_22gpu_kernel_impl_nocastIZZZNS0_15erf_kernel_cudaERNS_18TensorIteratorBaseEENKUlvE_clEvENKUlvE2_clEvEUlN3c108BFloat16EE_EEvS4_RKT_EUliE_EEviT1_ --------------------------
	.section	.text._ZN2at6native18elementwise_kernelILi128ELi4EZNS0_22gpu_kernel_impl_nocastIZZZNS0_15erf_kernel_cudaERNS_18TensorIteratorBaseEENKUlvE_clEvENKUlvE2_clEvEUlN3c108BFloat16EE_EEvS4_RKT_EUliE_EEviT1_,"ax",@progbits
	.align	128
        .global         _ZN2at6native18elementwise_kernelILi128ELi4EZNS0_22gpu_kernel_impl_nocastIZZZNS0_15erf_kernel_cudaERNS_18TensorIteratorBaseEENKUlvE_clEvENKUlvE2_clEvEUlN3c108BFloat16EE_EEvS4_RKT_EUliE_EEviT1_
        .type           _ZN2at6native18elementwise_kernelILi128ELi4EZNS0_22gpu_kernel_impl_nocastIZZZNS0_15erf_kernel_cudaERNS_18TensorIteratorBaseEENKUlvE_clEvENKUlvE2_clEvEUlN3c108BFloat16EE_EEvS4_RKT_EUliE_EEviT1_,@function
        .size           _ZN2at6native18elementwise_kernelILi128ELi4EZNS0_22gpu_kernel_impl_nocastIZZZNS0_15erf_kernel_cudaERNS_18TensorIteratorBaseEENKUlvE_clEvENKUlvE2_clEvEUlN3c108BFloat16EE_EEvS4_RKT_EUliE_EEviT1_,(.L_x_11148 - _ZN2at6native18elementwise_kernelILi128ELi4EZNS0_22gpu_kernel_impl_nocastIZZZNS0_15erf_kernel_cudaERNS_18TensorIteratorBaseEENKUlvE_clEvENKUlvE2_clEvEUlN3c108BFloat16EE_EEvS4_RKT_EUliE_EEviT1_)
        .other          _ZN2at6native18elementwise_kernelILi128ELi4EZNS0_22gpu_kernel_impl_nocastIZZZNS0_15erf_kernel_cudaERNS_18TensorIteratorBaseEENKUlvE_clEvENKUlvE2_clEvEUlN3c108BFloat16EE_EEvS4_RKT_EUliE_EEviT1_,@"STO_CUDA_ENTRY STV_DEFAULT"
_ZN2at6native18elementwise_kernelILi128ELi4EZNS0_22gpu_kernel_impl_nocastIZZZNS0_15erf_kernel_cudaERNS_18TensorIteratorBaseEENKUlvE_clEvENKUlvE2_clEvEUlN3c108BFloat16EE_EEvS4_RKT_EUliE_EEviT1_:
.text._ZN2at6native18elementwise_kernelILi128ELi4EZNS0_22gpu_kernel_impl_nocastIZZZNS0_15erf_kernel_cudaERNS_18TensorIteratorBaseEENKUlvE_clEvENKUlvE2_clEvEUlN3c108BFloat16EE_EEvS4_RKT_EUliE_EEviT1_:
[----:B------:R-:W-:Y:S01]  /*0000*/  LDC R1, c[0x0][0x28] ;  /* 0x00000a00ff017b82 */ /* 0x000fe20000000800 */
[----:B------:R-:W0:Y:S01]  /*0010*/  S2R R3, SR_CTAID.X ;  /* 0x0000000000037919 */ /* 0x000e220000002500 */
[----:B------:R-:W-:Y:S01]  /*0020*/  ULDC UR6, c[0x0][0x210] ;  /* 0x0000840000067ab9 */ /* 0x000fe20000000800 */
[----:B------:R-:W-:Y:S01]  /*0030*/  ULDC.64 UR4, c[0x0][0x208] ;  /* 0x0000820000047ab9 */ /* 0x000fe20000000a00 */
[----:B------:R-:W-:Y:S01]  /*0040*/  BSSY B0, `(.L_x_564) ;  /* 0x000015d000007945 */ /* 0x000fe20003800000 */
[----:B------:R-:W0:Y:S02]  /*0050*/  S2R R0, SR_TID.X ;  /* 0x0000000000007919 */ /* 0x000e240000002100 */
[----:B0-----:R-:W-:-:S04]  /*0060*/  LEA R3, R3, R0, 0x9 ;  /* 0x0000000003037211 */ /* 0x001fc800078e48ff */
[----:B------:R-:W-:-:S13]  /*0070*/  ISETP.GE.AND P0, PT, R3, UR6, PT ;  /* 0x0000000603007c0c */ /* 0x000fda000bf06270 */
[----:B------:R-:W-:Y:S05]  /*0080*/  @P0 BRA `(.L_x_565) ;  /* 0x0000001400600947 */ /* 0x000fea0003800000 */
[----:B------:R-:W0:Y:S01]  /*0090*/  LDC R2, c[0x0][0x218] ;  /* 0x00008600ff027b82 */ /* 0x000e220000000800 */
[----:B------:R-:W-:Y:S01]  /*00a0*/  HFMA2.MMA R0, -RZ, RZ, 0, 0 ;  /* 0x00000000ff007435 */ /* 0x000fe200000001ff */
[----:B------:R-:W-:Y:S02]  /*00b0*/  MOV R5, RZ ;  /* 0x000000ff00057202 */ /* 0x000fe40000000f00 */
[----:B0-----:R-:W-:-:S13]  /*00c0*/  ISETP.NE.AND P0, PT, R2, RZ, PT ;  /* 0x000000ff0200720c */ /* 0x001fda0003f05270 */
[----:B------:R-:W-:Y:S05]  /*00d0*/  @!P0 BRA `(.L_x_566) ;  /* 0x0000001000a88947 */ /* 0x000fea0003800000 */
[----:B------:R-:W-:Y:S01]  /*00e0*/  MOV R4, RZ ;  /* 0x000000ff00047202 */ /* 0x000fe20000000f00 */
[----:B------:R-:W-:Y:S01]  /*00f0*/  ULDC.64 UR8, c[0x0][0x220] ;  /* 0x0000880000087ab9 */ /* 0x000fe20000000a00 */
[----:B------:R-:W-:Y:S01]  /*0100*/  MOV R5, R3 ;  /* 0x0000000300057202 */ /* 0x000fe20000000f00 */
[----:B------:R-:W-:Y:S01]  /*0110*/  ULDC UR7, c[0x0][0x21c] ;  /* 0x0000870000077ab9 */ /* 0x000fe20000000800 */
[----:B------:R-:W-:Y:S01]  /*0120*/  ISETP.NE.AND P0, PT, R2, 0x1, PT ;  /* 0x000000010200780c */ /* 0x000fe20003f05270 */
[----:B------:R-:W-:-:S05]  /*0130*/  IMAD.HI.U32 R6, R3, UR8, R4 ;  /* 0x0000000803067c27 */ /* 0x000fca000f8e0004 */
[----:B------:R-:W-:Y:S01]  /*0140*/  SHF.R.U32.HI R7, RZ, UR9, R6 ;  /* 0x00000009ff077c19 */ /* 0x000fe20008011606 */
[----:B------:R-:W-:-:S03]  /*0150*/  ULDC.64 UR8, c[0x0][0x348] ;  /* 0x0000d20000087ab9 */ /* 0x000fc60000000a00 */
[----:B------:R-:W-:-:S05]  /*0160*/  IADD3 R0, -R7, RZ, RZ ;  /* 0x000000ff07007210 */ /* 0x000fca0007ffe1ff */
[----:B------:R-:W-:-:S04]  /*0170*/  IMAD R0, R0, UR7, R3 ;  /* 0x0000000700007c24 */ /* 0x000fc8000f8e0203 */
        /* <DEDUP_REMOVED lines=8> */
[----:B------:R-:W-:-:S04]  /*0200*/  SHF.R.U32.HI R9, RZ, UR7, R8 ;  /* 0x00000007ff097c19 */ /* 0x000fc80008011608 */
[----:B------:R-:W-:-:S05]  /*0210*/  IADD3 R6, -R9, RZ, RZ ;  /* 0x000000ff09067210 */ /* 0x000fca0007ffe1ff */
[----:B------:R-:W-:Y:S01]  /*0220*/  IMAD R6, R6, UR8, R7 ;  /* 0x0000000806067c24 */ /* 0x000fe2000f8e0207 */
[----:B------:R-:W-:-:S03]  /*0230*/  ULDC.64 UR8, c[0x0][0x350] ;  /* 0x0000d40000087ab9 */ /* 0x000fc60000000a00 */
[C---:B------:R-:W-:Y:S02]  /*0240*/  IMAD R5, R6.reuse, UR8, R5 ;  /* 0x0000000806057c24 */ /* 0x040fe4000f8e0205 */
[----:B------:R-:W-:Y:S01]  /*0250*/  IMAD R0, R6, UR9, R0 ;  /* 0x0000000906007c24 */ /* 0x000fe2000f8e0200 */
[----:B------:R-:W-:Y:S06]  /*0260*/  @!P0 BRA `(.L_x_566) ;  /* 0x0000001000448947 */ /* 0x000fec0003800000 */
[----:B------:R-:W-:Y:S01]  /*0270*/  HFMA2.MMA R8, -RZ, RZ, 0, 0 ;  /* 0x00000000ff087435 */ /* 0x000fe200000001ff */
[----:B------:R-:W-:Y:S01]  /*0280*/  ULDC.64 UR8, c[0x0][0x238] ;  /* 0x00008e0000087ab9 */ /* 0x000fe20000000a00 */
[----:B------:R-:W-:Y:S01]  /*0290*/  ISETP.NE.AND P0, PT, R2, 0x3, PT ;  /* 0x000000030200780c */ /* 0x000fe20003f05270 */
[----:B------:R-:W-:-:S07]  /*02a0*/  ULDC UR7, c[0x0][0x234] ;  /* 0x00008d0000077ab9 */ /* 0x000fce0000000800 */
[----:B------:R-:W-:-:S05]  /*02b0*/  IMAD.HI.U32 R6, R9, UR8, R8 ;  /* 0x0000000809067c27 */ /* 0x000fca000f8e0008 */
[----:B------:R-:W-:Y:S01]  /*02c0*/  SHF.R.U32.HI R7, RZ, UR9, R6 ;  /* 0x00000009ff077c19 */ /* 0x000fe20008011606 */
[----:B------:R-:W-:-:S03]  /*02d0*/  ULDC.64 UR8, c[0x0][0x358] ;  /* 0x0000d60000087ab9 */ /* 0x000fc60000000a00 */
[----:B------:R-:W-:-:S05]  /*02e0*/  IADD3 R8, -R7, RZ, RZ ;  /* 0x000000ff07087210 */ /* 0x000fca0007ffe1ff */
[----:B------:R-:W-:-:S04]  /*02f0*/  IMAD R8, R8, UR7, R9 ;  /* 0x0000000708087c24 */ /* 0x000fc8000f8e0209 */
[C---:B------:R-:W-:Y:S02]  /*0300*/  IMAD R5, R8.reuse, UR8, R5 ;  /* 0x0000000808057c24 */ /* 0x040fe4000f8e0205 */
[----:B------:R-:W-:Y:S01]  /*0310*/  IMAD R0, R8, UR9, R0 ;  /* 0x0000000908007c24 */ /* 0x000fe2000f8e0200 */
[----:B------:R-:W-:Y:S06]  /*0320*/  @!P0 BRA `(.L_x_566) ;  /* 0x0000001000148947 */ /* 0x000fec0003800000 */
[----:B------:R-:W-:Y:S01]  /*0330*/  MOV R6, RZ ;  /* 0x000000ff00067202 */ /* 0x000fe20000000f00 */
[----:B------:R-:W-:Y:S01]  /*0340*/  ULDC.64 UR8, c[0x0][0x240] ;  /* 0x0000900000087ab9 */ /* 0x000fe20000000a00 */
[----:B------:R-:W-:Y:S01]  /*0350*/  ULDC UR7, c[0x0][0x248] ;  /* 0x0000920000077ab9 */ /* 0x000fe20000000800 */
[----:B------:R-:W-:Y:S02]  /*0360*/  ISETP.NE.AND P0, PT, R2, 0x4, PT ;  /* 0x000000040200780c */ /* 0x000fe40003f05270 */
        /* <DEDUP_REMOVED lines=8> */
[----:B------:R-:W-:Y:S01]  /*03f0*/  MOV R8, RZ ;  /* 0x000000ff00087202 */ /* 0x000fe20000000f00 */
[----:B------:R-:W-:Y:S01]  /*0400*/  ULDC.64 UR8, c[0x0][0x250] ;  /* 0x0000940000087ab9 */ /* 0x000fe20000000a00 */
[----:B------:R-:W-:Y:S01]  /*0410*/  ISETP.NE.AND P0, PT, R2, 0x5, PT ;  /* 0x000000050200780c */ /* 0x000fe20003f05270 */
[----:B------:R-:W-:Y:S02]  /*0420*/  ULDC UR7, c[0x0][0x24c] ;  /* 0x0000930000077ab9 */ /* 0x000fe40000000800 */
        /* <DEDUP_REMOVED lines=8> */
[----:B------:R-:W-:Y:S01]  /*04b0*/  HFMA2.MMA R6, -RZ, RZ, 0, 0 ;  /* 0x00000000ff067435 */ /* 0x000fe200000001ff */
[----:B------:R-:W-:Y:S01]  /*04c0*/  ULDC.64 UR8, c[0x0][0x258] ;  /* 0x0000960000087ab9 */ /* 0x000fe20000000a00 */
[----:B------:R-:W-:Y:S01]  /*04d0*/  ULDC UR7, c[0x0][0x260] ;  /* 0x0000980000077ab9 */ /* 0x000fe20000000800 */
[----:B------:R-:W-:-:S07]  /*04e0*/  ISETP.NE.AND P0, PT, R2, 0x6, PT ;  /* 0x000000060200780c */ /* 0x000fce0003f05270 */
        /* <DEDUP_REMOVED lines=32> */
[----:B------:R-:W-:Y:S01]  /*06f0*/  IMAD.MOV.U32 R8, RZ, RZ, RZ ;  /* 0x000000ffff087224 */ /* 0x000fe200078e00ff */
[----:B------:R-:W-:Y:S01]  /*0700*/  ULDC.64 UR8, c[0x0][0x280] ;  /* 0x0000a00000087ab9 */ /* 0x000fe20000000a00 */
[----:B------:R-:W-:Y:S01]  /*0710*/  ISETP.NE.AND P0, PT, R2, 0x9, PT ;  /* 0x000000090200780c */ /* 0x000fe20003f05270 */
[----:B------:R-:W-:Y:S01]  /*0720*/  ULDC UR7, c[0x0][0x27c] ;  /* 0x00009f0000077ab9 */ /* 0x000fe20000000800 */
        /* <DEDUP_REMOVED lines=37> */
[----:B------:R-:W-:-:S05]  /*0980*/  SHF.R.U32.HI R9, RZ, UR7, R8 ;  /* 0x00000007ff097c19 */ /* 0x000fca0008011608 */
[----:B------:R-:W-:-:S04]  /*0990*/  IMAD.MOV R6, RZ, RZ, -R9 ;  /* 0x000000ffff067224 */ /* 0x000fc800078e0a09 */
        /* <DEDUP_REMOVED lines=137> */
[----:B------:R-:W-:Y:S01]  /*1230*/  ISETP.NE.AND P0, PT, R2, 0x18, PT ;  /* 0x000000180200780c */ /* 0x000fe20003f05270 */
[----:B------:R-:W-:Y:S01]  /*1240*/  HFMA2.MMA R6, -RZ, RZ, 0, 0 ;  /* 0x00000000ff067435 */ /* 0x000fe200000001ff */
[----:B------:R-:W-:Y:S01]  /*1250*/  ULDC.64 UR8, c[0x0][0x330] ;  /* 0x0000cc0000087ab9 */ /* 0x000fe20000000a00 */
[----:B------:R-:W-:-:S08]  /*1260*/  ULDC UR7, c[0x0][0x338] ;  /* 0x0000ce0000077ab9 */ /* 0x000fd00000000800 */
[----:B------:R-:W-:Y:S02]  /*1270*/  IMAD.HI.U32 R10, R7, UR9, R6 ;  /* 0x00000009070a7c27 */ /* 0x000fe4000f8e0006 */
[----:B------:R-:W0:Y:S03]  /*1280*/  @P0 LDC.64 R12, c[0x0][0x340] ;  /* 0x0000d000ff0c0b82 */ /* 0x000e260000000a00 */
[----:B------:R-:W-:Y:S02]  /*1290*/  SHF.R.U32.HI R11, RZ, UR7, R10 ;  /* 0x00000007ff0b7c19 */ /* 0x000fe4000801160a */
[----:B------:R-:W-:Y:S02]  /*12a0*/  @P0 MOV R10, RZ ;  /* 0x000000ff000a0202 */ /* 0x000fe40000000f00 */
[----:B------:R-:W-:Y:S01]  /*12b0*/  IADD3 R6, -R11, RZ, RZ ;  /* 0x000000ff0b067210 */ /* 0x000fe20007ffe1ff */
[----:B------:R-:W1:Y:S04]  /*12c0*/  @P0 LDC R15, c[0x0][0x33c] ;  /* 0x0000cf00ff0f0b82 */ /* 0x000e680000000800 */
[----:B------:R-:W-:Y:S01]  /*12d0*/  IMAD R6, R6, UR8, R7 ;  /* 0x0000000806067c24 */ /* 0x000fe2000f8e0207 */
[----:B------:R-:W-:-:S03]  /*12e0*/  ULDC.64 UR8, c[0x0][0x400] ;  /* 0x0001000000087ab9 */ /* 0x000fc60000000a00 */
[----:B------:R-:W2:Y:S01]  /*12f0*/  @P0 LDC.64 R8, c[0x0][0x408] ;  /* 0x00010200ff080b82 */ /* 0x000ea20000000a00 */
[C---:B------:R-:W-:Y:S02]  /*1300*/  IMAD R5, R6.reuse, UR8, R5 ;  /* 0x0000000806057c24 */ /* 0x040fe4000f8e0205 */
[----:B------:R-:W-:Y:S02]  /*1310*/  IMAD R0, R6, UR9, R0 ;  /* 0x0000000906007c24 */ /* 0x000fe4000f8e0200 */
[----:B0-----:R-:W-:-:S05]  /*1320*/  @P0 IMAD.HI.U32 R2, R11, R12, R10 ;  /* 0x0000000c0b020227 */ /* 0x001fca00078e000a */
[----:B------:R-:W-:-:S04]  /*1330*/  @P0 SHF.R.U32.HI R2, RZ, R13, R2 ;  /* 0x0000000dff020219 */ /* 0x000fc80000011602 */
[----:B------:R-:W-:-:S05]  /*1340*/  @P0 IADD3 R10, -R2, RZ, RZ ;  /* 0x000000ff020a0210 */ /* 0x000fca0007ffe1ff */
[----:B-1----:R-:W-:-:S04]  /*1350*/  @P0 IMAD R10, R10, R15, R11 ;  /* 0x0000000f0a0a0224 */ /* 0x002fc800078e020b */
[C---:B--2---:R-:W-:Y:S02]  /*1360*/  @P0 IMAD R5, R10.reuse, R8, R5 ;  /* 0x000000080a050224 */ /* 0x044fe400078e0205 */
[----:B------:R-:W-:-:S07]  /*1370*/  @P0 IMAD R0, R10, R9, R0 ;  /* 0x000000090a000224 */ /* 0x000fce00078e0200 */
.L_x_566:
[----:B------:R-:W-:Y:S02]  /*1380*/  ULDC.64 UR8, c[0x0][0x418] ;  /* 0x0001060000087ab9 */ /* 0x000fe40000000a00 */
[----:B------:R-:W-:-:S04]  /*1390*/  IADD3 R6, P0, R0, UR8, RZ ;  /* 0x0000000800067c10 */ /* 0x000fc8000ff1e0ff */
[----:B------:R-:W-:Y:S01]  /*13a0*/  IADD3.X R7, RZ, UR9, RZ, P0, !PT ;  /* 0x00000009ff077c10 */ /* 0x000fe200087fe4ff */
[----:B------:R-:W-:-:S04]  /*13b0*/  ULDC.64 UR8, c[0x0][0x410] ;  /* 0x0001040000087ab9 */ /* 0x000fc80000000a00 */
[----:B------:R0:W2:Y:S01]  /*13c0*/  LDG.E.U16 R0, desc[UR4][R6.64] ;  /* 0x0000000406007981 */ /* 0x0000a2000c1e1500 */
[----:B------:R-:W-:Y:S02]  /*13d0*/  MOV R4, 0x38eb4c3a ;  /* 0x38eb4c3a00047802 */ /* 0x000fe40000000f00 */
[----:B------:R-:W-:Y:S02]  /*13e0*/  MOV R8, 0x3aae005b ;  /* 0x3aae005b00087802 */ /* 0x000fe40000000f00 */
[----:B------:R-:W-:Y:S02]  /*13f0*/  MOV R10, 0x3c09919f ;  /* 0x3c09919f000a7802 */ /* 0x000fe40000000f00 */
[----:B------:R-:W-:Y:S02]  /*1400*/  MOV R11, 0x3d24d99a ;  /* 0x3d24d99a000b7802 */ /* 0x000fe40000000f00 */
[----:B------:R-:W-:Y:S02]  /*1410*/  IADD3 R3, R3, 0x80, RZ ;  /* 0x0000008003037810 */ /* 0x000fe40007ffe0ff */
[----:B0-----:R-:W-:Y:S01]  /*1420*/  MOV R6, 0x3e235519 ;  /* 0x3e23551900067802 */ /* 0x001fe20000000f00 */
[----:B--2---:R-:W-:-:S04]  /*1430*/  IMAD.U32 R0, R0, 0x10000, RZ ;  /* 0x0001000000007824 */ /* 0x004fc800078e00ff */
[C---:B------:R-:W-:Y:S01]  /*1440*/  FADD.FTZ R2, |R0|.reuse, -RZ ;  /* 0x800000ff00027221 */ /* 0x040fe20000010200 */
[C---:B------:R-:W-:Y:S01]  /*1450*/  FMUL.FTZ R9, R0.reuse, R0 ;  /* 0x0000000000097220 */ /* 0x040fe20000410000 */
[----:B------:R-:W-:Y:S02]  /*1460*/  FSETP.GE.FTZ.AND P0, PT, |R0|, 1.0029599666595458984, PT ;  /* 0x3f8060fe0000780b */ /* 0x000fe40003f16200 */
[C---:B------:R-:W-:Y:S02]  /*1470*/  FADD.FTZ R13, -R2.reuse, -RZ ;  /* 0x800000ff020d7221 */ /* 0x040fe40000010100 */
[----:B------:R-:W-:Y:S02]  /*1480*/  FSEL R9, R2, R9, P0 ;  /* 0x0000000902097208 */ /* 0x000fe40000000000 */
[----:B------:R-:W-:Y:S02]  /*1490*/  FSEL R4, R4, 8.4834944573231041431e-05, P0 ;  /* 0x38b1e96a04047808 */ /* 0x000fe40000000000 */
[----:B------:R-:W-:-:S02]  /*14a0*/  FSEL R8, -R8, -0.00082130916416645050049, P0 ;  /* 0xba574d2008087808 */ /* 0x000fc40000000100 */
[----:B------:R-:W-:Y:S02]  /*14b0*/  FSEL R7, R10, 0.0052134888246655464172, P0 ;  /* 0x3baad5ea0a077808 */ /* 0x000fe40000000000 */
[----:B------:R-:W-:Y:S01]  /*14c0*/  FSEL R11, -R11, -0.026868773624300956726, P0 ;  /* 0xbcdc1be70b0b7808 */ /* 0x000fe20000000100 */
[----:B------:R-:W-:Y:S01]  /*14d0*/  FFMA.FTZ R4, R9, R4, R8 ;  /* 0x0000000409047223 */ /* 0x000fe20000010008 */
[----:B------:R-:W-:Y:S02]  /*14e0*/  MOV R8, 0x3f69b4f9 ;  /* 0x3f69b4f900087802 */ /* 0x000fe40000000f00 */
[----:B------:R-:W-:Y:S01]  /*14f0*/  FSEL R13, R13, R0, P0 ;  /* 0x000000000d0d7208 */ /* 0x000fe20000000000 */
[C---:B------:R-:W-:Y:S01]  /*1500*/  FFMA.FTZ R4, R9.reuse, R4, R7 ;  /* 0x0000000409047223 */ /* 0x040fe20000010007 */
[----:B------:R-:W-:Y:S01]  /*1510*/  FSEL R7, R6, 0.11284004896879196167, P0 ;  /* 0x3de718af06077808 */ /* 0x000fe20000000000 */
[----:B------:R-:W-:Y:S02]  /*1520*/  IMAD.MOV.U32 R6, RZ, RZ, 0x3f210a14 ;  /* 0x3f210a14ff067424 */ /* 0x000fe400078e00ff */
        /* <DEDUP_REMOVED lines=9> */
[----:B------:R-:W-:Y:S02]  /*15c0*/  @P0 LOP3.LUT R13, R7, 0x80000000, R0, 0xb8, !PT ;  /* 0x80000000070d0812 */ /* 0x000fe400078eb800 */
[----:B------:R-:W-:Y:S02]  /*15d0*/  IADD3 R4, P0, R5, UR8, RZ ;  /* 0x0000000805047c10 */ /* 0x000fe4000ff1e0ff */
[----:B------:R-:W-:Y:S02]  /*15e0*/  F2FP.BF16.F32.PACK_AB R0, RZ, R13 ;  /* 0x0000000dff00723e */ /* 0x000fe400000010ff */
[----:B------:R-:W-:-:S05]  /*15f0*/  IADD3.X R5, RZ, UR9, RZ, P0, !PT ;  /* 0x00000009ff057c10 */ /* 0x000fca00087fe4ff */
[----:B------:R0:W-:Y:S04]  /*1600*/  STG.E.U16 desc[UR4][R4.64], R0 ;  /* 0x0000000004007986 */ /* 0x0001e8000c101504 */
.L_x_565:
[----:B------:R-:W-:Y:S05]  /*1610*/  BSYNC B0 ;  /* 0x0000000000007941 */ /* 0x000fea0003800000 */
.L_x_564:
[----:B------:R-:W-:Y:S01]  /*1620*/  ISETP.GE.AND P0, PT, R3, UR6, PT ;  /* 0x0000000603007c0c */ /* 0x000fe2000bf06270 */
[----:B------:R-:W-:-:S12]  /*1630*/  BSSY B0, `(.L_x_567) ;  /* 0x00002b2000007945 */ /* 0x000fd80003800000 */
[----:B------:R-:W-:Y:S05]  /*1640*/  @P0 BRA `(.L_x_568) ;  /* 0x0000002800c00947 */ /* 0x000fea0003800000 */
[----:B0-----:R-:W0:Y:S01]  /*1650*/  LDC R4, c[0x0][0x218] ;  /* 0x00008600ff047b82 */ /* 0x001e220000000800 */
[----:B------:R-:W-:Y:S01]  /*1660*/  HFMA2.MMA R0, -RZ, RZ, 0, 0 ;  /* 0x00000000ff007435 */ /* 0x000fe200000001ff */
[----:B------:R-:W-:Y:S02]  /*1670*/  MOV R5, RZ ;  /* 0x000000ff00057202 */ /* 0x000fe40000000f00 */
[----:B0-----:R-:W-:-:S13]  /*1680*/  ISETP.NE.AND P0, PT, R4, RZ, PT ;  /* 0x000000ff0400720c */ /* 0x001fda0003f05270 */
[----:B------:R-:W-:Y:S05]  /*1690*/  @!P0 BRA `(.L_x_569) ;  /* 0x0000001000a48947 */ /* 0x000fea0003800000 */
        /* <DEDUP_REMOVED lines=297> */
.L_x_569:
        /* <DEDUP_REMOVED lines=39> */
[----:B------:R-:W-:Y:S02]  /*2ba0*/  IADD3.X R5, RZ, UR9, RZ, P0, !PT ;  /* 0x00000009ff057c10 */ /* 0x000fe400087fe4ff */
[----:B------:R-:W-:-:S03]  /*2bb0*/  ISETP.GE.AND P0, PT, R3, UR6, PT ;  /* 0x0000000603007c0c */ /* 0x000fc6000bf06270 */
[----:B------:R1:W-:Y:S10]  /*2bc0*/  STG.E.U16 desc[UR4][R4.64], R0 ;  /* 0x0000000004007986 */ /* 0x0003f4000c101504 */
[----:B------:R-:W-:Y:S05]  /*2bd0*/  @P0 BRA `(.L_x_568) ;  /* 0x00000014005c0947 */ /* 0x000fea0003800000 */
[----:B-1----:R-:W0:Y:S01]  /*2be0*/  LDC R4, c[0x0][0x218] ;  /* 0x00008600ff047b82 */ /* 0x002e220000000800 */
        /* <DEDUP_REMOVED lines=301> */
.L_x_570:
        /* <DEDUP_REMOVED lines=25> */
[----:B------:R-:W-:Y:S02]  /*4050*/  FSEL R7, R6, 0.11284004896879196167, P0 ;  /* 0x3de718af06077808 */ /* 0x000fe40000000000 */
[----:B------:R-:W-:Y:S01]  /*4060*/  MOV R6, 0x3f210a14 ;  /* 0x3f210a1400067802 */ /* 0x000fe20000000f00 */
        /* <DEDUP_REMOVED lines=11> */
[----:B------:R-:W-:-:S03]  /*4120*/  F2FP.BF16.F32.PACK_AB R0, RZ, R13 ;  /* 0x0000000dff00723e */ /* 0x000fc600000010ff */
[----:B------:R-:W-:-:S05]  /*4130*/  IMAD.X R5, RZ, RZ, UR9, P0 ;  /* 0x00000009ff057e24 */ /* 0x000fca00080e06ff */
[----:B------:R2:W-:Y:S03]  /*4140*/  STG.E.U16 desc[UR4][R4.64], R0 ;  /* 0x0000000004007986 */ /* 0x0005e6000c101504 */
.L_x_568:
[----:B------:R-:W-:Y:S05]  /*4150*/  BSYNC B0 ;  /* 0x0000000000007941 */ /* 0x000fea0003800000 */
.L_x_567:
[----:B------:R-:W-:-:S13]  /*4160*/  ISETP.GE.AND P0, PT, R3, UR6, PT ;  /* 0x0000000603007c0c */ /* 0x000fda000bf06270 */
[----:B------:R-:W-:Y:S05]  /*4170*/  @P0 EXIT ;  /* 0x000000000000094d */ /* 0x000fea0003800000 */
[----:B012---:R-:W0:Y:S01]  /*4180*/  LDC R4, c[0x0][0x218] ;  /* 0x00008600ff047b82 */ /* 0x007e220000000800 */
[----:B------:R-:W-:Y:S01]  /*4190*/  HFMA2.MMA R0, -RZ, RZ, 0, 0 ;  /* 0x00000000ff007435 */ /* 0x000fe200000001ff */
[----:B------:R-:W-:Y:S02]  /*41a0*/  MOV R5, RZ ;  /* 0x000000ff00057202 */ /* 0x000fe40000000f00 */
[----:B0-----:R-:W-:-:S13]  /*41b0*/  ISETP.NE.AND P0, PT, R4, RZ, PT ;  /* 0x000000ff0400720c */ /* 0x001fda0003f05270 */
[----:B------:R-:W-:Y:S05]  /*41c0*/  @!P0 BRA `(.L_x_571) ;  /* 0x0000001000a48947 */ /* 0x000fea0003800000 */
[----:B------:R-:W-:Y:S01]  /*41d0*/  MOV R2, RZ ;  /* 0x000000ff00027202 */ /* 0x000fe20000000f00 */
[----:B------:R-:W-:Y:S01]  /*41e0*/  ULDC.64 UR6, c[0x0][0x220] ;  /* 0x0000880000067ab9 */ /* 0x000fe20000000a00 */
[----:B------:R-:W-:-:S03]  /*41f0*/  ISETP.NE.AND P0, PT, R4, 0x1, PT ;  /* 0x000000010400780c */ /* 0x000fc60003f05270 */
[----:B------:R-:W-:Y:S01]  /*4200*/  IMAD.HI.U32 R6, R3, UR6, R2 ;  /* 0x0000000603067c27 */ /* 0x000fe2000f8e0002 */
[----:B------:R-:W-:-:S04]  /*4210*/  ULDC UR6, c[0x0][0x21c] ;  /* 0x0000870000067ab9 */ /* 0x000fc80000000800 */
[----:B------:R-:W-:-:S04]  /*4220*/  SHF.R.U32.HI R7, RZ, UR7, R6 ;  /* 0x00000007ff077c19 */ /* 0x000fc80008011606 */
[----:B------:R-:W-:-:S05]  /*4230*/  IADD3 R0, -R7, RZ, RZ ;  /* 0x000000ff07007210 */ /* 0x000fca0007ffe1ff */
[----:B------:R-:W-:Y:S01]  /*4240*/  IMAD R0, R0, UR6, R3 ;  /* 0x0000000600007c24 */ /* 0x000fe2000f8e0203 */
[----:B------:R-:W-:-:S03]  /*4250*/  ULDC.64 UR6, c[0x0][0x348] ;  /* 0x0000d20000067ab9 */ /* 0x000fc60000000a00 */
[C---:B------:R-:W-:Y:S02]  /*4260*/  IMAD R5, R0.reuse, UR6, RZ ;  /* 0x0000000600057c24 */ /* 0x040fe4000f8e02ff */
[----:B------:R-:W-:Y:S01]  /*4270*/  IMAD R0, R0, UR7, RZ ;  /* 0x0000000700007c24 */ /* 0x000fe2000f8e02ff */
[----:B------:R-:W-:Y:S06]  /*4280*/  @!P0 BRA `(.L_x_571) ;  /* 0x0000001000748947 */ /* 0x000fec0003800000 */
[----:B------:R-:W-:Y:S01]  /*4290*/  HFMA2.MMA R6, -RZ, RZ, 0, 0 ;  /* 0x00000000ff067435 */ /* 0x000fe200000001ff */
[----:B------:R-:W-:Y:S01]  /*42a0*/  ULDC.64 UR8, c[0x0][0x228] ;  /* 0x00008a0000087ab9 */ /* 0x000fe20000000a00 */
[----:B------:R-:W-:Y:S01]  /*42b0*/  ULDC UR6, c[0x0][0x230] ;  /* 0x00008c0000067ab9 */ /* 0x000fe20000000800 */
[----:B------:R-:W-:-:S07]  /*42c0*/  ISETP.NE.AND P0, PT, R4, 0x2, PT ;  /* 0x000000020400780c */ /* 0x000fce0003f05270 */
        /* <DEDUP_REMOVED lines=34> */
[----:B------:R-:W-:-:S08]  /*44f0*/  ISETP.NE.AND P0, PT, R4, 0x5, PT ;  /* 0x000000050400780c */ /* 0x000fd00003f05270 */
        /* <DEDUP_REMOVED lines=225> */
[----:B------:R-:W-:Y:S01]  /*5310*/  ISETP.NE.AND P0, PT, R4, 0x18, PT ;  /* 0x000000180400780c */ /* 0x000fe20003f05270 */
[----:B------:R-:W-:Y:S01]  /*5320*/  ULDC.64 UR8, c[0x0][0x330] ;  /* 0x0000cc0000087ab9 */ /* 0x000fe20000000a00 */
[----:B------:R-:W-:Y:S01]  /*5330*/  MOV R2, RZ ;  /* 0x000000ff00027202 */ /* 0x000fe20000000f00 */
[----:B------:R-:W-:-:S04]  /*5340*/  ULDC UR6, c[0x0][0x338] ;  /* 0x0000ce0000067ab9 */ /* 0x000fc80000000800 */
[----:B------:R-:W-:-:S05]  /*5350*/  IMAD.HI.U32 R6, R3, UR9, R2 ;  /* 0x0000000903067c27 */ /* 0x000fca000f8e0002 */
[----:B------:R-:W-:Y:S01]  /*5360*/  SHF.R.U32.HI R7, RZ, UR6, R6 ;  /* 0x00000006ff077c19 */ /* 0x000fe20008011606 */
[----:B------:R-:W0:Y:S01]  /*5370*/  @P0 LDC.64 R10, c[0x0][0x340] ;  /* 0x0000d000ff0a0b82 */ /* 0x000e220000000a00 */
[----:B------:R-:W-:Y:S01]  /*5380*/  @P0 MOV R6, RZ ;  /* 0x000000ff00060202 */ /* 0x000fe20000000f00 */
[----:B------:R-:W-:Y:S01]  /*5390*/  ULDC.64 UR6, c[0x0][0x400] ;  /* 0x0001000000067ab9 */ /* 0x000fe20000000a00 */
[----:B------:R-:W-:-:S05]  /*53a0*/  IADD3 R9, -R7, RZ, RZ ;  /* 0x000000ff07097210 */ /* 0x000fca0007ffe1ff */
[----:B------:R-:W1:Y:S08]  /*53b0*/  @P0 LDC R13, c[0x0][0x33c] ;  /* 0x0000cf00ff0d0b82 */ /* 0x000e700000000800 */
[----:B------:R-:W2:Y:S01]  /*53c0*/  @P0 LDC.64 R14, c[0x0][0x408] ;  /* 0x00010200ff0e0b82 */ /* 0x000ea20000000a00 */
[----:B0-----:R-:W-:-:S05]  /*53d0*/  @P0 IMAD.HI.U32 R2, R7, R10, R6 ;  /* 0x0000000a07020227 */ /* 0x001fca00078e0006 */
[----:B------:R-:W-:Y:S01]  /*53e0*/  @P0 SHF.R.U32.HI R4, RZ, R11, R2 ;  /* 0x0000000bff040219 */ /* 0x000fe20000011602 */
[----:B------:R-:W-:-:S03]  /*53f0*/  IMAD R2, R9, UR8, R3 ;  /* 0x0000000809027c24 */ /* 0x000fc6000f8e0203 */
[----:B------:R-:W-:Y:S01]  /*5400*/  @P0 IADD3 R6, -R4, RZ, RZ ;  /* 0x000000ff04060210 */ /* 0x000fe20007ffe1ff */
[C---:B------:R-:W-:Y:S02]  /*5410*/  IMAD R5, R2.reuse, UR6, R5 ;  /* 0x0000000602057c24 */ /* 0x040fe4000f8e0205 */
[----:B------:R-:W-:Y:S02]  /*5420*/  IMAD R0, R2, UR7, R0 ;  /* 0x0000000702007c24 */ /* 0x000fe4000f8e0200 */
[----:B-1----:R-:W-:-:S04]  /*5430*/  @P0 IMAD R6, R13, R6, R7 ;  /* 0x000000060d060224 */ /* 0x002fc800078e0207 */
[C---:B--2---:R-:W-:Y:S02]  /*5440*/  @P0 IMAD R5, R6.reuse, R14, R5 ;  /* 0x0000000e06050224 */ /* 0x044fe400078e0205 */
[----:B------:R-:W-:-:S07]  /*5450*/  @P0 IMAD R0, R6, R15, R0 ;  /* 0x0000000f06000224 */ /* 0x000fce00078e0200 */
.L_x_571:
[----:B------:R-:W-:Y:S02]  /*5460*/  ULDC.64 UR6, c[0x0][0x418] ;  /* 0x0001060000067ab9 */ /* 0x000fe40000000a00 */
[----:B------:R-:W-:-:S04]  /*5470*/  IADD3 R2, P0, R0, UR6, RZ ;  /* 0x0000000600027c10 */ /* 0x000fc8000ff1e0ff */
[----:B------:R-:W-:Y:S01]  /*5480*/  IADD3.X R3, RZ, UR7, RZ, P0, !PT ;  /* 0x00000007ff037c10 */ /* 0x000fe200087fe4ff */
[----:B------:R-:W-:Y:S01]  /*5490*/  IMAD.MOV.U32 R6, RZ, RZ, 0x38eb4c3a ;  /* 0x38eb4c3aff067424 */ /* 0x000fe200078e00ff */
[----:B------:R-:W-:Y:S01]  /*54a0*/  MOV R8, 0x3aae005b ;  /* 0x3aae005b00087802 */ /* 0x000fe20000000f00 */
[----:B------:R-:W-:Y:S02]  /*54b0*/  ULDC.64 UR6, c[0x0][0x410] ;  /* 0x0001040000067ab9 */ /* 0x000fe40000000a00 */
[----:B------:R0:W2:Y:S01]  /*54c0*/  LDG.E.U16 R0, desc[UR4][R2.64] ;  /* 0x0000000402007981 */ /* 0x0000a2000c1e1500 */
[----:B------:R-:W-:Y:S02]  /*54d0*/  MOV R9, 0x3c09919f ;  /* 0x3c09919f00097802 */ /* 0x000fe40000000f00 */
[----:B0-----:R-:W-:Y:S02]  /*54e0*/  MOV R2, 0x3d24d99a ;  /* 0x3d24d99a00027802 */ /* 0x001fe40000000f00 */
[----:B--2---:R-:W-:-:S04]  /*54f0*/  SHF.L.U32 R0, R0, 0x10, RZ ;  /* 0x0000001000007819 */ /* 0x004fc800000006ff */
[C---:B------:R-:W-:Y:S01]  /*5500*/  FSETP.GE.FTZ.AND P0, PT, |R0|.reuse, 1.0029599666595458984, PT ;  /* 0x3f8060fe0000780b */ /* 0x040fe20003f16200 */
[C---:B------:R-:W-:Y:S01]  /*5510*/  FADD.FTZ R4, |R0|.reuse, -RZ ;  /* 0x800000ff00047221 */ /* 0x040fe20000010200 */
[----:B------:R-:W-:Y:S02]  /*5520*/  FMUL.FTZ R7, R0, R0 ;  /* 0x0000000000077220 */ /* 0x000fe40000410000 */
[----:B------:R-:W-:Y:S01]  /*5530*/  FSEL R6, R6, 8.4834944573231041431e-05, P0 ;  /* 0x38b1e96a06067808 */ /* 0x000fe20000000000 */
[----:B------:R-:W-:Y:S01]  /*5540*/  FADD.FTZ R11, -R4, -RZ ;  /* 0x800000ff040b7221 */ /* 0x000fe20000010100 */
[----:B------:R-:W-:Y:S02]  /*5550*/  FSEL R8, -R8, -0.00082130916416645050049, P0 ;  /* 0xba574d2008087808 */ /* 0x000fe40000000100 */
[----:B------:R-:W-:Y:S02]  /*5560*/  FSEL R7, R4, R7, P0 ;  /* 0x0000000704077208 */ /* 0x000fe40000000000 */
[----:B------:R-:W-:-:S02]  /*5570*/  FSEL R3, R9, 0.0052134888246655464172, P0 ;  /* 0x3baad5ea09037808 */ /* 0x000fc40000000000 */
[----:B------:R-:W-:Y:S01]  /*5580*/  FSEL R9, -R2, -0.026868773624300956726, P0 ;  /* 0xbcdc1be702097808 */ /* 0x000fe20000000100 */
[C---:B------:R-:W-:Y:S01]  /*5590*/  FFMA.FTZ R6, R7.reuse, R6, R8 ;  /* 0x0000000607067223 */ /* 0x040fe20000010008 */
[----:B------:R-:W-:Y:S02]  /*55a0*/  MOV R8, 0x3e235519 ;  /* 0x3e23551900087802 */ /* 0x000fe40000000f00 */
[----:B------:R-:W-:Y:S01]  /*55b0*/  MOV R2, 0x3f69b4f9 ;  /* 0x3f69b4f900027802 */ /* 0x000fe20000000f00 */
[C---:B------:R-:W-:Y:S01]  /*55c0*/  FFMA.FTZ R6, R7.reuse, R6, R3 ;  /* 0x0000000607067223 */ /* 0x040fe20000010003 */
[----:B------:R-:W-:Y:S02]  /*55d0*/  FSEL R3, R8, 0.11284004896879196167, P0 ;  /* 0x3de718af08037808 */ /* 0x000fe40000000000 */
[----:B------:R-:W-:Y:S01]  /*55e0*/  MOV R8, 0x3f210a14 ;  /* 0x3f210a1400087802 */ /* 0x000fe20000000f00 */
[----:B------:R-:W-:Y:S01]  /*55f0*/  FFMA.FTZ R6, R7, R6, R9 ;  /* 0x0000000607067223 */ /* 0x000fe20000010009 */
[----:B------:R-:W-:-:S02]  /*5600*/  FSEL R9, R2, -0.37612664699554443359, P0 ;  /* 0xbec093ac02097808 */ /* 0x000fc40000000000 */
[----:B------:R-:W-:Y:S01]  /*5610*/  FSEL R2, R11, R0, P0 ;  /* 0x000000000b027208 */ /* 0x000fe20000000000 */
        /* <DEDUP_REMOVED lines=11> */
[----:B------:R-:W-:Y:S01]  /*56d0*/  STG.E.U16 desc[UR4][R2.64], R0 ;  /* 0x0000000002007986 */ /* 0x000fe2000c101504 */
[----:B------:R-:W-:Y:S05]  /*56e0*/  EXIT ;  /* 0x000000000000794d */ /* 0x000fea0003800000 */
.L_x_572:
        /* <DEDUP_REMOVED lines=9> */
.L_x_11148:


//--------------------- .text._ZN2at6native27unrolled_elementwise_kernelIZZZNS0_15erf_kernel_cudaERNS_18TensorIteratorBaseEENKUlvE_clEvENKUlvE2_clEvEUlN3c108BFloat16EE_St5arrayIPcLm2EELi4E23TrivialOffsetCalculatorILi1EjESD_NS0_6memory15LoadWithoutCastENSE_16StoreWithoutCastEEEviT_T0_T2_T3_T4_T5_ --------------------------
	.section	.text._ZN2at6native27unrolled_elementwise_kernelIZZZNS0_15erf_kernel_cudaERNS_18TensorIteratorBaseEENKUlvE_clEvENKUlvE2_clEvEUlN3c108BFloat16EE_St5arrayIPcLm2EELi4E23TrivialOffsetCalculatorILi1EjESD_NS0_6memory15LoadWithoutCastENSE_16StoreWithoutCastEEEviT_T0_T2_T3_T4_T5_,"ax",@progbits
	.align	128
        .global         _ZN2at6native27unrolled_elementwise_kernelIZZZNS0_15erf_kernel_cudaERNS_18TensorIteratorBaseEENKUlvE_clEvENKUlvE2_clEvEUlN3c108BFloat16EE_St5arrayIPcLm2EELi4E23TrivialOffsetCalculatorILi1EjESD_NS0_6memory15LoadWithoutCastENSE_16StoreWithoutCastEEEviT_T0_T2_T3_T4_T5_
        .type           _ZN2at6native27unrolled_elementwise_kernelIZZZNS0_15erf_kernel_cudaERNS_18TensorIteratorBaseEENKUlvE_clEvENKUlvE2_clEvEUlN3c108BFloat16EE_St5arrayIPcLm2EELi4E23TrivialOffsetCalculatorILi1EjESD_NS0_6memory15LoadWithoutCastENSE_16StoreWithoutCastEEEviT_T0_T2_T3_T4_T5_,@function
        .size           _ZN2at6native27unrolled_elementwise_kernelIZZZNS0_15erf_kernel_cudaERNS_18TensorIteratorBaseEENKUlvE_clEvENKUlvE2_clEvEUlN3c108BFloat16EE_St5arrayIPcLm2EELi4E23TrivialOffsetCalculatorILi1EjESD_NS0_6memory15LoadWithoutCastENSE_16StoreWithoutCastEEEviT_T0_T2_T3_T4_T5_,(.L_x_11149 - _ZN2at6native27unrolled_elementwise_kernelIZZZNS0_15erf_kernel_cudaERNS_18TensorIteratorBaseEENKUlvE_clEvENKUlvE2_clEvEUlN3c108BFloat16EE_St5arrayIPcLm2EELi4E23TrivialOffsetCalculatorILi1EjESD_NS0_6memory15LoadWithoutCastENSE_16StoreWithoutCastEEEviT_T0_T2_T3_T4_T5_)
        .other          _ZN2at6native27unrolled_elementwise_kernelIZZZNS0_15erf_kernel_cudaERNS_18TensorIteratorBaseEENKUlvE_clEvENKUlvE2_clEvEUlN3c108BFloat16EE_St5arrayIPcLm2EELi4E23TrivialOffsetCalculatorILi1EjESD_NS0_6memory15LoadWithoutCastENSE_16StoreWithoutCastEEEviT_T0_T2_T3_T4_T5_,@"STO_CUDA_ENTRY STV_DEFAULT"
_ZN2at6native27unrolled_elementwise_kernelIZZZNS0_15erf_kernel_cudaERNS_18TensorIteratorBaseEENKUlvE_clEvENKUlvE2_clEvEUlN3c108BFloat16EE_St5arrayIPcLm2EELi4E23TrivialOffsetCalculatorILi1EjESD_NS0_6memory15LoadWithoutCastENSE_16StoreWithoutCastEEEviT_T0_T2_T3_T4_T5_:
.text._ZN2at6native27unrolled_elementwise_kernelIZZZNS0_15erf_kernel_cudaERNS_18TensorIteratorBaseEENKUlvE_clEvENKUlvE2_clEvEUlN3c108BFloat16EE_St5arrayIPcLm2EELi4E23TrivialOffsetCalculatorILi1EjESD_NS0_6memory15LoadWithoutCastENSE_16StoreWithoutCastEEEviT_T0_T2_T3_T4_T5_:
[----:B------:R-:W-:Y:S01]  /*0000*/  LDC R1, c[0x0][0x28] ;  /* 0x00000a00ff017b82 */ /* 0x000fe20000000800 */
[----:B------:R-:W0:Y:S07]  /*0010*/  S2R R0, SR_CTAID.X ;  /* 0x0000000000007919 */ /* 0x000e2e0000002500 */
[----:B------:R-:W0:Y:S01]  /*0020*/  LDC R5, c[0x0][0x210] ;  /* 0x00008400ff057b82 */ /* 0x000e220000000800 */
[----:B------:R-:W-:Y:S01]  /*0030*/  ULDC.64 UR4, c[0x0][0x208] ;  /* 0x0000820000047ab9 */ /* 0x000fe20000000a00 */
[----:B------:R-:W1:Y:S01]  /*0040*/  S2R R3, SR_TID.X ;  /* 0x0000000000037919 */ /* 0x000e620000002100 */
[----:B0-----:R-:W-:-:S02]  /*0050*/  IMAD R4, R0, -0x200, R5 ;  /* 0xfffffe0000047824 */ /* 0x001fc400078e0205 */
[----:B-1----:R-:W-:-:S03]  /*0060*/  IMAD.MOV.U32 R5, RZ, RZ, R3 ;  /* 0x000000ffff057224 */ /* 0x002fc600078e0003 */
[----:B------:R-:W-:-:S13]  /*0070*/  ISETP.GE.AND P0, PT, R3, R4, PT ;  /* 0x000000040300720c */ /* 0x000fda0003f06270 */
[----:B------:R-:W-:Y:S01]  /*0080*/  @!P0 IMAD R15, R0, 0x200, R5 ;  /* 0x00000200000f8824 */ /* 0x000fe200078e0205 */
[----:B------:R-:W-:Y:S01]  /*0090*/  @!P0 IADD3 R5, R5, 0x80, RZ ;  /* 0x0000008005058810 */ /* 0x000fe20007ffe0ff */
[----:B------:R-:W0:Y:S03]  /*00a0*/  @!P0 LDC.64 R10, c[0x0][0x220] ;  /* 0x00008800ff0a8b82 */ /* 0x000e260000000a00 */
[----:B------:R-:W-:-:S13]  /*00b0*/  ISETP.GE.AND P1, PT, R5, R4, PT ;  /* 0x000000040500720c */ /* 0x000fda0003f26270 */
[----:B------:R-:W-:Y:S01]  /*00c0*/  @!P1 IMAD R17, R0, 0x200, R5 ;  /* 0x0000020000119824 */ /* 0x000fe200078e0205 */
[----:B------:R-:W1:Y:S01]  /*00d0*/  @!P1 LDC.64 R6, c[0x0][0x220] ;  /* 0x00008800ff069b82 */ /* 0x000e620000000a00 */
[----:B------:R-:W-:-:S05]  /*00e0*/  @!P1 VIADD R5, R5, 0x80 ;  /* 0x0000008005059836 */ /* 0x000fca0000000000 */
[----:B------:R-:W-:-:S13]  /*00f0*/  ISETP.GE.AND P3, PT, R5, R4, PT ;  /* 0x000000040500720c */ /* 0x000fda0003f66270 */
[----:B------:R-:W2:Y:S01]  /*0100*/  @!P3 LDC.64 R8, c[0x0][0x220] ;  /* 0x00008800ff08bb82 */ /* 0x000ea20000000a00 */
[----:B------:R-:W-:Y:S01]  /*0110*/  @!P3 LEA R19, R0, R5, 0x9 ;  /* 0x000000050013b211 */ /* 0x000fe200078e48ff */
[----:B0-----:R-:W-:-:S04]  /*0120*/  @!P0 IMAD.WIDE.U32 R10, R15, 0x2, R10 ;  /* 0x000000020f0a8825 */ /* 0x001fc800078e000a */
[----:B------:R-:W-:Y:S02]  /*0130*/  @!P3 VIADD R5, R5, 0x80 ;  /* 0x000000800505b836 */ /* 0x000fe40000000000 */
[----:B------:R-:W0:Y:S01]  /*0140*/  @!P0 LDC.64 R14, c[0x0][0x218] ;  /* 0x00008600ff0e8b82 */ /* 0x000e220000000a00 */
[----:B-1----:R-:W-:Y:S02]  /*0150*/  @!P1 IMAD.WIDE.U32 R16, R17, 0x2, R6 ;  /* 0x0000000211109825 */ /* 0x002fe400078e0006 */
[----:B------:R-:W-:Y:S02]  /*0160*/  ISETP.GE.AND P2, PT, R5, R4, PT ;  /* 0x000000040500720c */ /* 0x000fe40003f46270 */
[----:B--2---:R-:W-:Y:S01]  /*0170*/  @!P3 IMAD.WIDE.U32 R18, R19, 0x2, R8 ;  /* 0x000000021312b825 */ /* 0x004fe200078e0008 */
[----:B------:R-:W-:-:S10]  /*0180*/  PRMT R9, RZ, 0x7610, R9 ;  /* 0x00007610ff097816 */ /* 0x000fd40000000009 */
[----:B------:R-:W1:Y:S01]  /*0190*/  @!P2 LDC.64 R12, c[0x0][0x220] ;  /* 0x00008800ff0cab82 */ /* 0x000e620000000a00 */
[----:B------:R-:W-:Y:S01]  /*01a0*/  PRMT R8, RZ, 0x7610, R8 ;  /* 0x00007610ff087816 */ /* 0x000fe20000000008 */
[----:B------:R-:W-:Y:S01]  /*01b0*/  @!P2 IMAD R5, R0, 0x200, R5 ;  /* 0x000002000005a824 */ /* 0x000fe200078e0205 */
[----:B------:R-:W-:Y:S01]  /*01c0*/  MOV R7, R3 ;  /* 0x0000000300077202 */ /* 0x000fe20000000f00 */
[----:B------:R-:W5:Y:S01]  /*01d0*/  @!P0 LDG.E.U16 R9, desc[UR4][R10.64] ;  /* 0x000000040a098981 */ /* 0x000f62000c1e1500 */
[----:B------:R-:W-:-:S03]  /*01e0*/  PRMT R6, RZ, 0x7610, R6 ;  /* 0x00007610ff067816 */ /* 0x000fc60000000006 */
[C---:B------:R-:W-:Y:S01]  /*01f0*/  VIADD R21, R7.reuse, 0x80 ;  /* 0x0000008007157836 */ /* 0x040fe20000000000 */
[----:B------:R2:W5:Y:S01]  /*0200*/  @!P1 LDG.E.U16 R8, desc[UR4][R16.64] ;  /* 0x0000000410089981 */ /* 0x000562000c1e1500 */
[C---:B------:R-:W-:Y:S01]  /*0210*/  VIADD R23, R7.reuse, 0x100 ;  /* 0x0000010007177836 */ /* 0x040fe20000000000 */
[----:B------:R-:W-:Y:S02]  /*0220*/  BSSY B0, `(.L_x_573) ;  /* 0x000002e000007945 */ /* 0x000fe40003800000 */
[----:B------:R3:W5:Y:S01]  /*0230*/  @!P3 LDG.E.U16 R6, desc[UR4][R18.64] ;  /* 0x000000041206b981 */ /* 0x000762000c1e1500 */
[----:B--2---:R-:W-:Y:S01]  /*0240*/  IADD3 R17, R7, 0x180, RZ ;  /* 0x0000018007117810 */ /* 0x004fe20007ffe0ff */
[----:B------:R-:W-:Y:S02]  /*0250*/  @!P0 VIADD R7, R3, 0x80 ;  /* 0x0000008003078836 */ /* 0x000fe40000000000 */
[----:B-1----:R-:W-:Y:S01]  /*0260*/  @!P2 IMAD.WIDE.U32 R12, R5, 0x2, R12 ;  /* 0x00000002050ca825 */ /* 0x002fe200078e000c */
[----:B------:R-:W-:-:S03]  /*0270*/  PRMT R5, RZ, 0x7610, R5 ;  /* 0x00007610ff057816 */ /* 0x000fc60000000005 */
[----:B------:R-:W-:Y:S01]  /*0280*/  @!P0 IMAD R3, R0, 0x200, R3 ;  /* 0x0000020000038824 */ /* 0x000fe200078e0203 */
[-C--:B------:R-:W-:Y:S02]  /*0290*/  ISETP.GE.AND P5, PT, R21, R4.reuse, PT ;  /* 0x000000041500720c */ /* 0x080fe40003fa6270 */
[----:B------:R3:W5:Y:S01]  /*02a0*/  @!P2 LDG.E.U16 R5, desc[UR4][R12.64] ;  /* 0x000000040c05a981 */ /* 0x000762000c1e1500 */
[-C--:B------:R-:W-:Y:S01]  /*02b0*/  ISETP.GE.AND P1, PT, R23, R4.reuse, PT ;  /* 0x000000041700720c */ /* 0x080fe20003f26270 */
[----:B0-----:R-:W-:Y:S01]  /*02c0*/  @!P0 IMAD.WIDE.U32 R2, R3, 0x2, R14 ;  /* 0x0000000203028825 */ /* 0x001fe200078e000e */
[-C--:B------:R-:W-:Y:S02]  /*02d0*/  ISETP.GE.AND P2, PT, R17, R4.reuse, PT ;  /* 0x000000041100720c */ /* 0x080fe40003f46270 */
[----:B------:R-:W-:Y:S01]  /*02e0*/  ISETP.GE.AND P3, PT, R7, R4, PT ;  /* 0x000000040700720c */ /* 0x000fe20003f66270 */
[----:B------:R-:W-:-:S12]  /*02f0*/  @P0 BRA `(.L_x_574) ;  /* 0x0000000000800947 */ /* 0x000fd80003800000 */
[----:B-----5:R-:W-:Y:S01]  /*0300*/  SHF.L.U32 R9, R9, 0x10, RZ ;  /* 0x0000001009097819 */ /* 0x020fe200000006ff */
[----:B---3--:R-:W-:Y:S01]  /*0310*/  HFMA2.MMA R12, -RZ, RZ, 1.0087890625, -0.000686168670654296875 ;  /* 0x3c09919fff0c7435 */ /* 0x008fe200000001ff */
[----:B------:R-:W-:Y:S01]  /*0320*/  IMAD.MOV.U32 R13, RZ, RZ, 0x38eb4c3a ;  /* 0x38eb4c3aff0d7424 */ /* 0x000fe200078e00ff */
[----:B------:R-:W-:Y:S01]  /*0330*/  MOV R16, 0x3f69b4f9 ;  /* 0x3f69b4f900107802 */ /* 0x000fe20000000f00 */
[----:B------:R-:W-:Y:S02]  /*0340*/  IMAD.MOV.U32 R15, RZ, RZ, 0x3aae005b ;  /* 0x3aae005bff0f7424 */ /* 0x000fe400078e00ff */
[C---:B------:R-:W-:Y:S01]  /*0350*/  FADD.FTZ R11, |R9|.reuse, -RZ ;  /* 0x800000ff090b7221 */ /* 0x040fe20000010200 */
[C---:B------:R-:W-:Y:S01]  /*0360*/  FMUL.FTZ R10, R9.reuse, R9 ;  /* 0x00000009090a7220 */ /* 0x040fe20000410000 */
[----:B------:R-:W-:Y:S01]  /*0370*/  FSETP.GE.FTZ.AND P4, PT, |R9|, 1.0029599666595458984, PT ;  /* 0x3f8060fe0900780b */ /* 0x000fe20003f96200 */
[----:B------:R-:W-:-:S03]  /*0380*/  IMAD.MOV.U32 R14, RZ, RZ, 0x3d24d99a ;  /* 0x3d24d99aff0e7424 */ /* 0x000fc600078e00ff */
[----:B------:R-:W-:Y:S02]  /*0390*/  FSEL R10, R11, R10, P4 ;  /* 0x0000000a0b0a7208 */ /* 0x000fe40002000000 */
[----:B------:R-:W-:Y:S02]  /*03a0*/  FSEL R13, R13, 8.4834944573231041431e-05, P4 ;  /* 0x38b1e96a0d0d7808 */ /* 0x000fe40002000000 */
[----:B------:R-:W-:Y:S02]  /*03b0*/  FSEL R15, -R15, -0.00082130916416645050049, P4 ;  /* 0xba574d200f0f7808 */ /* 0x000fe40002000100 */
[----:B------:R-:W-:Y:S02]  /*03c0*/  FSEL R12, R12, 0.0052134888246655464172, P4 ;  /* 0x3baad5ea0c0c7808 */ /* 0x000fe40002000000 */
[----:B------:R-:W-:Y:S01]  /*03d0*/  FSEL R14, -R14, -0.026868773624300956726, P4 ;  /* 0xbcdc1be70e0e7808 */ /* 0x000fe20002000100 */
[----:B------:R-:W-:Y:S01]  /*03e0*/  FFMA.FTZ R13, R10, R13, R15 ;  /* 0x0000000d0a0d7223 */ /* 0x000fe2000001000f */
[----:B------:R-:W-:-:S03]  /*03f0*/  IMAD.MOV.U32 R15, RZ, RZ, 0x3e235519 ;  /* 0x3e235519ff0f7424 */ /* 0x000fc600078e00ff */
[C---:B------:R-:W-:Y:S02]  /*0400*/  FFMA.FTZ R13, R10.reuse, R13, R12 ;  /* 0x0000000d0a0d7223 */ /* 0x040fe4000001000c */
[----:B------:R-:W-:Y:S01]  /*0410*/  FSEL R12, R15, 0.11284004896879196167, P4 ;  /* 0x3de718af0f0c7808 */ /* 0x000fe20002000000 */
[----:B------:R-:W-:Y:S02]  /*0420*/  IMAD.MOV.U32 R15, RZ, RZ, 0x3f210a14 ;  /* 0x3f210a14ff0f7424 */ /* 0x000fe400078e00ff */
[----:B------:R-:W-:Y:S01]  /*0430*/  FFMA.FTZ R13, R10, R13, R14 ;  /* 0x0000000d0a0d7223 */ /* 0x000fe2000001000e */
[----:B------:R-:W-:Y:S01]  /*0440*/  FSEL R14, R16, -0.37612664699554443359, P4 ;  /* 0xbec093ac100e7808 */ /* 0x000fe20002000000 */
[----:B------:R-:W-:Y:S02]  /*0450*/  FADD.FTZ R16, -R11, -RZ ;  /* 0x800000ff0b107221 */ /* 0x000fe40000010100 */
[----:B------:R-:W-:Y:S01]  /*0460*/  FFMA.FTZ R13, R10, R13, R12 ;  /* 0x0000000d0a0d7223 */ /* 0x000fe2000001000c */
[----:B------:R-:W-:-:S02]  /*0470*/  FSEL R12, R15, 0.12837915122509002686, P4 ;  /* 0x3e0375d30f0c7808 */ /* 0x000fc40002000000 */
[----:B------:R-:W-:Y:S01]  /*0480*/  FSEL R11, R16, R9, P4 ;  /* 0x00000009100b7208 */ /* 0x000fe20002000000 */
[----:B------:R-:W-:-:S04]  /*0490*/  FFMA.FTZ R13, R10, R13, R14 ;  /* 0x0000000d0a0d7223 */ /* 0x000fc8000001000e */
[----:B------:R-:W-:-:S04]  /*04a0*/  FFMA.FTZ R12, R10, R13, R12 ;  /* 0x0000000d0a0c7223 */ /* 0x000fc8000001000c */
[----:B------:R-:W-:-:S04]  /*04b0*/  FFMA.FTZ R11, R12, R11, R11 ;  /* 0x0000000b0c0b7223 */ /* 0x000fc8000001000b */
[----:B------:R-:W0:Y:S02]  /*04c0*/  @P4 MUFU.EX2 R10, R11 ;  /* 0x0000000b000a4308 */ /* 0x000e240000000800 */
[----:B0-----:R-:W-:-:S05]  /*04d0*/  @P4 FADD.FTZ R10, -R10, 1 ;  /* 0x3f8000000a0a4421 */ /* 0x001fca0000010100 */
[----:B------:R-:W-:-:S04]  /*04e0*/  @P4 LOP3.LUT R11, R10, 0x80000000, R9, 0xb8, !PT ;  /* 0x800000000a0b4812 */ /* 0x000fc800078eb809 */
[----:B------:R-:W-:-:S07]  /*04f0*/  F2FP.BF16.F32.PACK_AB R9, RZ, R11 ;  /* 0x0000000bff09723e */ /* 0x000fce00000010ff */
.L_x_574:
[----:B------:R-:W-:Y:S05]  /*0500*/  BSYNC B0 ;  /* 0x0000000000007941 */ /* 0x000fea0003800000 */
.L_x_573:
[----:B------:R-:W-:Y:S04]  /*0510*/  BSSY B0, `(.L_x_575) ;  /* 0x0000022000007945 */ /* 0x000fe80003800000 */
[----:B------:R-:W-:Y:S05]  /*0520*/  @P5 BRA `(.L_x_576) ;  /* 0x0000000000805947 */ /* 0x000fea0003800000 */
[----:B-----5:R-:W-:Y:S01]  /*0530*/  SHF.L.U32 R8, R8, 0x10, RZ ;  /* 0x0000001008087819 */ /* 0x020fe200000006ff */
[----:B------:R-:W-:Y:S01]  /*0540*/  HFMA2.MMA R15, -RZ, RZ, 0.8349609375, 5.424022674560546875e-06 ;  /* 0x3aae005bff0f7435 */ /* 0x000fe200000001ff */
[----:B---3--:R-:W-:Y:S01]  /*0550*/  IMAD.MOV.U32 R13, RZ, RZ, 0x38eb4c3a ;  /* 0x38eb4c3aff0d7424 */ /* 0x008fe200078e00ff */
[----:B------:R-:W-:Y:S01]  /*0560*/  MOV R14, 0x3d24d99a ;  /* 0x3d24d99a000e7802 */ /* 0x000fe20000000f00 */
[----:B------:R-:W-:Y:S02]  /*0570*/  IMAD.MOV.U32 R12, RZ, RZ, 0x3c09919f ;  /* 0x3c09919fff0c7424 */ /* 0x000fe400078e00ff */
[C---:B------:R-:W-:Y:S01]  /*0580*/  FADD.FTZ R11, |R8|.reuse, -RZ ;  /* 0x800000ff080b7221 */ /* 0x040fe20000010200 */
[C---:B------:R-:W-:Y:S01]  /*0590*/  FMUL.FTZ R10, R8.reuse, R8 ;  /* 0x00000008080a7220 */ /* 0x040fe20000410000 */
[----:B------:R-:W-:Y:S01]  /*05a0*/  FSETP.GE.FTZ.AND P4, PT, |R8|, 1.0029599666595458984, PT ;  /* 0x3f8060fe0800780b */ /* 0x000fe20003f96200 */
[----:B------:R-:W-:-:S03]  /*05b0*/  HFMA2.MMA R16, -RZ, RZ, 1.8525390625, -0.310791015625 ;  /* 0x3f69b4f9ff107435 */ /* 0x000fc600000001ff */
[C---:B------:R-:W-:Y:S01]  /*05c0*/  FSEL R10, R11.reuse, R10, P4 ;  /* 0x0000000a0b0a7208 */ /* 0x040fe20002000000 */
[----:B------:R-:W-:Y:S01]  /*05d0*/  FADD.FTZ R11, -R11, -RZ ;  /* 0x800000ff0b0b7221 */ /* 0x000fe20000010100 */
[----:B------:R-:W-:Y:S02]  /*05e0*/  FSEL R13, R13, 8.4834944573231041431e-05, P4 ;  /* 0x38b1e96a0d0d7808 */ /* 0x000fe40002000000 */
[----:B------:R-:W-:Y:S02]  /*05f0*/  FSEL R15, -R15, -0.00082130916416645050049, P4 ;  /* 0xba574d200f0f7808 */ /* 0x000fe40002000100 */
[----:B------:R-:W-:Y:S02]  /*0600*/  FSEL R12, R12, 0.0052134888246655464172, P4 ;  /* 0x3baad5ea0c0c7808 */ /* 0x000fe40002000000 */
[----:B------:R-:W-:Y:S01]  /*0610*/  FSEL R14, -R14, -0.026868773624300956726, P4 ;  /* 0xbcdc1be70e0e7808 */ /* 0x000fe20002000100 */
[----:B------:R-:W-:Y:S01]  /*0620*/  FFMA.FTZ R13, R10, R13, R15 ;  /* 0x0000000d0a0d7223 */ /* 0x000fe2000001000f */
[----:B------:R-:W-:Y:S01]  /*0630*/  IMAD.MOV.U32 R15, RZ, RZ, 0x3e235519 ;  /* 0x3e235519ff0f7424 */ /* 0x000fe200078e00ff */
[----:B------:R-:W-:-:S02]  /*0640*/  FSEL R11, R11, R8, P4 ;  /* 0x000000080b0b7208 */ /* 0x000fc40002000000 */
[C---:B------:R-:W-:Y:S02]  /*0650*/  FFMA.FTZ R13, R10.reuse, R13, R12 ;  /* 0x0000000d0a0d7223 */ /* 0x040fe4000001000c */
        /* <DEDUP_REMOVED lines=12> */
[----:B------:R-:W-:-:S07]  /*0720*/  F2FP.BF16.F32.PACK_AB R8, RZ, R11 ;  /* 0x0000000bff08723e */ /* 0x000fce00000010ff */
.L_x_576:
[----:B------:R-:W-:Y:S05]  /*0730*/  BSYNC B0 ;  /* 0x0000000000007941 */ /* 0x000fea0003800000 */
.L_x_575:
[----:B------:R-:W-:Y:S04]  /*0740*/  BSSY B0, `(.L_x_577) ;  /* 0x0000022000007945 */ /* 0x000fe80003800000 */
[----:B------:R-:W-:Y:S05]  /*0750*/  @P1 BRA `(.L_x_578) ;  /* 0x0000000000801947 */ /* 0x000fea0003800000 */
[----:B-----5:R-:W-:Y:S01]  /*0760*/  SHF.L.U32 R6, R6, 0x10, RZ ;  /* 0x0000001006067819 */ /* 0x020fe200000006ff */
[----:B---3--:R-:W-:Y:S01]  /*0770*/  IMAD.MOV.U32 R13, RZ, RZ, 0x38eb4c3a ;  /* 0x38eb4c3aff0d7424 */ /* 0x008fe200078e00ff */
[----:B------:R-:W-:Y:S01]  /*0780*/  MOV R15, 0x3aae005b ;  /* 0x3aae005b000f7802 */ /* 0x000fe20000000f00 */
[----:B------:R-:W-:Y:S01]  /*0790*/  HFMA2.MMA R14, -RZ, RZ, 1.28515625, -179.25 ;  /* 0x3d24d99aff0e7435 */ /* 0x000fe200000001ff */
[C---:B------:R-:W-:Y:S01]  /*07a0*/  FSETP.GE.FTZ.AND P1, PT, |R6|.reuse, 1.0029599666595458984, PT ;  /* 0x3f8060fe0600780b */ /* 0x040fe20003f36200 */
[C---:B------:R-:W-:Y:S01]  /*07b0*/  FADD.FTZ R11, |R6|.reuse, -RZ ;  /* 0x800000ff060b7221 */ /* 0x040fe20000010200 */
[----:B------:R-:W-:Y:S01]  /*07c0*/  FMUL.FTZ R10, R6, R6 ;  /* 0x00000006060a7220 */ /* 0x000fe20000410000 */
[----:B------:R-:W-:Y:S01]  /*07d0*/  IMAD.MOV.U32 R12, RZ, RZ, 0x3c09919f ;  /* 0x3c09919fff0c7424 */ /* 0x000fe200078e00ff */
[----:B------:R-:W-:Y:S02]  /*07e0*/  FSEL R13, R13, 8.4834944573231041431e-05, P1 ;  /* 0x38b1e96a0d0d7808 */ /* 0x000fe40000800000 */
[----:B------:R-:W-:-:S02]  /*07f0*/  FSEL R15, -R15, -0.00082130916416645050049, P1 ;  /* 0xba574d200f0f7808 */ /* 0x000fc40000800100 */
[C---:B------:R-:W-:Y:S01]  /*0800*/  FSEL R10, R11.reuse, R10, P1 ;  /* 0x0000000a0b0a7208 */ /* 0x040fe20000800000 */
[----:B------:R-:W-:Y:S01]  /*0810*/  FADD.FTZ R11, -R11, -RZ ;  /* 0x800000ff0b0b7221 */ /* 0x000fe20000010100 */
[----:B------:R-:W-:Y:S02]  /*0820*/  FSEL R12, R12, 0.0052134888246655464172, P1 ;  /* 0x3baad5ea0c0c7808 */ /* 0x000fe40000800000 */
[----:B------:R-:W-:Y:S01]  /*0830*/  FSEL R14, -R14, -0.026868773624300956726, P1 ;  /* 0xbcdc1be70e0e7808 */ /* 0x000fe20000800100 */
[C---:B------:R-:W-:Y:S01]  /*0840*/  FFMA.FTZ R13, R10.reuse, R13, R15 ;  /* 0x0000000d0a0d7223 */ /* 0x040fe2000001000f */
[----:B------:R-:W-:Y:S01]  /*0850*/  IMAD.MOV.U32 R15, RZ, RZ, 0x3e235519 ;  /* 0x3e235519ff0f7424 */ /* 0x000fe200078e00ff */
[----:B------:R-:W-:Y:S02]  /*0860*/  MOV R16, 0x3f69b4f9 ;  /* 0x3f69b4f900107802 */ /* 0x000fe40000000f00 */
[----:B------:R-:W-:Y:S01]  /*0870*/  FFMA.FTZ R13, R10, R13, R12 ;  /* 0x0000000d0a0d7223 */ /* 0x000fe2000001000c */
[----:B------:R-:W-:-:S02]  /*0880*/  FSEL R11, R11, R6, P1 ;  /* 0x000000060b0b7208 */ /* 0x000fc40000800000 */
[----:B------:R-:W-:Y:S01]  /*0890*/  FSEL R12, R15, 0.11284004896879196167, P1 ;  /* 0x3de718af0f0c7808 */ /* 0x000fe20000800000 */
[----:B------:R-:W-:Y:S01]  /*08a0*/  FFMA.FTZ R13, R10, R13, R14 ;  /* 0x0000000d0a0d7223 */ /* 0x000fe2000001000e */
[----:B------:R-:W-:Y:S01]  /*08b0*/  IMAD.MOV.U32 R15, RZ, RZ, 0x3f210a14 ;  /* 0x3f210a14ff0f7424 */ /* 0x000fe200078e00ff */
[----:B------:R-:W-:Y:S02]  /*08c0*/  FSEL R14, R16, -0.37612664699554443359, P1 ;  /* 0xbec093ac100e7808 */ /* 0x000fe40000800000 */
[C---:B------:R-:W-:Y:S02]  /*08d0*/  FFMA.FTZ R13, R10.reuse, R13, R12 ;  /* 0x0000000d0a0d7223 */ /* 0x040fe4000001000c */
[----:B------:R-:W-:Y:S02]  /*08e0*/  FSEL R12, R15, 0.12837915122509002686, P1 ;  /* 0x3e0375d30f0c7808 */ /* 0x000fe40000800000 */
[----:B------:R-:W-:-:S04]  /*08f0*/  FFMA.FTZ R13, R10, R13, R14 ;  /* 0x0000000d0a0d7223 */ /* 0x000fc8000001000e */
[----:B------:R-:W-:-:S04]  /*0900*/  FFMA.FTZ R12, R10, R13, R12 ;  /* 0x0000000d0a0c7223 */ /* 0x000fc8000001000c */
[----:B------:R-:W-:-:S04]  /*0910*/  FFMA.FTZ R11, R12, R11, R11 ;  /* 0x0000000b0c0b7223 */ /* 0x000fc8000001000b */
[----:B------:R-:W0:Y:S02]  /*0920*/  @P1 MUFU.EX2 R10, R11 ;  /* 0x0000000b000a1308 */ /* 0x000e240000000800 */
[----:B0-----:R-:W-:-:S05]  /*0930*/  @P1 FADD.FTZ R13, -R10, 1 ;  /* 0x3f8000000a0d1421 */ /* 0x001fca0000010100 */
[----:B------:R-:W-:-:S04]  /*0940*/  @P1 LOP3.LUT R11, R13, 0x80000000, R6, 0xb8, !PT ;  /* 0x800000000d0b1812 */ /* 0x000fc800078eb806 */
[----:B------:R-:W-:-:S07]  /*0950*/  F2FP.BF16.F32.PACK_AB R6, RZ, R11 ;  /* 0x0000000bff06723e */ /* 0x000fce00000010ff */
.L_x_578:
[----:B------:R-:W-:Y:S05]  /*0960*/  BSYNC B0 ;  /* 0x0000000000007941 */ /* 0x000fea0003800000 */
.L_x_577:
        /* <DEDUP_REMOVED lines=34> */
.L_x_580:
[----:B------:R-:W-:Y:S05]  /*0b90*/  BSYNC B0 ;  /* 0x0000000000007941 */ /* 0x000fea0003800000 */
.L_x_579:
[----:B-----5:R0:W-:Y:S01]  /*0ba0*/  @!P0 STG.E.U16 desc[UR4][R2.64], R9 ;  /* 0x0000000902008986 */ /* 0x0201e2000c101504 */
[----:B------:R-:W-:Y:S04]  /*0bb0*/  BSSY B0, `(.L_x_581) ;  /* 0x000000c000007945 */ /* 0x000fe80003800000 */
[----:B------:R-:W-:Y:S05]  /*0bc0*/  @P3 BRA `(.L_x_582) ;  /* 0x0000000000283947 */ /* 0x000fea0003800000 */
[----:B------:R-:W1:Y:S01]  /*0bd0*/  LDC.64 R10, c[0x0][0x218] ;  /* 0x00008600ff0a7b82 */ /* 0x000e620000000a00 */
[----:B0-----:R-:W-:Y:S01]  /*0be0*/  LEA R3, R0, R7, 0x9 ;  /* 0x0000000700037211 */ /* 0x001fe200078e48ff */
[----:B------:R-:W-:-:S05]  /*0bf0*/  VIADD R7, R7, 0x80 ;  /* 0x0000008007077836 */ /* 0x000fca0000000000 */
[----:B------:R-:W-:-:S13]  /*0c00*/  ISETP.GE.AND P0, PT, R7, R4, PT ;  /* 0x000000040700720c */ /* 0x000fda0003f06270 */
[----:B------:R-:W-:Y:S01]  /*0c10*/  @!P0 LEA R9, R0, R7, 0x9 ;  /* 0x0000000700098211 */ /* 0x000fe200078e48ff */
[----:B------:R-:W-:Y:S02]  /*0c20*/  @!P0 VIADD R7, R7, 0x80 ;  /* 0x0000008007078836 */ /* 0x000fe40000000000 */
[----:B-1----:R-:W-:-:S04]  /*0c30*/  IMAD.WIDE.U32 R2, R3, 0x2, R10 ;  /* 0x0000000203027825 */ /* 0x002fc800078e000a */
[----:B------:R-:W-:Y:S01]  /*0c40*/  @!P0 IMAD.WIDE.U32 R10, R9, 0x2, R10 ;  /* 0x00000002090a8825 */ /* 0x000fe200078e000a */
[----:B------:R1:W-:Y:S04]  /*0c50*/  STG.E.U16 desc[UR4][R2.64], R8 ;  /* 0x0000000802007986 */ /* 0x0003e8000c101504 */
[----:B------:R1:W-:Y:S02]  /*0c60*/  @!P0 STG.E.U16 desc[UR4][R10.64], R6 ;  /* 0x000000060a008986 */ /* 0x0003e4000c101504 */
.L_x_582:
[----:B------:R-:W-:Y:S05]  /*0c70*/  BSYNC B0 ;  /* 0x0000000000007941 */ /* 0x000fea0003800000 */
.L_x_581:
[----:B------:R-:W-:-:S13]  /*0c80*/  ISETP.GE.AND P0, PT, R7, R4, PT ;  /* 0x000000040700720c */ /* 0x000fda0003f06270 */
[----:B------:R-:W-:Y:S05]  /*0c90*/  @P0 EXIT ;  /* 0x000000000000094d */ /* 0x000fea0003800000 */
[----:B01----:R-:W0:Y:S01]  /*0ca0*/  LDC.64 R2, c[0x0][0x218] ;  /* 0x00008600ff027b82 */ /* 0x003e220000000a00 */
[----:B------:R-:W-:-:S05]  /*0cb0*/  LEA R7, R0, R7, 0x9 ;  /* 0x0000000700077211 */ /* 0x000fca00078e48ff */
[----:B0-----:R-:W-:-:S05]  /*0cc0*/  IMAD.WIDE.U32 R2, R7, 0x2, R2 ;  /* 0x0000000207027825 */ /* 0x001fca00078e0002 */
[----:B------:R-:W-:Y:S01]  /*0cd0*/  STG.E.U16 desc[UR4][R2.64], R5 ;  /* 0x0000000502007986 */ /* 0x000fe2000c101504 */
[----:B------:R-:W-:Y:S05]  /*0ce0*/  EXIT ;  /* 0x000000000000794d */ /* 0x000fea0003800000 */
.L_x_583:
        /* <DEDUP_REMOVED lines=9> */
.L_x_11149:


//--------------------- .text._ZN2at6native29vectorized_elementwise_kernelILi2EZZZNS0_15erf_kernel_cudaERNS_18TensorIteratorBaseEENKUlvE_clEvENKUlvE2_clEvEUlN3c108BFloat16EE_St5arrayIPcLm2EEEEviT0_T1_ --------------------------
	.section	.text._ZN2at6native29vectorized_elementwise_kernelILi2EZZZNS0_15erf_kernel_cudaERNS_18TensorIteratorBaseEENKUlvE_clEvENKUlvE2_clEvEUlN3c108BFloat16EE_St5arrayIPcLm2EEEEviT0_T1_,"ax",@progbits
	.align	128
        .global         _ZN2at6native29vectorized_elementwise_kernelILi2EZZZNS0_15erf_kernel_cudaERNS_18TensorIteratorBaseEENKUlvE_clEvENKUlvE2_clEvEUlN3c108BFloat16EE_St5arrayIPcLm2EEEEviT0_T1_
        .type           _ZN2at6native29vectorized_elementwise_kernelILi2EZZZNS0_15erf_kernel_cudaERNS_18TensorIteratorBaseEENKUlvE_clEvENKUlvE2_clEvEUlN3c108BFloat16EE_St5arrayIPcLm2EEEEviT0_T1_,@function
        .size           _ZN2at6native29vectorized_elementwise_kernelILi2EZZZNS0_15erf_kernel_cudaERNS_18TensorIteratorBaseEENKUlvE_clEvENKUlvE2_clEvEUlN3c108BFloat16EE_St5arrayIPcLm2EEEEviT0_T1_,(.L_x_11150 - _ZN2at6native29vectorized_elementwise_kernelILi2EZZZNS0_15erf_kernel_cudaERNS_18TensorIteratorBaseEENKUlvE_clEvENKUlvE2_clEvEUlN3c108BFloat16EE_St5arrayIPcLm2EEEEviT0_T1_)
        .other          _ZN2at6native29vectorized_elementwise_kernelILi2EZZZNS0_15erf_kernel_cudaERNS_18TensorIteratorBaseEENKUlvE_clEvENKUlvE2_clEvEUlN3c108BFloat16EE_St5arrayIPcLm2EEEEviT0_T1_,@"STO_CUDA_ENTRY STV_DEFAULT"
_ZN2at6native29vectorized_elementwise_kernelILi2EZZZNS0_15erf_kernel_cudaERNS_18TensorIteratorBaseEENKUlvE_clEvENKUlvE2_clEvEUlN3c108BFloat16EE_St5arrayIPcLm2EEEEviT0_T1_:
.text._ZN2at6native29vectorized_elementwise_kernelILi2EZZZNS0_15erf_kernel_cudaERNS_18TensorIteratorBaseEENKUlvE_clEvENKUlvE2_clEvEUlN3c108BFloat16EE_St5arrayIPcLm2EEEEviT0_T1_:
[----:B------:R-:W-:Y:S01]  /*0000*/  LDC R1, c[0x0][0x28] ;  /* 0x00000a00ff017b82 */ /* 0x000fe20000000800 */
[----:B------:R-:W0:Y:S01]  /*0010*/  S2R R0, SR_CTAID.X ;  /* 0x0000000000007919 */ /* 0x000e220000002500 */
[----:B------:R-:W-:Y:S01]  /*0020*/  ULDC UR4, c[0x0][0x210] ;  /* 0x0000840000047ab9 */ /* 0x000fe20000000800 */
[----:B0-----:R-:W-:-:S05]  /*0030*/  IMAD.SHL.U32 R0, R0, 0x400, RZ ;  /* 0x0000040000007824 */ /* 0x001fca00078e00ff */
[----:B------:R-:W-:Y:S01]  /*0040*/  IADD3 R8, -R0, UR4, RZ ;  /* 0x0000000400087c10 */ /* 0x000fe2000fffe1ff */
[----:B------:R-:W-:-:S03]  /*0050*/  ULDC.64 UR4, c[0x0][0x208] ;  /* 0x0000820000047ab9 */ /* 0x000fc60000000a00 */
[----:B------:R-:W-:-:S13]  /*0060*/  ISETP.GE.U32.AND P0, PT, R8, 0x400, PT ;  /* 0x000004000800780c */ /* 0x000fda0003f06070 */
[----:B------:R-:W-:Y:S05]  /*0070*/  @!P0 BRA `(.L_x_584) ;  /* 0x0000000c007c8947 */ /* 0x000fea0003800000 */
[----:B------:R-:W0:Y:S01]  /*0080*/  S2R R3, SR_TID.X ;  /* 0x0000000000037919 */ /* 0x000e220000002100 */
[----:B------:R-:W1:Y:S02]  /*0090*/  LDC.64 R4, c[0x0][0x220] ;  /* 0x00008800ff047b82 */ /* 0x000e640000000a00 */
[----:B-1----:R-:W-:-:S04]  /*00a0*/  IMAD.WIDE R4, R0, 0x2, R4 ;  /* 0x0000000200047825 */ /* 0x002fc800078e0204 */
[----:B0-----:R-:W-:-:S05]  /*00b0*/  IMAD.WIDE.U32 R6, R3, 0x4, R4 ;  /* 0x0000000403067825 */ /* 0x001fca00078e0004 */
[----:B------:R-:W2:Y:S04]  /*00c0*/  LDG.E R18, desc[UR4][R6.64] ;  /* 0x0000000406127981 */ /* 0x000ea8000c1e1900 */
[----:B------:R-:W3:Y:S04]  /*00d0*/  LDG.E R2, desc[UR4][R6.64+0x200] ;  /* 0x0002000406027981 */ /* 0x000ee8000c1e1900 */
[----:B------:R-:W4:Y:S04]  /*00e0*/  LDG.E R14, desc[UR4][R6.64+0x400] ;  /* 0x00040004060e7981 */ /* 0x000f28000c1e1900 */
[----:B------:R0:W5:Y:S01]  /*00f0*/  LDG.E R19, desc[UR4][R6.64+0x600] ;  /* 0x0006000406137981 */ /* 0x000162000c1e1900 */
[----:B------:R-:W-:Y:S01]  /*0100*/  HFMA2.MMA R17, -RZ, RZ, 0.61474609375, 16.90625 ;  /* 0x38eb4c3aff117435 */ /* 0x000fe200000001ff */
[----:B------:R-:W-:Y:S01]  /*0110*/  IMAD.MOV.U32 R16, RZ, RZ, 0x3aae005b ;  /* 0x3aae005bff107424 */ /* 0x000fe200078e00ff */
[----:B------:R-:W-:Y:S01]  /*0120*/  MOV R13, 0x3d24d99a ;  /* 0x3d24d99a000d7802 */ /* 0x000fe20000000f00 */
[----:B------:R-:W-:-:S02]  /*0130*/  IMAD.MOV.U32 R9, RZ, RZ, 0x3c09919f ;  /* 0x3c09919fff097424 */ /* 0x000fc400078e00ff */
[C---:B--2---:R-:W-:Y:S01]  /*0140*/  IMAD.U32 R10, R18.reuse, 0x10000, RZ ;  /* 0x00010000120a7824 */ /* 0x044fe200078e00ff */
[----:B------:R-:W-:-:S03]  /*0150*/  PRMT R18, R18, 0x7632, R18 ;  /* 0x0000763212127816 */ /* 0x000fc60000000012 */
[C---:B------:R-:W-:Y:S01]  /*0160*/  FADD.FTZ R4, |R10|.reuse, -RZ ;  /* 0x800000ff0a047221 */ /* 0x040fe20000010200 */
[C---:B------:R-:W-:Y:S01]  /*0170*/  FMUL.FTZ R5, R10.reuse, R10 ;  /* 0x0000000a0a057220 */ /* 0x040fe20000410000 */
[----:B------:R-:W-:Y:S01]  /*0180*/  FSETP.GE.FTZ.AND P1, PT, |R10|, 1.0029599666595458984, PT ;  /* 0x3f8060fe0a00780b */ /* 0x000fe20003f36200 */
[----:B------:R-:W-:Y:S02]  /*0190*/  IMAD.U32 R18, R18, 0x10000, RZ ;  /* 0x0001000012127824 */ /* 0x000fe400078e00ff */
[----:B---3--:R-:W-:Y:S01]  /*01a0*/  IMAD.U32 R15, R2, 0x10000, RZ ;  /* 0x00010000020f7824 */ /* 0x008fe200078e00ff */
[----:B------:R-:W-:Y:S01]  /*01b0*/  FSEL R5, R4, R5, P1 ;  /* 0x0000000504057208 */ /* 0x000fe20000800000 */
[C---:B------:R-:W-:Y:S01]  /*01c0*/  FADD.FTZ R11, |R18|.reuse, -RZ ;  /* 0x800000ff120b7221 */ /* 0x040fe20000010200 */
[----:B------:R-:W-:Y:S01]  /*01d0*/  FSEL R8, R17, 8.4834944573231041431e-05, P1 ;  /* 0x38b1e96a11087808 */ /* 0x000fe20000800000 */
[----:B------:R-:W-:Y:S01]  /*01e0*/  FMUL.FTZ R20, R18, R18 ;  /* 0x0000001212147220 */ /* 0x000fe20000410000 */
[----:B------:R-:W-:Y:S01]  /*01f0*/  FSEL R12, -R16, -0.00082130916416645050049, P1 ;  /* 0xba574d20100c7808 */ /* 0x000fe20000800100 */
[----:B------:R-:W-:Y:S01]  /*0200*/  FMUL.FTZ R25, R15, R15 ;  /* 0x0000000f0f197220 */ /* 0x000fe20000410000 */
[----:B0-----:R-:W-:-:S02]  /*0210*/  FSEL R7, R9, 0.0052134888246655464172, P1 ;  /* 0x3baad5ea09077808 */ /* 0x001fc40000800000 */
[----:B------:R-:W-:Y:S01]  /*0220*/  FSEL R6, -R13, -0.026868773624300956726, P1 ;  /* 0xbcdc1be70d067808 */ /* 0x000fe20000800100 */
[C---:B------:R-:W-:Y:S01]  /*0230*/  FFMA.FTZ R8, R5.reuse, R8, R12 ;  /* 0x0000000805087223 */ /* 0x040fe2000001000c */
[----:B------:R-:W-:Y:S01]  /*0240*/  IMAD.MOV.U32 R12, RZ, RZ, 0x3e235519 ;  /* 0x3e235519ff0c7424 */ /* 0x000fe200078e00ff */
[----:B------:R-:W-:Y:S02]  /*0250*/  FSETP.GE.FTZ.AND P2, PT, |R18|, 1.0029599666595458984, PT ;  /* 0x3f8060fe1200780b */ /* 0x000fe40003f56200 */
[----:B------:R-:W-:Y:S01]  /*0260*/  FFMA.FTZ R8, R5, R8, R7 ;  /* 0x0000000805087223 */ /* 0x000fe20000010007 */
[----:B------:R-:W-:Y:S02]  /*0270*/  FSETP.GE.FTZ.AND P3, PT, |R15|, 1.0029599666595458984, PT ;  /* 0x3f8060fe0f00780b */ /* 0x000fe40003f76200 */
[----:B------:R-:W-:Y:S01]  /*0280*/  FSEL R22, R12, 0.11284004896879196167, P1 ;  /* 0x3de718af0c167808 */ /* 0x000fe20000800000 */
[----:B------:R-:W-:Y:S01]  /*0290*/  FFMA.FTZ R6, R5, R8, R6 ;  /* 0x0000000805067223 */ /* 0x000fe20000010006 */
[----:B------:R-:W-:Y:S01]  /*02a0*/  HFMA2.MMA R8, -RZ, RZ, 1.8525390625, -0.310791015625 ;  /* 0x3f69b4f9ff087435 */ /* 0x000fe200000001ff */
[C---:B------:R-:W-:Y:S01]  /*02b0*/  FSEL R20, R11.reuse, R20, P2 ;  /* 0x000000140b147208 */ /* 0x040fe20001000000 */
[----:B------:R-:W-:Y:S01]  /*02c0*/  FADD.FTZ R11, -R11, -RZ ;  /* 0x800000ff0b0b7221 */ /* 0x000fe20000010100 */
[----:B------:R-:W-:Y:S01]  /*02d0*/  FFMA.FTZ R6, R5, R6, R22 ;  /* 0x0000000605067223 */ /* 0x000fe20000010016 */
[----:B------:R-:W-:-:S02]  /*02e0*/  FSEL R7, R17, 8.4834944573231041431e-05, P2 ;  /* 0x38b1e96a11077808 */ /* 0x000fc40001000000 */
[----:B------:R-:W-:Y:S02]  /*02f0*/  FSEL R21, -R16, -0.00082130916416645050049, P2 ;  /* 0xba574d2010157808 */ /* 0x000fe40001000100 */
[----:B------:R-:W-:Y:S02]  /*0300*/  FSEL R23, R9, 0.0052134888246655464172, P2 ;  /* 0x3baad5ea09177808 */ /* 0x000fe40001000000 */
[----:B------:R-:W-:Y:S01]  /*0310*/  FSEL R22, R8, -0.37612664699554443359, P1 ;  /* 0xbec093ac08167808 */ /* 0x000fe20000800000 */
[----:B------:R-:W-:Y:S01]  /*0320*/  FFMA.FTZ R21, R20, R7, R21 ;  /* 0x0000000714157223 */ /* 0x000fe20000010015 */
[----:B------:R-:W-:-:S03]  /*0330*/  IMAD.MOV.U32 R7, RZ, RZ, 0x3f210a14 ;  /* 0x3f210a14ff077424 */ /* 0x000fc600078e00ff */
[----:B------:R-:W-:Y:S01]  /*0340*/  FFMA.FTZ R22, R5, R6, R22 ;  /* 0x0000000605167223 */ /* 0x000fe20000010016 */
[----:B------:R-:W-:Y:S01]  /*0350*/  FADD.FTZ R6, |R15|, -RZ ;  /* 0x800000ff0f067221 */ /* 0x000fe20000010200 */
[----:B------:R-:W-:Y:S01]  /*0360*/  FFMA.FTZ R23, R20, R21, R23 ;  /* 0x0000001514177223 */ /* 0x000fe20000010017 */
[C---:B------:R-:W-:Y:S02]  /*0370*/  FSEL R24, R7.reuse, 0.12837915122509002686, P1 ;  /* 0x3e0375d307187808 */ /* 0x040fe40000800000 */
[----:B------:R-:W-:Y:S02]  /*0380*/  FSEL R27, R7, 0.12837915122509002686, P2 ;  /* 0x3e0375d3071b7808 */ /* 0x000fe40001000000 */
[C---:B------:R-:W-:Y:S01]  /*0390*/  FSEL R21, R6.reuse, R25, P3 ;  /* 0x0000001906157208 */ /* 0x040fe20001800000 */
[----:B------:R-:W-:Y:S01]  /*03a0*/  FFMA.FTZ R5, R5, R22, R24 ;  /* 0x0000001605057223 */ /* 0x000fe20000010018 */
[----:B------:R-:W-:Y:S01]  /*03b0*/  FSEL R25, -R13, -0.026868773624300956726, P2 ;  /* 0xbcdc1be70d197808 */ /* 0x000fe20001000100 */
[----:B------:R-:W-:Y:S01]  /*03c0*/  FADD.FTZ R6, -R6, -RZ ;  /* 0x800000ff06067221 */ /* 0x000fe20000010100 */
[----:B------:R-:W-:-:S02]  /*03d0*/  FSEL R22, R17, 8.4834944573231041431e-05, P3 ;  /* 0x38b1e96a11167808 */ /* 0x000fc40001800000 */
[----:B------:R-:W-:Y:S01]  /*03e0*/  FSEL R24, -R16, -0.00082130916416645050049, P3 ;  /* 0xba574d2010187808 */ /* 0x000fe20001800100 */
[----:B------:R-:W-:Y:S01]  /*03f0*/  FFMA.FTZ R23, R20, R23, R25 ;  /* 0x0000001714177223 */ /* 0x000fe20000010019 */
[----:B------:R-:W-:-:S03]  /*0400*/  FSEL R25, R12, 0.11284004896879196167, P2 ;  /* 0x3de718af0c197808 */ /* 0x000fc60001000000 */
[----:B------:R-:W-:Y:S01]  /*0410*/  FFMA.FTZ R22, R21, R22, R24 ;  /* 0x0000001615167223 */ /* 0x000fe20000010018 */
[----:B------:R-:W-:Y:S01]  /*0420*/  FSEL R24, R9, 0.0052134888246655464172, P3 ;  /* 0x3baad5ea09187808 */ /* 0x000fe20001800000 */
[----:B------:R-:W-:Y:S01]  /*0430*/  FFMA.FTZ R23, R20, R23, R25 ;  /* 0x0000001714177223 */ /* 0x000fe20000010019 */
[----:B------:R-:W-:-:S03]  /*0440*/  FSEL R25, R8, -0.37612664699554443359, P2 ;  /* 0xbec093ac08197808 */ /* 0x000fc60001000000 */
[----:B------:R-:W-:Y:S01]  /*0450*/  FFMA.FTZ R22, R21, R22, R24 ;  /* 0x0000001615167223 */ /* 0x000fe20000010018 */
[----:B------:R-:W-:Y:S01]  /*0460*/  FSEL R24, -R13, -0.026868773624300956726, P3 ;  /* 0xbcdc1be70d187808 */ /* 0x000fe20001800100 */
[----:B------:R-:W-:Y:S01]  /*0470*/  FFMA.FTZ R25, R20, R23, R25 ;  /* 0x0000001714197223 */ /* 0x000fe20000010019 */
[----:B------:R-:W-:Y:S01]  /*0480*/  FADD.FTZ R23, -R4, -RZ ;  /* 0x800000ff04177221 */ /* 0x000fe20000010100 */
[----:B------:R-:W-:Y:S02]  /*0490*/  PRMT R4, R2, 0x7632, R4 ;  /* 0x0000763202047816 */ /* 0x000fe40000000004 */
[----:B------:R-:W-:Y:S01]  /*04a0*/  FFMA.FTZ R22, R21, R22, R24 ;  /* 0x0000001615167223 */ /* 0x000fe20000010018 */
[----:B------:R-:W-:Y:S01]  /*04b0*/  FSEL R24, R12, 0.11284004896879196167, P3 ;  /* 0x3de718af0c187808 */ /* 0x000fe20001800000 */
[----:B------:R-:W-:Y:S01]  /*04c0*/  FFMA.FTZ R20, R20, R25, R27 ;  /* 0x0000001914147223 */ /* 0x000fe2000001001b */
[----:B------:R-:W-:Y:S02]  /*04d0*/  FSEL R2, R23, R10, P1 ;  /* 0x0000000a17027208 */ /* 0x000fe40000800000 */
[----:B------:R-:W-:Y:S01]  /*04e0*/  SHF.L.U32 R4, R4, 0x10, RZ ;  /* 0x0000001004047819 */ /* 0x000fe200000006ff */
[----:B------:R-:W-:Y:S01]  /*04f0*/  FFMA.FTZ R22, R21, R22, R24 ;  /* 0x0000001615167223 */ /* 0x000fe20000010018 */
[----:B------:R-:W-:Y:S01]  /*0500*/  FSEL R24, R8, -0.37612664699554443359, P3 ;  /* 0xbec093ac08187808 */ /* 0x000fe20001800000 */
[----:B------:R-:W-:Y:S01]  /*0510*/  FFMA.FTZ R2, R5, R2, R2 ;  /* 0x0000000205027223 */ /* 0x000fe20000010002 */
[----:B------:R-:W-:Y:S01]  /*0520*/  FSEL R5, R11, R18, P2 ;  /* 0x000000120b057208 */ /* 0x000fe20001000000 */
[C---:B------:R-:W-:Y:S01]  /*0530*/  FADD.FTZ R11, |R4|.reuse, -RZ ;  /* 0x800000ff040b7221 */ /* 0x040fe20000010200 */
[----:B------:R-:W-:Y:S01]  /*0540*/  FMUL.FTZ R26, R4, R4 ;  /* 0x00000004041a7220 */ /* 0x000fe20000410000 */
[----:B------:R-:W-:Y:S01]  /*0550*/  FFMA.FTZ R22, R21, R22, R24 ;  /* 0x0000001615167223 */ /* 0x000fe20000010018 */
[----:B------:R-:W-:Y:S01]  /*0560*/  FSEL R24, R7, 0.12837915122509002686, P3 ;  /* 0x3e0375d307187808 */ /* 0x000fe20001800000 */
[----:B------:R-:W-:Y:S01]  /*0570*/  FFMA.FTZ R5, R20, R5, R5 ;  /* 0x0000000514057223 */ /* 0x000fe20000010005 */
[----:B------:R-:W-:Y:S01]  /*0580*/  FSETP.GE.FTZ.AND P0, PT, |R4|, 1.0029599666595458984, PT ;  /* 0x3f8060fe0400780b */ /* 0x000fe20003f16200 */
[----:B------:R-:W0:Y:S01]  /*0590*/  @P1 MUFU.EX2 R20, R2 ;  /* 0x0000000200141308 */ /* 0x000e220000000800 */
[----:B------:R-:W-:Y:S01]  /*05a0*/  FSEL R25, R6, R15, P3 ;  /* 0x0000000f06197208 */ /* 0x000fe20001800000 */
[----:B------:R-:W-:Y:S01]  /*05b0*/  FFMA.FTZ R22, R21, R22, R24 ;  /* 0x0000001615167223 */ /* 0x000fe20000010018 */
[----:B------:R-:W-:-:S02]  /*05c0*/  FSEL R21, R11, R26, P0 ;  /* 0x0000001a0b157208 */ /* 0x000fc40000000000 */
[----:B------:R-:W-:Y:S01]  /*05d0*/  FSEL R24, R17, 8.4834944573231041431e-05, P0 ;  /* 0x38b1e96a11187808 */ /* 0x000fe20000000000 */
[----:B------:R-:W-:Y:S01]  /*05e0*/  FFMA.FTZ R6, R22, R25, R25 ;  /* 0x0000001916067223 */ /* 0x000fe20000010019 */
[----:B------:R-:W-:Y:S01]  /*05f0*/  FSEL R26, -R16, -0.00082130916416645050049, P0 ;  /* 0xba574d20101a7808 */ /* 0x000fe20000000100 */
[----:B------:R-:W1:Y:S01]  /*0600*/  @P2 MUFU.EX2 R23, R5 ;  /* 0x0000000500172308 */ /* 0x000e620000000800 */
[----:B------:R-:W-:Y:S02]  /*0610*/  FSEL R22, -R13, -0.026868773624300956726, P0 ;  /* 0xbcdc1be70d167808 */ /* 0x000fe40000000100 */
[----:B------:R-:W-:Y:S01]  /*0620*/  FSEL R27, R8, -0.37612664699554443359, P0 ;  /* 0xbec093ac081b7808 */ /* 0x000fe20000000000 */
[----:B------:R-:W-:Y:S01]  /*0630*/  FFMA.FTZ R24, R21, R24, R26 ;  /* 0x0000001815187223 */ /* 0x000fe2000001001a */
[----:B------:R-:W-:Y:S01]  /*0640*/  FSEL R26, R9, 0.0052134888246655464172, P0 ;  /* 0x3baad5ea091a7808 */ /* 0x000fe20000000000 */
[----:B0-----:R-:W-:-:S04]  /*0650*/  @P1 FADD.FTZ R25, -R20, 1 ;  /* 0x3f80000014191421 */ /* 0x001fc80000010100 */
[----:B------:R-:W-:Y:S01]  /*0660*/  FFMA.FTZ R24, R21, R24, R26 ;  /* 0x0000001815187223 */ /* 0x000fe2000001001a */
[----:B------:R-:W0:Y:S01]  /*0670*/  @P3 MUFU.EX2 R20, R6 ;  /* 0x0000000600143308 */ /* 0x000e220000000800 */
[----:B------:R-:W-:Y:S02]  /*0680*/  @P1 LOP3.LUT R2, R25, 0x80000000, R10, 0xb8, !PT ;  /* 0x8000000019021812 */ /* 0x000fe400078eb80a */
[----:B------:R-:W-:Y:S01]  /*0690*/  FFMA.FTZ R22, R21, R24, R22 ;  /* 0x0000001815167223 */ /* 0x000fe20000010016 */
[----:B------:R-:W-:Y:S01]  /*06a0*/  FSEL R25, R12, 0.11284004896879196167, P0 ;  /* 0x3de718af0c197808 */ /* 0x000fe20000000000 */
[----:B-1----:R-:W-:Y:S01]  /*06b0*/  @P2 FADD.FTZ R23, -R23, 1 ;  /* 0x3f80000017172421 */ /* 0x002fe20000010100 */
[C---:B----4-:R-:W-:Y:S01]  /*06c0*/  IMAD.U32 R10, R14.reuse, 0x10000, RZ ;  /* 0x000100000e0a7824 */ /* 0x050fe200078e00ff */
[----:B------:R-:W-:Y:S02]  /*06d0*/  PRMT R24, R14, 0x7632, R24 ;  /* 0x000076320e187816 */ /* 0x000fe40000000018 */
[----:B------:R-:W-:Y:S01]  /*06e0*/  FFMA.FTZ R22, R21, R22, R25 ;  /* 0x0000001615167223 */ /* 0x000fe20000010019 */
[----:B------:R-:W-:-:S02]  /*06f0*/  FSEL R14, R7, 0.12837915122509002686, P0 ;  /* 0x3e0375d3070e7808 */ /* 0x000fc40000000000 */
[----:B------:R-:W-:Y:S01]  /*0700*/  @P2 LOP3.LUT R5, R23, 0x80000000, R18, 0xb8, !PT ;  /* 0x8000000017052812 */ /* 0x000fe200078eb812 */
[C---:B------:R-:W-:Y:S01]  /*0710*/  FFMA.FTZ R22, R21.reuse, R22, R27 ;  /* 0x0000001615167223 */ /* 0x040fe2000001001b */
[C---:B------:R-:W-:Y:S01]  /*0720*/  FADD.FTZ R18, |R10|.reuse, -RZ ;  /* 0x800000ff0a127221 */ /* 0x040fe20000010200 */
[----:B------:R-:W-:Y:S01]  /*0730*/  FMUL.FTZ R23, R10, R10 ;  /* 0x0000000a0a177220 */ /* 0x000fe20000410000 */
[----:B0-----:R-:W-:Y:S01]  /*0740*/  @P3 FADD.FTZ R20, -R20, 1 ;  /* 0x3f80000014143421 */ /* 0x001fe20000010100 */
[----:B------:R-:W-:Y:S01]  /*0750*/  FSETP.GE.FTZ.AND P1, PT, |R10|, 1.0029599666595458984, PT ;  /* 0x3f8060fe0a00780b */ /* 0x000fe20003f36200 */
[----:B------:R-:W-:Y:S01]  /*0760*/  FFMA.FTZ R21, R21, R22, R14 ;  /* 0x0000001615157223 */ /* 0x000fe2000001000e */
[----:B------:R-:W-:Y:S01]  /*0770*/  IMAD.U32 R14, R24, 0x10000, RZ ;  /* 0x00010000180e7824 */ /* 0x000fe200078e00ff */
[----:B------:R-:W-:Y:S02]  /*0780*/  F2FP.BF16.F32.PACK_AB R2, R5, R2 ;  /* 0x000000020502723e */ /* 0x000fe400000010ff */
[----:B------:R-:W-:Y:S01]  /*0790*/  @P3 LOP3.LUT R6, R20, 0x80000000, R15, 0xb8, !PT ;  /* 0x8000000014063812 */ /* 0x000fe200078eb80f */
[----:B------:R-:W-:Y:S01]  /*07a0*/  FADD.FTZ R22, |R14|, -RZ ;  /* 0x800000ff0e167221 */ /* 0x000fe20000010200 */
[----:B------:R-:W-:Y:S01]  /*07b0*/  FSEL R15, R18, R23, P1 ;  /* 0x00000017120f7208 */ /* 0x000fe20000800000 */
[----:B------:R-:W-:Y:S01]  /*07c0*/  FMUL.FTZ R23, R14, R14 ;  /* 0x0000000e0e177220 */ /* 0x000fe20000410000 */
[----:B------:R-:W-:-:S02]  /*07d0*/  FSEL R20, R17, 8.4834944573231041431e-05, P1 ;  /* 0x38b1e96a11147808 */ /* 0x000fc40000800000 */
[----:B------:R-:W-:Y:S02]  /*07e0*/  FSEL R24, -R16, -0.00082130916416645050049, P1 ;  /* 0xba574d2010187808 */ /* 0x000fe40000800100 */
[----:B------:R-:W-:Y:S02]  /*07f0*/  FSETP.GE.FTZ.AND P2, PT, |R14|, 1.0029599666595458984, PT ;  /* 0x3f8060fe0e00780b */ /* 0x000fe40003f56200 */
[----:B------:R-:W-:Y:S01]  /*0800*/  FSEL R26, R9, 0.0052134888246655464172, P1 ;  /* 0x3baad5ea091a7808 */ /* 0x000fe20000800000 */
[----:B------:R-:W-:Y:S01]  /*0810*/  FFMA.FTZ R24, R15, R20, R24 ;  /* 0x000000140f187223 */ /* 0x000fe20000010018 */
[----:B------:R-:W-:Y:S02]  /*0820*/  FSEL R20, R22, R23, P2 ;  /* 0x0000001716147208 */ /* 0x000fe40001000000 */
[----:B------:R-:W-:Y:S01]  /*0830*/  FSEL R23, R17, 8.4834944573231041431e-05, P2 ;  /* 0x38b1e96a11177808 */ /* 0x000fe20001000000 */
[----:B------:R-:W-:Y:S01]  /*0840*/  FFMA.FTZ R24, R15, R24, R26 ;  /* 0x000000180f187223 */ /* 0x000fe2000001001a */
[----:B------:R-:W-:-:S02]  /*0850*/  FSEL R25, -R16, -0.00082130916416645050049, P2 ;  /* 0xba574d2010197808 */ /* 0x000fc40001000100 */
[----:B------:R-:W-:Y:S02]  /*0860*/  FSEL R26, -R13, -0.026868773624300956726, P1 ;  /* 0xbcdc1be70d1a7808 */ /* 0x000fe40000800100 */
[----:B------:R-:W-:Y:S01]  /*0870*/  FSEL R27, R8, -0.37612664699554443359, P2 ;  /* 0xbec093ac081b7808 */ /* 0x000fe20001000000 */
[----:B------:R-:W-:Y:S01]  /*0880*/  FFMA.FTZ R23, R20, R23, R25 ;  /* 0x0000001714177223 */ /* 0x000fe20000010019 */
[----:B------:R-:W-:Y:S01]  /*0890*/  FSEL R25, R9, 0.0052134888246655464172, P2 ;  /* 0x3baad5ea09197808 */ /* 0x000fe20001000000 */
[----:B------:R-:W-:Y:S01]  /*08a0*/  FFMA.FTZ R24, R15, R24, R26 ;  /* 0x000000180f187223 */ /* 0x000fe2000001001a */
[----:B------:R-:W-:Y:S02]  /*08b0*/  FSEL R26, R12, 0.11284004896879196167, P1 ;  /* 0x3de718af0c1a7808 */ /* 0x000fe40000800000 */
[----:B------:R-:W-:Y:S01]  /*08c0*/  FSEL R29, R7, 0.12837915122509002686, P2 ;  /* 0x3e0375d3071d7808 */ /* 0x000fe20001000000 */
[----:B------:R-:W-:Y:S01]  /*08d0*/  FFMA.FTZ R23, R20, R23, R25 ;  /* 0x0000001714177223 */ /* 0x000fe20000010019 */
[----:B------:R-:W-:Y:S01]  /*08e0*/  FSEL R25, -R13, -0.026868773624300956726, P2 ;  /* 0xbcdc1be70d197808 */ /* 0x000fe20001000100 */
[----:B------:R-:W-:Y:S01]  /*08f0*/  FFMA.FTZ R24, R15, R24, R26 ;  /* 0x000000180f187223 */ /* 0x000fe2000001001a */
[----:B------:R-:W-:-:S03]  /*0900*/  FSEL R26, R8, -0.37612664699554443359, P1 ;  /* 0xbec093ac081a7808 */ /* 0x000fc60000800000 */
[----:B------:R-:W-:Y:S01]  /*0910*/  FFMA.FTZ R23, R20, R23, R25 ;  /* 0x0000001714177223 */ /* 0x000fe20000010019 */
[----:B------:R-:W-:Y:S01]  /*0920*/  FSEL R25, R12, 0.11284004896879196167, P2 ;  /* 0x3de718af0c197808 */ /* 0x000fe20001000000 */
[----:B------:R-:W-:Y:S01]  /*0930*/  FFMA.FTZ R24, R15, R24, R26 ;  /* 0x000000180f187223 */ /* 0x000fe2000001001a */
[----:B------:R-:W-:-:S03]  /*0940*/  FSEL R26, R7, 0.12837915122509002686, P1 ;  /* 0x3e0375d3071a7808 */ /* 0x000fc60000800000 */
[C---:B------:R-:W-:Y:S02]  /*0950*/  FFMA.FTZ R25, R20.reuse, R23, R25 ;  /* 0x0000001714197223 */ /* 0x040fe40000010019 */
[----:B------:R-:W-:Y:S01]  /*0960*/  FFMA.FTZ R23, R15, R24, R26 ;  /* 0x000000180f177223 */ /* 0x000fe2000001001a */
[C---:B-----5:R-:W-:Y:S01]  /*0970*/  SHF.L.U32 R15, R19.reuse, 0x10, RZ ;  /* 0x00000010130f7819 */ /* 0x060fe200000006ff */
[----:B------:R-:W-:Y:S01]  /*0980*/  FFMA.FTZ R27, R20, R25, R27 ;  /* 0x00000019141b7223 */ /* 0x000fe2000001001b */
[----:B------:R-:W-:Y:S01]  /*0990*/  FADD.FTZ R25, -R18, -RZ ;  /* 0x800000ff12197221 */ /* 0x000fe20000010100 */
[----:B------:R-:W-:Y:S02]  /*09a0*/  PRMT R19, R19, 0x7632, R19 ;  /* 0x0000763213137816 */ /* 0x000fe40000000013 */
[C---:B------:R-:W-:Y:S01]  /*09b0*/  FADD.FTZ R24, |R15|.reuse, -RZ ;  /* 0x800000ff0f187221 */ /* 0x040fe20000010200 */
[----:B------:R-:W-:Y:S01]  /*09c0*/  FSETP.GE.FTZ.AND P3, PT, |R15|, 1.0029599666595458984, PT ;  /* 0x3f8060fe0f00780b */ /* 0x000fe20003f76200 */
[----:B------:R-:W-:Y:S01]  /*09d0*/  FFMA.FTZ R20, R20, R27, R29 ;  /* 0x0000001b14147223 */ /* 0x000fe2000001001d */
[----:B------:R-:W-:Y:S01]  /*09e0*/  FSEL R18, R25, R10, P1 ;  /* 0x0000000a19127208 */ /* 0x000fe20000800000 */
[----:B------:R-:W-:Y:S01]  /*09f0*/  FMUL.FTZ R25, R15, R15 ;  /* 0x0000000f0f197220 */ /* 0x000fe20000410000 */
[----:B------:R-:W-:Y:S01]  /*0a00*/  FSEL R26, R17, 8.4834944573231041431e-05, P3 ;  /* 0x38b1e96a111a7808 */ /* 0x000fe20001800000 */
[----:B------:R-:W-:Y:S01]  /*0a10*/  IMAD.U32 R19, R19, 0x10000, RZ ;  /* 0x0001000013137824 */ /* 0x000fe200078e00ff */
[----:B------:R-:W-:Y:S01]  /*0a20*/  FSEL R28, -R16, -0.00082130916416645050049, P3 ;  /* 0xba574d20101c7808 */ /* 0x000fe20001800100 */
[----:B------:R-:W-:Y:S01]  /*0a30*/  FFMA.FTZ R18, R23, R18, R18 ;  /* 0x0000001217127223 */ /* 0x000fe20000010012 */
[C---:B------:R-:W-:Y:S01]  /*0a40*/  FSEL R25, R24.reuse, R25, P3 ;  /* 0x0000001918197208 */ /* 0x040fe20001800000 */
[C---:B------:R-:W-:Y:S01]  /*0a50*/  FADD.FTZ R23, |R19|.reuse, -RZ ;  /* 0x800000ff13177221 */ /* 0x040fe20000010200 */
[----:B------:R-:W-:Y:S01]  /*0a60*/  FSETP.GE.FTZ.AND P4, PT, |R19|, 1.0029599666595458984, PT ;  /* 0x3f8060fe1300780b */ /* 0x000fe20003f96200 */
[----:B------:R-:W-:-:S02]  /*0a70*/  FADD.FTZ R24, -R24, -RZ ;  /* 0x800000ff18187221 */ /* 0x000fc40000010100 */
[----:B------:R-:W-:Y:S01]  /*0a80*/  FFMA.FTZ R26, R25, R26, R28 ;  /* 0x0000001a191a7223 */ /* 0x000fe2000001001c */
[----:B------:R-:W-:Y:S01]  /*0a90*/  FMUL.FTZ R28, R19, R19 ;  /* 0x00000013131c7220 */ /* 0x000fe20000410000 */
[----:B------:R-:W-:Y:S02]  /*0aa0*/  FSEL R27, -R16, -0.00082130916416645050049, P4 ;  /* 0xba574d20101b7808 */ /* 0x000fe40002000100 */
[----:B------:R-:W-:Y:S02]  /*0ab0*/  FSEL R17, R17, 8.4834944573231041431e-05, P4 ;  /* 0x38b1e96a11117808 */ /* 0x000fe40002000000 */
[----:B------:R-:W-:Y:S02]  /*0ac0*/  FSEL R16, R23, R28, P4 ;  /* 0x0000001c17107208 */ /* 0x000fe40002000000 */
[C---:B------:R-:W-:Y:S02]  /*0ad0*/  FSEL R28, R9.reuse, 0.0052134888246655464172, P3 ;  /* 0x3baad5ea091c7808 */ /* 0x040fe40001800000 */
[----:B------:R-:W-:Y:S01]  /*0ae0*/  FSEL R9, R9, 0.0052134888246655464172, P4 ;  /* 0x3baad5ea09097808 */ /* 0x000fe20002000000 */
[----:B------:R-:W-:Y:S01]  /*0af0*/  FFMA.FTZ R17, R16, R17, R27 ;  /* 0x0000001110117223 */ /* 0x000fe2000001001b */
[----:B------:R-:W-:Y:S01]  /*0b00*/  FSEL R27, -R13, -0.026868773624300956726, P3 ;  /* 0xbcdc1be70d1b7808 */ /* 0x000fe20001800100 */
[C---:B------:R-:W-:Y:S01]  /*0b10*/  FFMA.FTZ R26, R25.reuse, R26, R28 ;  /* 0x0000001a191a7223 */ /* 0x040fe2000001001c */
[----:B------:R-:W-:Y:S01]  /*0b20*/  FSEL R24, R24, R15, P3 ;  /* 0x0000000f18187208 */ /* 0x000fe20001800000 */
[----:B------:R-:W-:Y:S01]  /*0b30*/  FFMA.FTZ R9, R16, R17, R9 ;  /* 0x0000001110097223 */ /* 0x000fe20000010009 */
[C---:B------:R-:W-:Y:S01]  /*0b40*/  FSEL R17, R12.reuse, 0.11284004896879196167, P4 ;  /* 0x3de718af0c117808 */ /* 0x040fe20002000000 */
[----:B------:R-:W-:Y:S01]  /*0b50*/  FFMA.FTZ R26, R25, R26, R27 ;  /* 0x0000001a191a7223 */ /* 0x000fe2000001001b */
[----:B------:R-:W-:-:S02]  /*0b60*/  FSEL R27, R12, 0.11284004896879196167, P3 ;  /* 0x3de718af0c1b7808 */ /* 0x000fc40001800000 */
[----:B------:R-:W0:Y:S03]  /*0b70*/  @P1 MUFU.EX2 R12, R18 ;  /* 0x00000012000c1308 */ /* 0x000e260000000800 */
[----:B------:R-:W-:Y:S01]  /*0b80*/  FFMA.FTZ R26, R25, R26, R27 ;  /* 0x0000001a191a7223 */ /* 0x000fe2000001001b */
[----:B------:R-:W-:-:S05]  /*0b90*/  FSEL R27, R8, -0.37612664699554443359, P3 ;  /* 0xbec093ac081b7808 */ /* 0x000fca0001800000 */
[----:B------:R-:W-:Y:S01]  /*0ba0*/  FFMA.FTZ R26, R25, R26, R27 ;  /* 0x0000001a191a7223 */ /* 0x000fe2000001001b */
[----:B------:R-:W-:-:S05]  /*0bb0*/  FSEL R27, R7, 0.12837915122509002686, P3 ;  /* 0x3e0375d3071b7808 */ /* 0x000fca0001800000 */
[----:B------:R-:W-:Y:S01]  /*0bc0*/  FFMA.FTZ R25, R25, R26, R27 ;  /* 0x0000001a19197223 */ /* 0x000fe2000001001b */
[----:B------:R-:W-:Y:S01]  /*0bd0*/  FSEL R26, -R13, -0.026868773624300956726, P4 ;  /* 0xbcdc1be70d1a7808 */ /* 0x000fe20002000100 */
[----:B0-----:R-:W-:Y:S01]  /*0be0*/  @P1 FADD.FTZ R5, -R12, 1 ;  /* 0x3f8000000c051421 */ /* 0x001fe20000010100 */
[----:B------:R-:W-:-:S03]  /*0bf0*/  FSEL R27, R7, 0.12837915122509002686, P4 ;  /* 0x3e0375d3071b7808 */ /* 0x000fc60002000000 */
[----:B------:R-:W-:Y:S01]  /*0c00*/  FFMA.FTZ R13, R16, R9, R26 ;  /* 0x00000009100d7223 */ /* 0x000fe2000001001a */
[----:B------:R-:W-:Y:S01]  /*0c10*/  FADD.FTZ R9, -R11, -RZ ;  /* 0x800000ff0b097221 */ /* 0x000fe20000010100 */
[----:B------:R-:W-:Y:S01]  /*0c20*/  FFMA.FTZ R11, R25, R24, R24 ;  /* 0x00000018190b7223 */ /* 0x000fe20000010018 */
[----:B------:R-:W-:Y:S01]  /*0c30*/  FSEL R25, R8, -0.37612664699554443359, P4 ;  /* 0xbec093ac08197808 */ /* 0x000fe20002000000 */
[----:B------:R-:W-:Y:S01]  /*0c40*/  FFMA.FTZ R17, R16, R13, R17 ;  /* 0x0000000d10117223 */ /* 0x000fe20000010011 */
[----:B------:R-:W-:Y:S01]  /*0c50*/  @P1 LOP3.LUT R18, R5, 0x80000000, R10, 0xb8, !PT ;  /* 0x8000000005121812 */ /* 0x000fe200078eb80a */
[----:B------:R-:W-:Y:S01]  /*0c60*/  @P3 MUFU.EX2 R13, R11 ;  /* 0x0000000b000d3308 */ /* 0x000fe20000000800 */
[----:B------:R-:W-:Y:S01]  /*0c70*/  FSEL R24, R9, R4, P0 ;  /* 0x0000000409187208 */ /* 0x000fe20000000000 */
[----:B------:R-:W-:Y:S01]  /*0c80*/  FADD.FTZ R9, -R22, -RZ ;  /* 0x800000ff16097221 */ /* 0x000fe20000010100 */
[----:B------:R-:W-:Y:S01]  /*0c90*/  FADD.FTZ R22, -R23, -RZ ;  /* 0x800000ff17167221 */ /* 0x000fe20000010100 */
[----:B------:R-:W-:-:S02]  /*0ca0*/  FFMA.FTZ R25, R16, R17, R25 ;  /* 0x0000001110197223 */ /* 0x000fc40000010019 */
[----:B------:R-:W-:Y:S01]  /*0cb0*/  FFMA.FTZ R21, R21, R24, R24 ;  /* 0x0000001815157223 */ /* 0x000fe20000010018 */
[----:B------:R-:W-:Y:S01]  /*0cc0*/  FSEL R23, R9, R14, P2 ;  /* 0x0000000e09177208 */ /* 0x000fe20001000000 */
[----:B------:R-:W-:Y:S01]  /*0cd0*/  FFMA.FTZ R16, R16, R25, R27 ;  /* 0x0000001910107223 */ /* 0x000fe2000001001b */
[----:B------:R-:W0:Y:S01]  /*0ce0*/  LDC.64 R8, c[0x0][0x218] ;  /* 0x00008600ff087b82 */ /* 0x000e220000000a00 */
[----:B------:R-:W1:Y:S02]  /*0cf0*/  @P0 MUFU.EX2 R17, R21 ;  /* 0x0000001500110308 */ /* 0x000e640000000800 */
[----:B------:R-:W-:Y:S01]  /*0d00*/  FFMA.FTZ R7, R20, R23, R23 ;  /* 0x0000001714077223 */ /* 0x000fe20000010017 */
[----:B------:R-:W-:-:S05]  /*0d10*/  FSEL R23, R22, R19, P4 ;  /* 0x0000001316177208 */ /* 0x000fca0002000000 */
[----:B------:R-:W-:Y:S01]  /*0d20*/  FFMA.FTZ R16, R16, R23, R23 ;  /* 0x0000001710107223 */ /* 0x000fe20000010017 */
[----:B------:R-:W2:Y:S08]  /*0d30*/  @P2 MUFU.EX2 R20, R7 ;  /* 0x0000000700142308 */ /* 0x000eb00000000800 */
[----:B------:R-:W3:Y:S01]  /*0d40*/  @P4 MUFU.EX2 R22, R16 ;  /* 0x0000001000164308 */ /* 0x000ee20000000800 */
[----:B-1----:R-:W-:Y:S01]  /*0d50*/  @P0 FADD.FTZ R17, -R17, 1 ;  /* 0x3f80000011110421 */ /* 0x002fe20000010100 */
[----:B0-----:R-:W-:-:S04]  /*0d60*/  IMAD.WIDE.U32 R8, R0, 0x2, R8 ;  /* 0x0000000200087825 */ /* 0x001fc800078e0008 */
[----:B------:R-:W-:Y:S01]  /*0d70*/  @P3 FADD.FTZ R0, -R13, 1 ;  /* 0x3f8000000d003421 */ /* 0x000fe20000010100 */
[----:B------:R-:W-:Y:S01]  /*0d80*/  @P0 LOP3.LUT R21, R17, 0x80000000, R4, 0xb8, !PT ;  /* 0x8000000011150812 */ /* 0x000fe200078eb804 */
[----:B--2---:R-:W-:-:S03]  /*0d90*/  @P2 FADD.FTZ R23, -R20, 1 ;  /* 0x3f80000014172421 */ /* 0x004fc60000010100 */
[----:B------:R-:W-:Y:S01]  /*0da0*/  @P3 LOP3.LUT R11, R0, 0x80000000, R15, 0xb8, !PT ;  /* 0x80000000000b3812 */ /* 0x000fe200078eb80f */
[----:B------:R-:W-:Y:S01]  /*0db0*/  IMAD.WIDE R8, R3, 0x4, R8 ;  /* 0x0000000403087825 */ /* 0x000fe200078e0208 */
[----:B------:R-:W-:Y:S02]  /*0dc0*/  @P2 LOP3.LUT R7, R23, 0x80000000, R14, 0xb8, !PT ;  /* 0x8000000017072812 */ /* 0x000fe400078eb80e */
[----:B------:R-:W-:Y:S01]  /*0dd0*/  F2FP.BF16.F32.PACK_AB R21, R21, R6 ;  /* 0x000000061515723e */ /* 0x000fe200000010ff */
[----:B---3--:R-:W-:Y:S01]  /*0de0*/  @P4 FADD.FTZ R22, -R22, 1 ;  /* 0x3f80000016164421 */ /* 0x008fe20000010100 */
[----:B------:R-:W-:Y:S01]  /*0df0*/  F2FP.BF16.F32.PACK_AB R7, R7, R18 ;  /* 0x000000120707723e */ /* 0x000fe200000010ff */
[----:B------:R-:W-:Y:S03]  /*0e00*/  STG.E desc[UR4][R8.64], R2 ;  /* 0x0000000208007986 */ /* 0x000fe6000c101904 */
[----:B------:R-:W-:Y:S01]  /*0e10*/  @P4 LOP3.LUT R16, R22, 0x80000000, R19, 0xb8, !PT ;  /* 0x8000000016104812 */ /* 0x000fe200078eb813 */
[----:B------:R-:W-:Y:S03]  /*0e20*/  STG.E desc[UR4][R8.64+0x200], R21 ;  /* 0x0002001508007986 */ /* 0x000fe6000c101904 */
[----:B------:R-:W-:Y:S01]  /*0e30*/  F2FP.BF16.F32.PACK_AB R11, R16, R11 ;  /* 0x0000000b100b723e */ /* 0x000fe200000010ff */
[----:B------:R-:W-:Y:S04]  /*0e40*/  STG.E desc[UR4][R8.64+0x400], R7 ;  /* 0x0004000708007986 */ /* 0x000fe8000c101904 */
[----:B------:R-:W-:Y:S01]  /*0e50*/  STG.E desc[UR4][R8.64+0x600], R11 ;  /* 0x0006000b08007986 */ /* 0x000fe2000c101904 */
[----:B------:R-:W-:Y:S05]  /*0e60*/  EXIT ;  /* 0x000000000000794d */ /* 0x000fea0003800000 */
.L_x_584:
[----:B------:R-:W0:Y:S01]  /*0e70*/  S2R R7, SR_TID.X ;  /* 0x0000000000077919 */ /* 0x000e220000002100 */
[----:B------:R-:W-:Y:S02]  /*0e80*/  PRMT R14, RZ, 0x7610, R14 ;  /* 0x00007610ff0e7816 */ /* 0x000fe4000000000e */
[----:B0-----:R-:W-:Y:S01]  /*0e90*/  ISETP.GE.AND P0, PT, R7, R8, PT ;  /* 0x000000080700720c */ /* 0x001fe20003f06270 */
[----:B------:R-:W-:-:S12]  /*0ea0*/  IMAD.MOV.U32 R23, RZ, RZ, R7 ;  /* 0x000000ffff177224 */ /* 0x000fd800078e0007 */
[----:B------:R-:W-:Y:S01]  /*0eb0*/  @!P0 IADD3 R15, R0, R23, RZ ;  /* 0x00000017000f8210 */ /* 0x000fe20007ffe0ff */
[----:B------:R-:W-:-:S05]  /*0ec0*/  @!P0 VIADD R23, R23, 0x80 ;  /* 0x0000008017178836 */ /* 0x000fca0000000000 */
[----:B------:R-:W-:-:S13]  /*0ed0*/  ISETP.GE.AND P6, PT, R23, R8, PT ;  /* 0x000000081700720c */ /* 0x000fda0003fc6270 */
[----:B------:R-:W-:Y:S01]  /*0ee0*/  @!P6 IMAD.IADD R27, R0, 0x1, R23 ;  /* 0x00000001001be824 */ /* 0x000fe200078e0217 */
[----:B------:R-:W-:Y:S01]  /*0ef0*/  @!P6 IADD3 R23, R23, 0x80, RZ ;  /* 0x000000801717e810 */ /* 0x000fe20007ffe0ff */
[----:B------:R-:W0:Y:S03]  /*0f00*/  @!P6 LDC.64 R4, c[0x0][0x220] ;  /* 0x00008800ff04eb82 */ /* 0x000e260000000a00 */
[----:B------:R-:W-:-:S13]  /*0f10*/  ISETP.GE.AND P5, PT, R23, R8, PT ;  /* 0x000000081700720c */ /* 0x000fda0003fa6270 */
[----:B------:R-:W-:Y:S01]  /*0f20*/  @!P5 IMAD.IADD R29, R0, 0x1, R23 ;  /* 0x00000001001dd824 */ /* 0x000fe200078e0217 */
[----:B------:R-:W1:Y:S01]  /*0f30*/  @!P5 LDC.64 R2, c[0x0][0x220] ;  /* 0x00008800ff02db82 */ /* 0x000e620000000a00 */
[----:B------:R-:W-:-:S05]  /*0f40*/  @!P5 VIADD R23, R23, 0x80 ;  /* 0x000000801717d836 */ /* 0x000fca0000000000 */
[----:B------:R-:W-:Y:S01]  /*0f50*/  ISETP.GE.AND P4, PT, R23, R8, PT ;  /* 0x000000081700720c */ /* 0x000fe20003f86270 */
[----:B0-----:R-:W-:-:S05]  /*0f60*/  @!P6 IMAD.WIDE.U32 R26, R27, 0x2, R4 ;  /* 0x000000021b1ae825 */ /* 0x001fca00078e0004 */
[----:B------:R-:W5:Y:S07]  /*0f70*/  @!P6 LDG.E.U16 R14, desc[UR4][R26.64] ;  /* 0x000000041a0ee981 */ /* 0x000f6e000c1e1500 */
[----:B------:R-:W-:Y:S01]  /*0f80*/  @!P4 IADD3 R9, R0, R23, RZ ;  /* 0x000000170009c210 */ /* 0x000fe20007ffe0ff */
[----:B------:R-:W-:Y:S01]  /*0f90*/  @!P4 VIADD R23, R23, 0x80 ;  /* 0x000000801717c836 */ /* 0x000fe20000000000 */
[----:B------:R-:W0:Y:S04]  /*0fa0*/  @!P4 LDC.64 R16, c[0x0][0x220] ;  /* 0x00008800ff10cb82 */ /* 0x000e280000000a00 */
[----:B------:R-:W-:-:S13]  /*0fb0*/  ISETP.GE.AND P3, PT, R23, R8, PT ;  /* 0x000000081700720c */ /* 0x000fda0003f66270 */
[----:B------:R-:W-:Y:S01]  /*0fc0*/  @!P3 IMAD.IADD R25, R0, 0x1, R23 ;  /* 0x000000010019b824 */ /* 0x000fe200078e0217 */
[----:B------:R-:W-:Y:S01]  /*0fd0*/  @!P3 IADD3 R23, R23, 0x80, RZ ;  /* 0x000000801717b810 */ /* 0x000fe20007ffe0ff */
[----:B-1----:R-:W-:Y:S01]  /*0fe0*/  @!P5 IMAD.WIDE.U32 R28, R29, 0x2, R2 ;  /* 0x000000021d1cd825 */ /* 0x002fe200078e0002 */
[----:B------:R-:W1:Y:S02]  /*0ff0*/  @!P3 LDC.64 R10, c[0x0][0x220] ;  /* 0x00008800ff0abb82 */ /* 0x000e640000000a00 */
[----:B------:R-:W-:-:S13]  /*1000*/  ISETP.GE.AND P2, PT, R23, R8, PT ;  /* 0x000000081700720c */ /* 0x000fda0003f46270 */
[----:B------:R-:W-:Y:S01]  /*1010*/  @!P2 IMAD.IADD R21, R0, 0x1, R23 ;  /* 0x000000010015a824 */ /* 0x000fe200078e0217 */
[----:B------:R-:W2:Y:S01]  /*1020*/  @!P2 LDC.64 R12, c[0x0][0x220] ;  /* 0x00008800ff0cab82 */ /* 0x000ea20000000a00 */
[----:B------:R-:W-:-:S05]  /*1030*/  @!P2 VIADD R23, R23, 0x80 ;  /* 0x000000801717a836 */ /* 0x000fca0000000000 */
[----:B------:R-:W-:-:S13]  /*1040*/  ISETP.GE.AND P1, PT, R23, R8, PT ;  /* 0x000000081700720c */ /* 0x000fda0003f26270 */
[----:B------:R-:W-:Y:S01]  /*1050*/  @!P1 IADD3 R19, R0, R23, RZ ;  /* 0x0000001700139210 */ /* 0x000fe20007ffe0ff */
[----:B------:R-:W-:Y:S01]  /*1060*/  @!P1 VIADD R23, R23, 0x80 ;  /* 0x0000008017179836 */ /* 0x000fe20000000000 */
[----:B------:R-:W3:Y:S04]  /*1070*/  @!P1 LDC.64 R4, c[0x0][0x220] ;  /* 0x00008800ff049b82 */ /* 0x000ee80000000a00 */
[----:B------:R-:W-:-:S13]  /*1080*/  ISETP.GE.AND P6, PT, R23, R8, PT ;  /* 0x000000081700720c */ /* 0x000fda0003fc6270 */
[----:B------:R-:W4:Y:S01]  /*1090*/  @!P6 LDC.64 R2, c[0x0][0x220] ;  /* 0x00008800ff02eb82 */ /* 0x000f220000000a00 */
[----:B------:R-:W-:-:S04]  /*10a0*/  @!P6 IMAD.IADD R23, R0, 0x1, R23 ;  /* 0x000000010017e824 */ /* 0x000fc800078e0217 */
[----:B----4-:R-:W-:-:S03]  /*10b0*/  @!P6 IMAD.WIDE.U32 R2, R23, 0x2, R2 ;  /* 0x000000021702e825 */ /* 0x010fc600078e0002 */
[----:B------:R-:W4:Y:S02]  /*10c0*/  @!P0 LDC.64 R22, c[0x0][0x220] ;  /* 0x00008800ff168b82 */ /* 0x000f240000000a00 */
[----:B----4-:R-:W-:Y:S01]  /*10d0*/  @!P0 IMAD.WIDE.U32 R22, R15, 0x2, R22 ;  /* 0x000000020f168825 */ /* 0x010fe200078e0016 */
[----:B------:R-:W-:-:S06]  /*10e0*/  PRMT R15, RZ, 0x7610, R15 ;  /* 0x00007610ff0f7816 */ /* 0x000fcc000000000f */
[----:B------:R-:W5:Y:S01]  /*10f0*/  @!P0 LDG.E.U16 R15, desc[UR4][R22.64] ;  /* 0x00000004160f8981 */ /* 0x000f62000c1e1500 */
[----:B0-----:R-:W-:Y:S01]  /*1100*/  @!P4 IMAD.WIDE.U32 R16, R9, 0x2, R16 ;  /* 0x000000020910c825 */ /* 0x001fe200078e0010 */
[----:B------:R-:W-:-:S06]  /*1110*/  PRMT R9, RZ, 0x7610, R9 ;  /* 0x00007610ff097816 */ /* 0x000fcc0000000009 */
[----:B------:R0:W5:Y:S01]  /*1120*/  @!P4 LDG.E.U16 R9, desc[UR4][R16.64] ;  /* 0x000000041009c981 */ /* 0x000162000c1e1500 */
[----:B--2---:R-:W-:Y:S01]  /*1130*/  @!P2 IMAD.WIDE.U32 R12, R21, 0x2, R12 ;  /* 0x00000002150ca825 */ /* 0x004fe200078e000c */
[----:B------:R-:W-:Y:S01]  /*1140*/  PRMT R21, RZ, 0x7610, R21 ;  /* 0x00007610ff157816 */ /* 0x000fe20000000015 */
[----:B0-----:R-:W0:Y:S02]  /*1150*/  @!P0 LDC.64 R16, c[0x0][0x218] ;  /* 0x00008600ff108b82 */ /* 0x001e240000000a00 */
[----:B---3--:R-:W-:Y:S01]  /*1160*/  @!P1 IMAD.WIDE.U32 R4, R19, 0x2, R4 ;  /* 0x0000000213049825 */ /* 0x008fe200078e0004 */
[----:B------:R-:W-:Y:S02]  /*1170*/  PRMT R20, RZ, 0x7610, R20 ;  /* 0x00007610ff147816 */ /* 0x000fe40000000014 */
[----:B------:R-:W-:Y:S01]  /*1180*/  PRMT R19, RZ, 0x7610, R19 ;  /* 0x00007610ff137816 */ /* 0x000fe20000000013 */
[----:B-1----:R-:W-:Y:S01]  /*1190*/  @!P3 IMAD.WIDE.U32 R10, R25, 0x2, R10 ;  /* 0x00000002190ab825 */ /* 0x002fe200078e000a */
[----:B------:R-:W-:-:S02]  /*11a0*/  PRMT R18, RZ, 0x7610, R18 ;  /* 0x00007610ff127816 */ /* 0x000fc40000000012 */
[----:B------:R-:W-:Y:S01]  /*11b0*/  PRMT R6, RZ, 0x7610, R6 ;  /* 0x00007610ff067816 */ /* 0x000fe20000000006 */
[----:B------:R1:W5:Y:S01]  /*11c0*/  @!P2 LDG.E.U16 R20, desc[UR4][R12.64] ;  /* 0x000000040c14a981 */ /* 0x000362000c1e1500 */
[----:B------:R-:W-:-:S03]  /*11d0*/  IADD3 R25, R7, 0x80, RZ ;  /* 0x0000008007197810 */ /* 0x000fc60007ffe0ff */
[----:B------:R2:W5:Y:S01]  /*11e0*/  @!P3 LDG.E.U16 R21, desc[UR4][R10.64] ;  /* 0x000000040a15b981 */ /* 0x000562000c1e1500 */
[----:B------:R-:W-:Y:S03]  /*11f0*/  BSSY B0, `(.L_x_585) ;  /* 0x000002f000007945 */ /* 0x000fe60003800000 */
[----:B------:R3:W5:Y:S01]  /*1200*/  @!P1 LDG.E.U16 R19, desc[UR4][R4.64] ;  /* 0x0000000404139981 */ /* 0x000762000c1e1500 */
[----:B-1----:R-:W-:-:S03]  /*1210*/  VIADD R13, R7, 0x280 ;  /* 0x00000280070d7836 */ /* 0x002fc60000000000 */
[----:B------:R1:W5:Y:S01]  /*1220*/  @!P6 LDG.E.U16 R18, desc[UR4][R2.64] ;  /* 0x000000040212e981 */ /* 0x000362000c1e1500 */
[----:B--2---:R-:W-:-:S03]  /*1230*/  VIADD R11, R7, 0x100 ;  /* 0x00000100070b7836 */ /* 0x004fc60000000000 */
[----:B------:R2:W5:Y:S01]  /*1240*/  @!P5 LDG.E.U16 R6, desc[UR4][R28.64] ;  /* 0x000000041c06d981 */ /* 0x000562000c1e1500 */
[C---:B---3--:R-:W-:Y:S01]  /*1250*/  VIADD R5, R7.reuse, 0x180 ;  /* 0x0000018007057836 */ /* 0x048fe20000000000 */
[----:B-1----:R-:W-:Y:S02]  /*1260*/  IADD3 R3, R7, 0x200, RZ ;  /* 0x0000020007037810 */ /* 0x002fe40007ffe0ff */
[-C--:B------:R-:W-:Y:S02]  /*1270*/  ISETP.GE.AND P6, PT, R25, R8.reuse, PT ;  /* 0x000000081900720c */ /* 0x080fe40003fc6270 */
[-C--:B------:R-:W-:Y:S01]  /*1280*/  ISETP.GE.AND P3, PT, R3, R8.reuse, PT ;  /* 0x000000080300720c */ /* 0x080fe20003f66270 */
[----:B------:R-:W-:Y:S01]  /*1290*/  VIADD R3, R7, 0x300 ;  /* 0x0000030007037836 */ /* 0x000fe20000000000 */
[-C--:B------:R-:W-:Y:S02]  /*12a0*/  ISETP.GE.AND P5, PT, R11, R8.reuse, PT ;  /* 0x000000080b00720c */ /* 0x080fe40003fa6270 */
[----:B------:R-:W-:-:S02]  /*12b0*/  ISETP.GE.AND P4, PT, R5, R8, PT ;  /* 0x000000080500720c */ /* 0x000fc40003f86270 */
[----:B------:R-:W-:Y:S01]  /*12c0*/  ISETP.GE.AND P2, PT, R13, R8, PT ;  /* 0x000000080d00720c */ /* 0x000fe20003f46270 */
[----:B--2---:R-:W-:-:S12]  /*12d0*/  @P0 BRA `(.L_x_586) ;  /* 0x0000000000800947 */ /* 0x004fd80003800000 */
[----:B-----5:R-:W-:Y:S01]  /*12e0*/  SHF.L.U32 R2, R15, 0x10, RZ ;  /* 0x000000100f027819 */ /* 0x020fe200000006ff */
[----:B------:R-:W-:Y:S01]  /*12f0*/  IMAD.MOV.U32 R11, RZ, RZ, 0x38eb4c3a ;  /* 0x38eb4c3aff0b7424 */ /* 0x000fe200078e00ff */
[----:B------:R-:W-:Y:S01]  /*1300*/  MOV R10, 0x3c09919f ;  /* 0x3c09919f000a7802 */ /* 0x000fe20000000f00 */
[----:B------:R-:W-:Y:S01]  /*1310*/  IMAD.MOV.U32 R13, RZ, RZ, 0x3aae005b ;  /* 0x3aae005bff0d7424 */ /* 0x000fe200078e00ff */
[C---:B------:R-:W-:Y:S01]  /*1320*/  FSETP.GE.FTZ.AND P1, PT, |R2|.reuse, 1.0029599666595458984, PT ;  /* 0x3f8060fe0200780b */ /* 0x040fe20003f36200 */
[C---:B------:R-:W-:Y:S01]  /*1330*/  FADD.FTZ R5, |R2|.reuse, -RZ ;  /* 0x800000ff02057221 */ /* 0x040fe20000010200 */
[----:B------:R-:W-:Y:S01]  /*1340*/  FMUL.FTZ R4, R2, R2 ;  /* 0x0000000202047220 */ /* 0x000fe20000410000 */
[----:B------:R-:W-:Y:S01]  /*1350*/  IMAD.MOV.U32 R12, RZ, RZ, 0x3d24d99a ;  /* 0x3d24d99aff0c7424 */ /* 0x000fe200078e00ff */
[----:B------:R-:W-:Y:S01]  /*1360*/  FSEL R11, R11, 8.4834944573231041431e-05, P1 ;  /* 0x38b1e96a0b0b7808 */ /* 0x000fe20000800000 */
[----:B------:R-:W-:Y:S01]  /*1370*/  HFMA2.MMA R15, -RZ, RZ, 1.8525390625, -0.310791015625 ;  /* 0x3f69b4f9ff0f7435 */ /* 0x000fe200000001ff */
[----:B------:R-:W-:-:S02]  /*1380*/  FSEL R13, -R13, -0.00082130916416645050049, P1 ;  /* 0xba574d200d0d7808 */ /* 0x000fc40000800100 */
[C---:B------:R-:W-:Y:S01]  /*1390*/  FSEL R4, R5.reuse, R4, P1 ;  /* 0x0000000405047208 */ /* 0x040fe20000800000 */
[----:B------:R-:W-:Y:S01]  /*13a0*/  FADD.FTZ R5, -R5, -RZ ;  /* 0x800000ff05057221 */ /* 0x000fe20000010100 */
        /* <DEDUP_REMOVED lines=15> */
[----:B------:R-:W1:Y:S02]  /*14a0*/  @P1 MUFU.EX2 R4, R5 ;  /* 0x0000000500041308 */ /* 0x000e640000000800 */
[----:B-1----:R-:W-:-:S05]  /*14b0*/  @P1 FADD.FTZ R11, -R4, 1 ;  /* 0x3f800000040b1421 */ /* 0x002fca0000010100 */
[----:B------:R-:W-:-:S04]  /*14c0*/  @P1 LOP3.LUT R5, R11, 0x80000000, R2, 0xb8, !PT ;  /* 0x800000000b051812 */ /* 0x000fc800078eb802 */
[----:B------:R-:W-:-:S07]  /*14d0*/  F2FP.BF16.F32.PACK_AB R4, RZ, R5 ;  /* 0x00000005ff04723e */ /* 0x000fce00000010ff */
.L_x_586:
[----:B------:R-:W-:Y:S05]  /*14e0*/  BSYNC B0 ;  /* 0x0000000000007941 */ /* 0x000fea0003800000 */
.L_x_585:
[----:B------:R-:W-:Y:S01]  /*14f0*/  BSSY B0, `(.L_x_587) ;  /* 0x0000024000007945 */ /* 0x000fe20003800000 */
[----:B------:R-:W-:Y:S01]  /*1500*/  ISETP.GE.AND P1, PT, R3, R8, PT ;  /* 0x000000080300720c */ /* 0x000fe20003f26270 */
[----:B------:R-:W-:Y:S02]  /*1510*/  VIADD R3, R7, 0x380 ;  /* 0x0000038007037836 */ /* 0x000fe40000000000 */
[----:B------:R-:W-:Y:S10]  /*1520*/  @P6 BRA `(.L_x_588) ;  /* 0x0000000000806947 */ /* 0x000ff40003800000 */
        /* <DEDUP_REMOVED lines=32> */
.L_x_588:
[----:B------:R-:W-:Y:S05]  /*1730*/  BSYNC B0 ;  /* 0x0000000000007941 */ /* 0x000fea0003800000 */
.L_x_587:
[----:B------:R-:W-:Y:S01]  /*1740*/  ISETP.GE.AND P6, PT, R3, R8, PT ;  /* 0x000000080300720c */ /* 0x000fe20003fc6270 */
[----:B------:R-:W-:Y:S01]  /*1750*/  @!P0 IMAD.IADD R3, R0, 0x1, R7 ;  /* 0x0000000100038824 */ /* 0x000fe200078e0207 */
[----:B------:R-:W-:Y:S03]  /*1760*/  BSSY B0, `(.L_x_589) ;  /* 0x0000023000007945 */ /* 0x000fe60003800000 */
[----:B0-----:R-:W-:Y:S01]  /*1770*/  @!P0 IMAD.WIDE.U32 R2, R3, 0x2, R16 ;  /* 0x0000000203028825 */ /* 0x001fe200078e0010 */
[----:B------:R-:W-:Y:S07]  /*1780*/  @P5 BRA `(.L_x_590) ;  /* 0x0000000000805947 */ /* 0x000fee0003800000 */
        /* <DEDUP_REMOVED lines=32> */
.L_x_590:
[----:B------:R-:W-:Y:S05]  /*1990*/  BSYNC B0 ;  /* 0x0000000000007941 */ /* 0x000fea0003800000 */
.L_x_589:
[----:B------:R-:W-:Y:S04]  /*19a0*/  BSSY B0, `(.L_x_591) ;  /* 0x0000022000007945 */ /* 0x000fe80003800000 */
[----:B------:R-:W-:Y:S05]  /*19b0*/  @P4 BRA `(.L_x_592) ;  /* 0x0000000000804947 */ /* 0x000fea0003800000 */
[----:B-----5:R-:W-:Y:S01]  /*19c0*/  IMAD.U32 R9, R9, 0x10000, RZ ;  /* 0x0001000009097824 */ /* 0x020fe200078e00ff */
[----:B------:R-:W-:Y:S01]  /*19d0*/  MOV R13, 0x38eb4c3a ;  /* 0x38eb4c3a000d7802 */ /* 0x000fe20000000f00 */
[----:B------:R-:W-:Y:S01]  /*19e0*/  IMAD.MOV.U32 R15, RZ, RZ, 0x3aae005b ;  /* 0x3aae005bff0f7424 */ /* 0x000fe200078e00ff */
[----:B------:R-:W-:Y:S01]  /*19f0*/  HFMA2.MMA R14, -RZ, RZ, 1.28515625, -179.25 ;  /* 0x3d24d99aff0e7435 */ /* 0x000fe200000001ff */
[C---:B------:R-:W-:Y:S01]  /*1a00*/  FADD.FTZ R11, |R9|.reuse, -RZ ;  /* 0x800000ff090b7221 */ /* 0x040fe20000010200 */
[C---:B------:R-:W-:Y:S01]  /*1a10*/  FMUL.FTZ R10, R9.reuse, R9 ;  /* 0x00000009090a7220 */ /* 0x040fe20000410000 */
[----:B------:R-:W-:Y:S01]  /*1a20*/  FSETP.GE.FTZ.AND P4, PT, |R9|, 1.0029599666595458984, PT ;  /* 0x3f8060fe0900780b */ /* 0x000fe20003f96200 */
[----:B------:R-:W-:Y:S02]  /*1a30*/  IMAD.MOV.U32 R12, RZ, RZ, 0x3c09919f ;  /* 0x3c09919fff0c7424 */ /* 0x000fe400078e00ff */
[----:B------:R-:W-:Y:S01]  /*1a40*/  IMAD.MOV.U32 R16, RZ, RZ, 0x3f69b4f9 ;  /* 0x3f69b4f9ff107424 */ /* 0x000fe200078e00ff */
[----:B------:R-:W-:-:S02]  /*1a50*/  FSEL R10, R11, R10, P4 ;  /* 0x0000000a0b0a7208 */ /* 0x000fc40002000000 */
[----:B------:R-:W-:Y:S02]  /*1a60*/  FSEL R13, R13, 8.4834944573231041431e-05, P4 ;  /* 0x38b1e96a0d0d7808 */ /* 0x000fe40002000000 */
[----:B------:R-:W-:Y:S02]  /*1a70*/  FSEL R15, -R15, -0.00082130916416645050049, P4 ;  /* 0xba574d200f0f7808 */ /* 0x000fe40002000100 */
[----:B------:R-:W-:Y:S02]  /*1a80*/  FSEL R12, R12, 0.0052134888246655464172, P4 ;  /* 0x3baad5ea0c0c7808 */ /* 0x000fe40002000000 */
[----:B------:R-:W-:Y:S01]  /*1a90*/  FSEL R14, -R14, -0.026868773624300956726, P4 ;  /* 0xbcdc1be70e0e7808 */ /* 0x000fe20002000100 */
[----:B------:R-:W-:Y:S01]  /*1aa0*/  FFMA.FTZ R13, R10, R13, R15 ;  /* 0x0000000d0a0d7223 */ /* 0x000fe2000001000f */
[----:B------:R-:W-:-:S03]  /*1ab0*/  IMAD.MOV.U32 R15, RZ, RZ, 0x3e235519 ;  /* 0x3e235519ff0f7424 */ /* 0x000fc600078e00ff */
[C---:B------:R-:W-:Y:S02]  /*1ac0*/  FFMA.FTZ R13, R10.reuse, R13, R12 ;  /* 0x0000000d0a0d7223 */ /* 0x040fe4000001000c */
[----:B------:R-:W-:Y:S02]  /*1ad0*/  FSEL R12, R15, 0.11284004896879196167, P4 ;  /* 0x3de718af0f0c7808 */ /* 0x000fe40002000000 */
[----:B------:R-:W-:Y:S01]  /*1ae0*/  FFMA.FTZ R13, R10, R13, R14 ;  /* 0x0000000d0a0d7223 */ /* 0x000fe2000001000e */
[----:B------:R-:W-:Y:S02]  /*1af0*/  MOV R15, 0x3f210a14 ;  /* 0x3f210a14000f7802 */ /* 0x000fe40000000f00 */
[----:B------:R-:W-:Y:S01]  /*1b00*/  FSEL R14, R16, -0.37612664699554443359, P4 ;  /* 0xbec093ac100e7808 */ /* 0x000fe20002000000 */
[----:B------:R-:W-:Y:S01]  /*1b10*/  FFMA.FTZ R13, R10, R13, R12 ;  /* 0x0000000d0a0d7223 */ /* 0x000fe2000001000c */
[----:B------:R-:W-:Y:S01]  /*1b20*/  FADD.FTZ R16, -R11, -RZ ;  /* 0x800000ff0b107221 */ /* 0x000fe20000010100 */
[----:B------:R-:W-:-:S02]  /*1b30*/  FSEL R12, R15, 0.12837915122509002686, P4 ;  /* 0x3e0375d30f0c7808 */ /* 0x000fc40002000000 */
[----:B------:R-:W-:Y:S02]  /*1b40*/  FFMA.FTZ R13, R10, R13, R14 ;  /* 0x0000000d0a0d7223 */ /* 0x000fe4000001000e */
[----:B------:R-:W-:Y:S02]  /*1b50*/  FSEL R11, R16, R9, P4 ;  /* 0x00000009100b7208 */ /* 0x000fe40002000000 */
[----:B------:R-:W-:-:S04]  /*1b60*/  FFMA.FTZ R12, R10, R13, R12 ;  /* 0x0000000d0a0c7223 */ /* 0x000fc8000001000c */
[----:B------:R-:W-:-:S04]  /*1b70*/  FFMA.FTZ R11, R12, R11, R11 ;  /* 0x0000000b0c0b7223 */ /* 0x000fc8000001000b */
[----:B------:R-:W0:Y:S02]  /*1b80*/  @P4 MUFU.EX2 R10, R11 ;  /* 0x0000000b000a4308 */ /* 0x000e240000000800 */
[----:B0-----:R-:W-:-:S05]  /*1b90*/  @P4 FADD.FTZ R10, -R10, 1 ;  /* 0x3f8000000a0a4421 */ /* 0x001fca0000010100 */
[----:B------:R-:W-:-:S04]  /*1ba0*/  @P4 LOP3.LUT R11, R10, 0x80000000, R9, 0xb8, !PT ;  /* 0x800000000a0b4812 */ /* 0x000fc800078eb809 */
[----:B------:R-:W-:-:S07]  /*1bb0*/  F2FP.BF16.F32.PACK_AB R9, RZ, R11 ;  /* 0x0000000bff09723e */ /* 0x000fce00000010ff */
.L_x_592:
[----:B------:R-:W-:Y:S05]  /*1bc0*/  BSYNC B0 ;  /* 0x0000000000007941 */ /* 0x000fea0003800000 */
.L_x_591:
[----:B------:R-:W-:Y:S04]  /*1bd0*/  BSSY B0, `(.L_x_593) ;  /* 0x0000022000007945 */ /* 0x000fe80003800000 */
[----:B------:R-:W-:Y:S05]  /*1be0*/  @P3 BRA `(.L_x_594) ;  /* 0x0000000000803947 */ /* 0x000fea0003800000 */
[----:B-----5:R-:W-:Y:S01]  /*1bf0*/  HFMA2.MMA R15, -RZ, RZ, 0.8349609375, 5.424022674560546875e-06 ;  /* 0x3aae005bff0f7435 */ /* 0x020fe200000001ff */
[----:B------:R-:W-:Y:S02]  /*1c00*/  IMAD.U32 R21, R21, 0x10000, RZ ;  /* 0x0001000015157824 */ /* 0x000fe400078e00ff */
[----:B------:R-:W-:Y:S02]  /*1c10*/  IMAD.MOV.U32 R13, RZ, RZ, 0x38eb4c3a ;  /* 0x38eb4c3aff0d7424 */ /* 0x000fe400078e00ff */
[C---:B------:R-:W-:Y:S01]  /*1c20*/  FADD.FTZ R11, |R21|.reuse, -RZ ;  /* 0x800000ff150b7221 */ /* 0x040fe20000010200 */
        /* <DEDUP_REMOVED lines=11> */
[----:B------:R-:W-:-:S03]  /*1ce0*/  MOV R15, 0x3e235519 ;  /* 0x3e235519000f7802 */ /* 0x000fc60000000f00 */
[C---:B------:R-:W-:Y:S01]  /*1cf0*/  FFMA.FTZ R13, R10.reuse, R13, R12 ;  /* 0x0000000d0a0d7223 */ /* 0x040fe2000001000c */
[----:B------:R-:W-:Y:S01]  /*1d00*/  FSEL R12, R15, 0.11284004896879196167, P3 ;  /* 0x3de718af0f0c7808 */ /* 0x000fe20001800000 */
[----:B------:R-:W-:Y:S02]  /*1d10*/  HFMA2.MMA R15, -RZ, RZ, 1.7822265625, 0.000185489654541015625 ;  /* 0x3f210a14ff0f7435 */ /* 0x000fe400000001ff */
[----:B------:R-:W-:Y:S01]  /*1d20*/  FFMA.FTZ R13, R10, R13, R14 ;  /* 0x0000000d0a0d7223 */ /* 0x000fe2000001000e */
[----:B------:R-:W-:Y:S01]  /*1d30*/  FSEL R14, R16, -0.37612664699554443359, P3 ;  /* 0xbec093ac100e7808 */ /* 0x000fe20001800000 */
[----:B------:R-:W-:Y:S02]  /*1d40*/  FADD.FTZ R16, -R11, -RZ ;  /* 0x800000ff0b107221 */ /* 0x000fe40000010100 */
[----:B------:R-:W-:-:S03]  /*1d50*/  FFMA.FTZ R13, R10, R13, R12 ;  /* 0x0000000d0a0d7223 */ /* 0x000fc6000001000c */
[----:B------:R-:W-:Y:S01]  /*1d60*/  FSEL R11, R16, R21, P3 ;  /* 0x00000015100b7208 */ /* 0x000fe20001800000 */
[----:B------:R-:W-:Y:S01]  /*1d70*/  FFMA.FTZ R13, R10, R13, R14 ;  /* 0x0000000d0a0d7223 */ /* 0x000fe2000001000e */
[----:B------:R-:W-:-:S05]  /*1d80*/  FSEL R12, R15, 0.12837915122509002686, P3 ;  /* 0x3e0375d30f0c7808 */ /* 0x000fca0001800000 */
[----:B------:R-:W-:-:S04]  /*1d90*/  FFMA.FTZ R12, R10, R13, R12 ;  /* 0x0000000d0a0c7223 */ /* 0x000fc8000001000c */
[----:B------:R-:W-:-:S04]  /*1da0*/  FFMA.FTZ R11, R12, R11, R11 ;  /* 0x0000000b0c0b7223 */ /* 0x000fc8000001000b */
[----:B------:R-:W0:Y:S02]  /*1db0*/  @P3 MUFU.EX2 R10, R11 ;  /* 0x0000000b000a3308 */ /* 0x000e240000000800 */
[----:B0-----:R-:W-:-:S05]  /*1dc0*/  @P3 FADD.FTZ R10, -R10, 1 ;  /* 0x3f8000000a0a3421 */ /* 0x001fca0000010100 */
[----:B------:R-:W-:-:S04]  /*1dd0*/  @P3 LOP3.LUT R11, R10, 0x80000000, R21, 0xb8, !PT ;  /* 0x800000000a0b3812 */ /* 0x000fc800078eb815 */
[----:B------:R-:W-:-:S07]  /*1de0*/  F2FP.BF16.F32.PACK_AB R10, RZ, R11 ;  /* 0x0000000bff0a723e */ /* 0x000fce00000010ff */
.L_x_594:
[----:B------:R-:W-:Y:S05]  /*1df0*/  BSYNC B0 ;  /* 0x0000000000007941 */ /* 0x000fea0003800000 */
.L_x_593:
[----:B------:R-:W-:Y:S04]  /*1e00*/  BSSY B0, `(.L_x_595) ;  /* 0x0000022000007945 */ /* 0x000fe80003800000 */
[----:B------:R-:W-:Y:S05]  /*1e10*/  @P2 BRA `(.L_x_596) ;  /* 0x0000000000802947 */ /* 0x000fea0003800000 */
[----:B-----5:R-:W-:Y:S01]  /*1e20*/  IMAD.U32 R20, R20, 0x10000, RZ ;  /* 0x0001000014147824 */ /* 0x020fe200078e00ff */
[----:B------:R-:W-:Y:S01]  /*1e30*/  HFMA2.MMA R13, -RZ, RZ, 1.0087890625, -0.000686168670654296875 ;  /* 0x3c09919fff0d7435 */ /* 0x000fe200000001ff */
[----:B------:R-:W-:Y:S01]  /*1e40*/  IMAD.MOV.U32 R16, RZ, RZ, 0x3aae005b ;  /* 0x3aae005bff107424 */ /* 0x000fe200078e00ff */
[----:B------:R-:W-:Y:S01]  /*1e50*/  MOV R14, 0x38eb4c3a ;  /* 0x38eb4c3a000e7802 */ /* 0x000fe20000000f00 */
        /* <DEDUP_REMOVED lines=28> */
.L_x_596:
[----:B------:R-:W-:Y:S05]  /*2020*/  BSYNC B0 ;  /* 0x0000000000007941 */ /* 0x000fea0003800000 */
.L_x_595:
        /* <DEDUP_REMOVED lines=34> */
.L_x_598:
[----:B------:R-:W-:Y:S05]  /*2250*/  BSYNC B0 ;  /* 0x0000000000007941 */ /* 0x000fea0003800000 */
.L_x_597:
        /* <DEDUP_REMOVED lines=9> */
[----:B------:R-:W-:Y:S01]  /*22f0*/  IMAD.MOV.U32 R17, RZ, RZ, 0x3d24d99a ;  /* 0x3d24d99aff117424 */ /* 0x000fe200078e00ff */
[----:B------:R-:W-:Y:S01]  /*2300*/  MOV R19, 0x3e235519 ;  /* 0x3e23551900137802 */ /* 0x000fe20000000f00 */
[----:B------:R-:W-:Y:S01]  /*2310*/  HFMA2.MMA R21, -RZ, RZ, 1.7822265625, 0.000185489654541015625 ;  /* 0x3f210a14ff157435 */ /* 0x000fe200000001ff */
[----:B------:R-:W-:-:S02]  /*2320*/  FSEL R13, R14, R13, P1 ;  /* 0x0000000d0e0d7208 */ /* 0x000fc40000800000 */
[----:B------:R-:W-:Y:S02]  /*2330*/  FSEL R16, R16, 8.4834944573231041431e-05, P1 ;  /* 0x38b1e96a10107808 */ /* 0x000fe40000800000 */
[----:B------:R-:W-:Y:S02]  /*2340*/  FSEL R20, -R20, -0.00082130916416645050049, P1 ;  /* 0xba574d2014147808 */ /* 0x000fe40000800100 */
[----:B------:R-:W-:Y:S02]  /*2350*/  FSEL R15, R15, 0.0052134888246655464172, P1 ;  /* 0x3baad5ea0f0f7808 */ /* 0x000fe40000800000 */
[----:B------:R-:W-:Y:S01]  /*2360*/  FSEL R17, -R17, -0.026868773624300956726, P1 ;  /* 0xbcdc1be711117808 */ /* 0x000fe20000800100 */
[----:B------:R-:W-:Y:S01]  /*2370*/  FFMA.FTZ R16, R13, R16, R20 ;  /* 0x000000100d107223 */ /* 0x000fe20000010014 */
[----:B------:R-:W-:-:S03]  /*2380*/  IMAD.MOV.U32 R20, RZ, RZ, 0x3f69b4f9 ;  /* 0x3f69b4f9ff147424 */ /* 0x000fc600078e00ff */
[----:B------:R-:W-:Y:S01]  /*2390*/  FFMA.FTZ R16, R13, R16, R15 ;  /* 0x000000100d107223 */ /* 0x000fe2000001000f */
[----:B------:R-:W-:Y:S01]  /*23a0*/  FSEL R15, R19, 0.11284004896879196167, P1 ;  /* 0x3de718af130f7808 */ /* 0x000fe20000800000 */
[----:B------:R-:W-:Y:S02]  /*23b0*/  FADD.FTZ R19, -R14, -RZ ;  /* 0x800000ff0e137221 */ /* 0x000fe40000010100 */
[----:B------:R-:W-:Y:S01]  /*23c0*/  FFMA.FTZ R16, R13, R16, R17 ;  /* 0x000000100d107223 */ /* 0x000fe20000010011 */
[----:B------:R-:W-:Y:S02]  /*23d0*/  FSEL R17, R20, -0.37612664699554443359, P1 ;  /* 0xbec093ac14117808 */ /* 0x000fe40000800000 */
        /* <DEDUP_REMOVED lines=10> */
.L_x_600:
[----:B------:R-:W-:Y:S05]  /*2480*/  BSYNC B0 ;  /* 0x0000000000007941 */ /* 0x000fea0003800000 */
.L_x_599:
[----:B------:R-:W-:Y:S01]  /*2490*/  @!P0 VIADD R7, R7, 0x80 ;  /* 0x0000008007078836 */ /* 0x000fe20000000000 */
[----:B------:R0:W-:Y:S01]  /*24a0*/  @!P0 STG.E.U16 desc[UR4][R2.64], R4 ;  /* 0x0000000402008986 */ /* 0x0001e2000c101504 */
[----:B------:R-:W-:Y:S04]  /*24b0*/  BSSY B0, `(.L_x_601) ;  /* 0x000002d000007945 */ /* 0x000fe80003800000 */
[----:B------:R-:W-:Y:S01]  /*24c0*/  BSSY B1, `(.L_x_602) ;  /* 0x0000025000017945 */ /* 0x000fe20003800000 */
[----:B------:R-:W-:-:S13]  /*24d0*/  ISETP.GE.AND P0, PT, R7, R8, PT ;  /* 0x000000080700720c */ /* 0x000fda0003f06270 */
[----:B0-----:R-:W-:Y:S05]  /*24e0*/  @P0 BRA `(.L_x_603) ;  /* 0x0000000000300947 */ /* 0x001fea0003800000 */
[----:B------:R-:W0:Y:S01]  /*24f0*/  LDC.64 R2, c[0x0][0x218] ;  /* 0x00008600ff027b82 */ /* 0x000e220000000a00 */
[----:B-----5:R-:W-:Y:S01]  /*2500*/  IADD3 R15, R0, R7, RZ ;  /* 0x00000007000f7210 */ /* 0x020fe20007ffe0ff */
[----:B------:R-:W-:-:S05]  /*2510*/  VIADD R7, R7, 0x80 ;  /* 0x0000008007077836 */ /* 0x000fca0000000000 */
[----:B------:R-:W-:Y:S01]  /*2520*/  ISETP.GE.AND P0, PT, R7, R8, PT ;  /* 0x000000080700720c */ /* 0x000fe20003f06270 */
[----:B0-----:R-:W-:-:S05]  /*2530*/  IMAD.WIDE.U32 R2, R15, 0x2, R2 ;  /* 0x000000020f027825 */ /* 0x001fca00078e0002 */
[----:B------:R0:W-:Y:S07]  /*2540*/  STG.E.U16 desc[UR4][R2.64], R5 ;  /* 0x0000000502007986 */ /* 0x0001ee000c101504 */
[----:B------:R-:W-:Y:S05]  /*2550*/  @P0 BRA `(.L_x_604) ;  /* 0x0000000000300947 */ /* 0x000fea0003800000 */
[----:B0-----:R-:W0:Y:S01]  /*2560*/  LDC.64 R2, c[0x0][0x218] ;  /* 0x00008600ff027b82 */ /* 0x001e220000000a00 */
[----:B------:R-:W-:Y:S01]  /*2570*/  IADD3 R5, R0, R7, RZ ;  /* 0x0000000700057210 */ /* 0x000fe20007ffe0ff */
[----:B------:R-:W-:-:S04]  /*2580*/  VIADD R7, R7, 0x80 ;  /* 0x0000008007077836 */ /* 0x000fc80000000000 */
[----:B0-----:R-:W-:-:S05]  /*2590*/  IMAD.WIDE.U32 R2, R5, 0x2, R2 ;  /* 0x0000000205027825 */ /* 0x001fca00078e0002 */
[----:B------:R0:W-:Y:S02]  /*25a0*/  STG.E.U16 desc[UR4][R2.64], R6 ;  /* 0x0000000602007986 */ /* 0x0001e4000c101504 */
.L_x_603:
[----:B------:R-:W-:-:S13]  /*25b0*/  ISETP.GE.AND P0, PT, R7, R8, PT ;  /* 0x000000080700720c */ /* 0x000fda0003f06270 */
[----:B------:R-:W-:Y:S05]  /*25c0*/  @P0 BRA `(.L_x_605) ;  /* 0x0000000000300947 */ /* 0x000fea0003800000 */
[----:B0-----:R-:W0:Y:S01]  /*25d0*/  LDC.64 R2, c[0x0][0x218] ;  /* 0x00008600ff027b82 */ /* 0x001e220000000a00 */
[----:B------:R-:W-:Y:S01]  /*25e0*/  IADD3 R5, R0, R7, RZ ;  /* 0x0000000700057210 */ /* 0x000fe20007ffe0ff */
[----:B------:R-:W-:-:S04]  /*25f0*/  VIADD R7, R7, 0x80 ;  /* 0x0000008007077836 */ /* 0x000fc80000000000 */
[----:B0-----:R-:W-:-:S05]  /*2600*/  IMAD.WIDE.U32 R2, R5, 0x2, R2 ;  /* 0x0000000205027825 */ /* 0x001fca00078e0002 */
[----:B-----5:R1:W-:Y:S02]  /*2610*/  STG.E.U16 desc[UR4][R2.64], R9 ;  /* 0x0000000902007986 */ /* 0x0203e4000c101504 */
.L_x_604:
[----:B------:R-:W-:-:S13]  /*2620*/  ISETP.GE.AND P0, PT, R7, R8, PT ;  /* 0x000000080700720c */ /* 0x000fda0003f06270 */
[----:B------:R-:W-:Y:S05]  /*2630*/  @P0 BRA `(.L_x_606) ;  /* 0x0000000000340947 */ /* 0x000fea0003800000 */
[----:B01----:R-:W0:Y:S01]  /*2640*/  LDC.64 R2, c[0x0][0x218] ;  /* 0x00008600ff027b82 */ /* 0x003e220000000a00 */
[----:B------:R-:W-:Y:S01]  /*2650*/  IADD3 R5, R0, R7, RZ ;  /* 0x0000000700057210 */ /* 0x000fe20007ffe0ff */
[----:B------:R-:W-:-:S04]  /*2660*/  VIADD R7, R7, 0x80 ;  /* 0x0000008007077836 */ /* 0x000fc80000000000 */
[----:B0-----:R-:W-:-:S05]  /*2670*/  IMAD.WIDE.U32 R2, R5, 0x2, R2 ;  /* 0x0000000205027825 */ /* 0x001fca00078e0002 */
[----:B------:R1:W-:Y:S02]  /*2680*/  STG.E.U16 desc[UR4][R2.64], R10 ;  /* 0x0000000a02007986 */ /* 0x0003e4000c101504 */
.L_x_605:
[----:B------:R-:W-:-:S13]  /*2690*/  ISETP.GE.AND P0, PT, R7, R8, PT ;  /* 0x000000080700720c */ /* 0x000fda0003f06270 */
[----:B------:R-:W-:Y:S05]  /*26a0*/  @P0 BREAK B1 ;  /* 0x0000000000010942 */ /* 0x000fea0003800000 */
[----:B------:R-:W-:Y:S05]  /*26b0*/  @P0 BRA `(.L_x_607) ;  /* 0x0000000000300947 */ /* 0x000fea0003800000 */
[----:B01----:R-:W0:Y:S01]  /*26c0*/  LDC.64 R2, c[0x0][0x218] ;  /* 0x00008600ff027b82 */ /* 0x003e220000000a00 */
[----:B------:R-:W-:Y:S01]  /*26d0*/  IADD3 R5, R0, R7, RZ ;  /* 0x0000000700057210 */ /* 0x000fe20007ffe0ff */
[----:B------:R-:W-:-:S04]  /*26e0*/  VIADD R7, R7, 0x80 ;  /* 0x0000008007077836 */ /* 0x000fc80000000000 */
[----:B0-----:R-:W-:-:S05]  /*26f0*/  IMAD.WIDE.U32 R2, R5, 0x2, R2 ;  /* 0x0000000205027825 */ /* 0x001fca00078e0002 */
[----:B------:R2:W-:Y:S02]  /*2700*/  STG.E.U16 desc[UR4][R2.64], R11 ;  /* 0x0000000b02007986 */ /* 0x0005e4000c101504 */
.L_x_606:
[----:B------:R-:W-:Y:S05]  /*2710*/  BSYNC B1 ;  /* 0x0000000000017941 */ /* 0x000fea0003800000 */
.L_x_602:
[----:B------:R-:W-:-:S13]  /*2720*/  ISETP.GE.AND P0, PT, R7, R8, PT ;  /* 0x000000080700720c */ /* 0x000fda0003f06270 */
[----:B012---:R-:W0:Y:S01]  /*2730*/  @!P0 LDC.64 R2, c[0x0][0x218] ;  /* 0x00008600ff028b82 */ /* 0x007e220000000a00 */
[----:B------:R-:W-:Y:S01]  /*2740*/  @!P0 IADD3 R5, R0, R7, RZ ;  /* 0x0000000700058210 */ /* 0x000fe20007ffe0ff */
[----:B------:R-:W-:-:S04]  /*2750*/  @!P0 VIADD R7, R7, 0x80 ;  /* 0x0000008007078836 */ /* 0x000fc80000000000 */
[----:B0-----:R-:W-:-:S05]  /*2760*/  @!P0 IMAD.WIDE.U32 R2, R5, 0x2, R2 ;  /* 0x0000000205028825 */ /* 0x001fca00078e0002 */
[----:B------:R2:W-:Y:S02]  /*2770*/  @!P0 STG.E.U16 desc[UR4][R2.64], R12 ;  /* 0x0000000c02008986 */ /* 0x0005e4000c101504 */
.L_x_607:
[----:B------:R-:W-:Y:S05]  /*2780*/  BSYNC B0 ;  /* 0x0000000000007941 */ /* 0x000fea0003800000 */
.L_x_601:
[----:B------:R-:W-:Y:S05]  /*2790*/  WARPSYNC.ALL ;  /* 0x0000000000007948 */ /* 0x000fea0003800000 */
[----:B------:R-:W-:-:S13]  /*27a0*/  ISETP.GE.AND P0, PT, R7, R8, PT ;  /* 0x000000080700720c */ /* 0x000fda0003f06270 */
[----:B------:R-:W-:Y:S05]  /*27b0*/  @P0 EXIT ;  /* 0x000000000000094d */ /* 0x000fea0003800000 */
[----:B012---:R-:W0:Y:S01]  /*27c0*/  LDC.64 R2, c[0x0][0x218] ;  /* 0x00008600ff027b82 */ /* 0x007e220000000a00 */
[----:B------:R-:W-:-:S05]  /*27d0*/  IADD3 R7, R0, R7, RZ ;  /* 0x0000000700077210 */ /* 0x000fca0007ffe0ff */
[----:B0-----:R-:W-:-:S05]  /*27e0*/  IMAD.WIDE.U32 R2, R7, 0x2, R2 ;  /* 0x0000000207027825 */ /* 0x001fca00078e0002 */
[----:B------:R-:W-:Y:S01]  /*27f0*/  STG.E.U16 desc[UR4][R2.64], R13 ;  /* 0x0000000d02007986 */ /* 0x000fe2000c101504 */
[----:B------:R-:W-:Y:S05]  /*2800*/  EXIT ;  /* 0x000000000000794d */ /* 0x000fea0003800000 */
.L_x_608:
        /* <DEDUP_REMOVED lines=15> */
.L_x_11150:


//--------------------- .text._ZN2at6native29vectorized_elementwise_kernelILi4EZZZNS0_15erf_kernel_cudaERNS_18TensorIteratorBaseEENKUlvE_clEvENKUlvE2_clEvEUlN3c108BFloat16EE_St5arrayIPcLm2EEEEviT0_T1_ --------------------------
	.section	.text._ZN2at6native29vectorized_elementwise_kernelILi4EZZZNS0_15erf_kernel_cudaERNS_18TensorIteratorBaseEENKUlvE_clEvENKUlvE2_clEvEUlN3c108BFloat16EE_St5arrayIPcLm2EEEEviT0_T1_,"ax",@progbits
	.align	128
        .global         _ZN2at6native29vectorized_elementwise_kernelILi4EZZZNS0_15erf_kernel_cudaERNS_18TensorIteratorBaseEENKUlvE_clEvENKUlvE2_clEvEUlN3c108BFloat16EE_St5arrayIPcLm2EEEEviT0_T1_
        .type           _ZN2at6native29vectorized_elementwise_kernelILi4EZZZNS0_15erf_kernel_cudaERNS_18TensorIteratorBaseEENKUlvE_clEvENKUlvE2_clEvEUlN3c108BFloat16EE_St5arrayIPcLm2EEEEviT0_T1_,@function
        .size           _ZN2at6native29vectorized_elementwise_kernelILi4EZZZNS0_15erf_kernel_cudaERNS_18TensorIteratorBaseEENKUlvE_clEvENKUlvE2_clEvEUlN3c108BFloat16EE_St5arrayIPcLm2EEEEviT0_T1_,(.L_x_11151 - _ZN2at6native29vectorized_elementwise_kernelILi4EZZZNS0_15erf_kernel_cudaERNS_18TensorIteratorBaseEENKUlvE_clEvENKUlvE2_clEvEUlN3c108BFloat16EE_St5arrayIPcLm2EEEEviT0_T1_)
        .other          _ZN2at6native29vectorized_elementwise_kernelILi4EZZZNS0_15erf_kernel_cudaERNS_18TensorIteratorBaseEENKUlvE_clEvENKUlvE2_clEvEUlN3c108BFloat16EE_St5arrayIPcLm2EEEEviT0_T1_,@"STO_CUDA_ENTRY STV_DEFAULT"
_ZN2at6native29vectorized_elementwise_kernelILi4EZZZNS0_15erf_kernel_cudaERNS_18TensorIteratorBaseEENKUlvE_clEvENKUlvE2_clEvEUlN3c108BFloat16EE_St5arrayIPcLm2EEEEviT0_T1_:
.text._ZN2at6native29vectorized_elementwise_kernelILi4EZZZNS0_15erf_kernel_cudaERNS_18TensorIteratorBaseEENKUlvE_clEvENKUlvE2_clEvEUlN3c108BFloat16EE_St5arrayIPcLm2EEEEviT0_T1_:
        /* <DEDUP_REMOVED lines=12> */
[----:B------:R-:W2:Y:S04]  /*00c0*/  LDG.E.64 R6, desc[UR4][R12.64] ;  /* 0x000000040c067981 */ /* 0x000ea8000c1e1b00 */
[----:B------:R0:W3:Y:S01]  /*00d0*/  LDG.E.64 R2, desc[UR4][R12.64+0x400] ;  /* 0x000400040c027981 */ /* 0x0000e2000c1e1b00 */
[----:B------:R-:W-:Y:S01]  /*00e0*/  HFMA2.MMA R19, -RZ, RZ, 0.61474609375, 16.90625 ;  /* 0x38eb4c3aff137435 */ /* 0x000fe200000001ff */
[----:B------:R-:W-:Y:S01]  /*00f0*/  IMAD.MOV.U32 R18, RZ, RZ, 0x3aae005b ;  /* 0x3aae005bff127424 */ /* 0x000fe200078e00ff */
[----:B------:R-:W-:Y:S01]  /*0100*/  MOV R16, 0x3d24d99a ;  /* 0x3d24d99a00107802 */ /* 0x000fe20000000f00 */
[----:B------:R-:W-:Y:S02]  /*0110*/  IMAD.MOV.U32 R17, RZ, RZ, 0x3c09919f ;  /* 0x3c09919fff117424 */ /* 0x000fe400078e00ff */
[----:B------:R-:W-:-:S02]  /*0120*/  IMAD.MOV.U32 R14, RZ, RZ, 0x3f69b4f9 ;  /* 0x3f69b4f9ff0e7424 */ /* 0x000fc400078e00ff */
        /* <DEDUP_REMOVED lines=9> */
[----:B0-----:R-:W-:Y:S01]  /*01c0*/  FSEL R12, -R16, -0.026868773624300956726, P2 ;  /* 0xbcdc1be7100c7808 */ /* 0x001fe20001000100 */
[----:B------:R-:W-:Y:S01]  /*01d0*/  FFMA.FTZ R5, R8, R5, R15 ;  /* 0x0000000508057223 */ /* 0x000fe2000001000f */
[----:B------:R-:W-:Y:S01]  /*01e0*/  IMAD.MOV.U32 R15, RZ, RZ, 0x3e235519 ;  /* 0x3e235519ff0f7424 */ /* 0x000fe200078e00ff */
[----:B------:R-:W-:Y:S02]  /*01f0*/  FSEL R21, R14, -0.37612664699554443359, P2 ;  /* 0xbec093ac0e157808 */ /* 0x000fe40001000000 */
[C---:B------:R-:W-:Y:S01]  /*0200*/  FFMA.FTZ R5, R8.reuse, R5, R10 ;  /* 0x0000000508057223 */ /* 0x040fe2000001000a */
[----:B------:R-:W-:Y:S02]  /*0210*/  SHF.L.U32 R10, R7, 0x10, RZ ;  /* 0x00000010070a7819 */ /* 0x000fe400000006ff */
[----:B------:R-:W-:Y:S01]  /*0220*/  FSEL R13, R15, 0.11284004896879196167, P2 ;  /* 0x3de718af0f0d7808 */ /* 0x000fe20001000000 */
[----:B------:R-:W-:Y:S01]  /*0230*/  FFMA.FTZ R5, R8, R5, R12 ;  /* 0x0000000508057223 */ /* 0x000fe2000001000c */
[C---:B------:R-:W-:Y:S01]  /*0240*/  FSETP.GE.FTZ.AND P3, PT, |R10|.reuse, 1.0029599666595458984, PT ;  /* 0x3f8060fe0a00780b */ /* 0x040fe20003f76200 */
[C---:B------:R-:W-:Y:S01]  /*0250*/  FADD.FTZ R12, |R10|.reuse, -RZ ;  /* 0x800000ff0a0c7221 */ /* 0x040fe20000010200 */
[----:B------:R-:W-:Y:S01]  /*0260*/  FMUL.FTZ R23, R10, R10 ;  /* 0x0000000a0a177220 */ /* 0x000fe20000410000 */
[----:B------:R-:W-:Y:S01]  /*0270*/  FFMA.FTZ R5, R8, R5, R13 ;  /* 0x0000000508057223 */ /* 0x000fe2000001000d */
[----:B------:R-:W-:Y:S01]  /*0280*/  IMAD.MOV.U32 R13, RZ, RZ, 0x3f210a14 ;  /* 0x3f210a14ff0d7424 */ /* 0x000fe200078e00ff */
[----:B------:R-:W-:-:S02]  /*0290*/  FSEL R25, R19, 8.4834944573231041431e-05, P3 ;  /* 0x38b1e96a13197808 */ /* 0x000fc40001800000 */
[----:B------:R-:W-:Y:S01]  /*02a0*/  FFMA.FTZ R21, R8, R5, R21 ;  /* 0x0000000508157223 */ /* 0x000fe20000010015 */
[----:B------:R-:W-:Y:S02]  /*02b0*/  PRMT R5, R6, 0x7632, R5 ;  /* 0x0000763206057816 */ /* 0x000fe40000000005 */
[----:B------:R-:W-:Y:S02]  /*02c0*/  FSEL R20, R12, R23, P3 ;  /* 0x000000170c147208 */ /* 0x000fe40001800000 */
[----:B------:R-:W-:Y:S01]  /*02d0*/  FSEL R27, -R18, -0.00082130916416645050049, P3 ;  /* 0xba574d20121b7808 */ /* 0x000fe20001800100 */
[----:B------:R-:W-:Y:S01]  /*02e0*/  IMAD.U32 R5, R5, 0x10000, RZ ;  /* 0x0001000005057824 */ /* 0x000fe200078e00ff */
[----:B------:R-:W-:Y:S02]  /*02f0*/  FSEL R23, R13, 0.12837915122509002686, P2 ;  /* 0x3e0375d30d177808 */ /* 0x000fe40001000000 */
[----:B------:R-:W-:Y:S01]  /*0300*/  FSEL R29, -R16, -0.026868773624300956726, P3 ;  /* 0xbcdc1be7101d7808 */ /* 0x000fe20001800100 */
[----:B------:R-:W-:Y:S01]  /*0310*/  FFMA.FTZ R25, R20, R25, R27 ;  /* 0x0000001914197223 */ /* 0x000fe2000001001b */
[----:B------:R-:W-:Y:S01]  /*0320*/  FADD.FTZ R6, |R5|, -RZ ;  /* 0x800000ff05067221 */ /* 0x000fe20000010200 */
[----:B------:R-:W-:Y:S01]  /*0330*/  FFMA.FTZ R21, R8, R21, R23 ;  /* 0x0000001508157223 */ /* 0x000fe20000010017 */
[----:B------:R-:W-:Y:S01]  /*0340*/  FSEL R27, R17, 0.0052134888246655464172, P3 ;  /* 0x3baad5ea111b7808 */ /* 0x000fe20001800000 */
[C---:B------:R-:W-:Y:S01]  /*0350*/  FMUL.FTZ R23, R5.reuse, R5 ;  /* 0x0000000505177220 */ /* 0x040fe20000410000 */
[----:B------:R-:W-:-:S02]  /*0360*/  FSETP.GE.FTZ.AND P1, PT, |R5|, 1.0029599666595458984, PT ;  /* 0x3f8060fe0500780b */ /* 0x000fc40003f36200 */
[----:B------:R-:W-:Y:S01]  /*0370*/  FSEL R22, R13, 0.12837915122509002686, P3 ;  /* 0x3e0375d30d167808 */ /* 0x000fe20001800000 */
[----:B------:R-:W-:Y:S01]  /*0380*/  FFMA.FTZ R27, R20, R25, R27 ;  /* 0x00000019141b7223 */ /* 0x000fe2000001001b */
[C---:B------:R-:W-:Y:S01]  /*0390*/  FSEL R24, R6.reuse, R23, P1 ;  /* 0x0000001706187208 */ /* 0x040fe20000800000 */
[----:B------:R-:W-:Y:S01]  /*03a0*/  FADD.FTZ R6, -R6, -RZ ;  /* 0x800000ff06067221 */ /* 0x000fe20000010100 */
[----:B------:R-:W-:Y:S01]  /*03b0*/  FSEL R23, R19, 8.4834944573231041431e-05, P1 ;  /* 0x38b1e96a13177808 */ /* 0x000fe20000800000 */
[----:B------:R-:W-:Y:S01]  /*03c0*/  FFMA.FTZ R27, R20, R27, R29 ;  /* 0x0000001b141b7223 */ /* 0x000fe2000001001d */
[----:B------:R-:W-:Y:S02]  /*03d0*/  FSEL R25, -R18, -0.00082130916416645050049, P1 ;  /* 0xba574d2012197808 */ /* 0x000fe40000800100 */
[C---:B------:R-:W-:Y:S02]  /*03e0*/  FSEL R29, R15.reuse, 0.11284004896879196167, P3 ;  /* 0x3de718af0f1d7808 */ /* 0x040fe40001800000 */
[----:B------:R-:W-:Y:S01]  /*03f0*/  FSEL R8, R15, 0.11284004896879196167, P1 ;  /* 0x3de718af0f087808 */ /* 0x000fe20000800000 */
[----:B------:R-:W-:Y:S01]  /*0400*/  FFMA.FTZ R23, R24, R23, R25 ;  /* 0x0000001718177223 */ /* 0x000fe20000010019 */
[----:B------:R-:W-:Y:S01]  /*0410*/  FSEL R25, R17, 0.0052134888246655464172, P1 ;  /* 0x3baad5ea11197808 */ /* 0x000fe20000800000 */
[----:B------:R-:W-:Y:S01]  /*0420*/  FFMA.FTZ R27, R20, R27, R29 ;  /* 0x0000001b141b7223 */ /* 0x000fe2000001001d */
[----:B------:R-:W-:-:S02]  /*0430*/  FSEL R29, R14, -0.37612664699554443359, P3 ;  /* 0xbec093ac0e1d7808 */ /* 0x000fc40001800000 */
[----:B------:R-:W-:Y:S01]  /*0440*/  PRMT R7, R7, 0x7632, R7 ;  /* 0x0000763207077816 */ /* 0x000fe20000000007 */
[----:B------:R-:W-:Y:S01]  /*0450*/  FFMA.FTZ R23, R24, R23, R25 ;  /* 0x0000001718177223 */ /* 0x000fe20000010019 */
[----:B------:R-:W-:Y:S01]  /*0460*/  FSEL R25, -R16, -0.026868773624300956726, P1 ;  /* 0xbcdc1be710197808 */ /* 0x000fe20000800100 */
[----:B------:R-:W-:Y:S01]  /*0470*/  FFMA.FTZ R27, R20, R27, R29 ;  /* 0x0000001b141b7223 */ /* 0x000fe2000001001d */
[----:B------:R-:W-:-:S03]  /*0480*/  FSEL R26, R26, R11, P2 ;  /* 0x0000000b1a1a7208 */ /* 0x000fc60001000000 */
[----:B------:R-:W-:Y:S01]  /*0490*/  FFMA.FTZ R23, R24, R23, R25 ;  /* 0x0000001718177223 */ /* 0x000fe20000010019 */
[----:B------:R-:W-:Y:S01]  /*04a0*/  FFMA.FTZ R22, R20, R27, R22 ;  /* 0x0000001b14167223 */ /* 0x000fe20000010016 */
[----:B------:R-:W-:Y:S02]  /*04b0*/  FSEL R20, R14, -0.37612664699554443359, P1 ;  /* 0xbec093ac0e147808 */ /* 0x000fe40000800000 */
[C---:B------:R-:W-:Y:S01]  /*04c0*/  FFMA.FTZ R23, R24.reuse, R23, R8 ;  /* 0x0000001718177223 */ /* 0x040fe20000010008 */
[----:B------:R-:W-:Y:S02]  /*04d0*/  SHF.L.U32 R8, R7, 0x10, RZ ;  /* 0x0000001007087819 */ /* 0x000fe400000006ff */
[----:B------:R-:W-:Y:S01]  /*04e0*/  FSEL R7, R13, 0.12837915122509002686, P1 ;  /* 0x3e0375d30d077808 */ /* 0x000fe20000800000 */
[----:B------:R-:W-:Y:S01]  /*04f0*/  FFMA.FTZ R23, R24, R23, R20 ;  /* 0x0000001718177223 */ /* 0x000fe20000010014 */
[C---:B------:R-:W-:Y:S01]  /*0500*/  FSETP.GE.FTZ.AND P0, PT, |R8|.reuse, 1.0029599666595458984, PT ;  /* 0x3f8060fe0800780b */ /* 0x040fe20003f16200 */
[C---:B------:R-:W-:Y:S01]  /*0510*/  FADD.FTZ R20, |R8|.reuse, -RZ ;  /* 0x800000ff08147221 */ /* 0x040fe20000010200 */
[----:B------:R-:W-:Y:S01]  /*0520*/  FMUL.FTZ R9, R8, R8 ;  /* 0x0000000808097220 */ /* 0x000fe20000410000 */
[----:B------:R-:W-:Y:S01]  /*0530*/  FFMA.FTZ R24, R24, R23, R7 ;  /* 0x0000001718187223 */ /* 0x000fe20000010007 */
[----:B------:R-:W-:-:S02]  /*0540*/  FSEL R28, R19, 8.4834944573231041431e-05, P0 ;  /* 0x38b1e96a131c7808 */ /* 0x000fc40000000000 */
[----:B------:R-:W-:Y:S02]  /*0550*/  FSEL R7, -R18, -0.00082130916416645050049, P0 ;  /* 0xba574d2012077808 */ /* 0x000fe40000000100 */
[----:B------:R-:W-:Y:S01]  /*0560*/  FSEL R23, R20, R9, P0 ;  /* 0x0000000914177208 */ /* 0x000fe20000000000 */
[----:B------:R-:W-:Y:S01]  /*0570*/  FFMA.FTZ R9, R21, R26, R26 ;  /* 0x0000001a15097223 */ /* 0x000fe2000001001a */
[----:B------:R-:W-:Y:S02]  /*0580*/  FSEL R21, R17, 0.0052134888246655464172, P0 ;  /* 0x3baad5ea11157808 */ /* 0x000fe40000000000 */
[----:B------:R-:W-:Y:S01]  /*0590*/  FSEL R25, -R16, -0.026868773624300956726, P0 ;  /* 0xbcdc1be710197808 */ /* 0x000fe20000000100 */
[----:B------:R-:W-:Y:S01]  /*05a0*/  FFMA.FTZ R28, R23, R28, R7 ;  /* 0x0000001c171c7223 */ /* 0x000fe20000010007 */
[----:B------:R-:W-:Y:S01]  /*05b0*/  FADD.FTZ R7, -R12, -RZ ;  /* 0x800000ff0c077221 */ /* 0x000fe20000010100 */
[----:B------:R-:W-:Y:S01]  /*05c0*/  FSEL R26, R15, 0.11284004896879196167, P0 ;  /* 0x3de718af0f1a7808 */ /* 0x000fe20000000000 */
[----:B------:R-:W0:Y:S01]  /*05d0*/  @P2 MUFU.EX2 R12, R9 ;  /* 0x00000009000c2308 */ /* 0x000e220000000800 */
[----:B------:R-:W-:Y:S01]  /*05e0*/  FFMA.FTZ R28, R23, R28, R21 ;  /* 0x0000001c171c7223 */ /* 0x000fe20000010015 */
[----:B------:R-:W-:-:S02]  /*05f0*/  FSEL R21, R14, -0.37612664699554443359, P0 ;  /* 0xbec093ac0e157808 */ /* 0x000fc40000000000 */
[----:B------:R-:W-:Y:S01]  /*0600*/  FSEL R7, R7, R10, P3 ;  /* 0x0000000a07077208 */ /* 0x000fe20001800000 */
[----:B------:R-:W-:-:S04]  /*0610*/  FFMA.FTZ R28, R23, R28, R25 ;  /* 0x0000001c171c7223 */ /* 0x000fc80000010019 */
[----:B------:R-:W-:Y:S01]  /*0620*/  FFMA.FTZ R7, R22, R7, R7 ;  /* 0x0000000716077223 */ /* 0x000fe20000010007 */
[----:B------:R-:W-:-:S03]  /*0630*/  FFMA.FTZ R26, R23, R28, R26 ;  /* 0x0000001c171a7223 */ /* 0x000fc6000001001a */
[----:B------:R-:W1:Y:S01]  /*0640*/  @P3 MUFU.EX2 R22, R7 ;  /* 0x0000000700163308 */ /* 0x000e620000000800 */
[----:B------:R-:W-:Y:S01]  /*0650*/  FFMA.FTZ R26, R23, R26, R21 ;  /* 0x0000001a171a7223 */ /* 0x000fe20000010015 */
[----:B------:R-:W-:-:S05]  /*0660*/  FSEL R21, R13, 0.12837915122509002686, P0 ;  /* 0x3e0375d30d157808 */ /* 0x000fca0000000000 */
[----:B------:R-:W-:Y:S01]  /*0670*/  FFMA.FTZ R21, R23, R26, R21 ;  /* 0x0000001a17157223 */ /* 0x000fe20000010015 */
[----:B0-----:R-:W-:Y:S01]  /*0680*/  @P2 FADD.FTZ R26, -R12, 1 ;  /* 0x3f8000000c1a2421 */ /* 0x001fe20000010100 */
[----:B---3--:R-:W-:-:S04]  /*0690*/  IMAD.U32 R12, R2, 0x10000, RZ ;  /* 0x00010000020c7824 */ /* 0x008fc800078e00ff */
[----:B------:R-:W-:Y:S01]  /*06a0*/  @P2 LOP3.LUT R9, R26, 0x80000000, R11, 0xb8, !PT ;  /* 0x800000001a092812 */ /* 0x000fe200078eb80b */
[C---:B------:R-:W-:Y:S01]  /*06b0*/  FADD.FTZ R11, |R12|.reuse, -RZ ;  /* 0x800000ff0c0b7221 */ /* 0x040fe20000010200 */
[----:B------:R-:W-:Y:S01]  /*06c0*/  FSETP.GE.FTZ.AND P2, PT, |R12|, 1.0029599666595458984, PT ;  /* 0x3f8060fe0c00780b */ /* 0x000fe20003f56200 */
[----:B-1----:R-:W-:Y:S01]  /*06d0*/  @P3 FADD.FTZ R23, -R22, 1 ;  /* 0x3f80000016173421 */ /* 0x002fe20000010100 */
[----:B------:R-:W-:Y:S02]  /*06e0*/  FMUL.FTZ R22, R12, R12 ;  /* 0x0000000c0c167220 */ /* 0x000fe40000410000 */
[----:B------:R-:W-:Y:S02]  /*06f0*/  FSEL R25, -R18, -0.00082130916416645050049, P2 ;  /* 0xba574d2012197808 */ /* 0x000fe40001000100 */
[----:B------:R-:W-:Y:S02]  /*0700*/  FSEL R26, -R16, -0.026868773624300956726, P2 ;  /* 0xbcdc1be7101a7808 */ /* 0x000fe40001000100 */
[----:B------:R-:W-:-:S02]  /*0710*/  @P3 LOP3.LUT R7, R23, 0x80000000, R10, 0xb8, !PT ;  /* 0x8000000017073812 */ /* 0x000fc400078eb80a */
[C---:B------:R-:W-:Y:S01]  /*0720*/  FSEL R22, R11.reuse, R22, P2 ;  /* 0x000000160b167208 */ /* 0x040fe20001000000 */
[----:B------:R-:W-:Y:S01]  /*0730*/  FADD.FTZ R11, -R11, -RZ ;  /* 0x800000ff0b0b7221 */ /* 0x000fe20000010100 */
[----:B------:R-:W-:Y:S02]  /*0740*/  FSEL R23, R19, 8.4834944573231041431e-05, P2 ;  /* 0x38b1e96a13177808 */ /* 0x000fe40001000000 */
[----:B------:R-:W-:Y:S02]  /*0750*/  FSEL R10, R17, 0.0052134888246655464172, P2 ;  /* 0x3baad5ea110a7808 */ /* 0x000fe40001000000 */
[----:B------:R-:W-:Y:S01]  /*0760*/  FSEL R27, R11, R12, P2 ;  /* 0x0000000c0b1b7208 */ /* 0x000fe20001000000 */
[C---:B------:R-:W-:Y:S01]  /*0770*/  FFMA.FTZ R23, R22.reuse, R23, R25 ;  /* 0x0000001716177223 */ /* 0x040fe20000010019 */
[C---:B------:R-:W-:Y:S02]  /*0780*/  SHF.L.U32 R11, R3.reuse, 0x10, RZ ;  /* 0x00000010030b7819 */ /* 0x040fe400000006ff */
[----:B------:R-:W-:Y:S01]  /*0790*/  PRMT R3, R3, 0x7632, R3 ;  /* 0x0000763203037816 */ /* 0x000fe20000000003 */
[----:B------:R-:W-:Y:S01]  /*07a0*/  FFMA.FTZ R23, R22, R23, R10 ;  /* 0x0000001716177223 */ /* 0x000fe2000001000a */
[----:B------:R-:W-:-:S02]  /*07b0*/  FSEL R10, R15, 0.11284004896879196167, P2 ;  /* 0x3de718af0f0a7808 */ /* 0x000fc40001000000 */
[----:B------:R-:W-:Y:S01]  /*07c0*/  FSETP.GE.FTZ.AND P4, PT, |R11|, 1.0029599666595458984, PT ;  /* 0x3f8060fe0b00780b */ /* 0x000fe20003f96200 */
[----:B------:R-:W-:Y:S01]  /*07d0*/  FFMA.FTZ R23, R22, R23, R26 ;  /* 0x0000001716177223 */ /* 0x000fe2000001001a */
[----:B------:R-:W-:Y:S01]  /*07e0*/  FSEL R26, R14, -0.37612664699554443359, P2 ;  /* 0xbec093ac0e1a7808 */ /* 0x000fe20001000000 */
[----:B------:R-:W-:Y:S02]  /*07f0*/  IMAD.U32 R3, R3, 0x10000, RZ ;  /* 0x0001000003037824 */ /* 0x000fe400078e00ff */
[--C-:B------:R-:W-:Y:S01]  /*0800*/  FFMA.FTZ R23, R22, R23, R10.reuse ;  /* 0x0000001716177223 */ /* 0x100fe2000001000a */
[----:B------:R-:W-:Y:S01]  /*0810*/  PRMT R10, R2, 0x7632, R10 ;  /* 0x00007632020a7816 */ /* 0x000fe2000000000a */
[----:B------:R-:W-:Y:S01]  /*0820*/  FMUL.FTZ R29, R3, R3 ;  /* 0x00000003031d7220 */ /* 0x000fe20000410000 */
[----:B------:R-:W-:Y:S01]  /*0830*/  FSEL R2, R13, 0.12837915122509002686, P2 ;  /* 0x3e0375d30d027808 */ /* 0x000fe20001000000 */
[----:B------:R-:W-:Y:S01]  /*0840*/  FFMA.FTZ R23, R22, R23, R26 ;  /* 0x0000001716177223 */ /* 0x000fe2000001001a */
[----:B------:R-:W-:Y:S01]  /*0850*/  FSETP.GE.FTZ.AND P5, PT, |R3|, 1.0029599666595458984, PT ;  /* 0x3f8060fe0300780b */ /* 0x000fe20003fb6200 */
[----:B------:R-:W-:-:S02]  /*0860*/  IMAD.U32 R10, R10, 0x10000, RZ ;  /* 0x000100000a0a7824 */ /* 0x000fc400078e00ff */
[----:B------:R-:W-:Y:S02]  /*0870*/  FFMA.FTZ R2, R22, R23, R2 ;  /* 0x0000001716027223 */ /* 0x000fe40000010002 */
[C---:B------:R-:W-:Y:S01]  /*0880*/  FADD.FTZ R22, |R10|.reuse, -RZ ;  /* 0x800000ff0a167221 */ /* 0x040fe20000010200 */
[C---:B------:R-:W-:Y:S01]  /*0890*/  FMUL.FTZ R23, R10.reuse, R10 ;  /* 0x0000000a0a177220 */ /* 0x040fe20000410000 */
[----:B------:R-:W-:Y:S01]  /*08a0*/  FSETP.GE.FTZ.AND P3, PT, |R10|, 1.0029599666595458984, PT ;  /* 0x3f8060fe0a00780b */ /* 0x000fe20003f76200 */
[----:B------:R-:W-:-:S03]  /*08b0*/  FFMA.FTZ R2, R2, R27, R27 ;  /* 0x0000001b02027223 */ /* 0x000fc6000001001b */
[----:B------:R-:W-:Y:S02]  /*08c0*/  FSEL R23, R22, R23, P3 ;  /* 0x0000001716177208 */ /* 0x000fe40001800000 */
[----:B------:R-:W-:Y:S02]  /*08d0*/  FSEL R26, R19, 8.4834944573231041431e-05, P3 ;  /* 0x38b1e96a131a7808 */ /* 0x000fe40001800000 */
[----:B------:R-:W-:Y:S02]  /*08e0*/  FSEL R28, -R18, -0.00082130916416645050049, P3 ;  /* 0xba574d20121c7808 */ /* 0x000fe40001800100 */
[----:B------:R-:W-:-:S03]  /*08f0*/  FSEL R25, R17, 0.0052134888246655464172, P3 ;  /* 0x3baad5ea11197808 */ /* 0x000fc60001800000 */
[----:B------:R-:W-:Y:S01]  /*0900*/  FFMA.FTZ R26, R23, R26, R28 ;  /* 0x0000001a171a7223 */ /* 0x000fe2000001001c */
[----:B------:R-:W-:-:S03]  /*0910*/  FSEL R28, -R18, -0.00082130916416645050049, P5 ;  /* 0xba574d20121c7808 */ /* 0x000fc60002800100 */
[----:B------:R-:W-:Y:S01]  /*0920*/  FFMA.FTZ R26, R23, R26, R25 ;  /* 0x0000001a171a7223 */ /* 0x000fe20000010019 */
[----:B------:R-:W-:-:S05]  /*0930*/  FSEL R25, -R16, -0.026868773624300956726, P3 ;  /* 0xbcdc1be710197808 */ /* 0x000fca0001800100 */
[----:B------:R-:W-:Y:S01]  /*0940*/  FFMA.FTZ R26, R23, R26, R25 ;  /* 0x0000001a171a7223 */ /* 0x000fe20000010019 */
[----:B------:R-:W-:-:S05]  /*0950*/  FSEL R25, R15, 0.11284004896879196167, P3 ;  /* 0x3de718af0f197808 */ /* 0x000fca0001800000 */
[----:B------:R-:W-:Y:S01]  /*0960*/  FFMA.FTZ R26, R23, R26, R25 ;  /* 0x0000001a171a7223 */ /* 0x000fe20000010019 */
[----:B------:R-:W-:-:S05]  /*0970*/  FSEL R25, R14, -0.37612664699554443359, P3 ;  /* 0xbec093ac0e197808 */ /* 0x000fca0001800000 */
[----:B------:R-:W-:Y:S01]  /*0980*/  FFMA.FTZ R26, R23, R26, R25 ;  /* 0x0000001a171a7223 */ /* 0x000fe20000010019 */
[----:B------:R-:W-:-:S05]  /*0990*/  FSEL R25, R13, 0.12837915122509002686, P3 ;  /* 0x3e0375d30d197808 */ /* 0x000fca0001800000 */
[----:B------:R-:W-:Y:S01]  /*09a0*/  FFMA.FTZ R23, R23, R26, R25 ;  /* 0x0000001a17177223 */ /* 0x000fe20000010019 */
[----:B------:R-:W-:Y:S02]  /*09b0*/  FSEL R25, R6, R5, P1 ;  /* 0x0000000506197208 */ /* 0x000fe40000800000 */
[C---:B------:R-:W-:Y:S02]  /*09c0*/  FSEL R26, R19.reuse, 8.4834944573231041431e-05, P4 ;  /* 0x38b1e96a131a7808 */ /* 0x040fe40002000000 */
[----:B------:R-:W-:Y:S01]  /*09d0*/  FSEL R19, R19, 8.4834944573231041431e-05, P5 ;  /* 0x38b1e96a13137808 */ /* 0x000fe20002800000 */
[----:B------:R-:W-:Y:S01]  /*09e0*/  FFMA.FTZ R6, R24, R25, R25 ;  /* 0x0000001918067223 */ /* 0x000fe20000010019 */
[C---:B------:R-:W-:Y:S01]  /*09f0*/  FADD.FTZ R25, |R11|.reuse, -RZ ;  /* 0x800000ff0b197221 */ /* 0x040fe20000010200 */
[----:B------:R-:W-:-:S05]  /*0a00*/  FMUL.FTZ R24, R11, R11 ;  /* 0x0000000b0b187220 */ /* 0x000fca0000410000 */
[----:B------:R-:W-:Y:S02]  /*0a10*/  FSEL R27, R25, R24, P4 ;  /* 0x00000018191b7208 */ /* 0x000fe40002000000 */
[----:B------:R-:W-:-:S05]  /*0a20*/  FSEL R24, -R18, -0.00082130916416645050049, P4 ;  /* 0xba574d2012187808 */ /* 0x000fca0002000100 */
[----:B------:R-:W-:Y:S01]  /*0a30*/  FFMA.FTZ R26, R27, R26, R24 ;  /* 0x0000001a1b1a7223 */ /* 0x000fe20000010018 */
[----:B------:R-:W-:-:S05]  /*0a40*/  FADD.FTZ R24, |R3|, -RZ ;  /* 0x800000ff03187221 */ /* 0x000fca0000010200 */
[----:B------:R-:W-:Y:S02]  /*0a50*/  FSEL R18, R24, R29, P5 ;  /* 0x0000001d18127208 */ /* 0x000fe40002800000 */
[----:B------:R-:W-:-:S03]  /*0a60*/  FSEL R29, -R16, -0.026868773624300956726, P4 ;  /* 0xbcdc1be7101d7808 */ /* 0x000fc60002000100 */
[----:B------:R-:W-:Y:S01]  /*0a70*/  FFMA.FTZ R19, R18, R19, R28 ;  /* 0x0000001312137223 */ /* 0x000fe2000001001c */
[C---:B------:R-:W-:Y:S02]  /*0a80*/  FSEL R28, R17.reuse, 0.0052134888246655464172, P4 ;  /* 0x3baad5ea111c7808 */ /* 0x040fe40002000000 */
[----:B------:R-:W-:-:S03]  /*0a90*/  FSEL R17, R17, 0.0052134888246655464172, P5 ;  /* 0x3baad5ea11117808 */ /* 0x000fc60002800000 */
[C---:B------:R-:W-:Y:S02]  /*0aa0*/  FFMA.FTZ R26, R27.reuse, R26, R28 ;  /* 0x0000001a1b1a7223 */ /* 0x040fe4000001001c */
[----:B------:R-:W-:Y:S02]  /*0ab0*/  FFMA.FTZ R17, R18, R19, R17 ;  /* 0x0000001312117223 */ /* 0x000fe40000010011 */
[----:B------:R-:W-:Y:S01]  /*0ac0*/  FFMA.FTZ R26, R27, R26, R29 ;  /* 0x0000001a1b1a7223 */ /* 0x000fe2000001001d */
[C---:B------:R-:W-:Y:S02]  /*0ad0*/  FSEL R29, R15.reuse, 0.11284004896879196167, P4 ;  /* 0x3de718af0f1d7808 */ /* 0x040fe40002000000 */
[----:B------:R-:W-:-:S03]  /*0ae0*/  FSEL R15, R15, 0.11284004896879196167, P5 ;  /* 0x3de718af0f0f7808 */ /* 0x000fc60002800000 */
[----:B------:R-:W-:Y:S01]  /*0af0*/  FFMA.FTZ R26, R27, R26, R29 ;  /* 0x0000001a1b1a7223 */ /* 0x000fe2000001001d */
[----:B------:R-:W-:-:S05]  /*0b00*/  FSEL R29, R14, -0.37612664699554443359, P4 ;  /* 0xbec093ac0e1d7808 */ /* 0x000fca0002000000 */
[----:B------:R-:W-:Y:S01]  /*0b10*/  FFMA.FTZ R26, R27, R26, R29 ;  /* 0x0000001a1b1a7223 */ /* 0x000fe2000001001d */
[C---:B------:R-:W-:Y:S02]  /*0b20*/  FSEL R29, R13.reuse, 0.12837915122509002686, P4 ;  /* 0x3e0375d30d1d7808 */ /* 0x040fe40002000000 */
[----:B------:R-:W-:-:S03]  /*0b30*/  FSEL R13, R13, 0.12837915122509002686, P5 ;  /* 0x3e0375d30d0d7808 */ /* 0x000fc60002800000 */
[----:B------:R-:W-:Y:S01]  /*0b40*/  FFMA.FTZ R27, R27, R26, R29 ;  /* 0x0000001a1b1b7223 */ /* 0x000fe2000001001d */
[----:B------:R-:W-:Y:S01]  /*0b50*/  FSEL R26, -R16, -0.026868773624300956726, P5 ;  /* 0xbcdc1be7101a7808 */ /* 0x000fe20002800100 */
[----:B------:R-:W-:Y:S01]  /*0b60*/  FADD.FTZ R16, -R25, -RZ ;  /* 0x800000ff19107221 */ /* 0x000fe20000010100 */
[----:B------:R-:W-:-:S03]  /*0b70*/  FADD.FTZ R25, -R20, -RZ ;  /* 0x800000ff14197221 */ /* 0x000fc60000010100 */
[----:B------:R-:W-:Y:S01]  /*0b80*/  FFMA.FTZ R19, R18, R17, R26 ;  /* 0x0000001112137223 */ /* 0x000fe2000001001a */
[----:B------:R-:W-:Y:S02]  /*0b90*/  FSEL R26, R16, R11, P4 ;  /* 0x0000000b101a7208 */ /* 0x000fe40002000000 */
[----:B------:R-:W-:Y:S01]  /*0ba0*/  FSEL R20, R25, R8, P0 ;  /* 0x0000000819147208 */ /* 0x000fe20000000000 */
[----:B------:R-:W-:Y:S01]  /*0bb0*/  FFMA.FTZ R15, R18, R19, R15 ;  /* 0x00000013120f7223 */ /* 0x000fe2000001000f */
[----:B------:R-:W-:Y:S01]  /*0bc0*/  FSEL R25, R14, -0.37612664699554443359, P5 ;  /* 0xbec093ac0e197808 */ /* 0x000fe20002800000 */
[----:B------:R-:W-:Y:S01]  /*0bd0*/  FFMA.FTZ R17, R27, R26, R26 ;  /* 0x0000001a1b117223 */ /* 0x000fe2000001001a */
[----:B------:R-:W-:Y:S01]  /*0be0*/  FADD.FTZ R27, -R22, -RZ ;  /* 0x800000ff161b7221 */ /* 0x000fe20000010100 */
[----:B------:R-:W-:Y:S01]  /*0bf0*/  FADD.FTZ R22, -R24, -RZ ;  /* 0x800000ff18167221 */ /* 0x000fe20000010100 */
[----:B------:R-:W-:Y:S01]  /*0c00*/  FFMA.FTZ R20, R21, R20, R20 ;  /* 0x0000001415147223 */ /* 0x000fe20000010014 */
[----:B------:R-:W-:Y:S01]  /*0c10*/  FFMA.FTZ R25, R18, R15, R25 ;  /* 0x0000000f12197223 */ /* 0x000fe20000010019 */
[----:B------:R-:W0:Y:S01]  /*0c20*/  @P1 MUFU.EX2 R21, R6 ;  /* 0x0000000600151308 */ /* 0x000e220000000800 */
[----:B------:R-:W-:-:S02]  /*0c30*/  FSEL R14, R27, R10, P3 ;  /* 0x0000000a1b0e7208 */ /* 0x000fc40001800000 */
[----:B------:R-:W-:Y:S01]  /*0c40*/  FFMA.FTZ R13, R18, R25, R13 ;  /* 0x00000019120d7223 */ /* 0x000fe2000001000d */
[----:B------:R-:W-:Y:S02]  /*0c50*/  FSEL R18, R22, R3, P5 ;  /* 0x0000000316127208 */ /* 0x000fe40002800000 */
[----:B------:R-:W-:Y:S02]  /*0c60*/  FFMA.FTZ R23, R23, R14, R14 ;  /* 0x0000000e17177223 */ /* 0x000fe4000001000e */
[----:B------:R-:W1:Y:S01]  /*0c70*/  LDC.64 R14, c[0x0][0x218] ;  /* 0x00008600ff0e7b82 */ /* 0x000e620000000a00 */
[----:B------:R-:W-:Y:S01]  /*0c80*/  FFMA.FTZ R18, R13, R18, R18 ;  /* 0x000000120d127223 */ /* 0x000fe20000010012 */
[----:B------:R-:W2:Y:S01]  /*0c90*/  @P2 MUFU.EX2 R16, R2 ;  /* 0x0000000200102308 */ /* 0x000ea20000000800 */
[----:B0-----:R-:W-:-:S07]  /*0ca0*/  @P1 FADD.FTZ R26, -R21, 1 ;  /* 0x3f800000151a1421 */ /* 0x001fce0000010100 */
[----:B------:R-:W0:Y:S01]  /*0cb0*/  @P4 MUFU.EX2 R19, R17 ;  /* 0x0000001100134308 */ /* 0x000e220000000800 */
[----:B------:R-:W-:-:S07]  /*0cc0*/  @P1 LOP3.LUT R6, R26, 0x80000000, R5, 0xb8, !PT ;  /* 0x800000001a061812 */ /* 0x000fce00078eb805 */
[----:B------:R-:W3:Y:S01]  /*0cd0*/  @P0 MUFU.EX2 R24, R20 ;  /* 0x0000001400180308 */ /* 0x000ee20000000800 */
[----:B--2---:R-:W-:Y:S01]  /*0ce0*/  @P2 FADD.FTZ R21, -R16, 1 ;  /* 0x3f80000010152421 */ /* 0x004fe20000010100 */
[----:B------:R-:W-:Y:S01]  /*0cf0*/  F2FP.BF16.F32.PACK_AB R6, R6, R9 ;  /* 0x000000090606723e */ /* 0x000fe200000010ff */
[----:B-1----:R-:W-:-:S03]  /*0d00*/  IMAD.WIDE.U32 R14, R0, 0x2, R14 ;  /* 0x00000002000e7825 */ /* 0x002fc600078e000e */
[----:B------:R-:W-:Y:S02]  /*0d10*/  @P2 LOP3.LUT R2, R21, 0x80000000, R12, 0xb8, !PT ;  /* 0x8000000015022812 */ /* 0x000fe400078eb80c */
[----:B------:R-:W1:Y:S01]  /*0d20*/  @P3 MUFU.EX2 R22, R23 ;  /* 0x0000001700163308 */ /* 0x000e620000000800 */
[----:B0-----:R-:W-:Y:S01]  /*0d30*/  @P4 FADD.FTZ R0, -R19, 1 ;  /* 0x3f80000013004421 */ /* 0x001fe20000010100 */
[----:B------:R-:W-:-:S04]  /*0d40*/  IMAD.WIDE R14, R4, 0x8, R14 ;  /* 0x00000008040e7825 */ /* 0x000fc800078e020e */
[----:B------:R-:W-:Y:S02]  /*0d50*/  @P4 LOP3.LUT R17, R0, 0x80000000, R11, 0xb8, !PT ;  /* 0x8000000000114812 */ /* 0x000fe400078eb80b */
[----:B------:R-:W0:Y:S01]  /*0d60*/  @P5 MUFU.EX2 R13, R18 ;  /* 0x00000012000d5308 */ /* 0x000e220000000800 */
[----:B---3--:R-:W-:-:S05]  /*0d70*/  @P0 FADD.FTZ R5, -R24, 1 ;  /* 0x3f80000018050421 */ /* 0x008fca0000010100 */
[----:B------:R-:W-:Y:S01]  /*0d80*/  @P0 LOP3.LUT R20, R5, 0x80000000, R8, 0xb8, !PT ;  /* 0x8000000005140812 */ /* 0x000fe200078eb808 */
[----:B-1----:R-:W-:-:S03]  /*0d90*/  @P3 FADD.FTZ R19, -R22, 1 ;  /* 0x3f80000016133421 */ /* 0x002fc60000010100 */
[----:B------:R-:W-:Y:S02]  /*0da0*/  F2FP.BF16.F32.PACK_AB R7, R20, R7 ;  /* 0x000000071407723e */ /* 0x000fe400000010ff */
[----:B------:R-:W-:-:S03]  /*0db0*/  @P3 LOP3.LUT R23, R19, 0x80000000, R10, 0xb8, !PT ;  /* 0x8000000013173812 */ /* 0x000fc600078eb80a */
[----:B------:R-:W-:Y:S01]  /*0dc0*/  STG.E.64 desc[UR4][R14.64], R6 ;  /* 0x000000060e007986 */ /* 0x000fe2000c101b04 */
[----:B0-----:R-:W-:Y:S01]  /*0dd0*/  @P5 FADD.FTZ R16, -R13, 1 ;  /* 0x3f8000000d105421 */ /* 0x001fe20000010100 */
[----:B------:R-:W-:-:S04]  /*0de0*/  F2FP.BF16.F32.PACK_AB R2, R23, R2 ;  /* 0x000000021702723e */ /* 0x000fc800000010ff */
[----:B------:R-:W-:-:S04]  /*0df0*/  @P5 LOP3.LUT R18, R16, 0x80000000, R3, 0xb8, !PT ;  /* 0x8000000010125812 */ /* 0x000fc800078eb803 */
[----:B------:R-:W-:-:S05]  /*0e00*/  F2FP.BF16.F32.PACK_AB R3, R18, R17 ;  /* 0x000000111203723e */ /* 0x000fca00000010ff */
[----:B------:R-:W-:Y:S01]  /*0e10*/  STG.E.64 desc[UR4][R14.64+0x400], R2 ;  /* 0x000400020e007986 */ /* 0x000fe2000c101b04 */
[----:B------:R-:W-:Y:S05]  /*0e20*/  EXIT ;  /* 0x000000000000794d */ /* 0x000fea0003800000 */
.L_x_609:
        /* <DEDUP_REMOVED lines=72> */
[----:B------:R-:W-:Y:S01]  /*12b0*/  HFMA2.MMA R10, -RZ, RZ, 1.0087890625, -0.000686168670654296875 ;  /* 0x3c09919fff0a7435 */ /* 0x000fe200000001ff */
[----:B------:R-:W-:Y:S01]  /*12c0*/  IMAD.MOV.U32 R11, RZ, RZ, 0x38eb4c3a ;  /* 0x38eb4c3aff0b7424 */ /* 0x000fe200078e00ff */
[----:B------:R-:W-:Y:S01]  /*12d0*/  MOV R15, 0x3f69b4f9 ;  /* 0x3f69b4f9000f7802 */ /* 0x000fe20000000f00 */
[----:B------:R-:W-:Y:S02]  /*12e0*/  IMAD.MOV.U32 R13, RZ, RZ, 0x3aae005b ;  /* 0x3aae005bff0d7424 */ /* 0x000fe400078e00ff */
[C---:B------:R-:W-:Y:S01]  /*12f0*/  FADD.FTZ R5, |R2|.reuse, -RZ ;  /* 0x800000ff02057221 */ /* 0x040fe20000010200 */
[C---:B------:R-:W-:Y:S01]  /*1300*/  FMUL.FTZ R4, R2.reuse, R2 ;  /* 0x0000000202047220 */ /* 0x040fe20000410000 */
[----:B------:R-:W-:Y:S01]  /*1310*/  FSETP.GE.FTZ.AND P1, PT, |R2|, 1.0029599666595458984, PT ;  /* 0x3f8060fe0200780b */ /* 0x000fe20003f36200 */
[----:B------:R-:W-:-:S03]  /*1320*/  IMAD.MOV.U32 R12, RZ, RZ, 0x3d24d99a ;  /* 0x3d24d99aff0c7424 */ /* 0x000fc600078e00ff */
        /* <DEDUP_REMOVED lines=23> */
.L_x_611:
[----:B------:R-:W-:Y:S05]  /*14a0*/  BSYNC B0 ;  /* 0x0000000000007941 */ /* 0x000fea0003800000 */
.L_x_610:
[----:B------:R-:W-:Y:S01]  /*14b0*/  BSSY B0, `(.L_x_612) ;  /* 0x0000024000007945 */ /* 0x000fe20003800000 */
[----:B------:R-:W-:Y:S01]  /*14c0*/  ISETP.GE.AND P1, PT, R3, R8, PT ;  /* 0x000000080300720c */ /* 0x000fe20003f26270 */
[----:B------:R-:W-:Y:S02]  /*14d0*/  VIADD R3, R7, 0x380 ;  /* 0x0000038007037836 */ /* 0x000fe40000000000 */
[----:B------:R-:W-:Y:S10]  /*14e0*/  @P6 BRA `(.L_x_613) ;  /* 0x0000000000806947 */ /* 0x000ff40003800000 */
        /* <DEDUP_REMOVED lines=32> */
.L_x_613:
[----:B------:R-:W-:Y:S05]  /*16f0*/  BSYNC B0 ;  /* 0x0000000000007941 */ /* 0x000fea0003800000 */
.L_x_612:
[----:B------:R-:W-:Y:S01]  /*1700*/  ISETP.GE.AND P6, PT, R3, R8, PT ;  /* 0x000000080300720c */ /* 0x000fe20003fc6270 */
[----:B------:R-:W-:Y:S01]  /*1710*/  @!P0 IMAD.IADD R3, R0, 0x1, R7 ;  /* 0x0000000100038824 */ /* 0x000fe200078e0207 */
[----:B------:R-:W-:Y:S03]  /*1720*/  BSSY B0, `(.L_x_614) ;  /* 0x0000023000007945 */ /* 0x000fe60003800000 */
[----:B0-----:R-:W-:Y:S01]  /*1730*/  @!P0 IMAD.WIDE.U32 R2, R3, 0x2, R16 ;  /* 0x0000000203028825 */ /* 0x001fe200078e0010 */
[----:B------:R-:W-:Y:S07]  /*1740*/  @P5 BRA `(.L_x_615) ;  /* 0x0000000000805947 */ /* 0x000fee0003800000 */
        /* <DEDUP_REMOVED lines=32> */
.L_x_615:
[----:B------:R-:W-:Y:S05]  /*1950*/  BSYNC B0 ;  /* 0x0000000000007941 */ /* 0x000fea0003800000 */
.L_x_614:
[----:B------:R-:W-:Y:S04]  /*1960*/  BSSY B0, `(.L_x_616) ;  /* 0x0000022000007945 */ /* 0x000fe80003800000 */
[----:B------:R-:W-:Y:S05]  /*1970*/  @P4 BRA `(.L_x_617) ;  /* 0x0000000000804947 */ /* 0x000fea0003800000 */
[----:B------:R-:W-:Y:S01]  /*1980*/  HFMA2.MMA R13, -RZ, RZ, 0.61474609375, 16.90625 ;  /* 0x38eb4c3aff0d7435 */ /* 0x000fe200000001ff */
[----:B-----5:R-:W-:Y:S01]  /*1990*/  IMAD.U32 R9, R9, 0x10000, RZ ;  /* 0x0001000009097824 */ /* 0x020fe200078e00ff */
[----:B------:R-:W-:Y:S01]  /*19a0*/  MOV R14, 0x3d24d99a ;  /* 0x3d24d99a000e7802 */ /* 0x000fe20000000f00 */
[----:B------:R-:W-:Y:S02]  /*19b0*/  IMAD.MOV.U32 R15, RZ, RZ, 0x3aae005b ;  /* 0x3aae005bff0f7424 */ /* 0x000fe400078e00ff */
        /* <DEDUP_REMOVED lines=14> */
[----:B------:R-:W-:Y:S01]  /*1aa0*/  HFMA2.MMA R15, -RZ, RZ, 1.7822265625, 0.000185489654541015625 ;  /* 0x3f210a14ff0f7435 */ /* 0x000fe200000001ff */
        /* <DEDUP_REMOVED lines=13> */
.L_x_617:
[----:B------:R-:W-:Y:S05]  /*1b80*/  BSYNC B0 ;  /* 0x0000000000007941 */ /* 0x000fea0003800000 */
.L_x_616:
[----:B------:R-:W-:Y:S04]  /*1b90*/  BSSY B0, `(.L_x_618) ;  /* 0x0000022000007945 */ /* 0x000fe80003800000 */
[----:B------:R-:W-:Y:S05]  /*1ba0*/  @P3 BRA `(.L_x_619) ;  /* 0x0000000000803947 */ /* 0x000fea0003800000 */
        /* <DEDUP_REMOVED lines=15> */
[----:B------:R-:W-:-:S03]  /*1ca0*/  HFMA2.MMA R15, -RZ, RZ, 1.5341796875, 81.5625 ;  /* 0x3e235519ff0f7435 */ /* 0x000fc600000001ff */
[----:B------:R-:W-:-:S04]  /*1cb0*/  FFMA.FTZ R13, R10, R13, R12 ;  /* 0x0000000d0a0d7223 */ /* 0x000fc8000001000c */
[----:B------:R-:W-:Y:S01]  /*1cc0*/  FFMA.FTZ R13, R10, R13, R14 ;  /* 0x0000000d0a0d7223 */ /* 0x000fe2000001000e */
[----:B------:R-:W-:Y:S01]  /*1cd0*/  FSEL R14, R16, -0.37612664699554443359, P3 ;  /* 0xbec093ac100e7808 */ /* 0x000fe20001800000 */
[----:B------:R-:W-:Y:S01]  /*1ce0*/  FADD.FTZ R16, -R11, -RZ ;  /* 0x800000ff0b107221 */ /* 0x000fe20000010100 */
[----:B------:R-:W-:Y:S02]  /*1cf0*/  FSEL R12, R15, 0.11284004896879196167, P3 ;  /* 0x3de718af0f0c7808 */ /* 0x000fe40001800000 */
[----:B------:R-:W-:Y:S02]  /*1d00*/  MOV R15, 0x3f210a14 ;  /* 0x3f210a14000f7802 */ /* 0x000fe40000000f00 */
        /* <DEDUP_REMOVED lines=10> */
.L_x_619:
[----:B------:R-:W-:Y:S05]  /*1db0*/  BSYNC B0 ;  /* 0x0000000000007941 */ /* 0x000fea0003800000 */
.L_x_618:
[----:B------:R-:W-:Y:S04]  /*1dc0*/  BSSY B0, `(.L_x_620) ;  /* 0x0000022000007945 */ /* 0x000fe80003800000 */
[----:B------:R-:W-:Y:S05]  /*1dd0*/  @P2 BRA `(.L_x_621) ;  /* 0x0000000000802947 */ /* 0x000fea0003800000 */
[----:B-----5:R-:W-:Y:S01]  /*1de0*/  HFMA2.MMA R14, -RZ, RZ, 0.61474609375, 16.90625 ;  /* 0x38eb4c3aff0e7435 */ /* 0x020fe200000001ff */
[----:B------:R-:W-:Y:S01]  /*1df0*/  IMAD.U32 R20, R20, 0x10000, RZ ;  /* 0x0001000014147824 */ /* 0x000fe200078e00ff */
        /* <DEDUP_REMOVED lines=30> */
.L_x_621:
[----:B------:R-:W-:Y:S05]  /*1fe0*/  BSYNC B0 ;  /* 0x0000000000007941 */ /* 0x000fea0003800000 */
.L_x_620:
        /* <DEDUP_REMOVED lines=34> */
.L_x_623:
[----:B------:R-:W-:Y:S05]  /*2210*/  BSYNC B0 ;  /* 0x0000000000007941 */ /* 0x000fea0003800000 */
.L_x_622:
[----:B------:R-:W-:Y:S04]  /*2220*/  BSSY B0, `(.L_x_624) ;  /* 0x0000022000007945 */ /* 0x000fe80003800000 */
[----:B------:R-:W-:Y:S05]  /*2230*/  @P6 BRA `(.L_x_625) ;  /* 0x0000000000806947 */ /* 0x000fea0003800000 */
[----:B------:R-:W-:Y:S01]  /*2240*/  HFMA2.MMA R16, -RZ, RZ, 0.61474609375, 16.90625 ;  /* 0x38eb4c3aff107435 */ /* 0x000fe200000001ff */
[----:B-----5:R-:W-:Y:S01]  /*2250*/  IMAD.U32 R18, R18, 0x10000, RZ ;  /* 0x0001000012127824 */ /* 0x020fe200078e00ff */
[----:B------:R-:W-:Y:S01]  /*2260*/  MOV R15, 0x3c09919f ;  /* 0x3c09919f000f7802 */ /* 0x000fe20000000f00 */
[----:B------:R-:W-:Y:S01]  /*2270*/  IMAD.MOV.U32 R20, RZ, RZ, 0x3aae005b ;  /* 0x3aae005bff147424 */ /* 0x000fe200078e00ff */
[----:B------:R-:W-:Y:S01]  /*2280*/  HFMA2.MMA R19, -RZ, RZ, 1.5341796875, 81.5625 ;  /* 0x3e235519ff137435 */ /* 0x000fe200000001ff */
[C---:B------:R-:W-:Y:S01]  /*2290*/  FADD.FTZ R14, |R18|.reuse, -RZ ;  /* 0x800000ff120e7221 */ /* 0x040fe20000010200 */
[C---:B------:R-:W-:Y:S01]  /*22a0*/  FMUL.FTZ R13, R18.reuse, R18 ;  /* 0x00000012120d7220 */ /* 0x040fe20000410000 */
[----:B------:R-:W-:Y:S01]  /*22b0*/  FSETP.GE.FTZ.AND P1, PT, |R18|, 1.0029599666595458984, PT ;  /* 0x3f8060fe1200780b */ /* 0x000fe20003f36200 */
[----:B------:R-:W-:Y:S01]  /*22c0*/  IMAD.MOV.U32 R17, RZ, RZ, 0x3d24d99a ;  /* 0x3d24d99aff117424 */ /* 0x000fe200078e00ff */
[----:B------:R-:W-:Y:S02]  /*22d0*/  MOV R21, 0x3f210a14 ;  /* 0x3f210a1400157802 */ /* 0x000fe40000000f00 */
        /* <DEDUP_REMOVED lines=22> */
.L_x_625:
[----:B------:R-:W-:Y:S05]  /*2440*/  BSYNC B0 ;  /* 0x0000000000007941 */ /* 0x000fea0003800000 */
.L_x_624:
        /* <DEDUP_REMOVED lines=18> */
.L_x_628:
[----:B------:R-:W-:-:S13]  /*2570*/  ISETP.GE.AND P0, PT, R7, R8, PT ;  /* 0x000000080700720c */ /* 0x000fda0003f06270 */
[----:B------:R-:W-:Y:S05]  /*2580*/  @P0 BRA `(.L_x_630) ;  /* 0x0000000000300947 */ /* 0x000fea0003800000 */
[----:B0-----:R-:W0:Y:S01]  /*2590*/  LDC.64 R2, c[0x0][0x218] ;  /* 0x00008600ff027b82 */ /* 0x001e220000000a00 */
[----:B------:R-:W-:Y:S01]  /*25a0*/  IADD3 R5, R0, R7, RZ ;  /* 0x0000000700057210 */ /* 0x000fe20007ffe0ff */
[----:B------:R-:W-:-:S04]  /*25b0*/  VIADD R7, R7, 0x80 ;  /* 0x0000008007077836 */ /* 0x000fc80000000000 */
[----:B0-----:R-:W-:-:S05]  /*25c0*/  IMAD.WIDE.U32 R2, R5, 0x2, R2 ;  /* 0x0000000205027825 */ /* 0x001fca00078e0002 */
[----:B-----5:R1:W-:Y:S02]  /*25d0*/  STG.E.U16 desc[UR4][R2.64], R9 ;  /* 0x0000000902007986 */ /* 0x0203e4000c101504 */
.L_x_629:
[----:B------:R-:W-:-:S13]  /*25e0*/  ISETP.GE.AND P0, PT, R7, R8, PT ;  /* 0x000000080700720c */ /* 0x000fda0003f06270 */
[----:B------:R-:W-:Y:S05]  /*25f0*/  @P0 BRA `(.L_x_631) ;  /* 0x0000000000340947 */ /* 0x000fea0003800000 */
[----:B01----:R-:W0:Y:S01]  /*2600*/  LDC.64 R2, c[0x0][0x218] ;  /* 0x00008600ff027b82 */ /* 0x003e220000000a00 */
[----:B------:R-:W-:Y:S01]  /*2610*/  IADD3 R5, R0, R7, RZ ;  /* 0x0000000700057210 */ /* 0x000fe20007ffe0ff */
[----:B------:R-:W-:-:S04]  /*2620*/  VIADD R7, R7, 0x80 ;  /* 0x0000008007077836 */ /* 0x000fc80000000000 */
[----:B0-----:R-:W-:-:S05]  /*2630*/  IMAD.WIDE.U32 R2, R5, 0x2, R2 ;  /* 0x0000000205027825 */ /* 0x001fca00078e0002 */
[----:B------:R1:W-:Y:S02]  /*2640*/  STG.E.U16 desc[UR4][R2.64], R10 ;  /* 0x0000000a02007986 */ /* 0x0003e4000c101504 */
.L_x_630:
        /* <DEDUP_REMOVED lines=8> */
.L_x_631:
[----:B------:R-:W-:Y:S05]  /*26d0*/  BSYNC B1 ;  /* 0x0000000000017941 */ /* 0x000fea0003800000 */
.L_x_627:
[----:B------:R-:W-:-:S13]  /*26e0*/  ISETP.GE.AND P0, PT, R7, R8, PT ;  /* 0x000000080700720c */ /* 0x000fda0003f06270 */
[----:B012---:R-:W0:Y:S01]  /*26f0*/  @!P0 LDC.64 R2, c[0x0][0x218] ;  /* 0x00008600ff028b82 */ /* 0x007e220000000a00 */
[----:B------:R-:W-:Y:S01]  /*2700*/  @!P0 IADD3 R5, R0, R7, RZ ;  /* 0x0000000700058210 */ /* 0x000fe20007ffe0ff */
[----:B------:R-:W-:-:S04]  /*2710*/  @!P0 VIADD R7, R7, 0x80 ;  /* 0x0000008007078836 */ /* 0x000fc80000000000 */
[----:B0-----:R-:W-:-:S05]  /*2720*/  @!P0 IMAD.WIDE.U32 R2, R5, 0x2, R2 ;  /* 0x0000000205028825 */ /* 0x001fca00078e0002 */
[----:B------:R2:W-:Y:S02]  /*2730*/  @!P0 STG.E.U16 desc[UR4][R2.64], R12 ;  /* 0x0000000c02008986 */ /* 0x0005e4000c101504 */
.L_x_632:
[----:B------:R-:W-:Y:S05]  /*2740*/  BSYNC B0 ;  /* 0x0000000000007941 */ /* 0x000fea0003800000 */
.L_x_626:
        /* <DEDUP_REMOVED lines=8> */
.L_x_633:
        /* <DEDUP_REMOVED lines=11> */
.L_x_11151:


//--------------------- .text._ZN2at6native29vectorized_elementwise_kernelILi8EZZZNS0_15erf_kernel_cudaERNS_18TensorIteratorBaseEENKUlvE_clEvENKUlvE2_clEvEUlN3c108BFloat16EE_St5arrayIPcLm2EEEEviT0_T1_ --------------------------
	.section	.text._ZN2at6native29vectorized_elementwise_kernelILi8EZZZNS0_15erf_kernel_cudaERNS_18TensorIteratorBaseEENKUlvE_clEvENKUlvE2_clEvEUlN3c108BFloat16EE_St5arrayIPcLm2EEEEviT0_T1_,"ax",@progbits
	.align	128
        .global         _ZN2at6native29vectorized_elementwise_kernelILi8EZZZNS0_15erf_kernel_cudaERNS_18TensorIteratorBaseEENKUlvE_clEvENKUlvE2_clEvEUlN3c108BFloat16EE_St5arrayIPcLm2EEEEviT0_T1_
        .type           _ZN2at6native29vectorized_elementwise_kernelILi8EZZZNS0_15erf_kernel_cudaERNS_18TensorIteratorBaseEENKUlvE_clEvENKUlvE2_clEvEUlN3c108BFloat16EE_St5arrayIPcLm2EEEEviT0_T1_,@function
        .size           _ZN2at6native29vectorized_elementwise_kernelILi8EZZZNS0_15erf_kernel_cudaERNS_18TensorIteratorBaseEENKUlvE_clEvENKUlvE2_clEvEUlN3c108BFloat16EE_St5arrayIPcLm2EEEEviT0_T1_,(.L_x_11152 - _ZN2at6native29vectorized_elementwise_kernelILi8EZZZNS0_15erf_kernel_cudaERNS_18TensorIteratorBaseEENKUlvE_clEvENKUlvE2_clEvEUlN3c108BFloat16EE_St5arrayIPcLm2EEEEviT0_T1_)
        .other          _ZN2at6native29vectorized_elementwise_kernelILi8EZZZNS0_15erf_kernel_cudaERNS_18TensorIteratorBaseEENKUlvE_clEvENKUlvE2_clEvEUlN3c108BFloat16EE_St5arrayIPcLm2EEEEviT0_T1_,@"STO_CUDA_ENTRY STV_DEFAULT"
_ZN2at6native29vectorized_elementwise_kernelILi8EZZZNS0_15erf_kernel_cudaERNS_18TensorIteratorBaseEENKUlvE_clEvENKUlvE2_clEvEUlN3c108BFloat16EE_St5arrayIPcLm2EEEEviT0_T1_:
.text._ZN2at6native29vectorized_elementwise_kernelILi8EZZZNS0_15erf_kernel_cudaERNS_18TensorIteratorBaseEENKUlvE_clEvENKUlvE2_clEvEUlN3c108BFloat16EE_St5arrayIPcLm2EEEEviT0_T1_:
        /* <DEDUP_REMOVED lines=11> */
[----:B0-----:R-:W-:-:S06]  /*00b0*/  IMAD.WIDE.U32 R4, R9, 0x10, R4 ;  /* 0x0000001009047825 */ /* 0x001fcc00078e0004 */
[----:B------:R-:W2:Y:S01]  /*00c0*/  LDG.E.128 R4, desc[UR4][R4.64] ;  /* 0x0000000404047981 */ /* 0x000ea2000c1e1d00 */
[----:B------:R-:W-:Y:S01]  /*00d0*/  HFMA2.MMA R12, -RZ, RZ, 0.61474609375, 16.90625 ;  /* 0x38eb4c3aff0c7435 */ /* 0x000fe200000001ff */
[----:B------:R-:W-:Y:S01]  /*00e0*/  IMAD.MOV.U32 R2, RZ, RZ, 0x3aae005b ;  /* 0x3aae005bff027424 */ /* 0x000fe200078e00ff */
[----:B------:R-:W-:Y:S01]  /*00f0*/  MOV R8, 0x3d24d99a ;  /* 0x3d24d99a00087802 */ /* 0x000fe20000000f00 */
[----:B------:R-:W-:Y:S02]  /*0100*/  IMAD.MOV.U32 R13, RZ, RZ, 0x3c09919f ;  /* 0x3c09919fff0d7424 */ /* 0x000fe400078e00ff */
[----:B------:R-:W-:Y:S02]  /*0110*/  IMAD.MOV.U32 R10, RZ, RZ, 0x3e235519 ;  /* 0x3e235519ff0a7424 */ /* 0x000fe400078e00ff */
[----:B--2---:R-:W-:Y:S01]  /*0120*/  IMAD.U32 R20, R4, 0x10000, RZ ;  /* 0x0001000004147824 */ /* 0x004fe200078e00ff */
[C---:B------:R-:W-:Y:S01]  /*0130*/  PRMT R26, R5.reuse, 0x7632, R26 ;  /* 0x00007632051a7816 */ /* 0x040fe2000000001a */
[----:B------:R-:W-:-:S02]  /*0140*/  IMAD.U32 R21, R5, 0x10000, RZ ;  /* 0x0001000005157824 */ /* 0x000fc400078e00ff */
[C---:B------:R-:W-:Y:S01]  /*0150*/  FADD.FTZ R15, |R20|.reuse, -RZ ;  /* 0x800000ff140f7221 */ /* 0x040fe20000010200 */
[C---:B------:R-:W-:Y:S01]  /*0160*/  FMUL.FTZ R22, R20.reuse, R20 ;  /* 0x0000001414167220 */ /* 0x040fe20000410000 */
[----:B------:R-:W-:Y:S01]  /*0170*/  FSETP.GE.FTZ.AND P3, PT, |R20|, 1.0029599666595458984, PT ;  /* 0x3f8060fe1400780b */ /* 0x000fe20003f76200 */
[C---:B------:R-:W-:Y:S01]  /*0180*/  FADD.FTZ R23, |R21|.reuse, -RZ ;  /* 0x800000ff15177221 */ /* 0x040fe20000010200 */
[C---:B------:R-:W-:Y:S01]  /*0190*/  FMUL.FTZ R24, R21.reuse, R21 ;  /* 0x0000001515187220 */ /* 0x040fe20000410000 */
[----:B------:R-:W-:Y:S02]  /*01a0*/  FSETP.GE.FTZ.AND P4, PT, |R21|, 1.0029599666595458984, PT ;  /* 0x3f8060fe1500780b */ /* 0x000fe40003f96200 */
[C---:B------:R-:W-:Y:S01]  /*01b0*/  FSEL R22, R15.reuse, R22, P3 ;  /* 0x000000160f167208 */ /* 0x040fe20001800000 */
[----:B------:R-:W-:Y:S01]  /*01c0*/  FADD.FTZ R15, -R15, -RZ ;  /* 0x800000ff0f0f7221 */ /* 0x000fe20000010100 */
[----:B------:R-:W-:Y:S02]  /*01d0*/  FSEL R11, R12, 8.4834944573231041431e-05, P3 ;  /* 0x38b1e96a0c0b7808 */ /* 0x000fe40001800000 */
[----:B------:R-:W-:-:S02]  /*01e0*/  FSEL R17, -R2, -0.00082130916416645050049, P3 ;  /* 0xba574d2002117808 */ /* 0x000fc40001800100 */
[----:B------:R-:W-:Y:S02]  /*01f0*/  FSEL R0, R13, 0.0052134888246655464172, P3 ;  /* 0x3baad5ea0d007808 */ /* 0x000fe40001800000 */
[----:B------:R-:W-:Y:S01]  /*0200*/  FSEL R14, -R8, -0.026868773624300956726, P3 ;  /* 0xbcdc1be7080e7808 */ /* 0x000fe20001800100 */
[----:B------:R-:W-:Y:S01]  /*0210*/  FFMA.FTZ R11, R22, R11, R17 ;  /* 0x0000000b160b7223 */ /* 0x000fe20000010011 */
[----:B------:R-:W-:Y:S02]  /*0220*/  FSEL R16, R10, 0.11284004896879196167, P3 ;  /* 0x3de718af0a107808 */ /* 0x000fe40001800000 */
[----:B------:R-:W-:Y:S01]  /*0230*/  FSEL R24, R23, R24, P4 ;  /* 0x0000001817187208 */ /* 0x000fe20002000000 */
[----:B------:R-:W-:Y:S01]  /*0240*/  FFMA.FTZ R17, R22, R11, R0 ;  /* 0x0000000b16117223 */ /* 0x000fe20000010000 */
[----:B------:R-:W-:Y:S01]  /*0250*/  HFMA2.MMA R0, -RZ, RZ, 1.7822265625, 0.000185489654541015625 ;  /* 0x3f210a14ff007435 */ /* 0x000fe200000001ff */
[----:B------:R-:W-:Y:S01]  /*0260*/  IMAD.MOV.U32 R11, RZ, RZ, 0x3f69b4f9 ;  /* 0x3f69b4f9ff0b7424 */ /* 0x000fe200078e00ff */
[----:B------:R-:W-:Y:S01]  /*0270*/  FSEL R25, -R2, -0.00082130916416645050049, P4 ;  /* 0xba574d2002197808 */ /* 0x000fe20002000100 */
[--C-:B------:R-:W-:Y:S01]  /*0280*/  FFMA.FTZ R17, R22, R17, R14.reuse ;  /* 0x0000001116117223 */ /* 0x100fe2000001000e */
[----:B------:R-:W-:-:S02]  /*0290*/  PRMT R14, R4, 0x7632, R14 ;  /* 0x00007632040e7816 */ /* 0x000fc4000000000e */
[----:B------:R-:W-:Y:S01]  /*02a0*/  FSEL R19, R11, -0.37612664699554443359, P3 ;  /* 0xbec093ac0b137808 */ /* 0x000fe20001800000 */
[----:B------:R-:W-:Y:S01]  /*02b0*/  FFMA.FTZ R17, R22, R17, R16 ;  /* 0x0000001116117223 */ /* 0x000fe20000010010 */
[----:B------:R-:W-:Y:S01]  /*02c0*/  FSEL R15, R15, R20, P3 ;  /* 0x000000140f0f7208 */ /* 0x000fe20001800000 */
[----:B------:R-:W-:Y:S01]  /*02d0*/  IMAD.U32 R14, R14, 0x10000, RZ ;  /* 0x000100000e0e7824 */ /* 0x000fe200078e00ff */
[----:B------:R-:W-:Y:S01]  /*02e0*/  FSEL R4, R0, 0.12837915122509002686, P3 ;  /* 0x3e0375d300047808 */ /* 0x000fe20001800000 */
[----:B------:R-:W-:Y:S01]  /*02f0*/  FFMA.FTZ R17, R22, R17, R19 ;  /* 0x0000001116117223 */ /* 0x000fe20000010013 */
[----:B------:R-:W-:Y:S01]  /*0300*/  FSEL R5, R0, 0.12837915122509002686, P4 ;  /* 0x3e0375d300057808 */ /* 0x000fe20002000000 */
[C---:B------:R-:W-:Y:S01]  /*0310*/  FMUL.FTZ R19, R14.reuse, R14 ;  /* 0x0000000e0e137220 */ /* 0x040fe20000410000 */
[----:B------:R-:W-:Y:S01]  /*0320*/  FSETP.GE.FTZ.AND P1, PT, |R14|, 1.0029599666595458984, PT ;  /* 0x3f8060fe0e00780b */ /* 0x000fe20003f36200 */
[----:B------:R-:W-:Y:S01]  /*0330*/  FFMA.FTZ R22, R22, R17, R4 ;  /* 0x0000001116167223 */ /* 0x000fe20000010004 */
[----:B------:R-:W-:Y:S01]  /*0340*/  FADD.FTZ R4, |R14|, -RZ ;  /* 0x800000ff0e047221 */ /* 0x000fe20000010200 */
[----:B------:R-:W-:-:S02]  /*0350*/  FSEL R17, R12, 8.4834944573231041431e-05, P4 ;  /* 0x38b1e96a0c117808 */ /* 0x000fc40002000000 */
[----:B------:R-:W-:Y:S01]  /*0360*/  FSEL R16, R12, 8.4834944573231041431e-05, P1 ;  /* 0x38b1e96a0c107808 */ /* 0x000fe20000800000 */
[----:B------:R-:W-:Y:S01]  /*0370*/  FFMA.FTZ R15, R22, R15, R15 ;  /* 0x0000000f160f7223 */ /* 0x000fe2000001000f */
[----:B------:R-:W-:Y:S01]  /*0380*/  FSEL R19, R4, R19, P1 ;  /* 0x0000001304137208 */ /* 0x000fe20000800000 */
[----:B------:R-:W-:Y:S01]  /*0390*/  FFMA.FTZ R17, R24, R17, R25 ;  /* 0x0000001118117223 */ /* 0x000fe20000010019 */
[----:B------:R-:W-:Y:S02]  /*03a0*/  FSEL R18, -R2, -0.00082130916416645050049, P1 ;  /* 0xba574d2002127808 */ /* 0x000fe40000800100 */
[----:B------:R-:W-:-:S03]  /*03b0*/  FSEL R25, R13, 0.0052134888246655464172, P4 ;  /* 0x3baad5ea0d197808 */ /* 0x000fc60002000000 */
[----:B------:R-:W-:Y:S01]  /*03c0*/  FFMA.FTZ R16, R19, R16, R18 ;  /* 0x0000001013107223 */ /* 0x000fe20000010012 */
[----:B------:R-:W-:Y:S01]  /*03d0*/  FSEL R18, R13, 0.0052134888246655464172, P1 ;  /* 0x3baad5ea0d127808 */ /* 0x000fe20000800000 */
[----:B------:R-:W-:Y:S01]  /*03e0*/  FFMA.FTZ R17, R24, R17, R25 ;  /* 0x0000001118117223 */ /* 0x000fe20000010019 */
[----:B------:R-:W-:-:S03]  /*03f0*/  FSEL R25, -R8, -0.026868773624300956726, P4 ;  /* 0xbcdc1be708197808 */ /* 0x000fc60002000100 */
[----:B------:R-:W-:Y:S01]  /*0400*/  FFMA.FTZ R16, R19, R16, R18 ;  /* 0x0000001013107223 */ /* 0x000fe20000010012 */
[----:B------:R-:W-:Y:S01]  /*0410*/  FSEL R18, -R8, -0.026868773624300956726, P1 ;  /* 0xbcdc1be708127808 */ /* 0x000fe20000800100 */
[----:B------:R-:W-:Y:S01]  /*0420*/  FFMA.FTZ R17, R24, R17, R25 ;  /* 0x0000001118117223 */ /* 0x000fe20000010019 */
[----:B------:R-:W-:-:S03]  /*0430*/  FSEL R25, R10, 0.11284004896879196167, P4 ;  /* 0x3de718af0a197808 */ /* 0x000fc60002000000 */
[----:B------:R-:W-:Y:S01]  /*0440*/  FFMA.FTZ R16, R19, R16, R18 ;  /* 0x0000001013107223 */ /* 0x000fe20000010012 */
[----:B------:R-:W-:Y:S01]  /*0450*/  FSEL R18, R10, 0.11284004896879196167, P1 ;  /* 0x3de718af0a127808 */ /* 0x000fe20000800000 */
[----:B------:R-:W-:Y:S01]  /*0460*/  FFMA.FTZ R17, R24, R17, R25 ;  /* 0x0000001118117223 */ /* 0x000fe20000010019 */
[----:B------:R-:W-:-:S03]  /*0470*/  FSEL R25, R11, -0.37612664699554443359, P4 ;  /* 0xbec093ac0b197808 */ /* 0x000fc60002000000 */
[----:B------:R-:W-:Y:S01]  /*0480*/  FFMA.FTZ R16, R19, R16, R18 ;  /* 0x0000001013107223 */ /* 0x000fe20000010012 */
[----:B------:R-:W-:Y:S01]  /*0490*/  FSEL R18, R11, -0.37612664699554443359, P1 ;  /* 0xbec093ac0b127808 */ /* 0x000fe20000800000 */
[----:B------:R-:W-:Y:S01]  /*04a0*/  FFMA.FTZ R25, R24, R17, R25 ;  /* 0x0000001118197223 */ /* 0x000fe20000010019 */
[----:B------:R-:W-:-:S03]  /*04b0*/  SHF.L.U32 R17, R26, 0x10, RZ ;  /* 0x000000101a117819 */ /* 0x000fc600000006ff */
[----:B------:R-:W-:Y:S01]  /*04c0*/  FFMA.FTZ R16, R19, R16, R18 ;  /* 0x0000001013107223 */ /* 0x000fe20000010012 */
[----:B------:R-:W-:Y:S01]  /*04d0*/  FFMA.FTZ R24, R24, R25, R5 ;  /* 0x0000001918187223 */ /* 0x000fe20000010005 */
[----:B------:R-:W-:Y:S01]  /*04e0*/  FSEL R18, R0, 0.12837915122509002686, P1 ;  /* 0x3e0375d300127808 */ /* 0x000fe20000800000 */
[C---:B------:R-:W-:Y:S01]  /*04f0*/  FADD.FTZ R5, |R17|.reuse, -RZ ;  /* 0x800000ff11057221 */ /* 0x040fe20000010200 */
[C---:B------:R-:W-:Y:S01]  /*0500*/  FMUL.FTZ R26, R17.reuse, R17 ;  /* 0x00000011111a7220 */ /* 0x040fe20000410000 */
[----:B------:R-:W-:Y:S02]  /*0510*/  FSETP.GE.FTZ.AND P0, PT, |R17|, 1.0029599666595458984, PT ;  /* 0x3f8060fe1100780b */ /* 0x000fe40003f16200 */
[----:B------:R-:W-:Y:S02]  /*0520*/  FFMA.FTZ R19, R19, R16, R18 ;  /* 0x0000001013137223 */ /* 0x000fe40000010012 */
[----:B------:R-:W-:Y:S02]  /*0530*/  FSEL R18, R5, R26, P0 ;  /* 0x0000001a05127208 */ /* 0x000fe40000000000 */
[----:B------:R-:W-:-:S02]  /*0540*/  FSEL R25, R12, 8.4834944573231041431e-05, P0 ;  /* 0x38b1e96a0c197808 */ /* 0x000fc40000000000 */
[----:B------:R-:W-:Y:S02]  /*0550*/  FSEL R27, -R2, -0.00082130916416645050049, P0 ;  /* 0xba574d20021b7808 */ /* 0x000fe40000000100 */
[----:B------:R-:W-:-:S03]  /*0560*/  FSEL R16, R13, 0.0052134888246655464172, P0 ;  /* 0x3baad5ea0d107808 */ /* 0x000fc60000000000 */
[----:B------:R-:W-:-:S04]  /*0570*/  FFMA.FTZ R25, R18, R25, R27 ;  /* 0x0000001912197223 */ /* 0x000fc8000001001b */
        /* <DEDUP_REMOVED lines=9> */
[----:B------:R-:W-:-:S04]  /*0610*/  IMAD.U32 R16, R6, 0x10000, RZ ;  /* 0x0001000006107824 */ /* 0x000fc800078e00ff */
[C---:B------:R-:W-:Y:S01]  /*0620*/  FADD.FTZ R26, |R16|.reuse, -RZ ;  /* 0x800000ff101a7221 */ /* 0x040fe20000010200 */
[C---:B------:R-:W-:Y:S01]  /*0630*/  FMUL.FTZ R25, R16.reuse, R16 ;  /* 0x0000001010197220 */ /* 0x040fe20000410000 */
[----:B------:R-:W-:-:S04]  /*0640*/  FSETP.GE.FTZ.AND P2, PT, |R16|, 1.0029599666595458984, PT ;  /* 0x3f8060fe1000780b */ /* 0x000fc80003f56200 */
[----:B------:R-:W-:Y:S02]  /*0650*/  FSEL R25, R26, R25, P2 ;  /* 0x000000191a197208 */ /* 0x000fe40001000000 */
[----:B------:R-:W-:Y:S02]  /*0660*/  FSEL R22, R12, 8.4834944573231041431e-05, P2 ;  /* 0x38b1e96a0c167808 */ /* 0x000fe40001000000 */
[----:B------:R-:W-:Y:S02]  /*0670*/  FSEL R28, -R2, -0.00082130916416645050049, P2 ;  /* 0xba574d20021c7808 */ /* 0x000fe40001000100 */
[----:B------:R-:W-:-:S03]  /*0680*/  FSEL R27, R13, 0.0052134888246655464172, P2 ;  /* 0x3baad5ea0d1b7808 */ /* 0x000fc60001000000 */
[----:B------:R-:W-:-:S04]  /*0690*/  FFMA.FTZ R22, R25, R22, R28 ;  /* 0x0000001619167223 */ /* 0x000fc8000001001c */
[----:B------:R-:W-:Y:S01]  /*06a0*/  FFMA.FTZ R22, R25, R22, R27 ;  /* 0x0000001619167223 */ /* 0x000fe2000001001b */
[----:B------:R-:W-:-:S05]  /*06b0*/  FSEL R27, -R8, -0.026868773624300956726, P2 ;  /* 0xbcdc1be7081b7808 */ /* 0x000fca0001000100 */
[C---:B------:R-:W-:Y:S01]  /*06c0*/  FFMA.FTZ R28, R25.reuse, R22, R27 ;  /* 0x00000016191c7223 */ /* 0x040fe2000001001b */
[----:B------:R-:W-:Y:S01]  /*06d0*/  FSEL R27, R10, 0.11284004896879196167, P2 ;  /* 0x3de718af0a1b7808 */ /* 0x000fe20001000000 */
[----:B------:R-:W0:Y:S04]  /*06e0*/  @P3 MUFU.EX2 R22, R15 ;  /* 0x0000000f00163308 */ /* 0x000e280000000800 */
[----:B------:R-:W-:Y:S01]  /*06f0*/  FFMA.FTZ R28, R25, R28, R27 ;  /* 0x0000001c191c7223 */ /* 0x000fe2000001001b */
[----:B------:R-:W-:-:S05]  /*0700*/  FSEL R27, R11, -0.37612664699554443359, P2 ;  /* 0xbec093ac0b1b7808 */ /* 0x000fca0001000000 */
[----:B------:R-:W-:Y:S01]  /*0710*/  FFMA.FTZ R28, R25, R28, R27 ;  /* 0x0000001c191c7223 */ /* 0x000fe2000001001b */
[----:B------:R-:W-:-:S05]  /*0720*/  FSEL R27, R0, 0.12837915122509002686, P2 ;  /* 0x3e0375d3001b7808 */ /* 0x000fca0001000000 */
[----:B------:R-:W-:Y:S01]  /*0730*/  FFMA.FTZ R25, R25, R28, R27 ;  /* 0x0000001c19197223 */ /* 0x000fe2000001001b */
[----:B0-----:R-:W-:Y:S01]  /*0740*/  @P3 FADD.FTZ R27, -R22, 1 ;  /* 0x3f800000161b3421 */ /* 0x001fe20000010100 */
[----:B------:R-:W-:Y:S01]  /*0750*/  PRMT R22, R6, 0x7632, R22 ;  /* 0x0000763206167816 */ /* 0x000fe20000000016 */
[----:B------:R-:W-:-:S03]  /*0760*/  FADD.FTZ R6, -R23, -RZ ;  /* 0x800000ff17067221 */ /* 0x000fc60000010100 */
[----:B------:R-:W-:Y:S01]  /*0770*/  @P3 LOP3.LUT R15, R27, 0x80000000, R20, 0xb8, !PT ;  /* 0x800000001b0f3812 */ /* 0x000fe200078eb814 */
[----:B------:R-:W-:Y:S01]  /*0780*/  IMAD.U32 R22, R22, 0x10000, RZ ;  /* 0x0001000016167824 */ /* 0x000fe200078e00ff */
[----:B------:R-:W-:-:S03]  /*0790*/  FSEL R27, R6, R21, P4 ;  /* 0x00000015061b7208 */ /* 0x000fc60002000000 */
[C---:B------:R-:W-:Y:S01]  /*07a0*/  FADD.FTZ R23, |R22|.reuse, -RZ ;  /* 0x800000ff16177221 */ /* 0x040fe20000010200 */
[C---:B------:R-:W-:Y:S01]  /*07b0*/  FMUL.FTZ R6, R22.reuse, R22 ;  /* 0x0000001616067220 */ /* 0x040fe20000410000 */
[----:B------:R-:W-:Y:S01]  /*07c0*/  FSETP.GE.FTZ.AND P3, PT, |R22|, 1.0029599666595458984, PT ;  /* 0x3f8060fe1600780b */ /* 0x000fe20003f76200 */
[----:B------:R-:W-:-:S03]  /*07d0*/  FFMA.FTZ R20, R24, R27, R27 ;  /* 0x0000001b18147223 */ /* 0x000fc6000001001b */
[C---:B------:R-:W-:Y:S01]  /*07e0*/  FSEL R24, R23.reuse, R6, P3 ;  /* 0x0000000617187208 */ /* 0x040fe20001800000 */
[----:B------:R-:W-:Y:S01]  /*07f0*/  FADD.FTZ R23, -R23, -RZ ;  /* 0x800000ff17177221 */ /* 0x000fe20000010100 */
[----:B------:R-:W-:Y:S02]  /*0800*/  FSEL R27, R12, 8.4834944573231041431e-05, P3 ;  /* 0x38b1e96a0c1b7808 */ /* 0x000fe40001800000 */
[----:B------:R-:W-:Y:S02]  /*0810*/  FSEL R29, -R2, -0.00082130916416645050049, P3 ;  /* 0xba574d20021d7808 */ /* 0x000fe40001800100 */
[----:B------:R-:W-:Y:S02]  /*0820*/  FSEL R6, R13, 0.0052134888246655464172, P3 ;  /* 0x3baad5ea0d067808 */ /* 0x000fe40001800000 */
[----:B------:R-:W-:Y:S01]  /*0830*/  FSEL R28, R10, 0.11284004896879196167, P3 ;  /* 0x3de718af0a1c7808 */ /* 0x000fe20001800000 */
[----:B------:R-:W-:Y:S01]  /*0840*/  FFMA.FTZ R27, R24, R27, R29 ;  /* 0x0000001b181b7223 */ /* 0x000fe2000001001d */
[----:B------:R-:W-:-:S03]  /*0850*/  FSEL R23, R23, R22, P3 ;  /* 0x0000001617177208 */ /* 0x000fc60001800000 */
[----:B------:R-:W-:Y:S01]  /*0860*/  FFMA.FTZ R27, R24, R27, R6 ;  /* 0x0000001b181b7223 */ /* 0x000fe20000010006 */
[----:B------:R-:W-:-:S05]  /*0870*/  FSEL R6, -R8, -0.026868773624300956726, P3 ;  /* 0xbcdc1be708067808 */ /* 0x000fca0001800100 */
[C---:B------:R-:W-:Y:S02]  /*0880*/  FFMA.FTZ R27, R24.reuse, R27, R6 ;  /* 0x0000001b181b7223 */ /* 0x040fe40000010006 */
[----:B------:R-:W0:Y:S02]  /*0890*/  @P4 MUFU.EX2 R6, R20 ;  /* 0x0000001400064308 */ /* 0x000e240000000800 */
[----:B------:R-:W-:Y:S01]  /*08a0*/  FFMA.FTZ R27, R24, R27, R28 ;  /* 0x0000001b181b7223 */ /* 0x000fe2000001001c */
[----:B------:R-:W-:-:S05]  /*08b0*/  FSEL R28, R11, -0.37612664699554443359, P3 ;  /* 0xbec093ac0b1c7808 */ /* 0x000fca0001800000 */
[----:B------:R-:W-:Y:S01]  /*08c0*/  FFMA.FTZ R27, R24, R27, R28 ;  /* 0x0000001b181b7223 */ /* 0x000fe2000001001c */
[----:B------:R-:W-:-:S05]  /*08d0*/  FSEL R28, R0, 0.12837915122509002686, P3 ;  /* 0x3e0375d3001c7808 */ /* 0x000fca0001800000 */
[----:B------:R-:W-:Y:S01]  /*08e0*/  FFMA.FTZ R24, R24, R27, R28 ;  /* 0x0000001b18187223 */ /* 0x000fe2000001001c */
[----:B------:R-:W-:Y:S01]  /*08f0*/  FADD.FTZ R27, -R26, -RZ ;  /* 0x800000ff1a1b7221 */ /* 0x000fe20000010100 */
[----:B0-----:R-:W-:-:S05]  /*0900*/  @P4 FADD.FTZ R6, -R6, 1 ;  /* 0x3f80000006064421 */ /* 0x001fca0000010100 */
[----:B------:R-:W-:Y:S02]  /*0910*/  @P4 LOP3.LUT R20, R6, 0x80000000, R21, 0xb8, !PT ;  /* 0x8000000006144812 */ /* 0x000fe400078eb815 */
[----:B------:R-:W-:Y:S02]  /*0920*/  FSEL R6, R27, R16, P2 ;  /* 0x000000101b067208 */ /* 0x000fe40001000000 */
[C---:B------:R-:W-:Y:S02]  /*0930*/  SHF.L.U32 R21, R7.reuse, 0x10, RZ ;  /* 0x0000001007157819 */ /* 0x040fe400000006ff */
[----:B------:R-:W-:Y:S01]  /*0940*/  PRMT R7, R7, 0x7632, R7 ;  /* 0x0000763207077816 */ /* 0x000fe20000000007 */
[----:B------:R-:W-:Y:S01]  /*0950*/  FFMA.FTZ R6, R25, R6, R6 ;  /* 0x0000000619067223 */ /* 0x000fe20000010006 */
[C---:B------:R-:W-:Y:S01]  /*0960*/  FSETP.GE.FTZ.AND P4, PT, |R21|.reuse, 1.0029599666595458984, PT ;  /* 0x3f8060fe1500780b */ /* 0x040fe20003f96200 */
[C---:B------:R-:W-:Y:S01]  /*0970*/  FADD.FTZ R25, |R21|.reuse, -RZ ;  /* 0x800000ff15197221 */ /* 0x040fe20000010200 */
[----:B------:R-:W-:-:S02]  /*0980*/  FMUL.FTZ R26, R21, R21 ;  /* 0x00000015151a7220 */ /* 0x000fc40000410000 */
[----:B------:R-:W-:Y:S02]  /*0990*/  FSEL R28, R12, 8.4834944573231041431e-05, P4 ;  /* 0x38b1e96a0c1c7808 */ /* 0x000fe40002000000 */
[----:B------:R-:W-:Y:S02]  /*09a0*/  FSEL R29, -R2, -0.00082130916416645050049, P4 ;  /* 0xba574d20021d7808 */ /* 0x000fe40002000100 */
[----:B------:R-:W-:Y:S01]  /*09b0*/  FSEL R27, R25, R26, P4 ;  /* 0x0000001a191b7208 */ /* 0x000fe20002000000 */
[----:B------:R-:W-:-:S04]  /*09c0*/  IMAD.U32 R26, R7, 0x10000, RZ ;  /* 0x00010000071a7824 */ /* 0x000fc800078e00ff */
[----:B------:R-:W-:Y:S01]  /*09d0*/  FFMA.FTZ R29, R27, R28, R29 ;  /* 0x0000001c1b1d7223 */ /* 0x000fe2000001001d */
[C---:B------:R-:W-:Y:S01]  /*09e0*/  FADD.FTZ R7, |R26|.reuse, -RZ ;  /* 0x800000ff1a077221 */ /* 0x040fe20000010200 */
[C---:B------:R-:W-:Y:S01]  /*09f0*/  FMUL.FTZ R28, R26.reuse, R26 ;  /* 0x0000001a1a1c7220 */ /* 0x040fe20000410000 */
[----:B------:R-:W-:-:S04]  /*0a00*/  FSETP.GE.FTZ.AND P5, PT, |R26|, 1.0029599666595458984, PT ;  /* 0x3f8060fe1a00780b */ /* 0x000fc80003fb6200 */
[----:B------:R-:W-:Y:S02]  /*0a10*/  FSEL R12, R12, 8.4834944573231041431e-05, P5 ;  /* 0x38b1e96a0c0c7808 */ /* 0x000fe40002800000 */
[----:B------:R-:W-:Y:S02]  /*0a20*/  FSEL R2, -R2, -0.00082130916416645050049, P5 ;  /* 0xba574d2002027808 */ /* 0x000fe40002800100 */
[----:B------:R-:W-:-:S05]  /*0a30*/  FSEL R28, R7, R28, P5 ;  /* 0x0000001c071c7208 */ /* 0x000fca0002800000 */
[----:B------:R-:W-:Y:S01]  /*0a40*/  FFMA.FTZ R2, R28, R12, R2 ;  /* 0x0000000c1c027223 */ /* 0x000fe20000010002 */
[C---:B------:R-:W-:Y:S02]  /*0a50*/  FSEL R12, R13.reuse, 0.0052134888246655464172, P4 ;  /* 0x3baad5ea0d0c7808 */ /* 0x040fe40002000000 */
[----:B------:R-:W-:-:S03]  /*0a60*/  FSEL R13, R13, 0.0052134888246655464172, P5 ;  /* 0x3baad5ea0d0d7808 */ /* 0x000fc60002800000 */
[----:B------:R-:W-:Y:S01]  /*0a70*/  FFMA.FTZ R12, R27, R29, R12 ;  /* 0x0000001d1b0c7223 */ /* 0x000fe2000001000c */
[----:B------:R-:W-:Y:S01]  /*0a80*/  FSEL R29, R10, 0.11284004896879196167, P4 ;  /* 0x3de718af0a1d7808 */ /* 0x000fe20002000000 */
        /* <DEDUP_REMOVED lines=10> */
[----:B------:R-:W-:Y:S01]  /*0b30*/  FSEL R29, -R8, -0.026868773624300956726, P5 ;  /* 0xbcdc1be7081d7808 */ /* 0x000fe20002800100 */
[----:B------:R-:W-:Y:S01]  /*0b40*/  FADD.FTZ R4, -R25, -RZ ;  /* 0x800000ff19047221 */ /* 0x000fe20000010100 */
[----:B------:R-:W-:Y:S02]  /*0b50*/  FSEL R25, R10, 0.11284004896879196167, P5 ;  /* 0x3de718af0a197808 */ /* 0x000fe40002800000 */
[----:B------:R-:W-:Y:S01]  /*0b60*/  FSEL R8, R27, R14, P1 ;  /* 0x0000000e1b087208 */ /* 0x000fe20000800000 */
[----:B------:R-:W-:-:S04]  /*0b70*/  FFMA.FTZ R13, R28, R13, R29 ;  /* 0x0000000d1c0d7223 */ /* 0x000fc8000001001d */
[----:B------:R-:W-:Y:S01]  /*0b80*/  FFMA.FTZ R8, R19, R8, R8 ;  /* 0x0000000813087223 */ /* 0x000fe20000010008 */
[----:B------:R-:W-:Y:S01]  /*0b90*/  FSEL R19, R4, R21, P4 ;  /* 0x0000001504137208 */ /* 0x000fe20002000000 */
[----:B------:R-:W-:Y:S01]  /*0ba0*/  FADD.FTZ R4, -R5, -RZ ;  /* 0x800000ff05047221 */ /* 0x000fe20000010100 */
[----:B------:R-:W-:Y:S01]  /*0bb0*/  FSEL R5, R11, -0.37612664699554443359, P5 ;  /* 0xbec093ac0b057808 */ /* 0x000fe20002800000 */
[----:B------:R-:W-:Y:S02]  /*0bc0*/  FFMA.FTZ R13, R28, R13, R25 ;  /* 0x0000000d1c0d7223 */ /* 0x000fe40000010019 */
[----:B------:R-:W-:Y:S01]  /*0bd0*/  FFMA.FTZ R2, R2, R19, R19 ;  /* 0x0000001302027223 */ /* 0x000fe20000010013 */
[----:B------:R-:W-:Y:S01]  /*0be0*/  FADD.FTZ R19, -R7, -RZ ;  /* 0x800000ff07137221 */ /* 0x000fe20000010100 */
[----:B------:R-:W-:Y:S01]  /*0bf0*/  FFMA.FTZ R5, R28, R13, R5 ;  /* 0x0000000d1c057223 */ /* 0x000fe20000010005 */
[----:B------:R-:W-:Y:S01]  /*0c00*/  FSEL R13, R0, 0.12837915122509002686, P5 ;  /* 0x3e0375d3000d7808 */ /* 0x000fe20002800000 */
[----:B0-----:R-:W-:Y:S01]  /*0c10*/  @P2 FADD.FTZ R7, -R12, 1 ;  /* 0x3f8000000c072421 */ /* 0x001fe20000010100 */
[----:B------:R-:W-:Y:S01]  /*0c20*/  FSEL R11, R4, R17, P0 ;  /* 0x00000011040b7208 */ /* 0x000fe20000000000 */
[----:B------:R-:W0:Y:S01]  /*0c30*/  @P4 MUFU.EX2 R10, R2 ;  /* 0x00000002000a4308 */ /* 0x000e220000000800 */
[----:B------:R-:W-:Y:S01]  /*0c40*/  FSEL R19, R19, R26, P5 ;  /* 0x0000001a13137208 */ /* 0x000fe20002800000 */
[----:B------:R-:W-:Y:S01]  /*0c50*/  FFMA.FTZ R28, R28, R5, R13 ;  /* 0x000000051c1c7223 */ /* 0x000fe2000001000d */
[----:B------:R-:W-:Y:S01]  /*0c60*/  @P2 LOP3.LUT R6, R7, 0x80000000, R16, 0xb8, !PT ;  /* 0x8000000007062812 */ /* 0x000fe200078eb810 */
[----:B------:R-:W1:Y:S01]  /*0c70*/  LDC.64 R4, c[0x0][0x218] ;  /* 0x00008600ff047b82 */ /* 0x000e620000000a00 */
[----:B------:R-:W-:Y:S01]  /*0c80*/  FFMA.FTZ R11, R18, R11, R11 ;  /* 0x0000000b120b7223 */ /* 0x000fe2000001000b */
[----:B------:R-:W-:Y:S01]  /*0c90*/  FFMA.FTZ R13, R24, R23, R23 ;  /* 0x00000017180d7223 */ /* 0x000fe20000010017 */
[----:B------:R-:W-:Y:S01]  /*0ca0*/  FFMA.FTZ R7, R28, R19, R19 ;  /* 0x000000131c077223 */ /* 0x000fe20000010013 */
[----:B------:R-:W2:Y:S08]  /*0cb0*/  @P1 MUFU.EX2 R0, R8 ;  /* 0x0000000800001308 */ /* 0x000eb00000000800 */
[----:B------:R-:W3:Y:S01]  /*0cc0*/  @P0 MUFU.EX2 R18, R11 ;  /* 0x0000000b00120308 */ /* 0x000ee20000000800 */
[----:B0-----:R-:W-:-:S05]  /*0cd0*/  @P4 FADD.FTZ R10, -R10, 1 ;  /* 0x3f8000000a0a4421 */ /* 0x001fca0000010100 */
[----:B------:R-:W-:Y:S02]  /*0ce0*/  @P4 LOP3.LUT R2, R10, 0x80000000, R21, 0xb8, !PT ;  /* 0x800000000a024812 */ /* 0x000fe400078eb815 */
[----:B------:R-:W0:Y:S01]  /*0cf0*/  @P3 MUFU.EX2 R12, R13 ;  /* 0x0000000d000c3308 */ /* 0x000e220000000800 */
[----:B-1----:R-:W-:-:S04]  /*0d00*/  IMAD.WIDE.U32 R4, R3, 0x2, R4 ;  /* 0x0000000203047825 */ /* 0x002fc800078e0004 */
[----:B--2---:R-:W-:-:S03]  /*0d10*/  @P1 FADD.FTZ R3, -R0, 1 ;  /* 0x3f80000000031421 */ /* 0x004fc60000010100 */
[----:B------:R-:W1:Y:S01]  /*0d20*/  @P5 MUFU.EX2 R16, R7 ;  /* 0x0000000700105308 */ /* 0x000e620000000800 */
[----:B---3--:R-:W-:Y:S01]  /*0d30*/  @P0 FADD.FTZ R18, -R18, 1 ;  /* 0x3f80000012120421 */ /* 0x008fe20000010100 */
[----:B------:R-:W-:-:S04]  /*0d40*/  @P1 LOP3.LUT R8, R3, 0x80000000, R14, 0xb8, !PT ;  /* 0x8000000003081812 */ /* 0x000fc800078eb80e */
[----:B------:R-:W-:Y:S01]  /*0d50*/  @P0 LOP3.LUT R11, R18, 0x80000000, R17, 0xb8, !PT ;  /* 0x80000000120b0812 */ /* 0x000fe200078eb811 */
[----:B0-----:R-:W-:-:S05]  /*0d60*/  @P3 FADD.FTZ R19, -R12, 1 ;  /* 0x3f8000000c133421 */ /* 0x001fca0000010100 */
[----:B------:R-:W-:Y:S01]  /*0d70*/  @P3 LOP3.LUT R13, R19, 0x80000000, R22, 0xb8, !PT ;  /* 0x80000000130d3812 */ /* 0x000fe200078eb816 */
[----:B-1----:R-:W-:Y:S01]  /*0d80*/  @P5 FADD.FTZ R23, -R16, 1 ;  /* 0x3f80000010175421 */ /* 0x002fe20000010100 */
[----:B------:R-:W-:Y:S01]  /*0d90*/  IMAD.WIDE R16, R9, 0x10, R4 ;  /* 0x0000001009107825 */ /* 0x000fe200078e0204 */
[----:B------:R-:W-:Y:S02]  /*0da0*/  F2FP.BF16.F32.PACK_AB R4, R8, R15 ;  /* 0x0000000f0804723e */ /* 0x000fe400000010ff */
[----:B------:R-:W-:Y:S02]  /*0db0*/  F2FP.BF16.F32.PACK_AB R5, R11, R20 ;  /* 0x000000140b05723e */ /* 0x000fe400000010ff */
[----:B------:R-:W-:Y:S02]  /*0dc0*/  @P5 LOP3.LUT R7, R23, 0x80000000, R26, 0xb8, !PT ;  /* 0x8000000017075812 */ /* 0x000fe400078eb81a */
[----:B------:R-:W-:Y:S02]  /*0dd0*/  F2FP.BF16.F32.PACK_AB R6, R13, R6 ;  /* 0x000000060d06723e */ /* 0x000fe400000010ff */
[----:B------:R-:W-:-:S05]  /*0de0*/  F2FP.BF16.F32.PACK_AB R7, R7, R2 ;  /* 0x000000020707723e */ /* 0x000fca00000010ff */
[----:B------:R-:W-:Y:S01]  /*0df0*/  STG.E.128 desc[UR4][R16.64], R4 ;  /* 0x0000000410007986 */ /* 0x000fe2000c101d04 */
[----:B------:R-:W-:Y:S05]  /*0e00*/  EXIT ;  /* 0x000000000000794d */ /* 0x000fea0003800000 */
.L_x_634:
        /* <DEDUP_REMOVED lines=21> */
[----:B------:R-:W2:Y:S01]  /*0f60*/  @!P3 LDC.64 R10, c[0x0][0x220] ;  /* 0x00008800ff0abb82 */ /* 0x000ea20000000a00 */
[----:B------:R-:W-:Y:S01]  /*0f70*/  @!P3 IMAD.IADD R23, R3, 0x1, R18 ;  /* 0x000000010317b824 */ /* 0x000fe200078e0212 */
[----:B------:R-:W-:-:S04]  /*0f80*/  @!P3 IADD3 R18, R18, 0x80, RZ ;  /* 0x000000801212b810 */ /* 0x000fc80007ffe0ff */
[----:B------:R-:W-:-:S13]  /*0f90*/  ISETP.GE.AND P2, PT, R18, R9, PT ;  /* 0x000000091200720c */ /* 0x000fda0003f46270 */
[----:B------:R-:W-:Y:S01]  /*0fa0*/  @!P2 IMAD.IADD R21, R3, 0x1, R18 ;  /* 0x000000010315a824 */ /* 0x000fe200078e0212 */
[----:B------:R-:W3:Y:S01]  /*0fb0*/  @!P2 LDC.64 R12, c[0x0][0x220] ;  /* 0x00008800ff0cab82 */ /* 0x000ee20000000a00 */
[----:B------:R-:W-:Y:S02]  /*0fc0*/  @!P2 VIADD R18, R18, 0x80 ;  /* 0x000000801212a836 */ /* 0x000fe40000000000 */
[----:B--2---:R-:W-:-:S03]  /*0fd0*/  @!P3 IMAD.WIDE.U32 R10, R23, 0x2, R10 ;  /* 0x00000002170ab825 */ /* 0x004fc600078e000a */
[C---:B------:R-:W-:Y:S02]  /*0fe0*/  ISETP.GE.AND P1, PT, R18.reuse, R9, PT ;  /* 0x000000091200720c */ /* 0x040fe40003f26270 */
[----:B------:R-:W2:Y:S11]  /*0ff0*/  @!P0 LDC.64 R22, c[0x0][0x220] ;  /* 0x00008800ff168b82 */ /* 0x000eb60000000a00 */
[----:B------:R-:W-:Y:S01]  /*1000*/  @!P1 IADD3 R19, R3, R18, RZ ;  /* 0x0000001203139210 */ /* 0x000fe20007ffe0ff */
[----:B------:R-:W-:Y:S01]  /*1010*/  @!P1 VIADD R18, R18, 0x80 ;  /* 0x0000008012129836 */ /* 0x000fe20000000000 */
[----:B------:R-:W4:Y:S01]  /*1020*/  @!P1 LDC.64 R6, c[0x0][0x220] ;  /* 0x00008800ff069b82 */ /* 0x000f220000000a00 */
[----:B--2---:R-:W-:Y:S01]  /*1030*/  @!P0 IMAD.WIDE.U32 R22, R15, 0x2, R22 ;  /* 0x000000020f168825 */ /* 0x004fe200078e0016 */
[----:B------:R-:W-:-:S06]  /*1040*/  PRMT R15, RZ, 0x7610, R15 ;  /* 0x00007610ff0f7816 */ /* 0x000fcc000000000f */
[----:B------:R-:W5:Y:S01]  /*1050*/  @!P0 LDG.E.U16 R15, desc[UR4][R22.64] ;  /* 0x00000004160f8981 */ /* 0x000f62000c1e1500 */
[----:B------:R-:W-:Y:S01]  /*1060*/  ISETP.GE.AND P6, PT, R18, R9, PT ;  /* 0x000000091200720c */ /* 0x000fe20003fc6270 */
[----:B-1----:R-:W-:Y:S01]  /*1070*/  @!P5 IMAD.WIDE.U32 R28, R29, 0x2, R4 ;  /* 0x000000021d1cd825 */ /* 0x002fe200078e0004 */
[----:B------:R-:W-:-:S11]  /*1080*/  PRMT R8, RZ, 0x7610, R8 ;  /* 0x00007610ff087816 */ /* 0x000fd60000000008 */
[----:B------:R-:W1:Y:S01]  /*1090*/  @!P6 LDC.64 R4, c[0x0][0x220] ;  /* 0x00008800ff04eb82 */ /* 0x000e620000000a00 */
[----:B0-----:R-:W-:-:S05]  /*10a0*/  @!P4 IMAD.WIDE.U32 R16, R25, 0x2, R16 ;  /* 0x000000021910c825 */ /* 0x001fca00078e0010 */
[----:B------:R0:W5:Y:S01]  /*10b0*/  @!P4 LDG.E.U16 R8, desc[UR4][R16.64] ;  /* 0x000000041008c981 */ /* 0x000162000c1e1500 */
[----:B------:R-:W-:Y:S01]  /*10c0*/  @!P6 IMAD.IADD R25, R3, 0x1, R18 ;  /* 0x000000010319e824 */ /* 0x000fe200078e0212 */
[----:B------:R-:W-:Y:S01]  /*10d0*/  PRMT R20, RZ, 0x7610, R20 ;  /* 0x00007610ff147816 */ /* 0x000fe20000000014 */
[----:B---3--:R-:W-:Y:S01]  /*10e0*/  @!P2 IMAD.WIDE.U32 R12, R21, 0x2, R12 ;  /* 0x00000002150ca825 */ /* 0x008fe200078e000c */
[----:B0-----:R-:W0:Y:S03]  /*10f0*/  @!P0 LDC.64 R16, c[0x0][0x218] ;  /* 0x00008600ff108b82 */ /* 0x001e260000000a00 */
[----:B----4-:R-:W-:Y:S01]  /*1100*/  @!P1 IMAD.WIDE.U32 R6, R19, 0x2, R6 ;  /* 0x0000000213069825 */ /* 0x010fe200078e0006 */
[----:B------:R-:W-:Y:S01]  /*1110*/  PRMT R21, RZ, 0x7610, R21 ;  /* 0x00007610ff157816 */ /* 0x000fe20000000015 */
[----:B------:R2:W5:Y:S01]  /*1120*/  @!P2 LDG.E.U16 R20, desc[UR4][R12.64] ;  /* 0x000000040c14a981 */ /* 0x000562000c1e1500 */
[----:B------:R-:W-:-:S02]  /*1130*/  PRMT R19, RZ, 0x7610, R19 ;  /* 0x00007610ff137816 */ /* 0x000fc40000000013 */
[----:B------:R-:W-:Y:S01]  /*1140*/  PRMT R18, RZ, 0x7610, R18 ;  /* 0x00007610ff127816 */ /* 0x000fe20000000012 */
[----:B-1----:R-:W-:Y:S01]  /*1150*/  @!P6 IMAD.WIDE.U32 R4, R25, 0x2, R4 ;  /* 0x000000021904e825 */ /* 0x002fe200078e0004 */
[----:B------:R-:W-:Y:S01]  /*1160*/  PRMT R0, RZ, 0x7610, R0 ;  /* 0x00007610ff007816 */ /* 0x000fe20000000000 */
[----:B------:R1:W5:Y:S01]  /*1170*/  @!P3 LDG.E.U16 R21, desc[UR4][R10.64] ;  /* 0x000000040a15b981 */ /* 0x000362000c1e1500 */
[C---:B------:R-:W-:Y:S01]  /*1180*/  IADD3 R24, R2.reuse, 0x80, RZ ;  /* 0x0000008002187810 */ /* 0x040fe20007ffe0ff */
[C---:B--2---:R-:W-:Y:S02]  /*1190*/  VIADD R12, R2.reuse, 0x280 ;  /* 0x00000280020c7836 */ /* 0x044fe40000000000 */
[----:B------:R2:W5:Y:S01]  /*11a0*/  @!P1 LDG.E.U16 R19, desc[UR4][R6.64] ;  /* 0x0000000406139981 */ /* 0x000562000c1e1500 */
[----:B------:R-:W-:Y:S03]  /*11b0*/  BSSY B0, `(.L_x_635) ;  /* 0x000002d000007945 */ /* 0x000fe60003800000 */
[----:B------:R3:W5:Y:S01]  /*11c0*/  @!P6 LDG.E.U16 R18, desc[UR4][R4.64] ;  /* 0x000000040412e981 */ /* 0x000762000c1e1500 */
[----:B-1----:R-:W-:-:S03]  /*11d0*/  VIADD R10, R2, 0x100 ;  /* 0x00000100020a7836 */ /* 0x002fc60000000000 */
[----:B------:R1:W5:Y:S01]  /*11e0*/  @!P5 LDG.E.U16 R0, desc[UR4][R28.64] ;  /* 0x000000041c00d981 */ /* 0x000362000c1e1500 */
[C---:B--2---:R-:W-:Y:S01]  /*11f0*/  VIADD R6, R2.reuse, 0x180 ;  /* 0x0000018002067836 */ /* 0x044fe20000000000 */
[----:B---3--:R-:W-:Y:S02]  /*1200*/  IADD3 R4, R2, 0x200, RZ ;  /* 0x0000020002047810 */ /* 0x008fe40007ffe0ff */
[-C--:B------:R-:W-:Y:S02]  /*1210*/  ISETP.GE.AND P6, PT, R24, R9.reuse, PT ;  /* 0x000000091800720c */ /* 0x080fe40003fc6270 */
[-C--:B------:R-:W-:Y:S01]  /*1220*/  ISETP.GE.AND P3, PT, R4, R9.reuse, PT ;  /* 0x000000090400720c */ /* 0x080fe20003f66270 */
[----:B------:R-:W-:Y:S01]  /*1230*/  VIADD R4, R2, 0x300 ;  /* 0x0000030002047836 */ /* 0x000fe20000000000 */
[-C--:B------:R-:W-:Y:S02]  /*1240*/  ISETP.GE.AND P5, PT, R10, R9.reuse, PT ;  /* 0x000000090a00720c */ /* 0x080fe40003fa6270 */
[----:B------:R-:W-:-:S02]  /*1250*/  ISETP.GE.AND P4, PT, R6, R9, PT ;  /* 0x000000090600720c */ /* 0x000fc40003f86270 */
[----:B------:R-:W-:Y:S01]  /*1260*/  ISETP.GE.AND P2, PT, R12, R9, PT ;  /* 0x000000090c00720c */ /* 0x000fe20003f46270 */
[----:B01----:R-:W-:-:S12]  /*1270*/  @P0 BRA `(.L_x_636) ;  /* 0x0000000000800947 */ /* 0x003fd80003800000 */
        /* <DEDUP_REMOVED lines=10> */
[----:B------:R-:W-:Y:S01]  /*1320*/  FSEL R13, -R13, -0.00082130916416645050049, P1 ;  /* 0xba574d200d0d7808 */ /* 0x000fe20000800100 */
[C---:B------:R-:W-:Y:S01]  /*1330*/  FADD.FTZ R22, -R7.reuse, -RZ ;  /* 0x800000ff07167221 */ /* 0x040fe20000010100 */
[----:B------:R-:W-:-:S02]  /*1340*/  FSEL R6, R7, R6, P1 ;  /* 0x0000000607067208 */ /* 0x000fc40000800000 */
        /* <DEDUP_REMOVED lines=19> */
.L_x_636:
[----:B------:R-:W-:Y:S05]  /*1480*/  BSYNC B0 ;  /* 0x0000000000007941 */ /* 0x000fea0003800000 */
.L_x_635:
        /* <DEDUP_REMOVED lines=12> */
[----:B------:R-:W-:-:S03]  /*1550*/  FSEL R12, -R12, -0.00082130916416645050049, P6 ;  /* 0xba574d200c0c7808 */ /* 0x000fc60003000100 */
[----:B------:R-:W-:Y:S02]  /*1560*/  FSEL R5, R7, R10, P6 ;  /* 0x0000000a07057208 */ /* 0x000fe40003000000 */
[----:B------:R-:W-:Y:S02]  /*1570*/  FSEL R10, R11, 8.4834944573231041431e-05, P6 ;  /* 0x38b1e96a0b0a7808 */ /* 0x000fe40003000000 */
[----:B------:R-:W-:Y:S02]  /*1580*/  FSEL R11, R13, 0.0052134888246655464172, P6 ;  /* 0x3baad5ea0d0b7808 */ /* 0x000fe40003000000 */
[----:B------:R-:W-:Y:S01]  /*1590*/  FSEL R13, -R15, -0.026868773624300956726, P6 ;  /* 0xbcdc1be70f0d7808 */ /* 0x000fe20003000100 */
[C---:B------:R-:W-:Y:S01]  /*15a0*/  FFMA.FTZ R10, R5.reuse, R10, R12 ;  /* 0x0000000a050a7223 */ /* 0x040fe2000001000c */
[----:B------:R-:W-:Y:S01]  /*15b0*/  HFMA2.MMA R15, -RZ, RZ, 1.8525390625, -0.310791015625 ;  /* 0x3f69b4f9ff0f7435 */ /* 0x000fe200000001ff */
[----:B------:R-:W-:Y:S02]  /*15c0*/  IMAD.MOV.U32 R12, RZ, RZ, 0x3e235519 ;  /* 0x3e235519ff0c7424 */ /* 0x000fe400078e00ff */
[----:B------:R-:W-:-:S03]  /*15d0*/  FFMA.FTZ R10, R5, R10, R11 ;  /* 0x0000000a050a7223 */ /* 0x000fc6000001000b */
[----:B------:R-:W-:Y:S01]  /*15e0*/  FSEL R11, R12, 0.11284004896879196167, P6 ;  /* 0x3de718af0c0b7808 */ /* 0x000fe20003000000 */
[----:B------:R-:W-:Y:S01]  /*15f0*/  FFMA.FTZ R10, R5, R10, R13 ;  /* 0x0000000a050a7223 */ /* 0x000fe2000001000d */
[----:B------:R-:W-:Y:S02]  /*1600*/  IMAD.MOV.U32 R12, RZ, RZ, 0x3f210a14 ;  /* 0x3f210a14ff0c7424 */ /* 0x000fe400078e00ff */
[----:B------:R-:W-:Y:S01]  /*1610*/  FSEL R13, R15, -0.37612664699554443359, P6 ;  /* 0xbec093ac0f0d7808 */ /* 0x000fe20003000000 */
[----:B------:R-:W-:Y:S01]  /*1620*/  FFMA.FTZ R10, R5, R10, R11 ;  /* 0x0000000a050a7223 */ /* 0x000fe2000001000b */
[----:B------:R-:W-:Y:S01]  /*1630*/  FADD.FTZ R11, -R7, -RZ ;  /* 0x800000ff070b7221 */ /* 0x000fe20000010100 */
[----:B------:R-:W-:Y:S02]  /*1640*/  FSEL R7, R12, 0.12837915122509002686, P6 ;  /* 0x3e0375d30c077808 */ /* 0x000fe40003000000 */
[----:B------:R-:W-:Y:S02]  /*1650*/  FFMA.FTZ R10, R5, R10, R13 ;  /* 0x0000000a050a7223 */ /* 0x000fe4000001000d */
[----:B------:R-:W-:-:S02]  /*1660*/  FSEL R12, R11, R14, P6 ;  /* 0x0000000e0b0c7208 */ /* 0x000fc40003000000 */
[----:B------:R-:W-:-:S04]  /*1670*/  FFMA.FTZ R7, R5, R10, R7 ;  /* 0x0000000a05077223 */ /* 0x000fc80000010007 */
[----:B------:R-:W-:-:S04]  /*1680*/  FFMA.FTZ R12, R7, R12, R12 ;  /* 0x0000000c070c7223 */ /* 0x000fc8000001000c */
[----:B------:R-:W0:Y:S02]  /*1690*/  @P6 MUFU.EX2 R5, R12 ;  /* 0x0000000c00056308 */ /* 0x000e240000000800 */
[----:B0-----:R-:W-:-:S05]  /*16a0*/  @P6 FADD.FTZ R5, -R5, 1 ;  /* 0x3f80000005056421 */ /* 0x001fca0000010100 */
[----:B------:R-:W-:-:S04]  /*16b0*/  @P6 LOP3.LUT R12, R5, 0x80000000, R14, 0xb8, !PT ;  /* 0x80000000050c6812 */ /* 0x000fc800078eb80e */
[----:B------:R-:W-:-:S07]  /*16c0*/  F2FP.BF16.F32.PACK_AB R7, RZ, R12 ;  /* 0x0000000cff07723e */ /* 0x000fce00000010ff */
.L_x_638:
[----:B------:R-:W-:Y:S05]  /*16d0*/  BSYNC B0 ;  /* 0x0000000000007941 */ /* 0x000fea0003800000 */
.L_x_637:
[----:B------:R-:W-:Y:S01]  /*16e0*/  @!P0 IMAD.IADD R5, R3, 0x1, R2 ;  /* 0x0000000103058824 */ /* 0x000fe200078e0202 */
[----:B------:R-:W-:Y:S01]  /*16f0*/  BSSY B0, `(.L_x_639) ;  /* 0x0000024000007945 */ /* 0x000fe20003800000 */
[----:B------:R-:W-:Y:S02]  /*1700*/  ISETP.GE.AND P6, PT, R4, R9, PT ;  /* 0x000000090400720c */ /* 0x000fe40003fc6270 */
[----:B------:R-:W-:Y:S01]  /*1710*/  @!P0 IMAD.WIDE.U32 R4, R5, 0x2, R16 ;  /* 0x0000000205048825 */ /* 0x000fe200078e0010 */
        /* <DEDUP_REMOVED lines=33> */
.L_x_640:
[----:B------:R-:W-:Y:S05]  /*1930*/  BSYNC B0 ;  /* 0x0000000000007941 */ /* 0x000fea0003800000 */
.L_x_639:
        /* <DEDUP_REMOVED lines=11> */
[C---:B------:R-:W-:Y:S01]  /*19f0*/  FSEL R10, R11.reuse, R10, P4 ;  /* 0x0000000a0b0a7208 */ /* 0x040fe20002000000 */
[----:B------:R-:W-:Y:S01]  /*1a00*/  FADD.FTZ R11, -R11, -RZ ;  /* 0x800000ff0b0b7221 */ /* 0x000fe20000010100 */
[----:B------:R-:W-:-:S02]  /*1a10*/  FSEL R13, R13, 8.4834944573231041431e-05, P4 ;  /* 0x38b1e96a0d0d7808 */ /* 0x000fc40002000000 */
[----:B------:R-:W-:Y:S02]  /*1a20*/  FSEL R15, -R15, -0.00082130916416645050049, P4 ;  /* 0xba574d200f0f7808 */ /* 0x000fe40002000100 */
[----:B------:R-:W-:Y:S02]  /*1a30*/  FSEL R12, R12, 0.0052134888246655464172, P4 ;  /* 0x3baad5ea0c0c7808 */ /* 0x000fe40002000000 */
[----:B------:R-:W-:Y:S01]  /*1a40*/  FSEL R14, -R14, -0.026868773624300956726, P4 ;  /* 0xbcdc1be70e0e7808 */ /* 0x000fe20002000100 */
[C---:B------:R-:W-:Y:S01]  /*1a50*/  FFMA.FTZ R13, R10.reuse, R13, R15 ;  /* 0x0000000d0a0d7223 */ /* 0x040fe2000001000f */
[----:B------:R-:W-:Y:S01]  /*1a60*/  IMAD.MOV.U32 R15, RZ, RZ, 0x3e235519 ;  /* 0x3e235519ff0f7424 */ /* 0x000fe200078e00ff */
[----:B------:R-:W-:Y:S02]  /*1a70*/  FSEL R11, R11, R8, P4 ;  /* 0x000000080b0b7208 */ /* 0x000fe40002000000 */
[----:B------:R-:W-:Y:S02]  /*1a80*/  FFMA.FTZ R13, R10, R13, R12 ;  /* 0x0000000d0a0d7223 */ /* 0x000fe4000001000c */
[----:B------:R-:W-:-:S02]  /*1a90*/  FSEL R12, R15, 0.11284004896879196167, P4 ;  /* 0x3de718af0f0c7808 */ /* 0x000fc40002000000 */
[----:B------:R-:W-:Y:S01]  /*1aa0*/  FFMA.FTZ R13, R10, R13, R14 ;  /* 0x0000000d0a0d7223 */ /* 0x000fe2000001000e */
[----:B------:R-:W-:Y:S02]  /*1ab0*/  MOV R15, 0x3f210a14 ;  /* 0x3f210a14000f7802 */ /* 0x000fe40000000f00 */
[----:B------:R-:W-:Y:S01]  /*1ac0*/  FSEL R14, R16, -0.37612664699554443359, P4 ;  /* 0xbec093ac100e7808 */ /* 0x000fe20002000000 */
        /* <DEDUP_REMOVED lines=9> */
.L_x_642:
[----:B------:R-:W-:Y:S05]  /*1b60*/  BSYNC B0 ;  /* 0x0000000000007941 */ /* 0x000fea0003800000 */
.L_x_641:
        /* <DEDUP_REMOVED lines=34> */
.L_x_644:
[----:B------:R-:W-:Y:S05]  /*1d90*/  BSYNC B0 ;  /* 0x0000000000007941 */ /* 0x000fea0003800000 */
.L_x_643:
        /* <DEDUP_REMOVED lines=34> */
.L_x_646:
[----:B------:R-:W-:Y:S05]  /*1fc0*/  BSYNC B0 ;  /* 0x0000000000007941 */ /* 0x000fea0003800000 */
.L_x_645:
        /* <DEDUP_REMOVED lines=34> */
.L_x_648:
[----:B------:R-:W-:Y:S05]  /*21f0*/  BSYNC B0 ;  /* 0x0000000000007941 */ /* 0x000fea0003800000 */
.L_x_647:
        /* <DEDUP_REMOVED lines=34> */
.L_x_650:
[----:B------:R-:W-:Y:S05]  /*2420*/  BSYNC B0 ;  /* 0x0000000000007941 */ /* 0x000fea0003800000 */
.L_x_649:
        /* <DEDUP_REMOVED lines=18> */
.L_x_653:
[----:B------:R-:W-:-:S13]  /*2550*/  ISETP.GE.AND P0, PT, R2, R9, PT ;  /* 0x000000090200720c */ /* 0x000fda0003f06270 */
[----:B------:R-:W-:Y:S05]  /*2560*/  @P0 BRA `(.L_x_655) ;  /* 0x0000000000300947 */ /* 0x000fea0003800000 */
[----:B0-----:R-:W0:Y:S01]  /*2570*/  LDC.64 R4, c[0x0][0x218] ;  /* 0x00008600ff047b82 */ /* 0x001e220000000a00 */
[----:B------:R-:W-:Y:S01]  /*2580*/  IADD3 R7, R3, R2, RZ ;  /* 0x0000000203077210 */ /* 0x000fe20007ffe0ff */
[----:B------:R-:W-:-:S04]  /*2590*/  VIADD R2, R2, 0x80 ;  /* 0x0000008002027836 */ /* 0x000fc80000000000 */
[----:B0-----:R-:W-:-:S05]  /*25a0*/  IMAD.WIDE.U32 R4, R7, 0x2, R4 ;  /* 0x0000000207047825 */ /* 0x001fca00078e0004 */
[----:B-----5:R1:W-:Y:S02]  /*25b0*/  STG.E.U16 desc[UR4][R4.64], R8 ;  /* 0x0000000804007986 */ /* 0x0203e4000c101504 */
.L_x_654:
[----:B------:R-:W-:-:S13]  /*25c0*/  ISETP.GE.AND P0, PT, R2, R9, PT ;  /* 0x000000090200720c */ /* 0x000fda0003f06270 */
[----:B------:R-:W-:Y:S05]  /*25d0*/  @P0 BRA `(.L_x_656) ;  /* 0x0000000000340947 */ /* 0x000fea0003800000 */
[----:B01----:R-:W0:Y:S01]  /*25e0*/  LDC.64 R4, c[0x0][0x218] ;  /* 0x00008600ff047b82 */ /* 0x003e220000000a00 */
[----:B------:R-:W-:Y:S01]  /*25f0*/  IADD3 R7, R3, R2, RZ ;  /* 0x0000000203077210 */ /* 0x000fe20007ffe0ff */
[----:B------:R-:W-:-:S04]  /*2600*/  VIADD R2, R2, 0x80 ;  /* 0x0000008002027836 */ /* 0x000fc80000000000 */
[----:B0-----:R-:W-:-:S05]  /*2610*/  IMAD.WIDE.U32 R4, R7, 0x2, R4 ;  /* 0x0000000207047825 */ /* 0x001fca00078e0004 */
[----:B------:R1:W-:Y:S02]  /*2620*/  STG.E.U16 desc[UR4][R4.64], R10 ;  /* 0x0000000a04007986 */ /* 0x0003e4000c101504 */
.L_x_655:
        /* <DEDUP_REMOVED lines=8> */
.L_x_656:
[----:B------:R-:W-:Y:S05]  /*26b0*/  BSYNC B1 ;  /* 0x0000000000017941 */ /* 0x000fea0003800000 */
.L_x_652:
[----:B------:R-:W-:-:S13]  /*26c0*/  ISETP.GE.AND P0, PT, R2, R9, PT ;  /* 0x000000090200720c */ /* 0x000fda0003f06270 */
[----:B012---:R-:W0:Y:S01]  /*26d0*/  @!P0 LDC.64 R4, c[0x0][0x218] ;  /* 0x00008600ff048b82 */ /* 0x007e220000000a00 */
[----:B------:R-:W-:Y:S01]  /*26e0*/  @!P0 IADD3 R7, R3, R2, RZ ;  /* 0x0000000203078210 */ /* 0x000fe20007ffe0ff */
[----:B------:R-:W-:-:S04]  /*26f0*/  @!P0 VIADD R2, R2, 0x80 ;  /* 0x0000008002028836 */ /* 0x000fc80000000000 */
[----:B0-----:R-:W-:-:S05]  /*2700*/  @!P0 IMAD.WIDE.U32 R4, R7, 0x2, R4 ;  /* 0x0000000207048825 */ /* 0x001fca00078e0004 */
[----:B------:R2:W-:Y:S02]  /*2710*/  @!P0 STG.E.U16 desc[UR4][R4.64], R12 ;  /* 0x0000000c04008986 */ /* 0x0005e4000c101504 */
.L_x_657:
[----:B------:R-:W-:Y:S05]  /*2720*/  BSYNC B0 ;  /* 0x0000000000007941 */ /* 0x000fea0003800000 */
.L_x_651:
        /* <DEDUP_REMOVED lines=8> */
.L_x_658:
        /* <DEDUP_REMOVED lines=13> */
.L_x_11152:


//--------------------- .text._ZN2at6native18elementwise_kernelILi128ELi4EZNS0_15gpu_kernel_implIZZZNS0_15erf_kernel_cudaERNS_18TensorIteratorBaseEENKUlvE_clEvENKUlvE1_clEvEUlN3c104HalfEE_EEvS4_RKT_EUliE_EEviT1_ --------------------------
	.section	.text._ZN2at6native18elementwise_kernelILi128ELi4EZNS0_15gpu_kernel_implIZZZNS0_15erf_kernel_cudaERNS_18TensorIteratorBaseEENKUlvE_clEvENKUlvE1_clEvEUlN3c104HalfEE_EEvS4_RKT_EUliE_EEviT1_,"ax",@progbits
	.align	128
        .global         _ZN2at6native18elementwise_kernelILi128ELi4EZNS0_15gpu_kernel_implIZZZNS0_15erf_kernel_cudaERNS_18TensorIteratorBaseEENKUlvE_clEvENKUlvE1_clEvEUlN3c104HalfEE_EEvS4_RKT_EUliE_EEviT1_
        .type           _ZN2at6native18elementwise_kernelILi128ELi4EZNS0_15gpu_kernel_implIZZZNS0_15erf_kernel_cudaERNS_18TensorIteratorBaseEENKUlvE_clEvENKUlvE1_clEvEUlN3c104HalfEE_EEvS4_RKT_EUliE_EEviT1_,@function
        .size           _ZN2at6native18elementwise_kernelILi128ELi4EZNS0_15gpu_kernel_implIZZZNS0_15erf_kernel_cudaERNS_18TensorIteratorBaseEENKUlvE_clEvENKUlvE1_clEvEUlN3c104HalfEE_EEvS4_RKT_EUliE_EEviT1_,(.L_x_11153 - _ZN2at6native18elementwise_kernelILi128ELi4EZNS0_15gpu_kernel_implIZZZNS0_15erf_kernel_cudaERNS_18TensorIteratorBaseEENKUlvE_clEvENKUlvE1_clEvEUlN3c104HalfEE_EEvS4_RKT_EUliE_EEviT1_)
        .other          _ZN2at6native18elementwise_kernelILi128ELi4EZNS0_15gpu_kernel_implIZZZNS0_15erf_kernel_cudaERNS_18TensorIteratorBaseEENKUlvE_clEvENKUlvE1_clEvEUlN3c104HalfEE_EEvS4_RKT_EUliE_EEviT1_,@"STO_CUDA_ENTRY STV_DEFAULT"
_ZN2at6native18elementwise_kernelILi128ELi4EZNS0_15gpu_kernel_implIZZZNS0_15erf_kernel_cudaERNS_18TensorIteratorBaseEENKUlvE_clEvENKUlvE1_clEvEUlN3c104HalfEE_EEvS4_RKT_EUliE_EEviT1_:
.text._ZN2at6native18elementwise_kernelILi128ELi4EZNS0_15gpu_kernel_implIZZZNS0_15erf_kernel_cudaERNS_18TensorIteratorBaseEENKUlvE_clEvENKUlvE1_clEvEUlN3c104HalfEE_EEvS4_RKT_EUliE_EEviT1_:
        /* <DEDUP_REMOVED lines=315> */
.L_x_661:
        /* <DEDUP_REMOVED lines=20> */
[----:B0-----:R-:W-:Y:S01]  /*14f0*/  F2FP.F16.F32.PACK_AB R0, RZ, R0 ;  /* 0x00000000ff00723e */ /* 0x001fe200000000ff */
[----:B------:R-:W-:Y:S06]  /*1500*/  BRA `(.L_x_667) ;  /* 0x0000000c00987947 */ /* 0x000fec0003800000 */
.L_x_665:
[----:B------:R-:W2:Y:S02]  /*1510*/  LDG.E.U8 R2, desc[UR36][R2.64] ;  /* 0x0000002402027981 */ /* 0x000ea4000c1e1100 */
[----:B--2---:R-:W-:-:S04]  /*1520*/  I2FP.F32.U32 R0, R2 ;  /* 0x0000000200007245 */ /* 0x004fc80000201000 */
[----:B------:R-:W-:Y:S01]  /*1530*/  F2FP.F16.F32.PACK_AB R0, RZ, R0 ;  /* 0x00000000ff00723e */ /* 0x000fe200000000ff */
[----:B------:R-:W-:Y:S06]  /*1540*/  BRA `(.L_x_667) ;  /* 0x0000000c00887947 */ /* 0x000fec0003800000 */
.L_x_664:
        /* <DEDUP_REMOVED lines=8> */
[----:B0-----:R-:W-:Y:S01]  /*15d0*/  F2FP.F16.F32.PACK_AB R0, RZ, R0 ;  /* 0x00000000ff00723e */ /* 0x001fe200000000ff */
[----:B------:R-:W-:Y:S06]  /*15e0*/  BRA `(.L_x_667) ;  /* 0x0000000c00607947 */ /* 0x000fec0003800000 */
.L_x_669:
[----:B------:R-:W2:Y:S02]  /*15f0*/  LDG.E R2, desc[UR36][R2.64] ;  /* 0x0000002402027981 */ /* 0x000ea4000c1e1900 */
[----:B--2---:R-:W-:-:S04]  /*1600*/  I2FP.F32.S32 R0, R2 ;  /* 0x0000000200007245 */ /* 0x004fc80000201400 */
[----:B------:R-:W-:Y:S01]  /*1610*/  F2FP.F16.F32.PACK_AB R0, RZ, R0 ;  /* 0x00000000ff00723e */ /* 0x000fe200000000ff */
[----:B------:R-:W-:Y:S06]  /*1620*/  BRA `(.L_x_667) ;  /* 0x0000000c00507947 */ /* 0x000fec0003800000 */
.L_x_668:
[----:B------:R-:W2:Y:S02]  /*1630*/  LDG.E.U16 R2, desc[UR36][R2.64] ;  /* 0x0000002402027981 */ /* 0x000ea4000c1e1500 */
[----:B--2---:R-:W0:Y:S02]  /*1640*/  I2F.S16 R0, R2 ;  /* 0x0000000200007306 */ /* 0x004e240000101400 */
[----:B0-----:R-:W-:Y:S01]  /*1650*/  F2FP.F16.F32.PACK_AB R0, RZ, R0 ;  /* 0x00000000ff00723e */ /* 0x001fe200000000ff */
[----:B------:R-:W-:Y:S06]  /*1660*/  BRA `(.L_x_667) ;  /* 0x0000000c00407947 */ /* 0x000fec0003800000 */
.L_x_663:
[----:B------:R-:W-:-:S13]  /*1670*/  ISETP.GT.AND P0, PT, R4, 0x6, PT ;  /* 0x000000060400780c */ /* 0x000fda0003f04270 */
[----:B------:R-:W-:Y:S05]  /*1680*/  @P0 BRA `(.L_x_670) ;  /* 0x0000000000240947 */ /* 0x000fea0003800000 */
[----:B------:R-:W-:-:S13]  /*1690*/  ISETP.NE.AND P0, PT, R4, 0x5, PT ;  /* 0x000000050400780c */ /* 0x000fda0003f05270 */
[----:B------:R-:W-:Y:S05]  /*16a0*/  @!P0 BRA `(.L_x_671) ;  /* 0x0000000000148947 */ /* 0x000fea0003800000 */
[----:B------:R-:W-:-:S13]  /*16b0*/  ISETP.NE.AND P0, PT, R4, 0x6, PT ;  /* 0x000000060400780c */ /* 0x000fda0003f05270 */
[----:B------:R-:W-:Y:S05]  /*16c0*/  @P0 BRA `(.L_x_666) ;  /* 0x0000000800c40947 */ /* 0x000fea0003800000 */
[----:B------:R-:W2:Y:S02]  /*16d0*/  LDG.E R2, desc[UR36][R2.64] ;  /* 0x0000002402027981 */ /* 0x000ea4000c1e1900 */
[----:B--2---:R-:W-:Y:S01]  /*16e0*/  F2FP.F16.F32.PACK_AB R0, RZ, R2 ;  /* 0x00000002ff00723e */ /* 0x004fe200000000ff */
[----:B------:R-:W-:Y:S06]  /*16f0*/  BRA `(.L_x_667) ;  /* 0x0000000c001c7947 */ /* 0x000fec0003800000 */
.L_x_671:
[----:B------:R0:W5:Y:S01]  /*1700*/  LDG.E.U16 R0, desc[UR36][R2.64] ;  /* 0x0000002402007981 */ /* 0x000162000c1e1500 */
[----:B------:R-:W-:Y:S05]  /*1710*/  BRA `(.L_x_667) ;  /* 0x0000000c00147947 */ /* 0x000fea0003800000 */
.L_x_670:
[----:B------:R-:W-:-:S13]  /*1720*/  ISETP.NE.AND P0, PT, R4, 0x7, PT ;  /* 0x000000070400780c */ /* 0x000fda0003f05270 */
[----:B------:R-:W-:Y:S05]  /*1730*/  @!P0 BRA `(.L_x_672) ;  /* 0x0000000000248947 */ /* 0x000fea0003800000 */
[----:B------:R-:W-:-:S13]  /*1740*/  ISETP.NE.AND P0, PT, R4, 0x8, PT ;  /* 0x000000080400780c */ /* 0x000fda0003f05270 */
[----:B------:R-:W-:Y:S05]  /*1750*/  @!P0 BRA `(.L_x_673) ;  /* 0x0000000000148947 */ /* 0x000fea0003800000 */
[----:B------:R-:W-:-:S13]  /*1760*/  ISETP.NE.AND P0, PT, R4, 0x9, PT ;  /* 0x000000090400780c */ /* 0x000fda0003f05270 */
[----:B------:R-:W-:Y:S05]  /*1770*/  @P0 BRA `(.L_x_666) ;  /* 0x0000000800980947 */ /* 0x000fea0003800000 */
[----:B------:R-:W2:Y:S02]  /*1780*/  LDG.E R2, desc[UR36][R2.64] ;  /* 0x0000002402027981 */ /* 0x000ea4000c1e1900 */
[----:B--2---:R-:W-:Y:S01]  /*1790*/  F2FP.F16.F32.PACK_AB R0, RZ, R2 ;  /* 0x00000002ff00723e */ /* 0x004fe200000000ff */
[----:B------:R-:W-:Y:S06]  /*17a0*/  BRA `(.L_x_667) ;  /* 0x0000000800f07947 */ /* 0x000fec0003800000 */
.L_x_673:
[----:B------:R1:W5:Y:S01]  /*17b0*/  LDG.E.U16 R0, desc[UR36][R2.64] ;  /* 0x0000002402007981 */ /* 0x000362000c1e1500 */
[----:B------:R-:W-:Y:S05]  /*17c0*/  BRA `(.L_x_667) ;  /* 0x0000000800e87947 */ /* 0x000fea0003800000 */
.L_x_672:
[----:B------:R-:W2:Y:S01]  /*17d0*/  LDG.E.64 R2, desc[UR36][R2.64] ;  /* 0x0000002402027981 */ /* 0x000ea2000c1e1b00 */
[----:B------:R-:W-:Y:S01]  /*17e0*/  UMOV UR4, 0xf0000000 ;  /* 0xf000000000047882 */ /* 0x000fe20000000000 */
[----:B------:R-:W-:Y:S01]  /*17f0*/  UMOV UR5, 0x380fffff ;  /* 0x380fffff00057882 */ /* 0x000fe20000000000 */
[----:B--2---:R-:W0:Y:S01]  /*1800*/  F2F.F32.F64 R0, R2 ;  /* 0x0000000200007310 */ /* 0x004e220000301000 */
[----:B------:R-:W-:-:S14]  /*1810*/  DSETP.GEU.AND P0, PT, |R2|, UR4, PT ;  /* 0x0000000402007e2a */ /* 0x000fdc000bf0e200 */
[----:B0-----:R-:W-:-:S05]  /*1820*/  @!P0 FMUL R0, R0, 1.175494350822287508e-38 ;  /* 0x0080000000008820 */ /* 0x001fca0000400000 */
[----:B------:R-:W-:Y:S01]  /*1830*/  F2FP.F16.F32.PACK_AB R0, RZ, R0 ;  /* 0x00000000ff00723e */ /* 0x000fe200000000ff */
[----:B------:R-:W-:Y:S06]  /*1840*/  BRA `(.L_x_667) ;  /* 0x0000000800c87947 */ /* 0x000fec0003800000 */
.L_x_662:
        /* <DEDUP_REMOVED lines=11> */
[----:B------:R-:W-:Y:S01]  /*1900*/  F2FP.F16.F32.PACK_AB R0, RZ, R0 ;  /* 0x00000000ff00723e */ /* 0x000fe200000000ff */
[----:B------:R-:W-:Y:S06]  /*1910*/  BRA `(.L_x_667) ;  /* 0x0000000800947947 */ /* 0x000fec0003800000 */
.L_x_676:
        /* <DEDUP_REMOVED lines=8> */
.L_x_675:
        /* <DEDUP_REMOVED lines=25> */
[----:B------:R-:W-:-:S04]  /*1b30*/  F2FP.F16.F32.PACK_AB R5, RZ, R5 ;  /* 0x00000005ff05723e */ /* 0x000fc800000000ff */
[----:B------:R-:W-:Y:S01]  /*1b40*/  PRMT R0, R5, 0x7610, R0 ;  /* 0x0000761005007816 */ /* 0x000fe20000000000 */
[----:B------:R-:W-:Y:S06]  /*1b50*/  BRA `(.L_x_667) ;  /* 0x0000000800047947 */ /* 0x000fec0003800000 */
.L_x_678:
        /* <DEDUP_REMOVED lines=12> */
[----:B------:R-:W-:-:S04]  /*1c20*/  F2FP.F16.F32.PACK_AB R4, RZ, R4 ;  /* 0x00000004ff04723e */ /* 0x000fc800000000ff */
[----:B------:R-:W-:Y:S01]  /*1c30*/  PRMT R0, R4, 0x7610, R0 ;  /* 0x0000761004007816 */ /* 0x000fe20000000000 */
[----:B------:R-:W-:Y:S06]  /*1c40*/  BRA `(.L_x_667) ;  /* 0x0000000400c87947 */ /* 0x000fec0003800000 */
.L_x_677:
[----:B------:R-:W2:Y:S02]  /*1c50*/  LDG.E.U16 R0, desc[UR36][R2.64] ;  /* 0x0000002402007981 */ /* 0x000ea4000c1e1500 */
[----:B--2---:R-:W-:-:S05]  /*1c60*/  IMAD.U32 R0, R0, 0x10000, RZ ;  /* 0x0001000000007824 */ /* 0x004fca00078e00ff */
[----:B------:R-:W-:Y:S01]  /*1c70*/  F2FP.F16.F32.PACK_AB R0, RZ, R0 ;  /* 0x00000000ff00723e */ /* 0x000fe200000000ff */
[----:B------:R-:W-:Y:S06]  /*1c80*/  BRA `(.L_x_667) ;  /* 0x0000000400b87947 */ /* 0x000fec0003800000 */
.L_x_674:
        /* <DEDUP_REMOVED lines=10> */
[----:B------:R-:W-:Y:S01]  /*1d30*/  F2FP.F16.F32.PACK_AB R0, RZ, R0 ;  /* 0x00000000ff00723e */ /* 0x000fe200000000ff */
[----:B------:R-:W-:Y:S06]  /*1d40*/  BRA `(.L_x_667) ;  /* 0x0000000400887947 */ /* 0x000fec0003800000 */
.L_x_681:
        /* <DEDUP_REMOVED lines=21> */
.L_x_685:
[----:B------:R-:W-:Y:S05]  /*1ea0*/  BSYNC B1 ;  /* 0x0000000000017941 */ /* 0x000fea0003800000 */
.L_x_684:
[----:B------:R-:W-:Y:S01]  /*1eb0*/  LEA R3, R0, 0x3b800000, 0x17 ;  /* 0x3b80000000037811 */ /* 0x000fe200078eb8ff */
[----:B------:R-:W-:-:S05]  /*1ec0*/  IMAD.SHL.U32 R0, R2, 0x100000, RZ ;  /* 0x0010000002007824 */ /* 0x000fca00078e00ff */
[----:B------:R-:W-:-:S07]  /*1ed0*/  LOP3.LUT R0, R3, R0, R4, 0xfe, !PT ;  /* 0x0000000003007212 */ /* 0x000fce00078efe04 */
.L_x_683:
[----:B------:R-:W-:Y:S05]  /*1ee0*/  BSYNC B0 ;  /* 0x0000000000007941 */ /* 0x000fea0003800000 */
.L_x_682:
[----:B------:R-:W-:Y:S01]  /*1ef0*/  F2FP.F16.F32.PACK_AB R0, RZ, R0 ;  /* 0x00000000ff00723e */ /* 0x000fe200000000ff */
[----:B------:R-:W-:Y:S06]  /*1f00*/  BRA `(.L_x_667) ;  /* 0x0000000400187947 */ /* 0x000fec0003800000 */
.L_x_680:
        /* <DEDUP_REMOVED lines=21> */
.L_x_689:
[----:B------:R-:W-:Y:S05]  /*2060*/  BSYNC B1 ;  /* 0x0000000000017941 */ /* 0x000fea0003800000 */
.L_x_688:
[----:B------:R-:W-:Y:S01]  /*2070*/  LEA R3, R0, 0x37800000, 0x17 ;  /* 0x3780000000037811 */ /* 0x000fe200078eb8ff */
[----:B------:R-:W-:-:S05]  /*2080*/  IMAD.SHL.U32 R0, R2, 0x200000, RZ ;  /* 0x0020000002007824 */ /* 0x000fca00078e00ff */
[----:B------:R-:W-:-:S07]  /*2090*/  LOP3.LUT R0, R3, R0, R4, 0xfe, !PT ;  /* 0x0000000003007212 */ /* 0x000fce00078efe04 */
.L_x_687:
[----:B------:R-:W-:Y:S05]  /*20a0*/  BSYNC B0 ;  /* 0x0000000000007941 */ /* 0x000fea0003800000 */
.L_x_686:
[----:B------:R-:W-:Y:S01]  /*20b0*/  F2FP.F16.F32.PACK_AB R0, RZ, R0 ;  /* 0x00000000ff00723e */ /* 0x000fe200000000ff */
[----:B------:R-:W-:Y:S06]  /*20c0*/  BRA `(.L_x_667) ;  /* 0x0000000000a87947 */ /* 0x000fec0003800000 */
.L_x_679:
        /* <DEDUP_REMOVED lines=14> */
.L_x_693:
[----:B------:R-:W-:Y:S05]  /*21b0*/  BSYNC B0 ;  /* 0x0000000000007941 */ /* 0x000fea0003800000 */
.L_x_692:
[----:B------:R-:W-:Y:S01]  /*21c0*/  F2FP.F16.F32.PACK_AB R0, RZ, R0 ;  /* 0x00000000ff00723e */ /* 0x000fe200000000ff */
[----:B------:R-:W-:Y:S06]  /*21d0*/  BRA `(.L_x_667) ;  /* 0x0000000000647947 */ /* 0x000fec0003800000 */
.L_x_666:
        /* <DEDUP_REMOVED lines=16> */
.L_x_694:
[----:B------:R-:W-:Y:S01]  /*22e0*/  PRMT R0, RZ, 0x7610, R0 ;  /* 0x00007610ff007816 */ /* 0x000fe20000000000 */
[----:B------:R-:W-:Y:S06]  /*22f0*/  BRA `(.L_x_667) ;  /* 0x00000000001c7947 */ /* 0x000fec0003800000 */
.L_x_691:
[----:B------:R-:W2:Y:S02]  /*2300*/  LDG.E.64 R2, desc[UR36][R2.64] ;  /* 0x0000002402027981 */ /* 0x000ea4000c1e1b00 */
[----:B--2---:R-:W0:Y:S02]  /*2310*/  I2F.U64 R0, R2 ;  /* 0x0000000200007312 */ /* 0x004e240000301000 */
[----:B0-----:R-:W-:Y:S01]  /*2320*/  F2FP.F16.F32.PACK_AB R0, RZ, R0 ;  /* 0x00000000ff00723e */ /* 0x001fe200000000ff */
[----:B------:R-:W-:Y:S06]  /*2330*/  BRA `(.L_x_667) ;  /* 0x00000000000c7947 */ /* 0x000fec0003800000 */
.L_x_690:
[----:B------:R-:W2:Y:S02]  /*2340*/  LDG.E R2, desc[UR36][R2.64] ;  /* 0x0000002402027981 */ /* 0x000ea4000c1e1900 */
[----:B--2---:R-:W-:-:S04]  /*2350*/  I2FP.F32.U32 R0, R2 ;  /* 0x0000000200007245 */ /* 0x004fc80000201000 */
[----:B------:R-:W-:-:S07]  /*2360*/  F2FP.F16.F32.PACK_AB R0, RZ, R0 ;  /* 0x00000000ff00723e */ /* 0x000fce00000000ff */
.L_x_667:
[----:B-----5:R-:W-:Y:S02]  /*2370*/  HADD2.F32 R0, -RZ, R0.H0_H0 ;  /* 0x20000000ff007230 */ /* 0x020fe40000004100 */
[----:B------:R-:W-:Y:S02]  /*2380*/  IMAD.MOV.U32 R4, RZ, RZ, 0x38eb4c3a ;  /* 0x38eb4c3aff047424 */ /* 0x000fe400078e00ff */
[----:B------:R-:W-:Y:S02]  /*2390*/  IMAD.MOV.U32 R6, RZ, RZ, 0x3aae005b ;  /* 0x3aae005bff067424 */ /* 0x000fe400078e00ff */
[C---:B01----:R-:W-:Y:S01]  /*23a0*/  FADD.FTZ R2, |R0|.reuse, -RZ ;  /* 0x800000ff00027221 */ /* 0x043fe20000010200 */
[C---:B------:R-:W-:Y:S01]  /*23b0*/  FMUL.FTZ R3, R0.reuse, R0 ;  /* 0x0000000000037220 */ /* 0x040fe20000410000 */
        /* <DEDUP_REMOVED lines=18> */
[C---:B------:R-:W-:Y:S01]  /*24e0*/  FFMA.FTZ R4, R3.reuse, R4, R5 ;  /* 0x0000000403047223 */ /* 0x040fe20000010005 */
[----:B------:R-:W-:Y:S02]  /*24f0*/  FSEL R5, R6, 0.12837915122509002686, P0 ;  /* 0x3e0375d306057808 */ /* 0x000fe40000000000 */
[----:B------:R-:W0:Y:S01]  /*2500*/  LDC.U8 R6, c[0x0][0x421] ;  /* 0x00010840ff067b82 */ /* 0x000e220000000000 */
[----:B------:R-:W-:-:S04]  /*2510*/  FFMA.FTZ R4, R3, R4, R7 ;  /* 0x0000000403047223 */ /* 0x000fc80000010007 */
[----:B------:R-:W-:-:S04]  /*2520*/  FFMA.FTZ R4, R3, R4, R5 ;  /* 0x0000000403047223 */ /* 0x000fc80000010005 */
[----:B------:R-:W-:-:S04]  /*2530*/  FFMA.FTZ R4, R4, R9, R9 ;  /* 0x0000000904047223 */ /* 0x000fc80000010009 */
[----:B------:R-:W1:Y:S01]  /*2540*/  @P0 MUFU.EX2 R2, R4 ;  /* 0x0000000400020308 */ /* 0x000e620000000800 */
[----:B0-----:R-:W-:-:S04]  /*2550*/  PRMT R5, R6, 0x9910, RZ ;  /* 0x0000991006057816 */ /* 0x001fc800000000ff */
[----:B------:R-:W-:Y:S01]  /*2560*/  ISETP.GT.AND P1, PT, R5, 0x9, PT ;  /* 0x000000090500780c */ /* 0x000fe20003f24270 */
[----:B-1----:R-:W-:-:S05]  /*2570*/  @P0 FADD.FTZ R3, -R2, 1 ;  /* 0x3f80000002030421 */ /* 0x002fca0000010100 */
[----:B------:R-:W-:-:S04]  /*2580*/  @P0 LOP3.LUT R4, R3, 0x80000000, R0, 0xb8, !PT ;  /* 0x8000000003040812 */ /* 0x000fc800078eb800 */
[----:B------:R-:W-:-:S03]  /*2590*/  F2FP.F16.F32.PACK_AB R0, RZ, R4 ;  /* 0x00000004ff00723e */ /* 0x000fc600000000ff */
        /* <DEDUP_REMOVED lines=9> */
[----:B------:R-:W-:-:S04]  /*2630*/  HADD2.F32 R0, -RZ, R0.H0_H0 ;  /* 0x20000000ff007230 */ /* 0x000fc80000004100 */
[----:B------:R-:W0:Y:S02]  /*2640*/  F2I.FTZ.TRUNC.NTZ R3, R0 ;  /* 0x0000000000037305 */ /* 0x000e24000021f100 */
[----:B0-----:R4:W-:Y:S01]  /*2650*/  STG.E.U8 desc[UR36][R16.64], R3 ;  /* 0x0000000310007986 */ /* 0x0019e2000c101124 */
[----:B------:R-:W-:Y:S05]  /*2660*/  BRA `(.L_x_700) ;  /* 0x0000000c00947947 */ /* 0x000fea0003800000 */
.L_x_698:
[----:B------:R-:W-:-:S06]  /*2670*/  HADD2.F32 R3, -RZ, R0.H0_H0 ;  /* 0x20000000ff037230 */ /* 0x000fcc0000004100 */
[----:B------:R-:W0:Y:S02]  /*2680*/  F2I.S64.TRUNC R2, R3 ;  /* 0x0000000300027311 */ /* 0x000e24000020d900 */
[----:B0-----:R3:W-:Y:S01]  /*2690*/  STG.E.U8 desc[UR36][R16.64], R2 ;  /* 0x0000000210007986 */ /* 0x0017e2000c101124 */
[----:B------:R-:W-:Y:S05]  /*26a0*/  BRA `(.L_x_700) ;  /* 0x0000000c00847947 */ /* 0x000fea0003800000 */
.L_x_697:
[----:B------:R-:W-:-:S13]  /*26b0*/  ISETP.NE.AND P0, PT, R5, 0x2, PT ;  /* 0x000000020500780c */ /* 0x000fda0003f05270 */
[----:B------:R-:W-:Y:S05]  /*26c0*/  @!P0 BRA `(.L_x_701) ;  /* 0x0000000000308947 */ /* 0x000fea0003800000 */
[----:B------:R-:W-:-:S13]  /*26d0*/  ISETP.NE.AND P0, PT, R5, 0x3, PT ;  /* 0x000000030500780c */ /* 0x000fda0003f05270 */
[----:B------:R-:W-:Y:S05]  /*26e0*/  @!P0 BRA `(.L_x_702) ;  /* 0x0000000000188947 */ /* 0x000fea0003800000 */
[----:B------:R-:W-:-:S13]  /*26f0*/  ISETP.NE.AND P0, PT, R5, 0x4, PT ;  /* 0x000000040500780c */ /* 0x000fda0003f05270 */
[----:B------:R-:W-:Y:S05]  /*2700*/  @P0 BRA `(.L_x_699) ;  /* 0x0000000c000c0947 */ /* 0x000fea0003800000 */
[----:B------:R-:W-:-:S06]  /*2710*/  HADD2.F32 R2, -RZ, R0.H0_H0 ;  /* 0x20000000ff027230 */ /* 0x000fcc0000004100 */
[----:B------:R-:W0:Y:S02]  /*2720*/  F2I.S64.TRUNC R2, R2 ;  /* 0x0000000200027311 */ /* 0x000e24000020d900 */
[----:B0-----:R0:W-:Y:S01]  /*2730*/  STG.E.64 desc[UR36][R16.64], R2 ;  /* 0x0000000210007986 */ /* 0x0011e2000c101b24 */
[----:B------:R-:W-:Y:S05]  /*2740*/  BRA `(.L_x_700) ;  /* 0x0000000c005c7947 */ /* 0x000fea0003800000 */
.L_x_702:
[----:B------:R-:W-:-:S04]  /*2750*/  HADD2.F32 R0, -RZ, R0.H0_H0 ;  /* 0x20000000ff007230 */ /* 0x000fc80000004100 */
[----:B------:R-:W0:Y:S02]  /*2760*/  F2I.FTZ.TRUNC.NTZ R3, R0 ;  /* 0x0000000000037305 */ /* 0x000e24000021f100 */
[----:B0-----:R1:W-:Y:S01]  /*2770*/  STG.E desc[UR36][R16.64], R3 ;  /* 0x0000000310007986 */ /* 0x0013e2000c101924 */
[----:B------:R-:W-:Y:S05]  /*2780*/  BRA `(.L_x_700) ;  /* 0x0000000c004c7947 */ /* 0x000fea0003800000 */
.L_x_701:
[----:B------:R-:W-:-:S04]  /*2790*/  HADD2.F32 R0, -RZ, R0.H0_H0 ;  /* 0x20000000ff007230 */ /* 0x000fc80000004100 */
[----:B------:R-:W0:Y:S02]  /*27a0*/  F2I.FTZ.TRUNC.NTZ R3, R0 ;  /* 0x0000000000037305 */ /* 0x000e24000021f100 */
[----:B0-----:R2:W-:Y:S01]  /*27b0*/  STG.E.U16 desc[UR36][R16.64], R3 ;  /* 0x0000000310007986 */ /* 0x0015e2000c101524 */
[----:B------:R-:W-:Y:S05]  /*27c0*/  BRA `(.L_x_700) ;  /* 0x0000000c003c7947 */ /* 0x000fea0003800000 */
.L_x_696:
[----:B------:R-:W-:-:S13]  /*27d0*/  ISETP.GT.AND P0, PT, R5, 0x6, PT ;  /* 0x000000060500780c */ /* 0x000fda0003f04270 */
[----:B------:R-:W-:Y:S05]  /*27e0*/  @P0 BRA `(.L_x_703) ;  /* 0x0000000000240947 */ /* 0x000fea0003800000 */
[----:B------:R-:W-:-:S13]  /*27f0*/  ISETP.NE.AND P0, PT, R5, 0x5, PT ;  /* 0x000000050500780c */ /* 0x000fda0003f05270 */
[----:B------:R-:W-:Y:S05]  /*2800*/  @!P0 BRA `(.L_x_704) ;  /* 0x0000000000148947 */ /* 0x000fea0003800000 */
[----:B------:R-:W-:-:S13]  /*2810*/  ISETP.NE.AND P0, PT, R5, 0x6, PT ;  /* 0x000000060500780c */ /* 0x000fda0003f05270 */
[----:B------:R-:W-:Y:S05]  /*2820*/  @P0 BRA `(.L_x_699) ;  /* 0x0000000800c40947 */ /* 0x000fea0003800000 */
[----:B------:R-:W-:-:S05]  /*2830*/  HADD2.F32 R3, -RZ, R0.H0_H0 ;  /* 0x20000000ff037230 */ /* 0x000fca0000004100 */
[----:B------:R0:W-:Y:S01]  /*2840*/  STG.E desc[UR36][R16.64], R3 ;  /* 0x0000000310007986 */ /* 0x0001e2000c101924 */
[----:B------:R-:W-:Y:S05]  /*2850*/  BRA `(.L_x_700) ;  /* 0x0000000c00187947 */ /* 0x000fea0003800000 */
.L_x_704:
[----:B------:R0:W-:Y:S01]  /*2860*/  STG.E.U16 desc[UR36][R16.64], R0 ;  /* 0x0000000010007986 */ /* 0x0001e2000c101524 */
[----:B------:R-:W-:Y:S05]  /*2870*/  BRA `(.L_x_700) ;  /* 0x0000000c00107947 */ /* 0x000fea0003800000 */
.L_x_703:
[----:B------:R-:W-:-:S13]  /*2880*/  ISETP.NE.AND P0, PT, R5, 0x7, PT ;  /* 0x000000070500780c */ /* 0x000fda0003f05270 */
[----:B------:R-:W-:Y:S05]  /*2890*/  @!P0 BRA `(.L_x_705) ;  /* 0x0000000000348947 */ /* 0x000fea0003800000 */
[----:B------:R-:W-:-:S13]  /*28a0*/  ISETP.NE.AND P0, PT, R5, 0x8, PT ;  /* 0x000000080500780c */ /* 0x000fda0003f05270 */
[----:B------:R-:W-:Y:S05]  /*28b0*/  @!P0 BRA `(.L_x_706) ;  /* 0x0000000000188947 */ /* 0x000fea0003800000 */
[----:B------:R-:W-:-:S13]  /*28c0*/  ISETP.NE.AND P0, PT, R5, 0x9, PT ;  /* 0x000000090500780c */ /* 0x000fda0003f05270 */
[----:B------:R-:W-:Y:S05]  /*28d0*/  @P0 BRA `(.L_x_699) ;  /* 0x0000000800980947 */ /* 0x000fea0003800000 */
[----:B------:R-:W-:Y:S02]  /*28e0*/  HADD2.F32 R2, -RZ, R0.H0_H0 ;  /* 0x20000000ff027230 */ /* 0x000fe40000004100 */
[----:B------:R-:W-:-:S05]  /*28f0*/  IMAD.MOV.U32 R3, RZ, RZ, RZ ;  /* 0x000000ffff037224 */ /* 0x000fca00078e00ff */
[----:B------:R0:W-:Y:S01]  /*2900*/  STG.E.64 desc[UR36][R16.64], R2 ;  /* 0x0000000210007986 */ /* 0x0001e2000c101b24 */
[----:B------:R-:W-:Y:S05]  /*2910*/  BRA `(.L_x_700) ;  /* 0x0000000800e87947 */ /* 0x000fea0003800000 */
.L_x_706:
[----:B------:R-:W-:-:S05]  /*2920*/  HADD2.F32 R0, -RZ, R0.H0_H0 ;  /* 0x20000000ff007230 */ /* 0x000fca0000004100 */
[----:B------:R-:W-:-:S04]  /*2930*/  F2FP.F16.F32.PACK_AB R0, RZ, R0 ;  /* 0x00000000ff00723e */ /* 0x000fc800000000ff */
[----:B------:R-:W-:-:S05]  /*2940*/  PRMT R0, R0, 0x5410, RZ ;  /* 0x0000541000007816 */ /* 0x000fca00000000ff */
[----:B------:R0:W-:Y:S01]  /*2950*/  STG.E desc[UR36][R16.64], R0 ;  /* 0x0000000010007986 */ /* 0x0001e2000c101924 */
[----:B------:R-:W-:Y:S05]  /*2960*/  BRA `(.L_x_700) ;  /* 0x0000000800d47947 */ /* 0x000fea0003800000 */
.L_x_705:
[----:B------:R-:W-:-:S05]  /*2970*/  HADD2.F32 R2, -RZ, R0.H0_H0 ;  /* 0x20000000ff027230 */ /* 0x000fca0000004100 */
[----:B------:R-:W-:-:S06]  /*2980*/  FMUL.FTZ R2, R2, 1 ;  /* 0x3f80000002027820 */ /* 0x000fcc0000410000 */
[----:B------:R-:W0:Y:S02]  /*2990*/  F2F.F64.F32 R2, R2 ;  /* 0x0000000200027310 */ /* 0x000e240000201800 */
[----:B0-----:R0:W-:Y:S01]  /*29a0*/  STG.E.64 desc[UR36][R16.64], R2 ;  /* 0x0000000210007986 */ /* 0x0011e2000c101b24 */
[----:B------:R-:W-:Y:S05]  /*29b0*/  BRA `(.L_x_700) ;  /* 0x0000000800c07947 */ /* 0x000fea0003800000 */
.L_x_695:
        /* <DEDUP_REMOVED lines=8> */
[----:B------:R-:W-:-:S05]  /*2a40*/  HADD2.F32 R0, -RZ, R0.H0_H0 ;  /* 0x20000000ff007230 */ /* 0x000fca0000004100 */
[----:B------:R-:W-:-:S04]  /*2a50*/  FSETP.NEU.FTZ.AND P0, PT, R0, RZ, PT ;  /* 0x000000ff0000720b */ /* 0x000fc80003f1d000 */
[----:B------:R-:W-:-:S05]  /*2a60*/  SEL R3, RZ, 0x1, !P0 ;  /* 0x00000001ff037807 */ /* 0x000fca0004000000 */
[----:B------:R0:W-:Y:S01]  /*2a70*/  STG.E.U8 desc[UR36][R16.64], R3 ;  /* 0x0000000310007986 */ /* 0x0001e2000c101124 */
[----:B------:R-:W-:Y:S05]  /*2a80*/  BRA `(.L_x_700) ;  /* 0x00000008008c7947 */ /* 0x000fea0003800000 */
.L_x_709:
[----:B------:R-:W-:Y:S01]  /*2a90*/  HADD2.F32 R0, -RZ, R0.H0_H0 ;  /* 0x20000000ff007230 */ /* 0x000fe20000004100 */
[----:B------:R-:W-:-:S04]  /*2aa0*/  CS2R R6, SRZ ;  /* 0x0000000000067805 */ /* 0x000fc8000001ff00 */
[----:B------:R-:W-:-:S04]  /*2ab0*/  FMUL.FTZ R0, R0, 1 ;  /* 0x3f80000000007820 */ /* 0x000fc80000410000 */
[----:B------:R-:W0:Y:S02]  /*2ac0*/  F2F.F64.F32 R4, R0 ;  /* 0x0000000000047310 */ /* 0x000e240000201800 */
[----:B0-----:R0:W-:Y:S01]  /*2ad0*/  STG.E.128 desc[UR36][R16.64], R4 ;  /* 0x0000000410007986 */ /* 0x0011e2000c101d24 */
[----:B------:R-:W-:Y:S05]  /*2ae0*/  BRA `(.L_x_700) ;  /* 0x0000000800747947 */ /* 0x000fea0003800000 */
.L_x_708:
[----:B------:R-:W-:-:S13]  /*2af0*/  ISETP.NE.AND P0, PT, R5, 0xf, PT ;  /* 0x0000000f0500780c */ /* 0x000fda0003f05270 */
[----:B------:R-:W-:Y:S05]  /*2b00*/  @!P0 BRA `(.L_x_710) ;  /* 0x0000000000b48947 */ /* 0x000fea0003800000 */
[----:B------:R-:W-:-:S13]  /*2b10*/  ISETP.NE.AND P0, PT, R5, 0x17, PT ;  /* 0x000000170500780c */ /* 0x000fda0003f05270 */
[----:B------:R-:W-:Y:S05]  /*2b20*/  @!P0 BRA `(.L_x_711) ;  /* 0x0000000000548947 */ /* 0x000fea0003800000 */
[----:B------:R-:W-:-:S13]  /*2b30*/  ISETP.NE.AND P0, PT, R5, 0x18, PT ;  /* 0x000000180500780c */ /* 0x000fda0003f05270 */
[----:B------:R-:W-:Y:S05]  /*2b40*/  @P0 BRA `(.L_x_699) ;  /* 0x0000000400fc0947 */ /* 0x000fea0003800000 */
[----:B------:R-:W-:Y:S01]  /*2b50*/  HADD2.F32 R5, -RZ, R0.H0_H0 ;  /* 0x20000000ff057230 */ /* 0x000fe20000004100 */
        /* <DEDUP_REMOVED lines=14> */
.L_x_713:
[----:B------:R-:W-:Y:S05]  /*2c40*/  BSYNC B0 ;  /* 0x0000000000007941 */ /* 0x000fea0003800000 */
.L_x_712:
[----:B------:R-:W-:-:S05]  /*2c50*/  LOP3.LUT R3, R0, R3, RZ, 0xfc, !PT ;  /* 0x0000000300037212 */ /* 0x000fca00078efcff */
[----:B------:R0:W-:Y:S01]  /*2c60*/  STG.E.U8 desc[UR36][R16.64], R3 ;  /* 0x0000000310007986 */ /* 0x0001e2000c101124 */
[----:B------:R-:W-:Y:S05]  /*2c70*/  BRA `(.L_x_700) ;  /* 0x0000000800107947 */ /* 0x000fea0003800000 */
.L_x_711:
[----:B------:R-:W-:Y:S01]  /*2c80*/  HADD2.F32 R3, -RZ, R0.H0_H0 ;  /* 0x20000000ff037230 */ /* 0x000fe20000004100 */
        /* <DEDUP_REMOVED lines=12> */
.L_x_715:
[----:B------:R-:W-:Y:S01]  /*2d50*/  IMAD.MOV.U32 R0, RZ, RZ, 0x7f ;  /* 0x0000007fff007424 */ /* 0x000fe200078e00ff */
[----:B------:R-:W-:-:S04]  /*2d60*/  ISETP.GT.U32.AND P0, PT, R2, 0x7f800000, PT ;  /* 0x7f8000000200780c */ /* 0x000fc80003f04070 */
[----:B------:R-:W-:-:S09]  /*2d70*/  SEL R0, R0, 0x7c, P0 ;  /* 0x0000007c00007807 */ /* 0x000fd20000000000 */
.L_x_716:
[----:B------:R-:W-:Y:S05]  /*2d80*/  BSYNC B0 ;  /* 0x0000000000007941 */ /* 0x000fea0003800000 */
.L_x_714:
[----:B------:R-:W-:-:S04]  /*2d90*/  LOP3.LUT R2, R3, 0x80000000, RZ, 0xc0, !PT ;  /* 0x8000000003027812 */ /* 0x000fc800078ec0ff */
[----:B------:R-:W-:-:S04]  /*2da0*/  SHF.R.U32.HI R3, RZ, 0x18, R2 ;  /* 0x00000018ff037819 */ /* 0x000fc80000011602 */
[----:B------:R-:W-:-:S05]  /*2db0*/  LOP3.LUT R3, R0, R3, RZ, 0xfc, !PT ;  /* 0x0000000300037212 */ /* 0x000fca00078efcff */
[----:B------:R0:W-:Y:S01]  /*2dc0*/  STG.E.U8 desc[UR36][R16.64], R3 ;  /* 0x0000000310007986 */ /* 0x0001e2000c101124 */
[----:B------:R-:W-:Y:S05]  /*2dd0*/  BRA `(.L_x_700) ;  /* 0x0000000400b87947 */ /* 0x000fea0003800000 */
.L_x_710:
[----:B------:R-:W-:-:S05]  /*2de0*/  HADD2.F32 R0, -RZ, R0.H0_H0 ;  /* 0x20000000ff007230 */ /* 0x000fca0000004100 */
[----:B------:R-:W-:-:S05]  /*2df0*/  F2FP.BF16.F32.PACK_AB R0, RZ, R0 ;  /* 0x00000000ff00723e */ /* 0x000fca00000010ff */
[----:B------:R0:W-:Y:S01]  /*2e00*/  STG.E.U16 desc[UR36][R16.64], R0 ;  /* 0x0000000010007986 */ /* 0x0001e2000c101524 */
[----:B------:R-:W-:Y:S05]  /*2e10*/  BRA `(.L_x_700) ;  /* 0x0000000400a87947 */ /* 0x000fea0003800000 */
.L_x_707:
        /* <DEDUP_REMOVED lines=8> */
[----:B------:R-:W-:-:S06]  /*2ea0*/  HADD2.F32 R3, -RZ, R0.H0_H0 ;  /* 0x20000000ff037230 */ /* 0x000fcc0000004100 */
[----:B------:R-:W0:Y:S02]  /*2eb0*/  F2I.FTZ.U32.TRUNC.NTZ R3, R3 ;  /* 0x0000000300037305 */ /* 0x000e24000021f000 */
[----:B0-----:R0:W-:Y:S01]  /*2ec0*/  STG.E.U16 desc[UR36][R16.64], R3 ;  /* 0x0000000310007986 */ /* 0x0011e2000c101524 */
[----:B------:R-:W-:Y:S05]  /*2ed0*/  BRA `(.L_x_700) ;  /* 0x0000000400787947 */ /* 0x000fea0003800000 */
.L_x_719:
[----:B------:R-:W-:Y:S01]  /*2ee0*/  HADD2.F32 R3, -RZ, R0.H0_H0 ;  /* 0x20000000ff037230 */ /* 0x000fe20000004100 */
        /* <DEDUP_REMOVED lines=16> */
.L_x_722:
[----:B------:R-:W-:-:S04]  /*2ff0*/  LOP3.LUT R2, R3, 0x80000000, RZ, 0xc0, !PT ;  /* 0x8000000003027812 */ /* 0x000fc800078ec0ff */
[----:B------:R-:W-:-:S04]  /*3000*/  SHF.R.U32.HI R3, RZ, 0x18, R2 ;  /* 0x00000018ff037819 */ /* 0x000fc80000011602 */
[----:B------:R-:W-:-:S04]  /*3010*/  LOP3.LUT R0, R0, R3, RZ, 0xfc, !PT ;  /* 0x0000000300007212 */ /* 0x000fc800078efcff */
[----:B------:R-:W-:-:S07]  /*3020*/  PRMT R8, R0, 0x7610, R8 ;  /* 0x0000761000087816 */ /* 0x000fce0000000008 */
.L_x_721:
[----:B------:R-:W-:Y:S05]  /*3030*/  BSYNC B0 ;  /* 0x0000000000007941 */ /* 0x000fea0003800000 */
.L_x_720:
[----:B------:R0:W-:Y:S01]  /*3040*/  STG.E.U8 desc[UR36][R16.64], R8 ;  /* 0x0000000810007986 */ /* 0x0001e2000c101124 */
[----:B------:R-:W-:Y:S05]  /*3050*/  BRA `(.L_x_700) ;  /* 0x0000000400187947 */ /* 0x000fea0003800000 */
.L_x_718:
        /* <DEDUP_REMOVED lines=17> */
.L_x_725:
[----:B------:R-:W-:-:S04]  /*3170*/  LOP3.LUT R2, R3, 0x80000000, RZ, 0xc0, !PT ;  /* 0x8000000003027812 */ /* 0x000fc800078ec0ff */
[----:B------:R-:W-:-:S04]  /*3180*/  SHF.R.U32.HI R3, RZ, 0x18, R2 ;  /* 0x00000018ff037819 */ /* 0x000fc80000011602 */
[----:B------:R-:W-:-:S04]  /*3190*/  LOP3.LUT R0, R0, R3, RZ, 0xfc, !PT ;  /* 0x0000000300007212 */ /* 0x000fc800078efcff */
[----:B------:R-:W-:-:S07]  /*31a0*/  PRMT R8, R0, 0x7610, R8 ;  /* 0x0000761000087816 */ /* 0x000fce0000000008 */
.L_x_724:
[----:B------:R-:W-:Y:S05]  /*31b0*/  BSYNC B0 ;  /* 0x0000000000007941 */ /* 0x000fea0003800000 */
.L_x_723:
[----:B------:R0:W-:Y:S01]  /*31c0*/  STG.E.U8 desc[UR36][R16.64], R8 ;  /* 0x0000000810007986 */ /* 0x0001e2000c101124 */
[----:B------:R-:W-:Y:S05]  /*31d0*/  BRA `(.L_x_700) ;  /* 0x0000000000b87947 */ /* 0x000fea0003800000 */
.L_x_717:
[----:B------:R-:W-:-:S13]  /*31e0*/  ISETP.NE.AND P0, PT, R5, 0x1c, PT ;  /* 0x0000001c0500780c */ /* 0x000fda0003f05270 */
[----:B------:R-:W-:Y:S05]  /*31f0*/  @!P0 BRA `(.L_x_726) ;  /* 0x0000000000a48947 */ /* 0x000fea0003800000 */
[----:B------:R-:W-:-:S13]  /*3200*/  ISETP.NE.AND P0, PT, R5, 0x1d, PT ;  /* 0x0000001d0500780c */ /* 0x000fda0003f05270 */
[----:B------:R-:W-:Y:S05]  /*3210*/  @!P0 BRA `(.L_x_727) ;  /* 0x00000000008c8947 */ /* 0x000fea0003800000 */
[----:B------:R-:W-:-:S13]  /*3220*/  ISETP.NE.AND P0, PT, R5, 0x2c, PT ;  /* 0x0000002c0500780c */ /* 0x000fda0003f05270 */
[----:B------:R-:W-:Y:S05]  /*3230*/  @P0 BRA `(.L_x_699) ;  /* 0x0000000000400947 */ /* 0x000fea0003800000 */
[----:B------:R-:W-:-:S05]  /*3240*/  HADD2.F32 R3, -RZ, R0.H0_H0 ;  /* 0x20000000ff037230 */ /* 0x000fca0000004100 */
        /* <DEDUP_REMOVED lines=15> */
.L_x_699:
        /* <DEDUP_REMOVED lines=16> */
.L_x_728:
[----:B------:R-:W-:Y:S05]  /*3440*/  BRA `(.L_x_700) ;  /* 0x00000000001c7947 */ /* 0x000fea0003800000 */
.L_x_727:
[----:B------:R-:W-:-:S06]  /*3450*/  HADD2.F32 R2, -RZ, R0.H0_H0 ;  /* 0x20000000ff027230 */ /* 0x000fcc0000004100 */
[----:B------:R-:W0:Y:S02]  /*3460*/  F2I.U64.TRUNC R2, R2 ;  /* 0x0000000200027311 */ /* 0x000e24000020d800 */
[----:B0-----:R0:W-:Y:S01]  /*3470*/  STG.E.64 desc[UR36][R16.64], R2 ;  /* 0x0000000210007986 */ /* 0x0011e2000c101b24 */
[----:B------:R-:W-:Y:S05]  /*3480*/  BRA `(.L_x_700) ;  /* 0x00000000000c7947 */ /* 0x000fea0003800000 */
.L_x_726:
[----:B------:R-:W-:-:S04]  /*3490*/  HADD2.F32 R0, -RZ, R0.H0_H0 ;  /* 0x20000000ff007230 */ /* 0x000fc80000004100 */
[----:B------:R-:W0:Y:S02]  /*34a0*/  F2I.FTZ.U32.TRUNC.NTZ R3, R0 ;  /* 0x0000000000037305 */ /* 0x000e24000021f000 */
[----:B0-----:R0:W-:Y:S02]  /*34b0*/  STG.E desc[UR36][R16.64], R3 ;  /* 0x0000000310007986 */ /* 0x0011e4000c101924 */
.L_x_700:
[----:B------:R-:W-:-:S04]  /*34c0*/  IMAD R18, R23, 0x200, R18 ;  /* 0x0000020017127824 */ /* 0x000fc800078e0212 */
[----:B------:R-:W-:-:S07]  /*34d0*/  VIADD R19, R18, 0x80 ;  /* 0x0000008012137836 */ /* 0x000fce0000000000 */
.L_x_660:
[----:B------:R-:W-:Y:S05]  /*34e0*/  BSYNC B6 ;  /* 0x0000000000067941 */ /* 0x000fea0003800000 */
.L_x_659:
        /* <DEDUP_REMOVED lines=307> */
.L_x_731:
        /* <DEDUP_REMOVED lines=22> */
.L_x_735:
[----:B------:R-:W2:Y:S02]  /*4980*/  LDG.E.U8 R2, desc[UR36][R2.64] ;  /* 0x0000002402027981 */ /* 0x000ea4000c1e1100 */
[----:B--2---:R-:W-:-:S04]  /*4990*/  I2FP.F32.U32 R0, R2 ;  /* 0x0000000200007245 */ /* 0x004fc80000201000 */
[----:B------:R-:W-:Y:S01]  /*49a0*/  F2FP.F16.F32.PACK_AB R0, RZ, R0 ;  /* 0x00000000ff00723e */ /* 0x000fe200000000ff */
[----:B------:R-:W-:Y:S06]  /*49b0*/  BRA `(.L_x_737) ;  /* 0x0000000c00887947 */ /* 0x000fec0003800000 */
.L_x_734:
        /* <DEDUP_REMOVED lines=10> */
.L_x_739:
[----:B------:R-:W2:Y:S02]  /*4a60*/  LDG.E R2, desc[UR36][R2.64] ;  /* 0x0000002402027981 */ /* 0x000ea4000c1e1900 */
[----:B--2---:R-:W-:-:S04]  /*4a70*/  I2FP.F32.S32 R0, R2 ;  /* 0x0000000200007245 */ /* 0x004fc80000201400 */
[----:B------:R-:W-:Y:S01]  /*4a80*/  F2FP.F16.F32.PACK_AB R0, RZ, R0 ;  /* 0x00000000ff00723e */ /* 0x000fe200000000ff */
[----:B------:R-:W-:Y:S06]  /*4a90*/  BRA `(.L_x_737) ;  /* 0x0000000c00507947 */ /* 0x000fec0003800000 */
.L_x_738:
[----:B------:R-:W2:Y:S02]  /*4aa0*/  LDG.E.U16 R2, desc[UR36][R2.64] ;  /* 0x0000002402027981 */ /* 0x000ea4000c1e1500 */
[----:B--2---:R-:W0:Y:S02]  /*4ab0*/  I2F.S16 R0, R2 ;  /* 0x0000000200007306 */ /* 0x004e240000101400 */
[----:B0-----:R-:W-:Y:S01]  /*4ac0*/  F2FP.F16.F32.PACK_AB R0, RZ, R0 ;  /* 0x00000000ff00723e */ /* 0x001fe200000000ff */
[----:B------:R-:W-:Y:S06]  /*4ad0*/  BRA `(.L_x_737) ;  /* 0x0000000c00407947 */ /* 0x000fec0003800000 */
.L_x_733:
        /* <DEDUP_REMOVED lines=9> */
.L_x_741:
[----:B------:R0:W5:Y:S01]  /*4b70*/  LDG.E.U16 R0, desc[UR36][R2.64] ;  /* 0x0000002402007981 */ /* 0x000162000c1e1500 */
[----:B------:R-:W-:Y:S05]  /*4b80*/  BRA `(.L_x_737) ;  /* 0x0000000c00147947 */ /* 0x000fea0003800000 */
.L_x_740:
        /* <DEDUP_REMOVED lines=9> */
.L_x_743:
[----:B------:R1:W5:Y:S01]  /*4c20*/  LDG.E.U16 R0, desc[UR36][R2.64] ;  /* 0x0000002402007981 */ /* 0x000362000c1e1500 */
[----:B------:R-:W-:Y:S05]  /*4c30*/  BRA `(.L_x_737) ;  /* 0x0000000800e87947 */ /* 0x000fea0003800000 */
.L_x_742:
        /* <DEDUP_REMOVED lines=8> */
.L_x_732:
        /* <DEDUP_REMOVED lines=13> */
.L_x_746:
        /* <DEDUP_REMOVED lines=8> */
.L_x_745:
        /* <DEDUP_REMOVED lines=28> */
.L_x_748:
        /* <DEDUP_REMOVED lines=15> */
.L_x_747:
[----:B------:R-:W2:Y:S02]  /*50c0*/  LDG.E.U16 R0, desc[UR36][R2.64] ;  /* 0x0000002402007981 */ /* 0x000ea4000c1e1500 */
[----:B--2---:R-:W-:-:S05]  /*50d0*/  IMAD.U32 R0, R0, 0x10000, RZ ;  /* 0x0001000000007824 */ /* 0x004fca00078e00ff */
[----:B------:R-:W-:Y:S01]  /*50e0*/  F2FP.F16.F32.PACK_AB R0, RZ, R0 ;  /* 0x00000000ff00723e */ /* 0x000fe200000000ff */
[----:B------:R-:W-:Y:S06]  /*50f0*/  BRA `(.L_x_737) ;  /* 0x0000000400b87947 */ /* 0x000fec0003800000 */
.L_x_744:
        /* <DEDUP_REMOVED lines=12> */
.L_x_751:
        /* <DEDUP_REMOVED lines=21> */
.L_x_755:
[----:B------:R-:W-:Y:S05]  /*5310*/  BSYNC B1 ;  /* 0x0000000000017941 */ /* 0x000fea0003800000 */
.L_x_754:
[----:B------:R-:W-:Y:S01]  /*5320*/  LEA R3, R0, 0x3b800000, 0x17 ;  /* 0x3b80000000037811 */ /* 0x000fe200078eb8ff */
[----:B------:R-:W-:-:S05]  /*5330*/  IMAD.SHL.U32 R0, R2, 0x100000, RZ ;  /* 0x0010000002007824 */ /* 0x000fca00078e00ff */
[----:B------:R-:W-:-:S07]  /*5340*/  LOP3.LUT R0, R3, R0, R4, 0xfe, !PT ;  /* 0x0000000003007212 */ /* 0x000fce00078efe04 */
.L_x_753:
[----:B------:R-:W-:Y:S05]  /*5350*/  BSYNC B0 ;  /* 0x0000000000007941 */ /* 0x000fea0003800000 */
.L_x_752:
[----:B------:R-:W-:Y:S01]  /*5360*/  F2FP.F16.F32.PACK_AB R0, RZ, R0 ;  /* 0x00000000ff00723e */ /* 0x000fe200000000ff */
[----:B------:R-:W-:Y:S06]  /*5370*/  BRA `(.L_x_737) ;  /* 0x0000000400187947 */ /* 0x000fec0003800000 */
.L_x_750:
        /* <DEDUP_REMOVED lines=21> */
.L_x_759:
[----:B------:R-:W-:Y:S05]  /*54d0*/  BSYNC B1 ;  /* 0x0000000000017941 */ /* 0x000fea0003800000 */
.L_x_758:
[----:B------:R-:W-:Y:S01]  /*54e0*/  LEA R3, R0, 0x37800000, 0x17 ;  /* 0x3780000000037811 */ /* 0x000fe200078eb8ff */
[----:B------:R-:W-:-:S05]  /*54f0*/  IMAD.SHL.U32 R0, R2, 0x200000, RZ ;  /* 0x0020000002007824 */ /* 0x000fca00078e00ff */
[----:B------:R-:W-:-:S07]  /*5500*/  LOP3.LUT R0, R3, R0, R4, 0xfe, !PT ;  /* 0x0000000003007212 */ /* 0x000fce00078efe04 */
.L_x_757:
[----:B------:R-:W-:Y:S05]  /*5510*/  BSYNC B0 ;  /* 0x0000000000007941 */ /* 0x000fea0003800000 */
.L_x_756:
[----:B------:R-:W-:Y:S01]  /*5520*/  F2FP.F16.F32.PACK_AB R0, RZ, R0 ;  /* 0x00000000ff00723e */ /* 0x000fe200000000ff */
[----:B------:R-:W-:Y:S06]  /*5530*/  BRA `(.L_x_737) ;  /* 0x0000000000a87947 */ /* 0x000fec0003800000 */
.L_x_749:
        /* <DEDUP_REMOVED lines=14> */
.L_x_763:
[----:B------:R-:W-:Y:S05]  /*5620*/  BSYNC B0 ;  /* 0x0000000000007941 */ /* 0x000fea0003800000 */
.L_x_762:
[----:B------:R-:W-:Y:S01]  /*5630*/  F2FP.F16.F32.PACK_AB R0, RZ, R0 ;  /* 0x00000000ff00723e */ /* 0x000fe200000000ff */
[----:B------:R-:W-:Y:S06]  /*5640*/  BRA `(.L_x_737) ;  /* 0x0000000000647947 */ /* 0x000fec0003800000 */
.L_x_736:
        /* <DEDUP_REMOVED lines=16> */
.L_x_764:
[----:B------:R-:W-:Y:S01]  /*5750*/  PRMT R0, RZ, 0x7610, R0 ;  /* 0x00007610ff007816 */ /* 0x000fe20000000000 */
[----:B------:R-:W-:Y:S06]  /*5760*/  BRA `(.L_x_737) ;  /* 0x00000000001c7947 */ /* 0x000fec0003800000 */
.L_x_761:
[----:B------:R-:W2:Y:S02]  /*5770*/  LDG.E.64 R2, desc[UR36][R2.64] ;  /* 0x0000002402027981 */ /* 0x000ea4000c1e1b00 */
[----:B--2---:R-:W0:Y:S02]  /*5780*/  I2F.U64 R0, R2 ;  /* 0x0000000200007312 */ /* 0x004e240000301000 */
[----:B0-----:R-:W-:Y:S01]  /*5790*/  F2FP.F16.F32.PACK_AB R0, RZ, R0 ;  /* 0x00000000ff00723e */ /* 0x001fe200000000ff */
[----:B------:R-:W-:Y:S06]  /*57a0*/  BRA `(.L_x_737) ;  /* 0x00000000000c7947 */ /* 0x000fec0003800000 */
.L_x_760:
[----:B------:R-:W2:Y:S02]  /*57b0*/  LDG.E R2, desc[UR36][R2.64] ;  /* 0x0000002402027981 */ /* 0x000ea4000c1e1900 */
[----:B--2---:R-:W-:-:S04]  /*57c0*/  I2FP.F32.U32 R0, R2 ;  /* 0x0000000200007245 */ /* 0x004fc80000201000 */
[----:B------:R-:W-:-:S07]  /*57d0*/  F2FP.F16.F32.PACK_AB R0, RZ, R0 ;  /* 0x00000000ff00723e */ /* 0x000fce00000000ff */
.L_x_737:
        /* <DEDUP_REMOVED lines=48> */
.L_x_768:
[----:B------:R-:W-:-:S06]  /*5ae0*/  HADD2.F32 R3, -RZ, R0.H0_H0 ;  /* 0x20000000ff037230 */ /* 0x000fcc0000004100 */
[----:B------:R-:W0:Y:S02]  /*5af0*/  F2I.S64.TRUNC R2, R3 ;  /* 0x0000000300027311 */ /* 0x000e24000020d900 */
[----:B0-----:R0:W-:Y:S01]  /*5b00*/  STG.E.U8 desc[UR36][R16.64], R2 ;  /* 0x0000000210007986 */ /* 0x0011e2000c101124 */
[----:B------:R-:W-:Y:S05]  /*5b10*/  BRA `(.L_x_770) ;  /* 0x0000000c00847947 */ /* 0x000fea0003800000 */
.L_x_767:
        /* <DEDUP_REMOVED lines=10> */
.L_x_772:
[----:B------:R-:W-:-:S04]  /*5bc0*/  HADD2.F32 R0, -RZ, R0.H0_H0 ;  /* 0x20000000ff007230 */ /* 0x000fc80000004100 */
[----:B------:R-:W0:Y:S02]  /*5bd0*/  F2I.FTZ.TRUNC.NTZ R3, R0 ;  /* 0x0000000000037305 */ /* 0x000e24000021f100 */
[----:B0-----:R0:W-:Y:S01]  /*5be0*/  STG.E desc[UR36][R16.64], R3 ;  /* 0x0000000310007986 */ /* 0x0011e2000c101924 */
[----:B------:R-:W-:Y:S05]  /*5bf0*/  BRA `(.L_x_770) ;  /* 0x0000000c004c7947 */ /* 0x000fea0003800000 */
.L_x_771:
[----:B------:R-:W-:-:S04]  /*5c00*/  HADD2.F32 R0, -RZ, R0.H0_H0 ;  /* 0x20000000ff007230 */ /* 0x000fc80000004100 */
[----:B------:R-:W0:Y:S02]  /*5c10*/  F2I.FTZ.TRUNC.NTZ R3, R0 ;  /* 0x0000000000037305 */ /* 0x000e24000021f100 */
[----:B0-----:R0:W-:Y:S01]  /*5c20*/  STG.E.U16 desc[UR36][R16.64], R3 ;  /* 0x0000000310007986 */ /* 0x0011e2000c101524 */
[----:B------:R-:W-:Y:S05]  /*5c30*/  BRA `(.L_x_770) ;  /* 0x0000000c003c7947 */ /* 0x000fea0003800000 */
.L_x_766:
        /* <DEDUP_REMOVED lines=9> */
.L_x_774:
[----:B------:R0:W-:Y:S01]  /*5cd0*/  STG.E.U16 desc[UR36][R16.64], R0 ;  /* 0x0000000010007986 */ /* 0x0001e2000c101524 */
[----:B------:R-:W-:Y:S05]  /*5ce0*/  BRA `(.L_x_770) ;  /* 0x0000000c00107947 */ /* 0x000fea0003800000 */
.L_x_773:
        /* <DEDUP_REMOVED lines=10> */
.L_x_776:
[----:B------:R-:W-:-:S05]  /*5d90*/  HADD2.F32 R0, -RZ, R0.H0_H0 ;  /* 0x20000000ff007230 */ /* 0x000fca0000004100 */
[----:B------:R-:W-:-:S04]  /*5da0*/  F2FP.F16.F32.PACK_AB R0, RZ, R0 ;  /* 0x00000000ff00723e */ /* 0x000fc800000000ff */
[----:B------:R-:W-:-:S05]  /*5db0*/  PRMT R0, R0, 0x5410, RZ ;  /* 0x0000541000007816 */ /* 0x000fca00000000ff */
[----:B------:R0:W-:Y:S01]  /*5dc0*/  STG.E desc[UR36][R16.64], R0 ;  /* 0x0000000010007986 */ /* 0x0001e2000c101924 */
[----:B------:R-:W-:Y:S05]  /*5dd0*/  BRA `(.L_x_770) ;  /* 0x0000000800d47947 */ /* 0x000fea0003800000 */
.L_x_775:
[----:B------:R-:W-:-:S05]  /*5de0*/  HADD2.F32 R2, -RZ, R0.H0_H0 ;  /* 0x20000000ff027230 */ /* 0x000fca0000004100 */
[----:B------:R-:W-:-:S06]  /*5df0*/  FMUL.FTZ R2, R2, 1 ;  /* 0x3f80000002027820 */ /* 0x000fcc0000410000 */
[----:B------:R-:W0:Y:S02]  /*5e00*/  F2F.F64.F32 R2, R2 ;  /* 0x0000000200027310 */ /* 0x000e240000201800 */
[----:B0-----:R0:W-:Y:S01]  /*5e10*/  STG.E.64 desc[UR36][R16.64], R2 ;  /* 0x0000000210007986 */ /* 0x0011e2000c101b24 */
[----:B------:R-:W-:Y:S05]  /*5e20*/  BRA `(.L_x_770) ;  /* 0x0000000800c07947 */ /* 0x000fea0003800000 */
.L_x_765:
        /* <DEDUP_REMOVED lines=13> */
.L_x_779:
[----:B------:R-:W-:Y:S01]  /*5f00*/  HADD2.F32 R0, -RZ, R0.H0_H0 ;  /* 0x20000000ff007230 */ /* 0x000fe20000004100 */
[----:B------:R-:W-:-:S04]  /*5f10*/  CS2R R6, SRZ ;  /* 0x0000000000067805 */ /* 0x000fc8000001ff00 */
[----:B------:R-:W-:-:S04]  /*5f20*/  FMUL.FTZ R0, R0, 1 ;  /* 0x3f80000000007820 */ /* 0x000fc80000410000 */
[----:B------:R-:W0:Y:S02]  /*5f30*/  F2F.F64.F32 R4, R0 ;  /* 0x0000000000047310 */ /* 0x000e240000201800 */
[----:B0-----:R0:W-:Y:S01]  /*5f40*/  STG.E.128 desc[UR36][R16.64], R4 ;  /* 0x0000000410007986 */ /* 0x0011e2000c101d24 */
[----:B------:R-:W-:Y:S05]  /*5f50*/  BRA `(.L_x_770) ;  /* 0x0000000800747947 */ /* 0x000fea0003800000 */
.L_x_778:
        /* <DEDUP_REMOVED lines=21> */
.L_x_783:
[----:B------:R-:W-:Y:S05]  /*60b0*/  BSYNC B0 ;  /* 0x0000000000007941 */ /* 0x000fea0003800000 */
.L_x_782:
[----:B------:R-:W-:-:S05]  /*60c0*/  LOP3.LUT R3, R0, R3, RZ, 0xfc, !PT ;  /* 0x0000000300037212 */ /* 0x000fca00078efcff */
[----:B------:R0:W-:Y:S01]  /*60d0*/  STG.E.U8 desc[UR36][R16.64], R3 ;  /* 0x0000000310007986 */ /* 0x0001e2000c101124 */
[----:B------:R-:W-:Y:S05]  /*60e0*/  BRA `(.L_x_770) ;  /* 0x0000000800107947 */ /* 0x000fea0003800000 */
.L_x_781:
        /* <DEDUP_REMOVED lines=13> */
.L_x_785:
[----:B------:R-:W-:Y:S01]  /*61c0*/  IMAD.MOV.U32 R0, RZ, RZ, 0x7f ;  /* 0x0000007fff007424 */ /* 0x000fe200078e00ff */
[----:B------:R-:W-:-:S04]  /*61d0*/  ISETP.GT.U32.AND P0, PT, R2, 0x7f800000, PT ;  /* 0x7f8000000200780c */ /* 0x000fc80003f04070 */
[----:B------:R-:W-:-:S09]  /*61e0*/  SEL R0, R0, 0x7c, P0 ;  /* 0x0000007c00007807 */ /* 0x000fd20000000000 */
.L_x_786:
[----:B------:R-:W-:Y:S05]  /*61f0*/  BSYNC B0 ;  /* 0x0000000000007941 */ /* 0x000fea0003800000 */
.L_x_784:
[----:B------:R-:W-:-:S04]  /*6200*/  LOP3.LUT R2, R3, 0x80000000, RZ, 0xc0, !PT ;  /* 0x8000000003027812 */ /* 0x000fc800078ec0ff */
[----:B------:R-:W-:-:S04]  /*6210*/  SHF.R.U32.HI R3, RZ, 0x18, R2 ;  /* 0x00000018ff037819 */ /* 0x000fc80000011602 */
[----:B------:R-:W-:-:S05]  /*6220*/  LOP3.LUT R3, R0, R3, RZ, 0xfc, !PT ;  /* 0x0000000300037212 */ /* 0x000fca00078efcff */
[----:B------:R0:W-:Y:S01]  /*6230*/  STG.E.U8 desc[UR36][R16.64], R3 ;  /* 0x0000000310007986 */ /* 0x0001e2000c101124 */
[----:B------:R-:W-:Y:S05]  /*6240*/  BRA `(.L_x_770) ;  /* 0x0000000400b87947 */ /* 0x000fea0003800000 */
.L_x_780:
[----:B------:R-:W-:-:S05]  /*6250*/  HADD2.F32 R0, -RZ, R0.H0_H0 ;  /* 0x20000000ff007230 */ /* 0x000fca0000004100 */
[----:B------:R-:W-:-:S05]  /*6260*/  F2FP.BF16.F32.PACK_AB R0, RZ, R0 ;  /* 0x00000000ff00723e */ /* 0x000fca00000010ff */
[----:B------:R0:W-:Y:S01]  /*6270*/  STG.E.U16 desc[UR36][R16.64], R0 ;  /* 0x0000000010007986 */ /* 0x0001e2000c101524 */
[----:B------:R-:W-:Y:S05]  /*6280*/  BRA `(.L_x_770) ;  /* 0x0000000400a87947 */ /* 0x000fea0003800000 */
.L_x_777:
        /* <DEDUP_REMOVED lines=12> */
.L_x_789:
        /* <DEDUP_REMOVED lines=17> */
.L_x_792:
[----:B------:R-:W-:-:S04]  /*6460*/  LOP3.LUT R2, R3, 0x80000000, RZ, 0xc0, !PT ;  /* 0x8000000003027812 */ /* 0x000fc800078ec0ff */
[----:B------:R-:W-:-:S04]  /*6470*/  SHF.R.U32.HI R3, RZ, 0x18, R2 ;  /* 0x00000018ff037819 */ /* 0x000fc80000011602 */
[----:B------:R-:W-:-:S04]  /*6480*/  LOP3.LUT R0, R0, R3, RZ, 0xfc, !PT ;  /* 0x0000000300007212 */ /* 0x000fc800078efcff */
[----:B------:R-:W-:-:S07]  /*6490*/  PRMT R8, R0, 0x7610, R8 ;  /* 0x0000761000087816 */ /* 0x000fce0000000008 */
.L_x_791:
[----:B------:R-:W-:Y:S05]  /*64a0*/  BSYNC B0 ;  /* 0x0000000000007941 */ /* 0x000fea0003800000 */
.L_x_790:
[----:B------:R3:W-:Y:S01]  /*64b0*/  STG.E.U8 desc[UR36][R16.64], R8 ;  /* 0x0000000810007986 */ /* 0x0007e2000c101124 */
[----:B------:R-:W-:Y:S05]  /*64c0*/  BRA `(.L_x_770) ;  /* 0x0000000400187947 */ /* 0x000fea0003800000 */
.L_x_788:
        /* <DEDUP_REMOVED lines=17> */
.L_x_795:
[----:B------:R-:W-:-:S04]  /*65e0*/  LOP3.LUT R2, R3, 0x80000000, RZ, 0xc0, !PT ;  /* 0x8000000003027812 */ /* 0x000fc800078ec0ff */
[----:B------:R-:W-:-:S04]  /*65f0*/  SHF.R.U32.HI R3, RZ, 0x18, R2 ;  /* 0x00000018ff037819 */ /* 0x000fc80000011602 */
[----:B------:R-:W-:-:S04]  /*6600*/  LOP3.LUT R0, R0, R3, RZ, 0xfc, !PT ;  /* 0x0000000300007212 */ /* 0x000fc800078efcff */
[----:B------:R-:W-:-:S07]  /*6610*/  PRMT R8, R0, 0x7610, R8 ;  /* 0x0000761000087816 */ /* 0x000fce0000000008 */
.L_x_794:
[----:B------:R-:W-:Y:S05]  /*6620*/  BSYNC B0 ;  /* 0x0000000000007941 */ /* 0x000fea0003800000 */
.L_x_793:
[----:B------:R0:W-:Y:S01]  /*6630*/  STG.E.U8 desc[UR36][R16.64], R8 ;  /* 0x0000000810007986 */ /* 0x0001e2000c101124 */
[----:B------:R-:W-:Y:S05]  /*6640*/  BRA `(.L_x_770) ;  /* 0x0000000000b87947 */ /* 0x000fea0003800000 */
.L_x_787:
        /* <DEDUP_REMOVED lines=22> */
.L_x_769:
        /* <DEDUP_REMOVED lines=16> */
.L_x_798:
[----:B------:R-:W-:Y:S05]  /*68b0*/  BRA `(.L_x_770) ;  /* 0x00000000001c7947 */ /* 0x000fea0003800000 */
.L_x_797:
[----:B------:R-:W-:-:S06]  /*68c0*/  HADD2.F32 R2, -RZ, R0.H0_H0 ;  /* 0x20000000ff027230 */ /* 0x000fcc0000004100 */
[----:B------:R-:W0:Y:S02]  /*68d0*/  F2I.U64.TRUNC R2, R2 ;  /* 0x0000000200027311 */ /* 0x000e24000020d800 */
[----:B0-----:R2:W-:Y:S01]  /*68e0*/  STG.E.64 desc[UR36][R16.64], R2 ;  /* 0x0000000210007986 */ /* 0x0015e2000c101b24 */
[----:B------:R-:W-:Y:S05]  /*68f0*/  BRA `(.L_x_770) ;  /* 0x00000000000c7947 */ /* 0x000fea0003800000 */
.L_x_796:
[----:B------:R-:W-:-:S04]  /*6900*/  HADD2.F32 R0, -RZ, R0.H0_H0 ;  /* 0x20000000ff007230 */ /* 0x000fc80000004100 */
[----:B------:R-:W0:Y:S02]  /*6910*/  F2I.FTZ.U32.TRUNC.NTZ R3, R0 ;  /* 0x0000000000037305 */ /* 0x000e24000021f000 */
[----:B0-----:R0:W-:Y:S02]  /*6920*/  STG.E desc[UR36][R16.64], R3 ;  /* 0x0000000310007986 */ /* 0x0011e4000c101924 */
.L_x_770:
[----:B------:R-:W-:-:S07]  /*6930*/  VIADD R19, R19, 0x80 ;  /* 0x0000008013137836 */ /* 0x000fce0000000000 */
.L_x_730:
[----:B------:R-:W-:Y:S05]  /*6940*/  BSYNC B6 ;  /* 0x0000000000067941 */ /* 0x000fea0003800000 */
.L_x_729:
        /* <DEDUP_REMOVED lines=307> */
.L_x_801:
        /* <DEDUP_REMOVED lines=22> */
.L_x_805:
[----:B------:R-:W2:Y:S02]  /*7de0*/  LDG.E.U8 R2, desc[UR36][R2.64] ;  /* 0x0000002402027981 */ /* 0x000ea4000c1e1100 */
[----:B--2---:R-:W-:-:S04]  /*7df0*/  I2FP.F32.U32 R0, R2 ;  /* 0x0000000200007245 */ /* 0x004fc80000201000 */
[----:B------:R-:W-:Y:S01]  /*7e00*/  F2FP.F16.F32.PACK_AB R0, RZ, R0 ;  /* 0x00000000ff00723e */ /* 0x000fe200000000ff */
[----:B------:R-:W-:Y:S06]  /*7e10*/  BRA `(.L_x_807) ;  /* 0x0000000c00887947 */ /* 0x000fec0003800000 */
.L_x_804:
        /* <DEDUP_REMOVED lines=10> */
.L_x_809:
[----:B------:R-:W2:Y:S02]  /*7ec0*/  LDG.E R2, desc[UR36][R2.64] ;  /* 0x0000002402027981 */ /* 0x000ea4000c1e1900 */
[----:B--2---:R-:W-:-:S04]  /*7ed0*/  I2FP.F32.S32 R0, R2 ;  /* 0x0000000200007245 */ /* 0x004fc80000201400 */
[----:B------:R-:W-:Y:S01]  /*7ee0*/  F2FP.F16.F32.PACK_AB R0, RZ, R0 ;  /* 0x00000000ff00723e */ /* 0x000fe200000000ff */
[----:B------:R-:W-:Y:S06]  /*7ef0*/  BRA `(.L_x_807) ;  /* 0x0000000c00507947 */ /* 0x000fec0003800000 */
.L_x_808:
[----:B------:R-:W2:Y:S02]  /*7f00*/  LDG.E.U16 R2, desc[UR36][R2.64] ;  /* 0x0000002402027981 */ /* 0x000ea4000c1e1500 */
[----:B--2---:R-:W0:Y:S02]  /*7f10*/  I2F.S16 R0, R2 ;  /* 0x0000000200007306 */ /* 0x004e240000101400 */
[----:B0-----:R-:W-:Y:S01]  /*7f20*/  F2FP.F16.F32.PACK_AB R0, RZ, R0 ;  /* 0x00000000ff00723e */ /* 0x001fe200000000ff */
[----:B------:R-:W-:Y:S06]  /*7f30*/  BRA `(.L_x_807) ;  /* 0x0000000c00407947 */ /* 0x000fec0003800000 */
.L_x_803:
        /* <DEDUP_REMOVED lines=9> */
.L_x_811:
[----:B------:R1:W5:Y:S01]  /*7fd0*/  LDG.E.U16 R0, desc[UR36][R2.64] ;  /* 0x0000002402007981 */ /* 0x000362000c1e1500 */
[----:B------:R-:W-:Y:S05]  /*7fe0*/  BRA `(.L_x_807) ;  /* 0x0000000c00147947 */ /* 0x000fea0003800000 */
.L_x_810:
        /* <DEDUP_REMOVED lines=9> */
.L_x_813:
[----:B------:R0:W5:Y:S01]  /*8080*/  LDG.E.U16 R0, desc[UR36][R2.64] ;  /* 0x0000002402007981 */ /* 0x000162000c1e1500 */
[----:B------:R-:W-:Y:S05]  /*8090*/  BRA `(.L_x_807) ;  /* 0x0000000800e87947 */ /* 0x000fea0003800000 */
.L_x_812:
        /* <DEDUP_REMOVED lines=8> */
.L_x_802:
        /* <DEDUP_REMOVED lines=13> */
.L_x_816:
        /* <DEDUP_REMOVED lines=8> */
.L_x_815:
        /* <DEDUP_REMOVED lines=28> */
.L_x_818:
        /* <DEDUP_REMOVED lines=15> */
.L_x_817:
[----:B------:R-:W2:Y:S02]  /*8520*/  LDG.E.U16 R0, desc[UR36][R2.64] ;  /* 0x0000002402007981 */ /* 0x000ea4000c1e1500 */
[----:B--2---:R-:W-:-:S05]  /*8530*/  IMAD.U32 R0, R0, 0x10000, RZ ;  /* 0x0001000000007824 */ /* 0x004fca00078e00ff */
[----:B------:R-:W-:Y:S01]  /*8540*/  F2FP.F16.F32.PACK_AB R0, RZ, R0 ;  /* 0x00000000ff00723e */ /* 0x000fe200000000ff */
[----:B------:R-:W-:Y:S06]  /*8550*/  BRA `(.L_x_807) ;  /* 0x0000000400b87947 */ /* 0x000fec0003800000 */
.L_x_814:
        /* <DEDUP_REMOVED lines=12> */
.L_x_821:
        /* <DEDUP_REMOVED lines=21> */
.L_x_825:
[----:B------:R-:W-:Y:S05]  /*8770*/  BSYNC B1 ;  /* 0x0000000000017941 */ /* 0x000fea0003800000 */
.L_x_824:
[----:B------:R-:W-:Y:S01]  /*8780*/  LEA R3, R0, 0x3b800000, 0x17 ;  /* 0x3b80000000037811 */ /* 0x000fe200078eb8ff */
[----:B------:R-:W-:-:S05]  /*8790*/  IMAD.SHL.U32 R0, R2, 0x100000, RZ ;  /* 0x0010000002007824 */ /* 0x000fca00078e00ff */
[----:B------:R-:W-:-:S07]  /*87a0*/  LOP3.LUT R0, R3, R0, R4, 0xfe, !PT ;  /* 0x0000000003007212 */ /* 0x000fce00078efe04 */
.L_x_823:
[----:B------:R-:W-:Y:S05]  /*87b0*/  BSYNC B0 ;  /* 0x0000000000007941 */ /* 0x000fea0003800000 */
.L_x_822:
[----:B------:R-:W-:Y:S01]  /*87c0*/  F2FP.F16.F32.PACK_AB R0, RZ, R0 ;  /* 0x00000000ff00723e */ /* 0x000fe200000000ff */
[----:B------:R-:W-:Y:S06]  /*87d0*/  BRA `(.L_x_807) ;  /* 0x0000000400187947 */ /* 0x000fec0003800000 */
.L_x_820:
        /* <DEDUP_REMOVED lines=21> */
.L_x_829:
[----:B------:R-:W-:Y:S05]  /*8930*/  BSYNC B1 ;  /* 0x0000000000017941 */ /* 0x000fea0003800000 */
.L_x_828:
[----:B------:R-:W-:Y:S01]  /*8940*/  LEA R3, R0, 0x37800000, 0x17 ;  /* 0x3780000000037811 */ /* 0x000fe200078eb8ff */
[----:B------:R-:W-:-:S05]  /*8950*/  IMAD.SHL.U32 R0, R2, 0x200000, RZ ;  /* 0x0020000002007824 */ /* 0x000fca00078e00ff */
[----:B------:R-:W-:-:S07]  /*8960*/  LOP3.LUT R0, R3, R0, R4, 0xfe, !PT ;  /* 0x0000000003007212 */ /* 0x000fce00078efe04 */
.L_x_827:
[----:B------:R-:W-:Y:S05]  /*8970*/  BSYNC B0 ;  /* 0x0000000000007941 */ /* 0x000fea0003800000 */
.L_x_826:
[----:B------:R-:W-:Y:S01]  /*8980*/  F2FP.F16.F32.PACK_AB R0, RZ, R0 ;  /* 0x00000000ff00723e */ /* 0x000fe200000000ff */
[----:B------:R-:W-:Y:S06]  /*8990*/  BRA `(.L_x_807) ;  /* 0x0000000000a87947 */ /* 0x000fec0003800000 */
.L_x_819:
        /* <DEDUP_REMOVED lines=14> */
.L_x_833:
[----:B------:R-:W-:Y:S05]  /*8a80*/  BSYNC B0 ;  /* 0x0000000000007941 */ /* 0x000fea0003800000 */
.L_x_832:
[----:B------:R-:W-:Y:S01]  /*8a90*/  F2FP.F16.F32.PACK_AB R0, RZ, R0 ;  /* 0x00000000ff00723e */ /* 0x000fe200000000ff */
[----:B------:R-:W-:Y:S06]  /*8aa0*/  BRA `(.L_x_807) ;  /* 0x0000000000647947 */ /* 0x000fec0003800000 */
.L_x_806:
        /* <DEDUP_REMOVED lines=16> */
.L_x_834:
[----:B------:R-:W-:Y:S01]  /*8bb0*/  PRMT R0, RZ, 0x7610, R0 ;  /* 0x00007610ff007816 */ /* 0x000fe20000000000 */
[----:B------:R-:W-:Y:S06]  /*8bc0*/  BRA `(.L_x_807) ;  /* 0x00000000001c7947 */ /* 0x000fec0003800000 */
.L_x_831:
[----:B------:R-:W2:Y:S02]  /*8bd0*/  LDG.E.64 R2, desc[UR36][R2.64] ;  /* 0x0000002402027981 */ /* 0x000ea4000c1e1b00 */
[----:B--2---:R-:W0:Y:S02]  /*8be0*/  I2F.U64 R0, R2 ;  /* 0x0000000200007312 */ /* 0x004e240000301000 */
[----:B0-----:R-:W-:Y:S01]  /*8bf0*/  F2FP.F16.F32.PACK_AB R0, RZ, R0 ;  /* 0x00000000ff00723e */ /* 0x001fe200000000ff */
[----:B------:R-:W-:Y:S06]  /*8c00*/  BRA `(.L_x_807) ;  /* 0x00000000000c7947 */ /* 0x000fec0003800000 */
.L_x_830:
[----:B------:R-:W2:Y:S02]  /*8c10*/  LDG.E R2, desc[UR36][R2.64] ;  /* 0x0000002402027981 */ /* 0x000ea4000c1e1900 */
[----:B--2---:R-:W-:-:S04]  /*8c20*/  I2FP.F32.U32 R0, R2 ;  /* 0x0000000200007245 */ /* 0x004fc80000201000 */
[----:B------:R-:W-:-:S07]  /*8c30*/  F2FP.F16.F32.PACK_AB R0, RZ, R0 ;  /* 0x00000000ff00723e */ /* 0x000fce00000000ff */
.L_x_807:
        /* <DEDUP_REMOVED lines=48> */
.L_x_838:
[----:B------:R-:W-:-:S06]  /*8f40*/  HADD2.F32 R3, -RZ, R0.H0_H0 ;  /* 0x20000000ff037230 */ /* 0x000fcc0000004100 */
[----:B------:R-:W0:Y:S02]  /*8f50*/  F2I.S64.TRUNC R2, R3 ;  /* 0x0000000300027311 */ /* 0x000e24000020d900 */
[----:B0-----:R3:W-:Y:S01]  /*8f60*/  STG.E.U8 desc[UR36][R16.64], R2 ;  /* 0x0000000210007986 */ /* 0x0017e2000c101124 */
[----:B------:R-:W-:Y:S05]  /*8f70*/  BRA `(.L_x_840) ;  /* 0x0000000c00847947 */ /* 0x000fea0003800000 */
.L_x_837:
        /* <DEDUP_REMOVED lines=10> */
.L_x_842:
[----:B------:R-:W-:-:S04]  /*9020*/  HADD2.F32 R0, -RZ, R0.H0_H0 ;  /* 0x20000000ff007230 */ /* 0x000fc80000004100 */
[----:B------:R-:W0:Y:S02]  /*9030*/  F2I.FTZ.TRUNC.NTZ R3, R0 ;  /* 0x0000000000037305 */ /* 0x000e24000021f100 */
[----:B0-----:R2:W-:Y:S01]  /*9040*/  STG.E desc[UR36][R16.64], R3 ;  /* 0x0000000310007986 */ /* 0x0015e2000c101924 */
[----:B------:R-:W-:Y:S05]  /*9050*/  BRA `(.L_x_840) ;  /* 0x0000000c004c7947 */ /* 0x000fea0003800000 */
.L_x_841:
[----:B------:R-:W-:-:S04]  /*9060*/  HADD2.F32 R0, -RZ, R0.H0_H0 ;  /* 0x20000000ff007230 */ /* 0x000fc80000004100 */
[----:B------:R-:W0:Y:S02]  /*9070*/  F2I.FTZ.TRUNC.NTZ R3, R0 ;  /* 0x0000000000037305 */ /* 0x000e24000021f100 */
[----:B0-----:R0:W-:Y:S01]  /*9080*/  STG.E.U16 desc[UR36][R16.64], R3 ;  /* 0x0000000310007986 */ /* 0x0011e2000c101524 */
[----:B------:R-:W-:Y:S05]  /*9090*/  BRA `(.L_x_840) ;  /* 0x0000000c003c7947 */ /* 0x000fea0003800000 */
.L_x_836:
        /* <DEDUP_REMOVED lines=9> */
.L_x_844:
[----:B------:R0:W-:Y:S01]  /*9130*/  STG.E.U16 desc[UR36][R16.64], R0 ;  /* 0x0000000010007986 */ /* 0x0001e2000c101524 */
[----:B------:R-:W-:Y:S05]  /*9140*/  BRA `(.L_x_840) ;  /* 0x0000000c00107947 */ /* 0x000fea0003800000 */
.L_x_843:
        /* <DEDUP_REMOVED lines=10> */
.L_x_846:
[----:B------:R-:W-:-:S05]  /*91f0*/  HADD2.F32 R0, -RZ, R0.H0_H0 ;  /* 0x20000000ff007230 */ /* 0x000fca0000004100 */
[----:B------:R-:W-:-:S04]  /*9200*/  F2FP.F16.F32.PACK_AB R0, RZ, R0 ;  /* 0x00000000ff00723e */ /* 0x000fc800000000ff */
[----:B------:R-:W-:-:S05]  /*9210*/  PRMT R0, R0, 0x5410, RZ ;  /* 0x0000541000007816 */ /* 0x000fca00000000ff */
[----:B------:R0:W-:Y:S01]  /*9220*/  STG.E desc[UR36][R16.64], R0 ;  /* 0x0000000010007986 */ /* 0x0001e2000c101924 */
[----:B------:R-:W-:Y:S05]  /*9230*/  BRA `(.L_x_840) ;  /* 0x0000000800d47947 */ /* 0x000fea0003800000 */
.L_x_845:
[----:B------:R-:W-:-:S05]  /*9240*/  HADD2.F32 R2, -RZ, R0.H0_H0 ;  /* 0x20000000ff027230 */ /* 0x000fca0000004100 */
[----:B------:R-:W-:-:S06]  /*9250*/  FMUL.FTZ R2, R2, 1 ;  /* 0x3f80000002027820 */ /* 0x000fcc0000410000 */
[----:B------:R-:W0:Y:S02]  /*9260*/  F2F.F64.F32 R2, R2 ;  /* 0x0000000200027310 */ /* 0x000e240000201800 */
[----:B0-----:R0:W-:Y:S01]  /*9270*/  STG.E.64 desc[UR36][R16.64], R2 ;  /* 0x0000000210007986 */ /* 0x0011e2000c101b24 */
[----:B------:R-:W-:Y:S05]  /*9280*/  BRA `(.L_x_840) ;  /* 0x0000000800c07947 */ /* 0x000fea0003800000 */
.L_x_835:
        /* <DEDUP_REMOVED lines=13> */
.L_x_849:
[----:B------:R-:W-:Y:S01]  /*9360*/  HADD2.F32 R0, -RZ, R0.H0_H0 ;  /* 0x20000000ff007230 */ /* 0x000fe20000004100 */
[----:B------:R-:W-:-:S04]  /*9370*/  CS2R R6, SRZ ;  /* 0x0000000000067805 */ /* 0x000fc8000001ff00 */
[----:B------:R-:W-:-:S04]  /*9380*/  FMUL.FTZ R0, R0, 1 ;  /* 0x3f80000000007820 */ /* 0x000fc80000410000 */
[----:B------:R-:W0:Y:S02]  /*9390*/  F2F.F64.F32 R4, R0 ;  /* 0x0000000000047310 */ /* 0x000e240000201800 */
[----:B0-----:R0:W-:Y:S01]  /*93a0*/  STG.E.128 desc[UR36][R16.64], R4 ;  /* 0x0000000410007986 */ /* 0x0011e2000c101d24 */
[----:B------:R-:W-:Y:S05]  /*93b0*/  BRA `(.L_x_840) ;  /* 0x0000000800747947 */ /* 0x000fea0003800000 */
.L_x_848:
        /* <DEDUP_REMOVED lines=21> */
.L_x_853:
[----:B------:R-:W-:Y:S05]  /*9510*/  BSYNC B0 ;  /* 0x0000000000007941 */ /* 0x000fea0003800000 */
.L_x_852:
[----:B------:R-:W-:-:S05]  /*9520*/  LOP3.LUT R3, R0, R3, RZ, 0xfc, !PT ;  /* 0x0000000300037212 */ /* 0x000fca00078efcff */
[----:B------:R0:W-:Y:S01]  /*9530*/  STG.E.U8 desc[UR36][R16.64], R3 ;  /* 0x0000000310007986 */ /* 0x0001e2000c101124 */
[----:B------:R-:W-:Y:S05]  /*9540*/  BRA `(.L_x_840) ;  /* 0x0000000800107947 */ /* 0x000fea0003800000 */
.L_x_851:
        /* <DEDUP_REMOVED lines=13> */
.L_x_855:
[----:B------:R-:W-:Y:S01]  /*9620*/  IMAD.MOV.U32 R0, RZ, RZ, 0x7f ;  /* 0x0000007fff007424 */ /* 0x000fe200078e00ff */
[----:B------:R-:W-:-:S04]  /*9630*/  ISETP.GT.U32.AND P0, PT, R2, 0x7f800000, PT ;  /* 0x7f8000000200780c */ /* 0x000fc80003f04070 */
[----:B------:R-:W-:-:S09]  /*9640*/  SEL R0, R0, 0x7c, P0 ;  /* 0x0000007c00007807 */ /* 0x000fd20000000000 */
.L_x_856:
[----:B------:R-:W-:Y:S05]  /*9650*/  BSYNC B0 ;  /* 0x0000000000007941 */ /* 0x000fea0003800000 */
.L_x_854:
[----:B------:R-:W-:-:S04]  /*9660*/  LOP3.LUT R2, R3, 0x80000000, RZ, 0xc0, !PT ;  /* 0x8000000003027812 */ /* 0x000fc800078ec0ff */
[----:B------:R-:W-:-:S04]  /*9670*/  SHF.R.U32.HI R3, RZ, 0x18, R2 ;  /* 0x00000018ff037819 */ /* 0x000fc80000011602 */
[----:B------:R-:W-:-:S05]  /*9680*/  LOP3.LUT R3, R0, R3, RZ, 0xfc, !PT ;  /* 0x0000000300037212 */ /* 0x000fca00078efcff */
[----:B------:R0:W-:Y:S01]  /*9690*/  STG.E.U8 desc[UR36][R16.64], R3 ;  /* 0x0000000310007986 */ /* 0x0001e2000c101124 */
[----:B------:R-:W-:Y:S05]  /*96a0*/  BRA `(.L_x_840) ;  /* 0x0000000400b87947 */ /* 0x000fea0003800000 */
.L_x_850:
[----:B------:R-:W-:-:S05]  /*96b0*/  HADD2.F32 R0, -RZ, R0.H0_H0 ;  /* 0x20000000ff007230 */ /* 0x000fca0000004100 */
[----:B------:R-:W-:-:S05]  /*96c0*/  F2FP.BF16.F32.PACK_AB R0, RZ, R0 ;  /* 0x00000000ff00723e */ /* 0x000fca00000010ff */
[----:B------:R0:W-:Y:S01]  /*96d0*/  STG.E.U16 desc[UR36][R16.64], R0 ;  /* 0x0000000010007986 */ /* 0x0001e2000c101524 */
[----:B------:R-:W-:Y:S05]  /*96e0*/  BRA `(.L_x_840) ;  /* 0x0000000400a87947 */ /* 0x000fea0003800000 */
.L_x_847:
        /* <DEDUP_REMOVED lines=12> */
.L_x_859:
        /* <DEDUP_REMOVED lines=17> */
.L_x_862:
[----:B------:R-:W-:-:S04]  /*98c0*/  LOP3.LUT R2, R3, 0x80000000, RZ, 0xc0, !PT ;  /* 0x8000000003027812 */ /* 0x000fc800078ec0ff */
[----:B------:R-:W-:-:S04]  /*98d0*/  SHF.R.U32.HI R3, RZ, 0x18, R2 ;  /* 0x00000018ff037819 */ /* 0x000fc80000011602 */
[----:B------:R-:W-:-:S04]  /*98e0*/  LOP3.LUT R0, R0, R3, RZ, 0xfc, !PT ;  /* 0x0000000300007212 */ /* 0x000fc800078efcff */
[----:B------:R-:W-:-:S07]  /*98f0*/  PRMT R8, R0, 0x7610, R8 ;  /* 0x0000761000087816 */ /* 0x000fce0000000008 */
.L_x_861:
[----:B------:R-:W-:Y:S05]  /*9900*/  BSYNC B0 ;  /* 0x0000000000007941 */ /* 0x000fea0003800000 */
.L_x_860:
[----:B------:R0:W-:Y:S01]  /*9910*/  STG.E.U8 desc[UR36][R16.64], R8 ;  /* 0x0000000810007986 */ /* 0x0001e2000c101124 */
[----:B------:R-:W-:Y:S05]  /*9920*/  BRA `(.L_x_840) ;  /* 0x0000000400187947 */ /* 0x000fea0003800000 */
.L_x_858:
        /* <DEDUP_REMOVED lines=17> */
.L_x_865:
[----:B------:R-:W-:-:S04]  /*9a40*/  LOP3.LUT R2, R3, 0x80000000, RZ, 0xc0, !PT ;  /* 0x8000000003027812 */ /* 0x000fc800078ec0ff */
[----:B------:R-:W-:-:S04]  /*9a50*/  SHF.R.U32.HI R3, RZ, 0x18, R2 ;  /* 0x00000018ff037819 */ /* 0x000fc80000011602 */
[----:B------:R-:W-:-:S04]  /*9a60*/  LOP3.LUT R0, R0, R3, RZ, 0xfc, !PT ;  /* 0x0000000300007212 */ /* 0x000fc800078efcff */
[----:B------:R-:W-:-:S07]  /*9a70*/  PRMT R8, R0, 0x7610, R8 ;  /* 0x0000761000087816 */ /* 0x000fce0000000008 */
.L_x_864:
[----:B------:R-:W-:Y:S05]  /*9a80*/  BSYNC B0 ;  /* 0x0000000000007941 */ /* 0x000fea0003800000 */
.L_x_863:
[----:B------:R0:W-:Y:S01]  /*9a90*/  STG.E.U8 desc[UR36][R16.64], R8 ;  /* 0x0000000810007986 */ /* 0x0001e2000c101124 */
[----:B------:R-:W-:Y:S05]  /*9aa0*/  BRA `(.L_x_840) ;  /* 0x0000000000b87947 */ /* 0x000fea0003800000 */
.L_x_857:
        /* <DEDUP_REMOVED lines=22> */
.L_x_839:
        /* <DEDUP_REMOVED lines=16> */
.L_x_868:
[----:B------:R-:W-:Y:S05]  /*9d10*/  BRA `(.L_x_840) ;  /* 0x00000000001c7947 */ /* 0x000fea0003800000 */
.L_x_867:
[----:B------:R-:W-:-:S06]  /*9d20*/  HADD2.F32 R2, -RZ, R0.H0_H0 ;  /* 0x20000000ff027230 */ /* 0x000fcc0000004100 */
[----:B------:R-:W0:Y:S02]  /*9d30*/  F2I.U64.TRUNC R2, R2 ;  /* 0x0000000200027311 */ /* 0x000e24000020d800 */
[----:B0-----:R0:W-:Y:S01]  /*9d40*/  STG.E.64 desc[UR36][R16.64], R2 ;  /* 0x0000000210007986 */ /* 0x0011e2000c101b24 */
[----:B------:R-:W-:Y:S05]  /*9d50*/  BRA `(.L_x_840) ;  /* 0x00000000000c7947 */ /* 0x000fea0003800000 */
.L_x_866:
[----:B------:R-:W-:-:S04]  /*9d60*/  HADD2.F32 R0, -RZ, R0.H0_H0 ;  /* 0x20000000ff007230 */ /* 0x000fc80000004100 */
[----:B------:R-:W0:Y:S02]  /*9d70*/  F2I.FTZ.U32.TRUNC.NTZ R3, R0 ;  /* 0x0000000000037305 */ /* 0x000e24000021f000 */
[----:B0-----:R0:W-:Y:S02]  /*9d80*/  STG.E desc[UR36][R16.64], R3 ;  /* 0x0000000310007986 */ /* 0x0011e4000c101924 */
.L_x_840:
[----:B------:R-:W-:-:S07]  /*9d90*/  VIADD R19, R19, 0x80 ;  /* 0x0000008013137836 */ /* 0x000fce0000000000 */
.L_x_800:
[----:B------:R-:W-:Y:S05]  /*9da0*/  BSYNC B6 ;  /* 0x0000000000067941 */ /* 0x000fea0003800000 */
.L_x_799:
        /* <DEDUP_REMOVED lines=306> */
.L_x_869:
        /* <DEDUP_REMOVED lines=22> */
.L_x_873:
[----:B------:R-:W2:Y:S02]  /*b230*/  LDG.E.U8 R2, desc[UR36][R2.64] ;  /* 0x0000002402027981 */ /* 0x000ea4000c1e1100 */
[----:B--2---:R-:W-:-:S04]  /*b240*/  I2FP.F32.U32 R0, R2 ;  /* 0x0000000200007245 */ /* 0x004fc80000201000 */
[----:B------:R-:W-:Y:S01]  /*b250*/  F2FP.F16.F32.PACK_AB R0, RZ, R0 ;  /* 0x00000000ff00723e */ /* 0x000fe200000000ff */
[----:B------:R-:W-:Y:S06]  /*b260*/  BRA `(.L_x_875) ;  /* 0x0000000c00887947 */ /* 0x000fec0003800000 */
.L_x_872:
        /* <DEDUP_REMOVED lines=10> */
.L_x_877:
[----:B------:R-:W2:Y:S02]  /*b310*/  LDG.E R2, desc[UR36][R2.64] ;  /* 0x0000002402027981 */ /* 0x000ea4000c1e1900 */
[----:B--2---:R-:W-:-:S04]  /*b320*/  I2FP.F32.S32 R0, R2 ;  /* 0x0000000200007245 */ /* 0x004fc80000201400 */
[----:B------:R-:W-:Y:S01]  /*b330*/  F2FP.F16.F32.PACK_AB R0, RZ, R0 ;  /* 0x00000000ff00723e */ /* 0x000fe200000000ff */
[----:B------:R-:W-:Y:S06]  /*b340*/  BRA `(.L_x_875) ;  /* 0x0000000c00507947 */ /* 0x000fec0003800000 */
.L_x_876:
[----:B------:R-:W2:Y:S02]  /*b350*/  LDG.E.U16 R2, desc[UR36][R2.64] ;  /* 0x0000002402027981 */ /* 0x000ea4000c1e1500 */
[----:B--2---:R-:W0:Y:S02]  /*b360*/  I2F.S16 R0, R2 ;  /* 0x0000000200007306 */ /* 0x004e240000101400 */
[----:B0-----:R-:W-:Y:S01]  /*b370*/  F2FP.F16.F32.PACK_AB R0, RZ, R0 ;  /* 0x00000000ff00723e */ /* 0x001fe200000000ff */
[----:B------:R-:W-:Y:S06]  /*b380*/  BRA `(.L_x_875) ;  /* 0x0000000c00407947 */ /* 0x000fec0003800000 */
.L_x_871:
        /* <DEDUP_REMOVED lines=9> */
.L_x_879:
[----:B------:R1:W5:Y:S01]  /*b420*/  LDG.E.U16 R0, desc[UR36][R2.64] ;  /* 0x0000002402007981 */ /* 0x000362000c1e1500 */
[----:B------:R-:W-:Y:S05]  /*b430*/  BRA `(.L_x_875) ;  /* 0x0000000c00147947 */ /* 0x000fea0003800000 */
.L_x_878:
        /* <DEDUP_REMOVED lines=9> */
.L_x_881:
[----:B------:R0:W5:Y:S01]  /*b4d0*/  LDG.E.U16 R0, desc[UR36][R2.64] ;  /* 0x0000002402007981 */ /* 0x000162000c1e1500 */
[----:B------:R-:W-:Y:S05]  /*b4e0*/  BRA `(.L_x_875) ;  /* 0x0000000800e87947 */ /* 0x000fea0003800000 */
.L_x_880:
        /* <DEDUP_REMOVED lines=8> */
.L_x_870:
        /* <DEDUP_REMOVED lines=13> */
.L_x_884:
        /* <DEDUP_REMOVED lines=8> */
.L_x_883:
        /* <DEDUP_REMOVED lines=28> */
.L_x_886:
        /* <DEDUP_REMOVED lines=15> */
.L_x_885:
[----:B------:R-:W2:Y:S02]  /*b970*/  LDG.E.U16 R0, desc[UR36][R2.64] ;  /* 0x0000002402007981 */ /* 0x000ea4000c1e1500 */
[----:B--2---:R-:W-:-:S05]  /*b980*/  IMAD.U32 R0, R0, 0x10000, RZ ;  /* 0x0001000000007824 */ /* 0x004fca00078e00ff */
[----:B------:R-:W-:Y:S01]  /*b990*/  F2FP.F16.F32.PACK_AB R0, RZ, R0 ;  /* 0x00000000ff00723e */ /* 0x000fe200000000ff */
[----:B------:R-:W-:Y:S06]  /*b9a0*/  BRA `(.L_x_875) ;  /* 0x0000000400b87947 */ /* 0x000fec0003800000 */
.L_x_882:
        /* <DEDUP_REMOVED lines=12> */
.L_x_889:
        /* <DEDUP_REMOVED lines=21> */
.L_x_893:
[----:B------:R-:W-:Y:S05]  /*bbc0*/  BSYNC B1 ;  /* 0x0000000000017941 */ /* 0x000fea0003800000 */
.L_x_892:
[----:B------:R-:W-:Y:S01]  /*bbd0*/  LEA R3, R0, 0x3b800000, 0x17 ;  /* 0x3b80000000037811 */ /* 0x000fe200078eb8ff */
[----:B------:R-:W-:-:S05]  /*bbe0*/  IMAD.SHL.U32 R0, R2, 0x100000, RZ ;  /* 0x0010000002007824 */ /* 0x000fca00078e00ff */
[----:B------:R-:W-:-:S07]  /*bbf0*/  LOP3.LUT R0, R3, R0, R4, 0xfe, !PT ;  /* 0x0000000003007212 */ /* 0x000fce00078efe04 */
.L_x_891:
[----:B------:R-:W-:Y:S05]  /*bc00*/  BSYNC B0 ;  /* 0x0000000000007941 */ /* 0x000fea0003800000 */
.L_x_890:
[----:B------:R-:W-:Y:S01]  /*bc10*/  F2FP.F16.F32.PACK_AB R0, RZ, R0 ;  /* 0x00000000ff00723e */ /* 0x000fe200000000ff */
[----:B------:R-:W-:Y:S06]  /*bc20*/  BRA `(.L_x_875) ;  /* 0x0000000400187947 */ /* 0x000fec0003800000 */
.L_x_888:
        /* <DEDUP_REMOVED lines=21> */
.L_x_897:
[----:B------:R-:W-:Y:S05]  /*bd80*/  BSYNC B1 ;  /* 0x0000000000017941 */ /* 0x000fea0003800000 */
.L_x_896:
[----:B------:R-:W-:Y:S01]  /*bd90*/  LEA R3, R0, 0x37800000, 0x17 ;  /* 0x3780000000037811 */ /* 0x000fe200078eb8ff */
[----:B------:R-:W-:-:S05]  /*bda0*/  IMAD.SHL.U32 R0, R2, 0x200000, RZ ;  /* 0x0020000002007824 */ /* 0x000fca00078e00ff */
[----:B------:R-:W-:-:S07]  /*bdb0*/  LOP3.LUT R0, R3, R0, R4, 0xfe, !PT ;  /* 0x0000000003007212 */ /* 0x000fce00078efe04 */
.L_x_895:
[----:B------:R-:W-:Y:S05]  /*bdc0*/  BSYNC B0 ;  /* 0x0000000000007941 */ /* 0x000fea0003800000 */
.L_x_894:
[----:B------:R-:W-:Y:S01]  /*bdd0*/  F2FP.F16.F32.PACK_AB R0, RZ, R0 ;  /* 0x00000000ff00723e */ /* 0x000fe200000000ff */
[----:B------:R-:W-:Y:S06]  /*bde0*/  BRA `(.L_x_875) ;  /* 0x0000000000a87947 */ /* 0x000fec0003800000 */
.L_x_887:
        /* <DEDUP_REMOVED lines=14> */
.L_x_901:
[----:B------:R-:W-:Y:S05]  /*bed0*/  BSYNC B0 ;  /* 0x0000000000007941 */ /* 0x000fea0003800000 */
.L_x_900:
[----:B------:R-:W-:Y:S01]  /*bee0*/  F2FP.F16.F32.PACK_AB R0, RZ, R0 ;  /* 0x00000000ff00723e */ /* 0x000fe200000000ff */
[----:B------:R-:W-:Y:S06]  /*bef0*/  BRA `(.L_x_875) ;  /* 0x0000000000647947 */ /* 0x000fec0003800000 */
.L_x_874:
        /* <DEDUP_REMOVED lines=16> */
.L_x_902:
[----:B------:R-:W-:Y:S01]  /*c000*/  PRMT R0, RZ, 0x7610, R0 ;  /* 0x00007610ff007816 */ /* 0x000fe20000000000 */
[----:B------:R-:W-:Y:S06]  /*c010*/  BRA `(.L_x_875) ;  /* 0x00000000001c7947 */ /* 0x000fec0003800000 */
.L_x_899:
[----:B------:R-:W2:Y:S02]  /*c020*/  LDG.E.64 R2, desc[UR36][R2.64] ;  /* 0x0000002402027981 */ /* 0x000ea4000c1e1b00 */
[----:B--2---:R-:W0:Y:S02]  /*c030*/  I2F.U64 R0, R2 ;  /* 0x0000000200007312 */ /* 0x004e240000301000 */
[----:B0-----:R-:W-:Y:S01]  /*c040*/  F2FP.F16.F32.PACK_AB R0, RZ, R0 ;  /* 0x00000000ff00723e */ /* 0x001fe200000000ff */
[----:B------:R-:W-:Y:S06]  /*c050*/  BRA `(.L_x_875) ;  /* 0x00000000000c7947 */ /* 0x000fec0003800000 */
.L_x_898:
[----:B------:R-:W2:Y:S02]  /*c060*/  LDG.E R2, desc[UR36][R2.64] ;  /* 0x0000002402027981 */ /* 0x000ea4000c1e1900 */
[----:B--2---:R-:W-:-:S04]  /*c070*/  I2FP.F32.U32 R0, R2 ;  /* 0x0000000200007245 */ /* 0x004fc80000201000 */
[----:B------:R-:W-:-:S07]  /*c080*/  F2FP.F16.F32.PACK_AB R0, RZ, R0 ;  /* 0x00000000ff00723e */ /* 0x000fce00000000ff */
.L_x_875:
        /* <DEDUP_REMOVED lines=46> */
[----:B0-----:R-:W-:Y:S01]  /*c370*/  STG.E.U8 desc[UR36][R16.64], R3 ;  /* 0x0000000310007986 */ /* 0x001fe2000c101124 */
[----:B------:R-:W-:Y:S05]  /*c380*/  EXIT ;  /* 0x000000000000794d */ /* 0x000fea0003800000 */
.L_x_906:
[----:B------:R-:W-:-:S06]  /*c390*/  HADD2.F32 R3, -RZ, R0.H0_H0 ;  /* 0x20000000ff037230 */ /* 0x000fcc0000004100 */
[----:B------:R-:W0:Y:S02]  /*c3a0*/  F2I.S64.TRUNC R2, R3 ;  /* 0x0000000300027311 */ /* 0x000e24000020d900 */
[----:B0-----:R-:W-:Y:S01]  /*c3b0*/  STG.E.U8 desc[UR36][R16.64], R2 ;  /* 0x0000000210007986 */ /* 0x001fe2000c101124 */
[----:B------:R-:W-:Y:S05]  /*c3c0*/  EXIT ;  /* 0x000000000000794d */ /* 0x000fea0003800000 */
.L_x_905:
        /* <DEDUP_REMOVED lines=8> */
[----:B0-----:R-:W-:Y:S01]  /*c450*/  STG.E.64 desc[UR36][R16.64], R2 ;  /* 0x0000000210007986 */ /* 0x001fe2000c101b24 */
[----:B------:R-:W-:Y:S05]  /*c460*/  EXIT ;  /* 0x000000000000794d */ /* 0x000fea0003800000 */
.L_x_909:
[----:B------:R-:W-:-:S04]  /*c470*/  HADD2.F32 R0, -RZ, R0.H0_H0 ;  /* 0x20000000ff007230 */ /* 0x000fc80000004100 */
[----:B------:R-:W0:Y:S02]  /*c480*/  F2I.FTZ.TRUNC.NTZ R3, R0 ;  /* 0x0000000000037305 */ /* 0x000e24000021f100 */
[----:B0-----:R-:W-:Y:S01]  /*c490*/  STG.E desc[UR36][R16.64], R3 ;  /* 0x0000000310007986 */ /* 0x001fe2000c101924 */
[----:B------:R-:W-:Y:S05]  /*c4a0*/  EXIT ;  /* 0x000000000000794d */ /* 0x000fea0003800000 */
.L_x_908:
[----:B------:R-:W-:-:S04]  /*c4b0*/  HADD2.F32 R0, -RZ, R0.H0_H0 ;  /* 0x20000000ff007230 */ /* 0x000fc80000004100 */
[----:B------:R-:W0:Y:S02]  /*c4c0*/  F2I.FTZ.TRUNC.NTZ R3, R0 ;  /* 0x0000000000037305 */ /* 0x000e24000021f100 */
[----:B0-----:R-:W-:Y:S01]  /*c4d0*/  STG.E.U16 desc[UR36][R16.64], R3 ;  /* 0x0000000310007986 */ /* 0x001fe2000c101524 */
[----:B------:R-:W-:Y:S05]  /*c4e0*/  EXIT ;  /* 0x000000000000794d */ /* 0x000fea0003800000 */
.L_x_904:
[----:B------:R-:W-:-:S13]  /*c4f0*/  ISETP.GT.AND P0, PT, R5, 0x6, PT ;  /* 0x000000060500780c */ /* 0x000fda0003f04270 */
[----:B------:R-:W-:Y:S05]  /*c500*/  @P0 BRA `(.L_x_910) ;  /* 0x0000000000240947 */ /* 0x000fea0003800000 */
[----:B------:R-:W-:-:S13]  /*c510*/  ISETP.NE.AND P0, PT, R5, 0x5, PT ;  /* 0x000000050500780c */ /* 0x000fda0003f05270 */
[----:B------:R-:W-:Y:S05]  /*c520*/  @!P0 BRA `(.L_x_911) ;  /* 0x0000000000148947 */ /* 0x000fea0003800000 */
[----:B------:R-:W-:-:S13]  /*c530*/  ISETP.NE.AND P0, PT, R5, 0x6, PT ;  /* 0x000000060500780c */ /* 0x000fda0003f05270 */
[----:B------:R-:W-:Y:S05]  /*c540*/  @P0 BRA `(.L_x_907) ;  /* 0x0000000800c40947 */ /* 0x000fea0003800000 */
[----:B------:R-:W-:-:S05]  /*c550*/  HADD2.F32 R3, -RZ, R0.H0_H0 ;  /* 0x20000000ff037230 */ /* 0x000fca0000004100 */
[----:B------:R-:W-:Y:S01]  /*c560*/  STG.E desc[UR36][R16.64], R3 ;  /* 0x0000000310007986 */ /* 0x000fe2000c101924 */
[----:B------:R-:W-:Y:S05]  /*c570*/  EXIT ;  /* 0x000000000000794d */ /* 0x000fea0003800000 */
.L_x_911:
[----:B------:R-:W-:Y:S01]  /*c580*/  STG.E.U16 desc[UR36][R16.64], R0 ;  /* 0x0000000010007986 */ /* 0x000fe2000c101524 */
[----:B------:R-:W-:Y:S05]  /*c590*/  EXIT ;  /* 0x000000000000794d */ /* 0x000fea0003800000 */
.L_x_910:
        /* <DEDUP_REMOVED lines=8> */
[----:B------:R-:W-:Y:S01]  /*c620*/  STG.E.64 desc[UR36][R16.64], R2 ;  /* 0x0000000210007986 */ /* 0x000fe2000c101b24 */
[----:B------:R-:W-:Y:S05]  /*c630*/  EXIT ;  /* 0x000000000000794d */ /* 0x000fea0003800000 */
.L_x_913:
[----:B------:R-:W-:-:S05]  /*c640*/  HADD2.F32 R0, -RZ, R0.H0_H0 ;  /* 0x20000000ff007230 */ /* 0x000fca0000004100 */
[----:B------:R-:W-:-:S04]  /*c650*/  F2FP.F16.F32.PACK_AB R0, RZ, R0 ;  /* 0x00000000ff00723e */ /* 0x000fc800000000ff */
[----:B------:R-:W-:-:S05]  /*c660*/  PRMT R0, R0, 0x5410, RZ ;  /* 0x0000541000007816 */ /* 0x000fca00000000ff */
[----:B------:R-:W-:Y:S01]  /*c670*/  STG.E desc[UR36][R16.64], R0 ;  /* 0x0000000010007986 */ /* 0x000fe2000c101924 */
[----:B------:R-:W-:Y:S05]  /*c680*/  EXIT ;  /* 0x000000000000794d */ /* 0x000fea0003800000 */
.L_x_912:
[----:B------:R-:W-:-:S05]  /*c690*/  HADD2.F32 R2, -RZ, R0.H0_H0 ;  /* 0x20000000ff027230 */ /* 0x000fca0000004100 */
[----:B------:R-:W-:-:S06]  /*c6a0*/  FMUL.FTZ R2, R2, 1 ;  /* 0x3f80000002027820 */ /* 0x000fcc0000410000 */
[----:B------:R-:W0:Y:S02]  /*c6b0*/  F2F.F64.F32 R2, R2 ;  /* 0x0000000200027310 */ /* 0x000e240000201800 */
[----:B0-----:R-:W-:Y:S01]  /*c6c0*/  STG.E.64 desc[UR36][R16.64], R2 ;  /* 0x0000000210007986 */ /* 0x001fe2000c101b24 */
[----:B------:R-:W-:Y:S05]  /*c6d0*/  EXIT ;  /* 0x000000000000794d */ /* 0x000fea0003800000 */
.L_x_903:
        /* <DEDUP_REMOVED lines=11> */
[----:B------:R-:W-:Y:S01]  /*c790*/  STG.E.U8 desc[UR36][R16.64], R3 ;  /* 0x0000000310007986 */ /* 0x000fe2000c101124 */
[----:B------:R-:W-:Y:S05]  /*c7a0*/  EXIT ;  /* 0x000000000000794d */ /* 0x000fea0003800000 */
.L_x_916:
[----:B------:R-:W-:Y:S01]  /*c7b0*/  HADD2.F32 R0, -RZ, R0.H0_H0 ;  /* 0x20000000ff007230 */ /* 0x000fe20000004100 */
[----:B------:R-:W-:-:S04]  /*c7c0*/  CS2R R6, SRZ ;  /* 0x0000000000067805 */ /* 0x000fc8000001ff00 */
[----:B------:R-:W-:-:S04]  /*c7d0*/  FMUL.FTZ R0, R0, 1 ;  /* 0x3f80000000007820 */ /* 0x000fc80000410000 */
[----:B------:R-:W0:Y:S02]  /*c7e0*/  F2F.F64.F32 R4, R0 ;  /* 0x0000000000047310 */ /* 0x000e240000201800 */
[----:B0-----:R-:W-:Y:S01]  /*c7f0*/  STG.E.128 desc[UR36][R16.64], R4 ;  /* 0x0000000410007986 */ /* 0x001fe2000c101d24 */
[----:B------:R-:W-:Y:S05]  /*c800*/  EXIT ;  /* 0x000000000000794d */ /* 0x000fea0003800000 */
.L_x_915:
        /* <DEDUP_REMOVED lines=21> */
.L_x_920:
[----:B------:R-:W-:Y:S05]  /*c960*/  BSYNC B0 ;  /* 0x0000000000007941 */ /* 0x000fea0003800000 */
.L_x_919:
[----:B------:R-:W-:-:S05]  /*c970*/  LOP3.LUT R3, R0, R3, RZ, 0xfc, !PT ;  /* 0x0000000300037212 */ /* 0x000fca00078efcff */
[----:B------:R-:W-:Y:S01]  /*c980*/  STG.E.U8 desc[UR36][R16.64], R3 ;  /* 0x0000000310007986 */ /* 0x000fe2000c101124 */
[----:B------:R-:W-:Y:S05]  /*c990*/  EXIT ;  /* 0x000000000000794d */ /* 0x000fea0003800000 */
.L_x_918:
        /* <DEDUP_REMOVED lines=13> */
.L_x_922:
[----:B------:R-:W-:Y:S01]  /*ca70*/  IMAD.MOV.U32 R0, RZ, RZ, 0x7f ;  /* 0x0000007fff007424 */ /* 0x000fe200078e00ff */
[----:B------:R-:W-:-:S04]  /*ca80*/  ISETP.GT.U32.AND P0, PT, R2, 0x7f800000, PT ;  /* 0x7f8000000200780c */ /* 0x000fc80003f04070 */
[----:B------:R-:W-:-:S09]  /*ca90*/  SEL R0, R0, 0x7c, P0 ;  /* 0x0000007c00007807 */ /* 0x000fd20000000000 */
.L_x_923:
[----:B------:R-:W-:Y:S05]  /*caa0*/  BSYNC B0 ;  /* 0x0000000000007941 */ /* 0x000fea0003800000 */
.L_x_921:
[----:B------:R-:W-:-:S04]  /*cab0*/  LOP3.LUT R2, R3, 0x80000000, RZ, 0xc0, !PT ;  /* 0x8000000003027812 */ /* 0x000fc800078ec0ff */
[----:B------:R-:W-:-:S04]  /*cac0*/  SHF.R.U32.HI R3, RZ, 0x18, R2 ;  /* 0x00000018ff037819 */ /* 0x000fc80000011602 */
[----:B------:R-:W-:-:S05]  /*cad0*/  LOP3.LUT R3, R0, R3, RZ, 0xfc, !PT ;  /* 0x0000000300037212 */ /* 0x000fca00078efcff */
[----:B------:R-:W-:Y:S01]  /*cae0*/  STG.E.U8 desc[UR36][R16.64], R3 ;  /* 0x0000000310007986 */ /* 0x000fe2000c101124 */
[----:B------:R-:W-:Y:S05]  /*caf0*/  EXIT ;  /* 0x000000000000794d */ /* 0x000fea0003800000 */
.L_x_917:
[----:B------:R-:W-:-:S05]  /*cb00*/  HADD2.F32 R0, -RZ, R0.H0_H0 ;  /* 0x20000000ff007230 */ /* 0x000fca0000004100 */
[----:B------:R-:W-:-:S05]  /*cb10*/  F2FP.BF16.F32.PACK_AB R0, RZ, R0 ;  /* 0x00000000ff00723e */ /* 0x000fca00000010ff */
[----:B------:R-:W-:Y:S01]  /*cb20*/  STG.E.U16 desc[UR36][R16.64], R0 ;  /* 0x0000000010007986 */ /* 0x000fe2000c101524 */
[----:B------:R-:W-:Y:S05]  /*cb30*/  EXIT ;  /* 0x000000000000794d */ /* 0x000fea0003800000 */
.L_x_914:
        /* <DEDUP_REMOVED lines=10> */
[----:B0-----:R-:W-:Y:S01]  /*cbe0*/  STG.E.U16 desc[UR36][R16.64], R3 ;  /* 0x0000000310007986 */ /* 0x001fe2000c101524 */
[----:B------:R-:W-:Y:S05]  /*cbf0*/  EXIT ;  /* 0x000000000000794d */ /* 0x000fea0003800000 */
.L_x_926:
        /* <DEDUP_REMOVED lines=17> */
.L_x_929:
[----:B------:R-:W-:-:S04]  /*cd10*/  LOP3.LUT R2, R3, 0x80000000, RZ, 0xc0, !PT ;  /* 0x8000000003027812 */ /* 0x000fc800078ec0ff */
[----:B------:R-:W-:-:S04]  /*cd20*/  SHF.R.U32.HI R3, RZ, 0x18, R2 ;  /* 0x00000018ff037819 */ /* 0x000fc80000011602 */
[----:B------:R-:W-:-:S04]  /*cd30*/  LOP3.LUT R0, R0, R3, RZ, 0xfc, !PT ;  /* 0x0000000300007212 */ /* 0x000fc800078efcff */
[----:B------:R-:W-:-:S07]  /*cd40*/  PRMT R8, R0, 0x7610, R8 ;  /* 0x0000761000087816 */ /* 0x000fce0000000008 */
.L_x_928:
[----:B------:R-:W-:Y:S05]  /*cd50*/  BSYNC B0 ;  /* 0x0000000000007941 */ /* 0x000fea0003800000 */
.L_x_927:
[----:B------:R-:W-:Y:S01]  /*cd60*/  STG.E.U8 desc[UR36][R16.64], R8 ;  /* 0x0000000810007986 */ /* 0x000fe2000c101124 */
[----:B------:R-:W-:Y:S05]  /*cd70*/  EXIT ;  /* 0x000000000000794d */ /* 0x000fea0003800000 */
.L_x_925:
        /* <DEDUP_REMOVED lines=17> */
.L_x_932:
[----:B------:R-:W-:-:S04]  /*ce90*/  LOP3.LUT R2, R3, 0x80000000, RZ, 0xc0, !PT ;  /* 0x8000000003027812 */ /* 0x000fc800078ec0ff */
[----:B------:R-:W-:-:S04]  /*cea0*/  SHF.R.U32.HI R3, RZ, 0x18, R2 ;  /* 0x00000018ff037819 */ /* 0x000fc80000011602 */
[----:B------:R-:W-:-:S04]  /*ceb0*/  LOP3.LUT R0, R0, R3, RZ, 0xfc, !PT ;  /* 0x0000000300007212 */ /* 0x000fc800078efcff */
[----:B------:R-:W-:-:S07]  /*cec0*/  PRMT R8, R0, 0x7610, R8 ;  /* 0x0000761000087816 */ /* 0x000fce0000000008 */
.L_x_931:
[----:B------:R-:W-:Y:S05]  /*ced0*/  BSYNC B0 ;  /* 0x0000000000007941 */ /* 0x000fea0003800000 */
.L_x_930:
[----:B------:R-:W-:Y:S01]  /*cee0*/  STG.E.U8 desc[UR36][R16.64], R8 ;  /* 0x0000000810007986 */ /* 0x000fe2000c101124 */
[----:B------:R-:W-:Y:S05]  /*cef0*/  EXIT ;  /* 0x000000000000794d */ /* 0x000fea0003800000 */
.L_x_924:
        /* <DEDUP_REMOVED lines=22> */
.L_x_907:
        /* <DEDUP_REMOVED lines=16> */
.L_x_935:
[----:B------:R-:W-:Y:S05]  /*d160*/  EXIT ;  /* 0x000000000000794d */ /* 0x000fea0003800000 */
.L_x_934:
[----:B------:R-:W-:-:S06]  /*d170*/  HADD2.F32 R2, -RZ, R0.H0_H0 ;  /* 0x20000000ff027230 */ /* 0x000fcc0000004100 */
[----:B------:R-:W0:Y:S02]  /*d180*/  F2I.U64.TRUNC R2, R2 ;  /* 0x0000000200027311 */ /* 0x000e24000020d800 */
[----:B0-----:R-:W-:Y:S01]  /*d190*/  STG.E.64 desc[UR36][R16.64], R2 ;  /* 0x0000000210007986 */ /* 0x001fe2000c101b24 */
[----:B------:R-:W-:Y:S05]  /*d1a0*/  EXIT ;  /* 0x000000000000794d */ /* 0x000fea0003800000 */
.L_x_933:
[----:B------:R-:W-:-:S04]  /*d1b0*/  HADD2.F32 R0, -RZ, R0.H0_H0 ;  /* 0x20000000ff007230 */ /* 0x000fc80000004100 */
[----:B------:R-:W0:Y:S02]  /*d1c0*/  F2I.FTZ.U32.TRUNC.NTZ R3, R0 ;  /* 0x0000000000037305 */ /* 0x000e24000021f000 */
[----:B0-----:R-:W-:Y:S01]  /*d1d0*/  STG.E desc[UR36][R16.64], R3 ;  /* 0x0000000310007986 */ /* 0x001fe2000c101924 */
[----:B------:R-:W-:Y:S05]  /*d1e0*/  EXIT ;  /* 0x000000000000794d */ /* 0x000fea0003800000 */
.L_x_936:
        /* <DEDUP_REMOVED lines=9> */
.L_x_11153:


//--------------------- .text._ZN2at6native27unrolled_elementwise_kernelIZZZNS0_15erf_kernel_cudaERNS_18TensorIteratorBaseEENKUlvE_clEvENKUlvE1_clEvEUlN3c104HalfEE_St5arrayIPcLm2EELi4E23TrivialOffsetCalculatorILi1EjESD_NS0_6memory12LoadWithCastILi1EEENSE_13StoreWithCastILi1EEEEEviT_T0_T2_T3_T4_T5_ --------------------------
	.section	.text._ZN2at6native27unrolled_elementwise_kernelIZZZNS0_15erf_kernel_cudaERNS_18TensorIteratorBaseEENKUlvE_clEvENKUlvE1_clEvEUlN3c104HalfEE_St5arrayIPcLm2EELi4E23TrivialOffsetCalculatorILi1EjESD_NS0_6memory12LoadWithCastILi1EEENSE_13StoreWithCastILi1EEEEEviT_T0_T2_T3_T4_T5_,"ax",@progbits
	.align	128
        .global         _ZN2at6native27unrolled_elementwise_kernelIZZZNS0_15erf_kernel_cudaERNS_18TensorIteratorBaseEENKUlvE_clEvENKUlvE1_clEvEUlN3c104HalfEE_St5arrayIPcLm2EELi4E23TrivialOffsetCalculatorILi1EjESD_NS0_6memory12LoadWithCastILi1EEENSE_13StoreWithCastILi1EEEEEviT_T0_T2_T3_T4_T5_
        .type           _ZN2at6native27unrolled_elementwise_kernelIZZZNS0_15erf_kernel_cudaERNS_18TensorIteratorBaseEENKUlvE_clEvENKUlvE1_clEvEUlN3c104HalfEE_St5arrayIPcLm2EELi4E23TrivialOffsetCalculatorILi1EjESD_NS0_6memory12LoadWithCastILi1EEENSE_13StoreWithCastILi1EEEEEviT_T0_T2_T3_T4_T5_,@function
        .size           _ZN2at6native27unrolled_elementwise_kernelIZZZNS0_15erf_kernel_cudaERNS_18TensorIteratorBaseEENKUlvE_clEvENKUlvE1_clEvEUlN3c104HalfEE_St5arrayIPcLm2EELi4E23TrivialOffsetCalculatorILi1EjESD_NS0_6memory12LoadWithCastILi1EEENSE_13StoreWithCastILi1EEEEEviT_T0_T2_T3_T4_T5_,(.L_x_11154 - _ZN2at6native27unrolled_elementwise_kernelIZZZNS0_15erf_kernel_cudaERNS_18TensorIteratorBaseEENKUlvE_clEvENKUlvE1_clEvEUlN3c104HalfEE_St5arrayIPcLm2EELi4E23TrivialOffsetCalculatorILi1EjESD_NS0_6memory12LoadWithCastILi1EEENSE_13StoreWithCastILi1EEEEEviT_T0_T2_T3_T4_T5_)
        .other          _ZN2at6native27unrolled_elementwise_kernelIZZZNS0_15erf_kernel_cudaERNS_18TensorIteratorBaseEENKUlvE_clEvENKUlvE1_clEvEUlN3c104HalfEE_St5arrayIPcLm2EELi4E23TrivialOffsetCalculatorILi1EjESD_NS0_6memory12LoadWithCastILi1EEENSE_13StoreWithCastILi1EEEEEviT_T0_T2_T3_T4_T5_,@"STO_CUDA_ENTRY STV_DEFAULT"
_ZN2at6native27unrolled_elementwise_kernelIZZZNS0_15erf_kernel_cudaERNS_18TensorIteratorBaseEENKUlvE_clEvENKUlvE1_clEvEUlN3c104HalfEE_St5arrayIPcLm2EELi4E23TrivialOffsetCalculatorILi1EjESD_NS0_6memory12LoadWithCastILi1EEENSE_13StoreWithCastILi1EEEEEviT_T0_T2_T3_T4_T5_:
.text._ZN2at6native27unrolled_elementwise_kernelIZZZNS0_15erf_kernel_cudaERNS_18TensorIteratorBaseEENKUlvE_clEvENKUlvE1_clEvEUlN3c104HalfEE_St5arrayIPcLm2EELi4E23TrivialOffsetCalculatorILi1EjESD_NS0_6memory12LoadWithCastILi1EEENSE_13StoreWithCastILi1EEEEEviT_T0_T2_T3_T4_T5_:
        /* <DEDUP_REMOVED lines=31> */
[----:B0-----:R-:W-:-:S04]  /*01f0*/  F2FP.F16.F32.PACK_AB R0, RZ, R0 ;  /* 0x00000000ff00723e */ /* 0x001fc800000000ff */
[----:B------:R-:W-:Y:S01]  /*0200*/  PRMT R25, R0, 0x7610, R25 ;  /* 0x0000761000197816 */ /* 0x000fe20000000019 */
[----:B------:R-:W-:Y:S06]  /*0210*/  BRA `(.L_x_944) ;  /* 0x0000000c00d47947 */ /* 0x000fec0003800000 */
.L_x_942:
[----:B------:R-:W2:Y:S02]  /*0220*/  LDG.E.U8 R2, desc[UR36][R2.64] ;  /* 0x0000002402027981 */ /* 0x000ea4000c1e1100 */
[----:B--2---:R-:W-:-:S04]  /*0230*/  I2FP.F32.U32 R0, R2 ;  /* 0x0000000200007245 */ /* 0x004fc80000201000 */
[----:B------:R-:W-:-:S04]  /*0240*/  F2FP.F16.F32.PACK_AB R0, RZ, R0 ;  /* 0x00000000ff00723e */ /* 0x000fc800000000ff */
[----:B------:R-:W-:Y:S01]  /*0250*/  PRMT R25, R0, 0x7610, R25 ;  /* 0x0000761000197816 */ /* 0x000fe20000000019 */
[----:B------:R-:W-:Y:S06]  /*0260*/  BRA `(.L_x_944) ;  /* 0x0000000c00c07947 */ /* 0x000fec0003800000 */
.L_x_941:
        /* <DEDUP_REMOVED lines=8> */
[----:B0-----:R-:W-:-:S04]  /*02f0*/  F2FP.F16.F32.PACK_AB R0, RZ, R0 ;  /* 0x00000000ff00723e */ /* 0x001fc800000000ff */
[----:B------:R-:W-:Y:S01]  /*0300*/  PRMT R25, R0, 0x7610, R25 ;  /* 0x0000761000197816 */ /* 0x000fe20000000019 */
[----:B------:R-:W-:Y:S06]  /*0310*/  BRA `(.L_x_944) ;  /* 0x0000000c00947947 */ /* 0x000fec0003800000 */
.L_x_946:
[----:B------:R-:W2:Y:S02]  /*0320*/  LDG.E R2, desc[UR36][R2.64] ;  /* 0x0000002402027981 */ /* 0x000ea4000c1e1900 */
[----:B--2---:R-:W-:-:S04]  /*0330*/  I2FP.F32.S32 R0, R2 ;  /* 0x0000000200007245 */ /* 0x004fc80000201400 */
[----:B------:R-:W-:-:S04]  /*0340*/  F2FP.F16.F32.PACK_AB R0, RZ, R0 ;  /* 0x00000000ff00723e */ /* 0x000fc800000000ff */
[----:B------:R-:W-:Y:S01]  /*0350*/  PRMT R25, R0, 0x7610, R25 ;  /* 0x0000761000197816 */ /* 0x000fe20000000019 */
[----:B------:R-:W-:Y:S06]  /*0360*/  BRA `(.L_x_944) ;  /* 0x0000000c00807947 */ /* 0x000fec0003800000 */
.L_x_945:
[----:B------:R-:W2:Y:S02]  /*0370*/  LDG.E.U16 R2, desc[UR36][R2.64] ;  /* 0x0000002402027981 */ /* 0x000ea4000c1e1500 */
[----:B--2---:R-:W0:Y:S02]  /*0380*/  I2F.S16 R0, R2 ;  /* 0x0000000200007306 */ /* 0x004e240000101400 */
[----:B0-----:R-:W-:-:S04]  /*0390*/  F2FP.F16.F32.PACK_AB R0, RZ, R0 ;  /* 0x00000000ff00723e */ /* 0x001fc800000000ff */
[----:B------:R-:W-:Y:S01]  /*03a0*/  PRMT R25, R0, 0x7610, R25 ;  /* 0x0000761000197816 */ /* 0x000fe20000000019 */
[----:B------:R-:W-:Y:S06]  /*03b0*/  BRA `(.L_x_944) ;  /* 0x0000000c006c7947 */ /* 0x000fec0003800000 */
.L_x_940:
        /* <DEDUP_REMOVED lines=9> */
.L_x_948:
[----:B------:R1:W5:Y:S01]  /*0450*/  LDG.E.U16 R25, desc[UR36][R2.64] ;  /* 0x0000002402197981 */ /* 0x000362000c1e1500 */
[----:B------:R-:W-:Y:S05]  /*0460*/  BRA `(.L_x_944) ;  /* 0x0000000c00407947 */ /* 0x000fea0003800000 */
.L_x_947:
        /* <DEDUP_REMOVED lines=9> */
.L_x_950:
[----:B------:R0:W5:Y:S01]  /*0500*/  LDG.E.U16 R25, desc[UR36][R2.64] ;  /* 0x0000002402197981 */ /* 0x000162000c1e1500 */
[----:B------:R-:W-:Y:S05]  /*0510*/  BRA `(.L_x_944) ;  /* 0x0000000c00147947 */ /* 0x000fea0003800000 */
.L_x_949:
[----:B------:R-:W2:Y:S01]  /*0520*/  LDG.E.64 R2, desc[UR36][R2.64] ;  /* 0x0000002402027981 */ /* 0x000ea2000c1e1b00 */
[----:B------:R-:W-:Y:S01]  /*0530*/  UMOV UR4, 0xf0000000 ;  /* 0xf000000000047882 */ /* 0x000fe20000000000 */
[----:B------:R-:W-:Y:S01]  /*0540*/  UMOV UR5, 0x380fffff ;  /* 0x380fffff00057882 */ /* 0x000fe20000000000 */
[----:B--2---:R-:W0:Y:S01]  /*0550*/  F2F.F32.F64 R0, R2 ;  /* 0x0000000200007310 */ /* 0x004e220000301000 */
[----:B------:R-:W-:-:S14]  /*0560*/  DSETP.GEU.AND P0, PT, |R2|, UR4, PT ;  /* 0x0000000402007e2a */ /* 0x000fdc000bf0e200 */
[----:B0-----:R-:W-:-:S05]  /*0570*/  @!P0 FMUL R0, R0, 1.175494350822287508e-38 ;  /* 0x0080000000008820 */ /* 0x001fca0000400000 */
[----:B------:R-:W-:-:S04]  /*0580*/  F2FP.F16.F32.PACK_AB R0, RZ, R0 ;  /* 0x00000000ff00723e */ /* 0x000fc800000000ff */
[----:B------:R-:W-:Y:S01]  /*0590*/  PRMT R25, R0, 0x7610, R25 ;  /* 0x0000761000197816 */ /* 0x000fe20000000019 */
[----:B------:R-:W-:Y:S06]  /*05a0*/  BRA `(.L_x_944) ;  /* 0x0000000800f07947 */ /* 0x000fec0003800000 */
.L_x_939:
        /* <DEDUP_REMOVED lines=11> */
[----:B------:R-:W-:-:S04]  /*0660*/  F2FP.F16.F32.PACK_AB R0, RZ, R0 ;  /* 0x00000000ff00723e */ /* 0x000fc800000000ff */
[----:B------:R-:W-:Y:S01]  /*0670*/  PRMT R25, R0, 0x7610, R25 ;  /* 0x0000761000197816 */ /* 0x000fe20000000019 */
[----:B------:R-:W-:Y:S06]  /*0680*/  BRA `(.L_x_944) ;  /* 0x0000000800b87947 */ /* 0x000fec0003800000 */
.L_x_953:
        /* <DEDUP_REMOVED lines=9> */
.L_x_952:
        /* <DEDUP_REMOVED lines=28> */
.L_x_955:
[----:B------:R-:W2:Y:S02]  /*08e0*/  LDG.E.U8 R3, desc[UR36][R2.64] ;  /* 0x0000002402037981 */ /* 0x000ea4000c1e1100 */
[----:B--2---:R-:W-:-:S05]  /*08f0*/  IMAD.SHL.U32 R0, R3, 0x2000000, RZ ;  /* 0x0200000003007824 */ /* 0x004fca00078e00ff */
[----:B------:R-:W-:-:S13]  /*0900*/  ISETP.GE.U32.AND P0, PT, R0, 0x8000000, PT ;  /* 0x080000000000780c */ /* 0x000fda0003f06070 */
[C---:B------:R-:W-:Y:S02]  /*0910*/  @P0 IMAD.SHL.U32 R4, R3.reuse, 0x200000, RZ ;  /* 0x0020000003040824 */ /* 0x040fe400078e00ff */
[C---:B------:R-:W-:Y:S02]  /*0920*/  @!P0 IMAD.SHL.U32 R0, R3.reuse, 0x100, RZ ;  /* 0x0000010003008824 */ /* 0x040fe400078e00ff */
[----:B------:R-:W-:Y:S01]  /*0930*/  IMAD.SHL.U32 R3, R3, 0x1000000, RZ ;  /* 0x0100000003037824 */ /* 0x000fe200078e00ff */
[----:B------:R-:W-:Y:S02]  /*0940*/  @P0 LOP3.LUT R4, R4, 0xfe00000, RZ, 0xc0, !PT ;  /* 0x0fe0000004040812 */ /* 0x000fe400078ec0ff */
        /* <DEDUP_REMOVED lines=9> */
.L_x_954:
[----:B------:R-:W2:Y:S02]  /*09e0*/  LDG.E.U16 R0, desc[UR36][R2.64] ;  /* 0x0000002402007981 */ /* 0x000ea4000c1e1500 */
[----:B--2---:R-:W-:-:S05]  /*09f0*/  IMAD.U32 R0, R0, 0x10000, RZ ;  /* 0x0001000000007824 */ /* 0x004fca00078e00ff */
[----:B------:R-:W-:-:S04]  /*0a00*/  F2FP.F16.F32.PACK_AB R0, RZ, R0 ;  /* 0x00000000ff00723e */ /* 0x000fc800000000ff */
[----:B------:R-:W-:Y:S01]  /*0a10*/  PRMT R25, R0, 0x7610, R25 ;  /* 0x0000761000197816 */ /* 0x000fe20000000019 */
[----:B------:R-:W-:Y:S06]  /*0a20*/  BRA `(.L_x_944) ;  /* 0x0000000400d07947 */ /* 0x000fec0003800000 */
.L_x_951:
        /* <DEDUP_REMOVED lines=10> */
[----:B------:R-:W-:-:S04]  /*0ad0*/  F2FP.F16.F32.PACK_AB R0, RZ, R0 ;  /* 0x00000000ff00723e */ /* 0x000fc800000000ff */
[----:B------:R-:W-:Y:S01]  /*0ae0*/  PRMT R25, R0, 0x7610, R25 ;  /* 0x0000761000197816 */ /* 0x000fe20000000019 */
[----:B------:R-:W-:Y:S06]  /*0af0*/  BRA `(.L_x_944) ;  /* 0x00000004009c7947 */ /* 0x000fec0003800000 */
.L_x_958:
        /* <DEDUP_REMOVED lines=21> */
.L_x_962:
[----:B------:R-:W-:Y:S05]  /*0c50*/  BSYNC B1 ;  /* 0x0000000000017941 */ /* 0x000fea0003800000 */
.L_x_961:
[----:B------:R-:W-:Y:S01]  /*0c60*/  LEA R3, R0, 0x3b800000, 0x17 ;  /* 0x3b80000000037811 */ /* 0x000fe200078eb8ff */
[----:B------:R-:W-:-:S05]  /*0c70*/  IMAD.SHL.U32 R0, R2, 0x100000, RZ ;  /* 0x0010000002007824 */ /* 0x000fca00078e00ff */
[----:B------:R-:W-:-:S07]  /*0c80*/  LOP3.LUT R0, R3, R0, R4, 0xfe, !PT ;  /* 0x0000000003007212 */ /* 0x000fce00078efe04 */
.L_x_960:
[----:B------:R-:W-:Y:S05]  /*0c90*/  BSYNC B0 ;  /* 0x0000000000007941 */ /* 0x000fea0003800000 */
.L_x_959:
[----:B------:R-:W-:-:S04]  /*0ca0*/  F2FP.F16.F32.PACK_AB R0, RZ, R0 ;  /* 0x00000000ff00723e */ /* 0x000fc800000000ff */
[----:B------:R-:W-:Y:S01]  /*0cb0*/  PRMT R25, R0, 0x7610, R25 ;  /* 0x0000761000197816 */ /* 0x000fe20000000019 */
[----:B------:R-:W-:Y:S06]  /*0cc0*/  BRA `(.L_x_944) ;  /* 0x0000000400287947 */ /* 0x000fec0003800000 */
.L_x_957:
        /* <DEDUP_REMOVED lines=21> */
.L_x_966:
[----:B------:R-:W-:Y:S05]  /*0e20*/  BSYNC B1 ;  /* 0x0000000000017941 */ /* 0x000fea0003800000 */
.L_x_965:
[----:B------:R-:W-:Y:S01]  /*0e30*/  LEA R3, R0, 0x37800000, 0x17 ;  /* 0x3780000000037811 */ /* 0x000fe200078eb8ff */
[----:B------:R-:W-:-:S05]  /*0e40*/  IMAD.SHL.U32 R0, R2, 0x200000, RZ ;  /* 0x0020000002007824 */ /* 0x000fca00078e00ff */
[----:B------:R-:W-:-:S07]  /*0e50*/  LOP3.LUT R0, R3, R0, R4, 0xfe, !PT ;  /* 0x0000000003007212 */ /* 0x000fce00078efe04 */
.L_x_964:
[----:B------:R-:W-:Y:S05]  /*0e60*/  BSYNC B0 ;  /* 0x0000000000007941 */ /* 0x000fea0003800000 */
.L_x_963:
[----:B------:R-:W-:-:S04]  /*0e70*/  F2FP.F16.F32.PACK_AB R0, RZ, R0 ;  /* 0x00000000ff00723e */ /* 0x000fc800000000ff */
[----:B------:R-:W-:Y:S01]  /*0e80*/  PRMT R25, R0, 0x7610, R25 ;  /* 0x0000761000197816 */ /* 0x000fe20000000019 */
[----:B------:R-:W-:Y:S06]  /*0e90*/  BRA `(.L_x_944) ;  /* 0x0000000000b47947 */ /* 0x000fec0003800000 */
.L_x_956:
        /* <DEDUP_REMOVED lines=14> */
.L_x_970:
[----:B------:R-:W-:Y:S05]  /*0f80*/  BSYNC B0 ;  /* 0x0000000000007941 */ /* 0x000fea0003800000 */
.L_x_969:
[----:B------:R-:W-:-:S04]  /*0f90*/  F2FP.F16.F32.PACK_AB R0, RZ, R0 ;  /* 0x00000000ff00723e */ /* 0x000fc800000000ff */
[----:B------:R-:W-:Y:S01]  /*0fa0*/  PRMT R25, R0, 0x7610, R25 ;  /* 0x0000761000197816 */ /* 0x000fe20000000019 */
[----:B------:R-:W-:Y:S06]  /*0fb0*/  BRA `(.L_x_944) ;  /* 0x00000000006c7947 */ /* 0x000fec0003800000 */
.L_x_943:
        /* <DEDUP_REMOVED lines=16> */
.L_x_971:
[----:B------:R-:W-:Y:S01]  /*10c0*/  PRMT R25, RZ, 0x7610, R25 ;  /* 0x00007610ff197816 */ /* 0x000fe20000000019 */
[----:B------:R-:W-:Y:S06]  /*10d0*/  BRA `(.L_x_944) ;  /* 0x0000000000247947 */ /* 0x000fec0003800000 */
.L_x_968:
[----:B------:R-:W2:Y:S02]  /*10e0*/  LDG.E.64 R2, desc[UR36][R2.64] ;  /* 0x0000002402027981 */ /* 0x000ea4000c1e1b00 */
[----:B--2---:R-:W0:Y:S02]  /*10f0*/  I2F.U64 R0, R2 ;  /* 0x0000000200007312 */ /* 0x004e240000301000 */
[----:B0-----:R-:W-:-:S04]  /*1100*/  F2FP.F16.F32.PACK_AB R0, RZ, R0 ;  /* 0x00000000ff00723e */ /* 0x001fc800000000ff */
[----:B------:R-:W-:Y:S01]  /*1110*/  PRMT R25, R0, 0x7610, R25 ;  /* 0x0000761000197816 */ /* 0x000fe20000000019 */
[----:B------:R-:W-:Y:S06]  /*1120*/  BRA `(.L_x_944) ;  /* 0x0000000000107947 */ /* 0x000fec0003800000 */
.L_x_967:
[----:B------:R-:W2:Y:S02]  /*1130*/  LDG.E R2, desc[UR36][R2.64] ;  /* 0x0000002402027981 */ /* 0x000ea4000c1e1900 */
[----:B--2---:R-:W-:-:S04]  /*1140*/  I2FP.F32.U32 R0, R2 ;  /* 0x0000000200007245 */ /* 0x004fc80000201000 */
[----:B------:R-:W-:-:S04]  /*1150*/  F2FP.F16.F32.PACK_AB R0, RZ, R0 ;  /* 0x00000000ff00723e */ /* 0x000fc800000000ff */
[----:B------:R-:W-:-:S07]  /*1160*/  PRMT R25, R0, 0x7610, R25 ;  /* 0x0000761000197816 */ /* 0x000fce0000000019 */
.L_x_944:
[----:B------:R-:W2:Y:S02]  /*1170*/  S2R R19, SR_TID.X ;  /* 0x0000000000137919 */ /* 0x000ea40000002100 */
[----:B--2---:R-:W-:-:S07]  /*1180*/  VIADD R19, R19, 0x80 ;  /* 0x0000008013137836 */ /* 0x004fce0000000000 */
.L_x_938:
[----:B------:R-:W-:Y:S05]  /*1190*/  BSYNC B6 ;  /* 0x0000000000067941 */ /* 0x000fea0003800000 */
.L_x_937:
[----:B------:R-:W-:Y:S01]  /*11a0*/  ISETP.GE.AND P0, PT, R19, R16, PT ;  /* 0x000000101300720c */ /* 0x000fe20003f06270 */
[----:B------:R-:W-:-:S12]  /*11b0*/  BSSY B6, `(.L_x_972) ;  /* 0x000010e000067945 */ /* 0x000fd80003800000 */
[----:B------:R-:W-:Y:S05]  /*11c0*/  @P0 BRA `(.L_x_973) ;  /* 0x0000001000300947 */ /* 0x000fea0003800000 */
[----:B01----:R-:W0:Y:S01]  /*11d0*/  LDC.64 R2, c[0x0][0x220] ;  /* 0x00008800ff027b82 */ /* 0x003e220000000a00 */
        /* <DEDUP_REMOVED lines=22> */
.L_x_977:
[----:B------:R-:W2:Y:S02]  /*1340*/  LDG.E.U8 R2, desc[UR36][R2.64] ;  /* 0x0000002402027981 */ /* 0x000ea4000c1e1100 */
[----:B--2---:R-:W-:-:S04]  /*1350*/  I2FP.F32.U32 R0, R2 ;  /* 0x0000000200007245 */ /* 0x004fc80000201000 */
[----:B------:R-:W-:-:S04]  /*1360*/  F2FP.F16.F32.PACK_AB R0, RZ, R0 ;  /* 0x00000000ff00723e */ /* 0x000fc800000000ff */
[----:B------:R-:W-:Y:S01]  /*1370*/  PRMT R24, R0, 0x7610, R24 ;  /* 0x0000761000187816 */ /* 0x000fe20000000018 */
[----:B------:R-:W-:Y:S06]  /*1380*/  BRA `(.L_x_979) ;  /* 0x0000000c00bc7947 */ /* 0x000fec0003800000 */
.L_x_976:
        /* <DEDUP_REMOVED lines=11> */
.L_x_981:
[----:B------:R-:W2:Y:S02]  /*1440*/  LDG.E R2, desc[UR36][R2.64] ;  /* 0x0000002402027981 */ /* 0x000ea4000c1e1900 */
[----:B--2---:R-:W-:-:S04]  /*1450*/  I2FP.F32.S32 R0, R2 ;  /* 0x0000000200007245 */ /* 0x004fc80000201400 */
[----:B------:R-:W-:-:S04]  /*1460*/  F2FP.F16.F32.PACK_AB R0, RZ, R0 ;  /* 0x00000000ff00723e */ /* 0x000fc800000000ff */
[----:B------:R-:W-:Y:S01]  /*1470*/  PRMT R24, R0, 0x7610, R24 ;  /* 0x0000761000187816 */ /* 0x000fe20000000018 */
[----:B------:R-:W-:Y:S06]  /*1480*/  BRA `(.L_x_979) ;  /* 0x0000000c007c7947 */ /* 0x000fec0003800000 */
.L_x_980:
[----:B------:R-:W2:Y:S02]  /*1490*/  LDG.E.U16 R2, desc[UR36][R2.64] ;  /* 0x0000002402027981 */ /* 0x000ea4000c1e1500 */
[----:B--2---:R-:W0:Y:S02]  /*14a0*/  I2F.S16 R0, R2 ;  /* 0x0000000200007306 */ /* 0x004e240000101400 */
[----:B0-----:R-:W-:-:S04]  /*14b0*/  F2FP.F16.F32.PACK_AB R0, RZ, R0 ;  /* 0x00000000ff00723e */ /* 0x001fc800000000ff */
[----:B------:R-:W-:Y:S01]  /*14c0*/  PRMT R24, R0, 0x7610, R24 ;  /* 0x0000761000187816 */ /* 0x000fe20000000018 */
[----:B------:R-:W-:Y:S06]  /*14d0*/  BRA `(.L_x_979) ;  /* 0x0000000c00687947 */ /* 0x000fec0003800000 */
.L_x_975:
        /* <DEDUP_REMOVED lines=9> */
.L_x_983:
[----:B------:R0:W5:Y:S01]  /*1570*/  LDG.E.U16 R24, desc[UR36][R2.64] ;  /* 0x0000002402187981 */ /* 0x000162000c1e1500 */
[----:B------:R-:W-:Y:S05]  /*1580*/  BRA `(.L_x_979) ;  /* 0x0000000c003c7947 */ /* 0x000fea0003800000 */
.L_x_982:
        /* <DEDUP_REMOVED lines=9> */
.L_x_985:
[----:B------:R1:W5:Y:S01]  /*1620*/  LDG.E.U16 R24, desc[UR36][R2.64] ;  /* 0x0000002402187981 */ /* 0x000362000c1e1500 */
[----:B------:R-:W-:Y:S05]  /*1630*/  BRA `(.L_x_979) ;  /* 0x0000000c00107947 */ /* 0x000fea0003800000 */
.L_x_984:
        /* <DEDUP_REMOVED lines=9> */
.L_x_974:
        /* <DEDUP_REMOVED lines=14> */
.L_x_988:
        /* <DEDUP_REMOVED lines=9> */
.L_x_987:
        /* <DEDUP_REMOVED lines=28> */
.L_x_990:
        /* <DEDUP_REMOVED lines=15> */
.L_x_989:
[----:B------:R-:W2:Y:S02]  /*1af0*/  LDG.E.U16 R0, desc[UR36][R2.64] ;  /* 0x0000002402007981 */ /* 0x000ea4000c1e1500 */
[----:B--2---:R-:W-:-:S05]  /*1b00*/  IMAD.U32 R0, R0, 0x10000, RZ ;  /* 0x0001000000007824 */ /* 0x004fca00078e00ff */
[----:B------:R-:W-:-:S04]  /*1b10*/  F2FP.F16.F32.PACK_AB R0, RZ, R0 ;  /* 0x00000000ff00723e */ /* 0x000fc800000000ff */
[----:B------:R-:W-:Y:S01]  /*1b20*/  PRMT R24, R0, 0x7610, R24 ;  /* 0x0000761000187816 */ /* 0x000fe20000000018 */
[----:B------:R-:W-:Y:S06]  /*1b30*/  BRA `(.L_x_979) ;  /* 0x0000000400d07947 */ /* 0x000fec0003800000 */
.L_x_986:
        /* <DEDUP_REMOVED lines=13> */
.L_x_993:
        /* <DEDUP_REMOVED lines=21> */
.L_x_997:
[----:B------:R-:W-:Y:S05]  /*1d60*/  BSYNC B1 ;  /* 0x0000000000017941 */ /* 0x000fea0003800000 */
.L_x_996:
[----:B------:R-:W-:Y:S01]  /*1d70*/  LEA R3, R0, 0x3b800000, 0x17 ;  /* 0x3b80000000037811 */ /* 0x000fe200078eb8ff */
[----:B------:R-:W-:-:S05]  /*1d80*/  IMAD.SHL.U32 R0, R2, 0x100000, RZ ;  /* 0x0010000002007824 */ /* 0x000fca00078e00ff */
[----:B------:R-:W-:-:S07]  /*1d90*/  LOP3.LUT R0, R3, R0, R4, 0xfe, !PT ;  /* 0x0000000003007212 */ /* 0x000fce00078efe04 */
.L_x_995:
[----:B------:R-:W-:Y:S05]  /*1da0*/  BSYNC B0 ;  /* 0x0000000000007941 */ /* 0x000fea0003800000 */
.L_x_994:
[----:B------:R-:W-:-:S04]  /*1db0*/  F2FP.F16.F32.PACK_AB R0, RZ, R0 ;  /* 0x00000000ff00723e */ /* 0x000fc800000000ff */
[----:B------:R-:W-:Y:S01]  /*1dc0*/  PRMT R24, R0, 0x7610, R24 ;  /* 0x0000761000187816 */ /* 0x000fe20000000018 */
[----:B------:R-:W-:Y:S06]  /*1dd0*/  BRA `(.L_x_979) ;  /* 0x0000000400287947 */ /* 0x000fec0003800000 */
.L_x_992:
        /* <DEDUP_REMOVED lines=21> */
.L_x_1001:
[----:B------:R-:W-:Y:S05]  /*1f30*/  BSYNC B1 ;  /* 0x0000000000017941 */ /* 0x000fea0003800000 */
.L_x_1000:
[----:B------:R-:W-:Y:S01]  /*1f40*/  LEA R3, R0, 0x37800000, 0x17 ;  /* 0x3780000000037811 */ /* 0x000fe200078eb8ff */
[----:B------:R-:W-:-:S05]  /*1f50*/  IMAD.SHL.U32 R0, R2, 0x200000, RZ ;  /* 0x0020000002007824 */ /* 0x000fca00078e00ff */
[----:B------:R-:W-:-:S07]  /*1f60*/  LOP3.LUT R0, R3, R0, R4, 0xfe, !PT ;  /* 0x0000000003007212 */ /* 0x000fce00078efe04 */
.L_x_999:
[----:B------:R-:W-:Y:S05]  /*1f70*/  BSYNC B0 ;  /* 0x0000000000007941 */ /* 0x000fea0003800000 */
.L_x_998:
[----:B------:R-:W-:-:S04]  /*1f80*/  F2FP.F16.F32.PACK_AB R0, RZ, R0 ;  /* 0x00000000ff00723e */ /* 0x000fc800000000ff */
[----:B------:R-:W-:Y:S01]  /*1f90*/  PRMT R24, R0, 0x7610, R24 ;  /* 0x0000761000187816 */ /* 0x000fe20000000018 */
[----:B------:R-:W-:Y:S06]  /*1fa0*/  BRA `(.L_x_979) ;  /* 0x0000000000b47947 */ /* 0x000fec0003800000 */
.L_x_991:
        /* <DEDUP_REMOVED lines=14> */
.L_x_1005:
[----:B------:R-:W-:Y:S05]  /*2090*/  BSYNC B0 ;  /* 0x0000000000007941 */ /* 0x000fea0003800000 */
.L_x_1004:
[----:B------:R-:W-:-:S04]  /*20a0*/  F2FP.F16.F32.PACK_AB R0, RZ, R0 ;  /* 0x00000000ff00723e */ /* 0x000fc800000000ff */
[----:B------:R-:W-:Y:S01]  /*20b0*/  PRMT R24, R0, 0x7610, R24 ;  /* 0x0000761000187816 */ /* 0x000fe20000000018 */
[----:B------:R-:W-:Y:S06]  /*20c0*/  BRA `(.L_x_979) ;  /* 0x00000000006c7947 */ /* 0x000fec0003800000 */
.L_x_978:
        /* <DEDUP_REMOVED lines=16> */
.L_x_1006:
[----:B------:R-:W-:Y:S01]  /*21d0*/  PRMT R24, RZ, 0x7610, R24 ;  /* 0x00007610ff187816 */ /* 0x000fe20000000018 */
[----:B------:R-:W-:Y:S06]  /*21e0*/  BRA `(.L_x_979) ;  /* 0x0000000000247947 */ /* 0x000fec0003800000 */
.L_x_1003:
[----:B------:R-:W2:Y:S02]  /*21f0*/  LDG.E.64 R2, desc[UR36][R2.64] ;  /* 0x0000002402027981 */ /* 0x000ea4000c1e1b00 */
[----:B--2---:R-:W0:Y:S02]  /*2200*/  I2F.U64 R0, R2 ;  /* 0x0000000200007312 */ /* 0x004e240000301000 */
[----:B0-----:R-:W-:-:S04]  /*2210*/  F2FP.F16.F32.PACK_AB R0, RZ, R0 ;  /* 0x00000000ff00723e */ /* 0x001fc800000000ff */
[----:B------:R-:W-:Y:S01]  /*2220*/  PRMT R24, R0, 0x7610, R24 ;  /* 0x0000761000187816 */ /* 0x000fe20000000018 */
[----:B------:R-:W-:Y:S06]  /*2230*/  BRA `(.L_x_979) ;  /* 0x0000000000107947 */ /* 0x000fec0003800000 */
.L_x_1002:
[----:B------:R-:W2:Y:S02]  /*2240*/  LDG.E R2, desc[UR36][R2.64] ;  /* 0x0000002402027981 */ /* 0x000ea4000c1e1900 */
[----:B--2---:R-:W-:-:S04]  /*2250*/  I2FP.F32.U32 R0, R2 ;  /* 0x0000000200007245 */ /* 0x004fc80000201000 */
[----:B------:R-:W-:-:S04]  /*2260*/  F2FP.F16.F32.PACK_AB R0, RZ, R0 ;  /* 0x00000000ff00723e */ /* 0x000fc800000000ff */
[----:B------:R-:W-:-:S07]  /*2270*/  PRMT R24, R0, 0x7610, R24 ;  /* 0x0000761000187816 */ /* 0x000fce0000000018 */
.L_x_979:
[----:B------:R-:W-:-:S07]  /*2280*/  VIADD R19, R19, 0x80 ;  /* 0x0000008013137836 */ /* 0x000fce0000000000 */
.L_x_973:
[----:B------:R-:W-:Y:S05]  /*2290*/  BSYNC B6 ;  /* 0x0000000000067941 */ /* 0x000fea0003800000 */
.L_x_972:
[----:B------:R-:W-:Y:S01]  /*22a0*/  ISETP.GE.AND P0, PT, R19, R16, PT ;  /* 0x000000101300720c */ /* 0x000fe20003f06270 */
[----:B------:R-:W-:Y:S01]  /*22b0*/  BSSY B6, `(.L_x_1007) ;  /* 0x000010f000067945 */ /* 0x000fe20003800000 */
[----:B------:R-:W-:Y:S02]  /*22c0*/  PRMT R22, RZ, 0x7610, R22 ;  /* 0x00007610ff167816 */ /* 0x000fe40000000016 */
[----:B01----:R-:W-:-:S09]  /*22d0*/  PRMT R2, RZ, 0x7610, R2 ;  /* 0x00007610ff027816 */ /* 0x003fd20000000002 */
[----:B------:R-:W-:Y:S05]  /*22e0*/  @P0 BRA `(.L_x_1008) ;  /* 0x00000010002c0947 */ /* 0x000fea0003800000 */
[----:B------:R-:W0:Y:S01]  /*22f0*/  LDC.64 R4, c[0x0][0x220] ;  /* 0x00008800ff047b82 */ /* 0x000e220000000a00 */
        /* <DEDUP_REMOVED lines=22> */
.L_x_1012:
[----:B------:R-:W2:Y:S02]  /*2460*/  LDG.E.U8 R4, desc[UR36][R4.64] ;  /* 0x0000002404047981 */ /* 0x000ea4000c1e1100 */
[----:B--2---:R-:W-:-:S04]  /*2470*/  I2FP.F32.U32 R0, R4 ;  /* 0x0000000400007245 */ /* 0x004fc80000201000 */
[----:B------:R-:W-:-:S04]  /*2480*/  F2FP.F16.F32.PACK_AB R0, RZ, R0 ;  /* 0x00000000ff00723e */ /* 0x000fc800000000ff */
[----:B------:R-:W-:Y:S01]  /*2490*/  PRMT R2, R0, 0x7610, R2 ;  /* 0x0000761000027816 */ /* 0x000fe20000000002 */
[----:B------:R-:W-:Y:S06]  /*24a0*/  BRA `(.L_x_1014) ;  /* 0x0000000c00b87947 */ /* 0x000fec0003800000 */
.L_x_1011:
        /* <DEDUP_REMOVED lines=11> */
.L_x_1016:
[----:B------:R-:W2:Y:S02]  /*2560*/  LDG.E R4, desc[UR36][R4.64] ;  /* 0x0000002404047981 */ /* 0x000ea4000c1e1900 */
[----:B--2---:R-:W-:-:S04]  /*2570*/  I2FP.F32.S32 R0, R4 ;  /* 0x0000000400007245 */ /* 0x004fc80000201400 */
[----:B------:R-:W-:-:S04]  /*2580*/  F2FP.F16.F32.PACK_AB R0, RZ, R0 ;  /* 0x00000000ff00723e */ /* 0x000fc800000000ff */
[----:B------:R-:W-:Y:S01]  /*2590*/  PRMT R2, R0, 0x7610, R2 ;  /* 0x0000761000027816 */ /* 0x000fe20000000002 */
[----:B------:R-:W-:Y:S06]  /*25a0*/  BRA `(.L_x_1014) ;  /* 0x0000000c00787947 */ /* 0x000fec0003800000 */
.L_x_1015:
[----:B------:R-:W2:Y:S02]  /*25b0*/  LDG.E.U16 R4, desc[UR36][R4.64] ;  /* 0x0000002404047981 */ /* 0x000ea4000c1e1500 */
[----:B--2---:R-:W0:Y:S02]  /*25c0*/  I2F.S16 R0, R4 ;  /* 0x0000000400007306 */ /* 0x004e240000101400 */
[----:B0-----:R-:W-:-:S04]  /*25d0*/  F2FP.F16.F32.PACK_AB R0, RZ, R0 ;  /* 0x00000000ff00723e */ /* 0x001fc800000000ff */
[----:B------:R-:W-:Y:S01]  /*25e0*/  PRMT R2, R0, 0x7610, R2 ;  /* 0x0000761000027816 */ /* 0x000fe20000000002 */
[----:B------:R-:W-:Y:S06]  /*25f0*/  BRA `(.L_x_1014) ;  /* 0x0000000c00647947 */ /* 0x000fec0003800000 */
.L_x_1010:
        /* <DEDUP_REMOVED lines=9> */
.L_x_1018:
[----:B------:R0:W5:Y:S01]  /*2690*/  LDG.E.U16 R2, desc[UR36][R4.64] ;  /* 0x0000002404027981 */ /* 0x000162000c1e1500 */
[----:B------:R-:W-:Y:S05]  /*26a0*/  BRA `(.L_x_1014) ;  /* 0x0000000c00387947 */ /* 0x000fea0003800000 */
.L_x_1017:
        /* <DEDUP_REMOVED lines=9> */
.L_x_1020:
[----:B------:R1:W5:Y:S01]  /*2740*/  LDG.E.U16 R2, desc[UR36][R4.64] ;  /* 0x0000002404027981 */ /* 0x000362000c1e1500 */
[----:B------:R-:W-:Y:S05]  /*2750*/  BRA `(.L_x_1014) ;  /* 0x0000000c000c7947 */ /* 0x000fea0003800000 */
.L_x_1019:
        /* <DEDUP_REMOVED lines=9> */
.L_x_1009:
        /* <DEDUP_REMOVED lines=14> */
.L_x_1023:
        /* <DEDUP_REMOVED lines=9> */
.L_x_1022:
        /* <DEDUP_REMOVED lines=11> */
[----:B------:R-:W-:-:S05]  /*2a10*/  VIADD R6, R2, 0x1000000 ;  /* 0x0100000002067836 */ /* 0x000fca0000000000 */
[----:B------:R-:W-:Y:S02]  /*2a20*/  SHF.R.S32.HI R6, RZ, 0x8, R6 ;  /* 0x00000008ff067819 */ /* 0x000fe40000011406 */
[----:B0-----:R-:W-:-:S04]  /*2a30*/  IADD3 R3, -R3, 0x1f, RZ ;  /* 0x0000001f03037810 */ /* 0x001fc80007ffe1ff */
[C---:B------:R-:W-:Y:S01]  /*2a40*/  ISETP.GT.U32.AND P0, PT, R3.reuse, 0x4, PT ;  /* 0x000000040300780c */ /* 0x040fe20003f04070 */
[----:B------:R-:W-:-:S05]  /*2a50*/  VIADD R3, R3, 0xfffffffc ;  /* 0xfffffffc03037836 */ /* 0x000fca0000000000 */
[----:B------:R-:W-:-:S04]  /*2a60*/  SEL R3, R3, RZ, P0 ;  /* 0x000000ff03037207 */ /* 0x000fc80000000000 */
[C---:B------:R-:W-:Y:S01]  /*2a70*/  SHF.L.U32 R4, R2.reuse, R3, RZ ;  /* 0x0000000302047219 */ /* 0x040fe200000006ff */
[----:B------:R-:W-:Y:S02]  /*2a80*/  IMAD R7, R3, R8, 0x3c000000 ;  /* 0x3c00000003077424 */ /* 0x000fe400078e0208 */
[----:B------:R-:W-:-:S03]  /*2a90*/  VIADD R3, R2, 0xffffffff ;  /* 0xffffffff02037836 */ /* 0x000fc60000000000 */
[----:B------:R-:W-:Y:S02]  /*2aa0*/  LEA.HI R7, R4, R7, RZ, 0x1c ;  /* 0x0000000704077211 */ /* 0x000fe400078fe0ff */
[----:B------:R-:W-:Y:S02]  /*2ab0*/  SHF.R.S32.HI R3, RZ, 0x1f, R3 ;  /* 0x0000001fff037819 */ /* 0x000fe40000011403 */
[----:B------:R-:W-:-:S04]  /*2ac0*/  LOP3.LUT R6, R7, 0x7f800000, R6, 0xf8, !PT ;  /* 0x7f80000007067812 */ /* 0x000fc800078ef806 */
[----:B------:R-:W-:-:S04]  /*2ad0*/  LOP3.LUT R3, R6, R3, RZ, 0x30, !PT ;  /* 0x0000000306037212 */ /* 0x000fc800078e30ff */
[----:B------:R-:W-:-:S04]  /*2ae0*/  LOP3.LUT R3, R3, 0x80000000, R0, 0xf8, !PT ;  /* 0x8000000003037812 */ /* 0x000fc800078ef800 */
[----:B------:R-:W-:-:S04]  /*2af0*/  F2FP.F16.F32.PACK_AB R3, RZ, R3 ;  /* 0x00000003ff03723e */ /* 0x000fc800000000ff */
[----:B------:R-:W-:Y:S01]  /*2b00*/  PRMT R2, R3, 0x7610, R2 ;  /* 0x0000761003027816 */ /* 0x000fe20000000002 */
[----:B------:R-:W-:Y:S06]  /*2b10*/  BRA `(.L_x_1014) ;  /* 0x00000008001c7947 */ /* 0x000fec0003800000 */
.L_x_1025:
[----:B------:R-:W2:Y:S02]  /*2b20*/  LDG.E.U8 R3, desc[UR36][R4.64] ;  /* 0x0000002404037981 */ /* 0x000ea4000c1e1100 */
[----:B--2---:R-:W-:-:S05]  /*2b30*/  IMAD.SHL.U32 R0, R3, 0x2000000, RZ ;  /* 0x0200000003007824 */ /* 0x004fca00078e00ff */
[----:B------:R-:W-:-:S13]  /*2b40*/  ISETP.GE.U32.AND P0, PT, R0, 0x8000000, PT ;  /* 0x080000000000780c */ /* 0x000fda0003f06070 */
[C---:B------:R-:W-:Y:S02]  /*2b50*/  @!P0 IMAD.SHL.U32 R0, R3.reuse, 0x100, RZ ;  /* 0x0000010003008824 */ /* 0x040fe400078e00ff */
[C---:B------:R-:W-:Y:S02]  /*2b60*/  @P0 IMAD.SHL.U32 R2, R3.reuse, 0x200000, RZ ;  /* 0x0020000003020824 */ /* 0x040fe400078e00ff */
[----:B------:R-:W-:Y:S01]  /*2b70*/  IMAD.SHL.U32 R3, R3, 0x1000000, RZ ;  /* 0x0100000003037824 */ /* 0x000fe200078e00ff */
[----:B------:R-:W-:Y:S02]  /*2b80*/  @!P0 LOP3.LUT R0, R0, 0x7f00, RZ, 0xc0, !PT ;  /* 0x00007f0000008812 */ /* 0x000fe400078ec0ff */
[----:B------:R-:W-:Y:S02]  /*2b90*/  @P0 LOP3.LUT R2, R2, 0x70000000, RZ, 0xfc, !PT ;  /* 0x7000000002020812 */ /* 0x000fe400078efcff */
[----:B------:R-:W-:-:S03]  /*2ba0*/  @!P0 LOP3.LUT R0, R0, 0x3f000000, RZ, 0xfc, !PT ;  /* 0x3f00000000008812 */ /* 0x000fc600078efcff */
[----:B------:R-:W-:Y:S02]  /*2bb0*/  @P0 FMUL.FTZ R2, R2, 1.9259299443872358531e-34 ;  /* 0x0780000002020820 */ /* 0x000fe40000410000 */
[----:B------:R-:W-:-:S05]  /*2bc0*/  @!P0 FADD.FTZ R2, R0, -0.5 ;  /* 0xbf00000000028421 */ /* 0x000fca0000010000 */
[----:B------:R-:W-:-:S04]  /*2bd0*/  LOP3.LUT R2, R2, 0x80000000, R3, 0xf8, !PT ;  /* 0x8000000002027812 */ /* 0x000fc800078ef803 */
[----:B------:R-:W-:Y:S01]  /*2be0*/  F2FP.F16.F32.PACK_AB R2, RZ, R2 ;  /* 0x00000002ff02723e */ /* 0x000fe200000000ff */
[----:B------:R-:W-:Y:S06]  /*2bf0*/  BRA `(.L_x_1014) ;  /* 0x0000000400e47947 */ /* 0x000fec0003800000 */
.L_x_1024:
[----:B------:R-:W2:Y:S02]  /*2c00*/  LDG.E.U16 R0, desc[UR36][R4.64] ;  /* 0x0000002404007981 */ /* 0x000ea4000c1e1500 */
[----:B--2---:R-:W-:-:S05]  /*2c10*/  IMAD.U32 R0, R0, 0x10000, RZ ;  /* 0x0001000000007824 */ /* 0x004fca00078e00ff */
[----:B------:R-:W-:-:S04]  /*2c20*/  F2FP.F16.F32.PACK_AB R0, RZ, R0 ;  /* 0x00000000ff00723e */ /* 0x000fc800000000ff */
[----:B------:R-:W-:Y:S01]  /*2c30*/  PRMT R2, R0, 0x7610, R2 ;  /* 0x0000761000027816 */ /* 0x000fe20000000002 */
[----:B------:R-:W-:Y:S06]  /*2c40*/  BRA `(.L_x_1014) ;  /* 0x0000000400d07947 */ /* 0x000fec0003800000 */
.L_x_1021:
        /* <DEDUP_REMOVED lines=13> */
.L_x_1028:
        /* <DEDUP_REMOVED lines=21> */
.L_x_1032:
[----:B------:R-:W-:Y:S05]  /*2e70*/  BSYNC B1 ;  /* 0x0000000000017941 */ /* 0x000fea0003800000 */
.L_x_1031:
[----:B------:R-:W-:Y:S01]  /*2e80*/  LEA R3, R0, 0x3b800000, 0x17 ;  /* 0x3b80000000037811 */ /* 0x000fe200078eb8ff */
[----:B------:R-:W-:-:S05]  /*2e90*/  IMAD.SHL.U32 R0, R2, 0x100000, RZ ;  /* 0x0010000002007824 */ /* 0x000fca00078e00ff */
[----:B------:R-:W-:-:S07]  /*2ea0*/  LOP3.LUT R0, R3, R0, R4, 0xfe, !PT ;  /* 0x0000000003007212 */ /* 0x000fce00078efe04 */
.L_x_1030:
[----:B------:R-:W-:Y:S05]  /*2eb0*/  BSYNC B0 ;  /* 0x0000000000007941 */ /* 0x000fea0003800000 */
.L_x_1029:
[----:B------:R-:W-:-:S04]  /*2ec0*/  F2FP.F16.F32.PACK_AB R0, RZ, R0 ;  /* 0x00000000ff00723e */ /* 0x000fc800000000ff */
[----:B------:R-:W-:Y:S01]  /*2ed0*/  PRMT R2, R0, 0x7610, R2 ;  /* 0x0000761000027816 */ /* 0x000fe20000000002 */
[----:B------:R-:W-:Y:S06]  /*2ee0*/  BRA `(.L_x_1014) ;  /* 0x0000000400287947 */ /* 0x000fec0003800000 */
.L_x_1027:
        /* <DEDUP_REMOVED lines=21> */
.L_x_1036:
[----:B------:R-:W-:Y:S05]  /*3040*/  BSYNC B1 ;  /* 0x0000000000017941 */ /* 0x000fea0003800000 */
.L_x_1035:
[----:B------:R-:W-:Y:S01]  /*3050*/  LEA R3, R0, 0x37800000, 0x17 ;  /* 0x3780000000037811 */ /* 0x000fe200078eb8ff */
[----:B------:R-:W-:-:S05]  /*3060*/  IMAD.SHL.U32 R0, R2, 0x200000, RZ ;  /* 0x0020000002007824 */ /* 0x000fca00078e00ff */
[----:B------:R-:W-:-:S07]  /*3070*/  LOP3.LUT R0, R3, R0, R4, 0xfe, !PT ;  /* 0x0000000003007212 */ /* 0x000fce00078efe04 */
.L_x_1034:
[----:B------:R-:W-:Y:S05]  /*3080*/  BSYNC B0 ;  /* 0x0000000000007941 */ /* 0x000fea0003800000 */
.L_x_1033:
[----:B------:R-:W-:-:S04]  /*3090*/  F2FP.F16.F32.PACK_AB R0, RZ, R0 ;  /* 0x00000000ff00723e */ /* 0x000fc800000000ff */
[----:B------:R-:W-:Y:S01]  /*30a0*/  PRMT R2, R0, 0x7610, R2 ;  /* 0x0000761000027816 */ /* 0x000fe20000000002 */
[----:B------:R-:W-:Y:S06]  /*30b0*/  BRA `(.L_x_1014) ;  /* 0x0000000000b47947 */ /* 0x000fec0003800000 */
.L_x_1026:
        /* <DEDUP_REMOVED lines=14> */
.L_x_1040:
[----:B------:R-:W-:Y:S05]  /*31a0*/  BSYNC B0 ;  /* 0x0000000000007941 */ /* 0x000fea0003800000 */
.L_x_1039:
[----:B------:R-:W-:-:S04]  /*31b0*/  F2FP.F16.F32.PACK_AB R0, RZ, R0 ;  /* 0x00000000ff00723e */ /* 0x000fc800000000ff */
[----:B------:R-:W-:Y:S01]  /*31c0*/  PRMT R2, R0, 0x7610, R2 ;  /* 0x0000761000027816 */ /* 0x000fe20000000002 */
[----:B------:R-:W-:Y:S06]  /*31d0*/  BRA `(.L_x_1014) ;  /* 0x00000000006c7947 */ /* 0x000fec0003800000 */
.L_x_1013:
        /* <DEDUP_REMOVED lines=16> */
.L_x_1041:
[----:B------:R-:W-:Y:S01]  /*32e0*/  PRMT R2, RZ, 0x7610, R2 ;  /* 0x00007610ff027816 */ /* 0x000fe20000000002 */
[----:B------:R-:W-:Y:S06]  /*32f0*/  BRA `(.L_x_1014) ;  /* 0x0000000000247947 */ /* 0x000fec0003800000 */
.L_x_1038:
[----:B------:R-:W2:Y:S02]  /*3300*/  LDG.E.64 R4, desc[UR36][R4.64] ;  /* 0x0000002404047981 */ /* 0x000ea4000c1e1b00 */
[----:B--2---:R-:W0:Y:S02]  /*3310*/  I2F.U64 R0, R4 ;  /* 0x0000000400007312 */ /* 0x004e240000301000 */
[----:B0-----:R-:W-:-:S04]  /*3320*/  F2FP.F16.F32.PACK_AB R0, RZ, R0 ;  /* 0x00000000ff00723e */ /* 0x001fc800000000ff */
[----:B------:R-:W-:Y:S01]  /*3330*/  PRMT R2, R0, 0x7610, R2 ;  /* 0x0000761000027816 */ /* 0x000fe20000000002 */
[----:B------:R-:W-:Y:S06]  /*3340*/  BRA `(.L_x_1014) ;  /* 0x0000000000107947 */ /* 0x000fec0003800000 */
.L_x_1037:
[----:B------:R-:W2:Y:S02]  /*3350*/  LDG.E R4, desc[UR36][R4.64] ;  /* 0x0000002404047981 */ /* 0x000ea4000c1e1900 */
[----:B--2---:R-:W-:-:S04]  /*3360*/  I2FP.F32.U32 R0, R4 ;  /* 0x0000000400007245 */ /* 0x004fc80000201000 */
[----:B------:R-:W-:-:S04]  /*3370*/  F2FP.F16.F32.PACK_AB R0, RZ, R0 ;  /* 0x00000000ff00723e */ /* 0x000fc800000000ff */
[----:B------:R-:W-:-:S07]  /*3380*/  PRMT R2, R0, 0x7610, R2 ;  /* 0x0000761000027816 */ /* 0x000fce0000000002 */
.L_x_1014:
[----:B------:R-:W-:-:S07]  /*3390*/  VIADD R19, R19, 0x80 ;  /* 0x0000008013137836 */ /* 0x000fce0000000000 */
.L_x_1008:
[----:B------:R-:W-:Y:S05]  /*33a0*/  BSYNC B6 ;  /* 0x0000000000067941 */ /* 0x000fea0003800000 */
.L_x_1007:
[----:B------:R-:W-:Y:S01]  /*33b0*/  ISETP.GE.AND P0, PT, R19, R16, PT ;  /* 0x000000101300720c */ /* 0x000fe20003f06270 */
[----:B------:R-:W-:-:S12]  /*33c0*/  BSSY B6, `(.L_x_1042) ;  /* 0x000010c000067945 */ /* 0x000fd80003800000 */
[----:B------:R-:W-:Y:S05]  /*33d0*/  @P0 BRA `(.L_x_1043) ;  /* 0x0000001000280947 */ /* 0x000fea0003800000 */
[----:B01----:R-:W0:Y:S01]  /*33e0*/  LDC.64 R4, c[0x0][0x220] ;  /* 0x00008800ff047b82 */ /* 0x003e220000000a00 */
        /* <DEDUP_REMOVED lines=21> */
.L_x_1047:
[----:B------:R-:W2:Y:S02]  /*3540*/  LDG.E.U8 R4, desc[UR36][R4.64] ;  /* 0x0000002404047981 */ /* 0x000ea4000c1e1100 */
[----:B--2---:R-:W-:-:S04]  /*3550*/  I2FP.F32.U32 R0, R4 ;  /* 0x0000000400007245 */ /* 0x004fc80000201000 */
[----:B------:R-:W-:-:S04]  /*3560*/  F2FP.F16.F32.PACK_AB R0, RZ, R0 ;  /* 0x00000000ff00723e */ /* 0x000fc800000000ff */
[----:B------:R-:W-:Y:S01]  /*3570*/  PRMT R22, R0, 0x7610, R22 ;  /* 0x0000761000167816 */ /* 0x000fe20000000016 */
[----:B------:R-:W-:Y:S06]  /*3580*/  BRA `(.L_x_1043) ;  /* 0x0000000c00bc7947 */ /* 0x000fec0003800000 */
.L_x_1046:
        /* <DEDUP_REMOVED lines=11> */
.L_x_1050:
[----:B------:R-:W2:Y:S02]  /*3640*/  LDG.E R4, desc[UR36][R4.64] ;  /* 0x0000002404047981 */ /* 0x000ea4000c1e1900 */
[----:B--2---:R-:W-:-:S04]  /*3650*/  I2FP.F32.S32 R0, R4 ;  /* 0x0000000400007245 */ /* 0x004fc80000201400 */
[----:B------:R-:W-:-:S04]  /*3660*/  F2FP.F16.F32.PACK_AB R0, RZ, R0 ;  /* 0x00000000ff00723e */ /* 0x000fc800000000ff */
[----:B------:R-:W-:Y:S01]  /*3670*/  PRMT R22, R0, 0x7610, R22 ;  /* 0x0000761000167816 */ /* 0x000fe20000000016 */
[----:B------:R-:W-:Y:S06]  /*3680*/  BRA `(.L_x_1043) ;  /* 0x0000000c007c7947 */ /* 0x000fec0003800000 */
.L_x_1049:
[----:B------:R-:W2:Y:S02]  /*3690*/  LDG.E.U16 R4, desc[UR36][R4.64] ;  /* 0x0000002404047981 */ /* 0x000ea4000c1e1500 */
[----:B--2---:R-:W0:Y:S02]  /*36a0*/  I2F.S16 R0, R4 ;  /* 0x0000000400007306 */ /* 0x004e240000101400 */
[----:B0-----:R-:W-:-:S04]  /*36b0*/  F2FP.F16.F32.PACK_AB R0, RZ, R0 ;  /* 0x00000000ff00723e */ /* 0x001fc800000000ff */
[----:B------:R-:W-:Y:S01]  /*36c0*/  PRMT R22, R0, 0x7610, R22 ;  /* 0x0000761000167816 */ /* 0x000fe20000000016 */
[----:B------:R-:W-:Y:S06]  /*36d0*/  BRA `(.L_x_1043) ;  /* 0x0000000c00687947 */ /* 0x000fec0003800000 */
.L_x_1045:
        /* <DEDUP_REMOVED lines=9> */
.L_x_1052:
[----:B------:R2:W5:Y:S01]  /*3770*/  LDG.E.U16 R22, desc[UR36][R4.64] ;  /* 0x0000002404167981 */ /* 0x000562000c1e1500 */
[----:B------:R-:W-:Y:S05]  /*3780*/  BRA `(.L_x_1043) ;  /* 0x0000000c003c7947 */ /* 0x000fea0003800000 */
.L_x_1051:
        /* <DEDUP_REMOVED lines=9> */
.L_x_1054:
[----:B------:R3:W5:Y:S01]  /*3820*/  LDG.E.U16 R22, desc[UR36][R4.64] ;  /* 0x0000002404167981 */ /* 0x000762000c1e1500 */
[----:B------:R-:W-:Y:S05]  /*3830*/  BRA `(.L_x_1043) ;  /* 0x0000000c00107947 */ /* 0x000fea0003800000 */
.L_x_1053:
        /* <DEDUP_REMOVED lines=9> */
.L_x_1044:
        /* <DEDUP_REMOVED lines=14> */
.L_x_1057:
        /* <DEDUP_REMOVED lines=9> */
.L_x_1056:
        /* <DEDUP_REMOVED lines=28> */
.L_x_1059:
        /* <DEDUP_REMOVED lines=12> */
[----:B------:R-:W-:-:S04]  /*3cc0*/  F2FP.F16.F32.PACK_AB R0, RZ, R0 ;  /* 0x00000000ff00723e */ /* 0x000fc800000000ff */
[----:B------:R-:W-:Y:S01]  /*3cd0*/  PRMT R22, R0, 0x7610, R22 ;  /* 0x0000761000167816 */ /* 0x000fe20000000016 */
[----:B------:R-:W-:Y:S06]  /*3ce0*/  BRA `(.L_x_1043) ;  /* 0x0000000400e47947 */ /* 0x000fec0003800000 */
.L_x_1058:
[----:B------:R-:W2:Y:S02]  /*3cf0*/  LDG.E.U16 R0, desc[UR36][R4.64] ;  /* 0x0000002404007981 */ /* 0x000ea4000c1e1500 */
[----:B--2---:R-:W-:-:S05]  /*3d00*/  IMAD.U32 R0, R0, 0x10000, RZ ;  /* 0x0001000000007824 */ /* 0x004fca00078e00ff */
[----:B------:R-:W-:-:S04]  /*3d10*/  F2FP.F16.F32.PACK_AB R0, RZ, R0 ;  /* 0x00000000ff00723e */ /* 0x000fc800000000ff */
[----:B------:R-:W-:Y:S01]  /*3d20*/  PRMT R22, R0, 0x7610, R22 ;  /* 0x0000761000167816 */ /* 0x000fe20000000016 */
[----:B------:R-:W-:Y:S06]  /*3d30*/  BRA `(.L_x_1043) ;  /* 0x0000000400d07947 */ /* 0x000fec0003800000 */
.L_x_1055:
        /* <DEDUP_REMOVED lines=13> */
.L_x_1062:
        /* <DEDUP_REMOVED lines=21> */
.L_x_1066:
[----:B------:R-:W-:Y:S05]  /*3f60*/  BSYNC B1 ;  /* 0x0000000000017941 */ /* 0x000fea0003800000 */
.L_x_1065:
[----:B------:R-:W-:Y:S01]  /*3f70*/  LEA R5, R0, 0x3b800000, 0x17 ;  /* 0x3b80000000057811 */ /* 0x000fe200078eb8ff */
[----:B------:R-:W-:-:S05]  /*3f80*/  IMAD.SHL.U32 R0, R3, 0x100000, RZ ;  /* 0x0010000003007824 */ /* 0x000fca00078e00ff */
[----:B------:R-:W-:-:S07]  /*3f90*/  LOP3.LUT R0, R5, R0, R6, 0xfe, !PT ;  /* 0x0000000005007212 */ /* 0x000fce00078efe06 */
.L_x_1064:
[----:B------:R-:W-:Y:S05]  /*3fa0*/  BSYNC B0 ;  /* 0x0000000000007941 */ /* 0x000fea0003800000 */
.L_x_1063:
[----:B------:R-:W-:-:S04]  /*3fb0*/  F2FP.F16.F32.PACK_AB R0, RZ, R0 ;  /* 0x00000000ff00723e */ /* 0x000fc800000000ff */
[----:B------:R-:W-:Y:S01]  /*3fc0*/  PRMT R22, R0, 0x7610, R22 ;  /* 0x0000761000167816 */ /* 0x000fe20000000016 */
[----:B------:R-:W-:Y:S06]  /*3fd0*/  BRA `(.L_x_1043) ;  /* 0x0000000400287947 */ /* 0x000fec0003800000 */
.L_x_1061:
        /* <DEDUP_REMOVED lines=21> */
.L_x_1070:
[----:B------:R-:W-:Y:S05]  /*4130*/  BSYNC B1 ;  /* 0x0000000000017941 */ /* 0x000fea0003800000 */
.L_x_1069:
[----:B------:R-:W-:Y:S01]  /*4140*/  LEA R5, R0, 0x37800000, 0x17 ;  /* 0x3780000000057811 */ /* 0x000fe200078eb8ff */
[----:B------:R-:W-:-:S05]  /*4150*/  IMAD.SHL.U32 R0, R3, 0x200000, RZ ;  /* 0x0020000003007824 */ /* 0x000fca00078e00ff */
[----:B------:R-:W-:-:S07]  /*4160*/  LOP3.LUT R0, R5, R0, R6, 0xfe, !PT ;  /* 0x0000000005007212 */ /* 0x000fce00078efe06 */
.L_x_1068:
[----:B------:R-:W-:Y:S05]  /*4170*/  BSYNC B0 ;  /* 0x0000000000007941 */ /* 0x000fea0003800000 */
.L_x_1067:
[----:B------:R-:W-:-:S04]  /*4180*/  F2FP.F16.F32.PACK_AB R0, RZ, R0 ;  /* 0x00000000ff00723e */ /* 0x000fc800000000ff */
[----:B------:R-:W-:Y:S01]  /*4190*/  PRMT R22, R0, 0x7610, R22 ;  /* 0x0000761000167816 */ /* 0x000fe20000000016 */
[----:B------:R-:W-:Y:S06]  /*41a0*/  BRA `(.L_x_1043) ;  /* 0x0000000000b47947 */ /* 0x000fec0003800000 */
.L_x_1060:
        /* <DEDUP_REMOVED lines=14> */
.L_x_1074:
[----:B------:R-:W-:Y:S05]  /*4290*/  BSYNC B0 ;  /* 0x0000000000007941 */ /* 0x000fea0003800000 */
.L_x_1073:
[----:B------:R-:W-:-:S04]  /*42a0*/  F2FP.F16.F32.PACK_AB R0, RZ, R0 ;  /* 0x00000000ff00723e */ /* 0x000fc800000000ff */
[----:B------:R-:W-:Y:S01]  /*42b0*/  PRMT R22, R0, 0x7610, R22 ;  /* 0x0000761000167816 */ /* 0x000fe20000000016 */
[----:B------:R-:W-:Y:S06]  /*42c0*/  BRA `(.L_x_1043) ;  /* 0x00000000006c7947 */ /* 0x000fec0003800000 */
.L_x_1048:
        /* <DEDUP_REMOVED lines=16> */
.L_x_1075:
[----:B------:R-:W-:Y:S01]  /*43d0*/  PRMT R22, RZ, 0x7610, R22 ;  /* 0x00007610ff167816 */ /* 0x000fe20000000016 */
[----:B------:R-:W-:Y:S06]  /*43e0*/  BRA `(.L_x_1043) ;  /* 0x0000000000247947 */ /* 0x000fec0003800000 */
.L_x_1072:
[----:B------:R-:W2:Y:S02]  /*43f0*/  LDG.E.64 R4, desc[UR36][R4.64] ;  /* 0x0000002404047981 */ /* 0x000ea4000c1e1b00 */
[----:B--2---:R-:W0:Y:S02]  /*4400*/  I2F.U64 R0, R4 ;  /* 0x0000000400007312 */ /* 0x004e240000301000 */
[----:B0-----:R-:W-:-:S04]  /*4410*/  F2FP.F16.F32.PACK_AB R0, RZ, R0 ;  /* 0x00000000ff00723e */ /* 0x001fc800000000ff */
[----:B------:R-:W-:Y:S01]  /*4420*/  PRMT R22, R0, 0x7610, R22 ;  /* 0x0000761000167816 */ /* 0x000fe20000000016 */
[----:B------:R-:W-:Y:S06]  /*4430*/  BRA `(.L_x_1043) ;  /* 0x0000000000107947 */ /* 0x000fec0003800000 */
.L_x_1071:
[----:B------:R-:W2:Y:S02]  /*4440*/  LDG.E R4, desc[UR36][R4.64] ;  /* 0x0000002404047981 */ /* 0x000ea4000c1e1900 */
[----:B--2---:R-:W-:-:S04]  /*4450*/  I2FP.F32.U32 R0, R4 ;  /* 0x0000000400007245 */ /* 0x004fc80000201000 */
[----:B------:R-:W-:-:S04]  /*4460*/  F2FP.F16.F32.PACK_AB R0, RZ, R0 ;  /* 0x00000000ff00723e */ /* 0x000fc800000000ff */
[----:B------:R-:W-:-:S07]  /*4470*/  PRMT R22, R0, 0x7610, R22 ;  /* 0x0000761000167816 */ /* 0x000fce0000000016 */
.L_x_1043:
[----:B------:R-:W-:Y:S05]  /*4480*/  BSYNC B6 ;  /* 0x0000000000067941 */ /* 0x000fea0003800000 */
.L_x_1042:
[----:B------:R-:W4:Y:S01]  /*4490*/  S2R R19, SR_TID.X ;  /* 0x0000000000137919 */ /* 0x000f220000002100 */
[----:B------:R-:W0:Y:S01]  /*44a0*/  LDC.U8 R18, c[0x0][0x234] ;  /* 0x00008d00ff127b82 */ /* 0x000e220000000000 */
[----:B------:R-:W-:Y:S01]  /*44b0*/  BSSY B0, `(.L_x_1076) ;  /* 0x0000029000007945 */ /* 0x000fe20003800000 */
[CC--:B----4-:R-:W-:Y:S01]  /*44c0*/  ISETP.GE.AND P2, PT, R19.reuse, R16.reuse, PT ;  /* 0x000000101300720c */ /* 0x0d0fe20003f46270 */
[C---:B------:R-:W-:Y:S02]  /*44d0*/  VIADD R3, R19.reuse, 0x100 ;  /* 0x0000010013037836 */ /* 0x040fe40000000000 */
[C---:B0123--:R-:W-:Y:S02]  /*44e0*/  VIADD R5, R19.reuse, 0x180 ;  /* 0x0000018013057836 */ /* 0x04ffe40000000000 */
[----:B------:R-:W-:Y:S01]  /*44f0*/  VIADD R23, R19, 0x80 ;  /* 0x0000008013177836 */ /* 0x000fe20000000000 */
[-C--:B------:R-:W-:Y:S02]  /*4500*/  ISETP.GE.AND P0, PT, R3, R16.reuse, PT ;  /* 0x000000100300720c */ /* 0x080fe40003f06270 */
[----:B------:R-:W-:-:S02]  /*4510*/  ISETP.GE.AND P1, PT, R5, R16, PT ;  /* 0x000000100500720c */ /* 0x000fc40003f26270 */
[----:B------:R-:W-:-:S03]  /*4520*/  ISETP.GE.AND P4, PT, R23, R16, PT ;  /* 0x000000101700720c */ /* 0x000fc60003f86270 */
[----:B------:R-:W-:Y:S10]  /*4530*/  @P2 BRA `(.L_x_1077) ;  /* 0x0000000000802947 */ /* 0x000ff40003800000 */
[----:B-----5:R-:W-:Y:S02]  /*4540*/  HADD2.F32 R25, -RZ, R25.H0_H0 ;  /* 0x20000019ff197230 */ /* 0x020fe40000004100 */
[----:B------:R-:W-:Y:S02]  /*4550*/  IMAD.MOV.U32 R5, RZ, RZ, 0x38eb4c3a ;  /* 0x38eb4c3aff057424 */ /* 0x000fe400078e00ff */
        /* <DEDUP_REMOVED lines=29> */
[----:B------:R-:W-:-:S07]  /*4730*/  F2FP.F16.F32.PACK_AB R0, RZ, R3 ;  /* 0x00000003ff00723e */ /* 0x000fce00000000ff */
.L_x_1077:
[----:B------:R-:W-:Y:S05]  /*4740*/  BSYNC B0 ;  /* 0x0000000000007941 */ /* 0x000fea0003800000 */
.L_x_1076:
[----:B------:R-:W-:Y:S04]  /*4750*/  BSSY B0, `(.L_x_1078) ;  /* 0x0000022000007945 */ /* 0x000fe80003800000 */
[----:B------:R-:W-:Y:S05]  /*4760*/  @P4 BRA `(.L_x_1079) ;  /* 0x0000000000804947 */ /* 0x000fea0003800000 */
        /* <DEDUP_REMOVED lines=32> */
.L_x_1079:
[----:B------:R-:W-:Y:S05]  /*4970*/  BSYNC B0 ;  /* 0x0000000000007941 */ /* 0x000fea0003800000 */
.L_x_1078:
        /* <DEDUP_REMOVED lines=34> */
.L_x_1081:
[----:B------:R-:W-:Y:S05]  /*4ba0*/  BSYNC B0 ;  /* 0x0000000000007941 */ /* 0x000fea0003800000 */
.L_x_1080:
        /* <DEDUP_REMOVED lines=33> */
[----:B------:R-:W-:-:S07]  /*4dc0*/  F2FP.F16.F32.PACK_AB R22, RZ, R3 ;  /* 0x00000003ff16723e */ /* 0x000fce00000000ff */
.L_x_1083:
[----:B------:R-:W-:Y:S05]  /*4dd0*/  BSYNC B0 ;  /* 0x0000000000007941 */ /* 0x000fea0003800000 */
.L_x_1082:
[----:B------:R-:W-:Y:S04]  /*4de0*/  BSSY B6, `(.L_x_1084) ;  /* 0x0000112000067945 */ /* 0x000fe80003800000 */
[----:B------:R-:W-:Y:S05]  /*4df0*/  @P2 BRA `(.L_x_1085) ;  /* 0x0000001000402947 */ /* 0x000fea0003800000 */
[----:B-----5:R-:W0:Y:S01]  /*4e00*/  LDC.64 R2, c[0x0][0x218] ;  /* 0x00008600ff027b82 */ /* 0x020e220000000a00 */
        /* <DEDUP_REMOVED lines=16> */
[----:B------:R-:W-:Y:S02]  /*4f10*/  HADD2.F32 R0, -RZ, R0.H0_H0 ;  /* 0x20000000ff007230 */ /* 0x000fe40000004100 */
[----:B------:R-:W-:Y:S02]  /*4f20*/  IMAD.MOV.U32 R19, RZ, RZ, R23 ;  /* 0x000000ffff137224 */ /* 0x000fe400078e0017 */
[----:B------:R-:W0:Y:S02]  /*4f30*/  F2I.FTZ.TRUNC.NTZ R5, R0 ;  /* 0x0000000000057305 */ /* 0x000e24000021f100 */
[----:B0-----:R3:W-:Y:S01]  /*4f40*/  STG.E.U8 desc[UR36][R2.64], R5 ;  /* 0x0000000502007986 */ /* 0x0017e2000c101124 */
[----:B------:R-:W-:Y:S05]  /*4f50*/  BRA `(.L_x_1085) ;  /* 0x0000000c00e87947 */ /* 0x000fea0003800000 */
.L_x_1089:
[----:B------:R-:W-:Y:S02]  /*4f60*/  HADD2.F32 R5, -RZ, R0.H0_H0 ;  /* 0x20000000ff057230 */ /* 0x000fe40000004100 */
[----:B------:R-:W-:-:S04]  /*4f70*/  IMAD.MOV.U32 R19, RZ, RZ, R23 ;  /* 0x000000ffff137224 */ /* 0x000fc800078e0017 */
[----:B------:R-:W0:Y:S02]  /*4f80*/  F2I.S64.TRUNC R4, R5 ;  /* 0x0000000500047311 */ /* 0x000e24000020d900 */
[----:B0-----:R4:W-:Y:S01]  /*4f90*/  STG.E.U8 desc[UR36][R2.64], R4 ;  /* 0x0000000402007986 */ /* 0x0019e2000c101124 */
[----:B------:R-:W-:Y:S05]  /*4fa0*/  BRA `(.L_x_1085) ;  /* 0x0000000c00d47947 */ /* 0x000fea0003800000 */
.L_x_1088:
[----:B------:R-:W-:-:S13]  /*4fb0*/  ISETP.NE.AND P0, PT, R4, 0x2, PT ;  /* 0x000000020400780c */ /* 0x000fda0003f05270 */
[----:B------:R-:W-:Y:S05]  /*4fc0*/  @!P0 BRA `(.L_x_1091) ;  /* 0x0000000000388947 */ /* 0x000fea0003800000 */
[----:B------:R-:W-:-:S13]  /*4fd0*/  ISETP.NE.AND P0, PT, R4, 0x3, PT ;  /* 0x000000030400780c */ /* 0x000fda0003f05270 */
[----:B------:R-:W-:Y:S05]  /*4fe0*/  @!P0 BRA `(.L_x_1092) ;  /* 0x00000000001c8947 */ /* 0x000fea0003800000 */
[----:B------:R-:W-:-:S13]  /*4ff0*/  ISETP.NE.AND P0, PT, R4, 0x4, PT ;  /* 0x000000040400780c */ /* 0x000fda0003f05270 */
[----:B------:R-:W-:Y:S05]  /*5000*/  @P0 BRA `(.L_x_1090) ;  /* 0x0000000c00500947 */ /* 0x000fea0003800000 */
[----:B------:R-:W-:Y:S02]  /*5010*/  HADD2.F32 R4, -RZ, R0.H0_H0 ;  /* 0x20000000ff047230 */ /* 0x000fe40000004100 */
[----:B------:R-:W-:-:S04]  /*5020*/  IMAD.MOV.U32 R19, RZ, RZ, R23 ;  /* 0x000000ffff137224 */ /* 0x000fc800078e0017 */
[----:B------:R-:W0:Y:S02]  /*5030*/  F2I.S64.TRUNC R4, R4 ;  /* 0x0000000400047311 */ /* 0x000e24000020d900 */
[----:B0-----:R1:W-:Y:S01]  /*5040*/  STG.E.64 desc[UR36][R2.64], R4 ;  /* 0x0000000402007986 */ /* 0x0013e2000c101b24 */
[----:B------:R-:W-:Y:S05]  /*5050*/  BRA `(.L_x_1085) ;  /* 0x0000000c00a87947 */ /* 0x000fea0003800000 */
.L_x_1092:
[----:B------:R-:W-:Y:S02]  /*5060*/  HADD2.F32 R0, -RZ, R0.H0_H0 ;  /* 0x20000000ff007230 */ /* 0x000fe40000004100 */
[----:B------:R-:W-:Y:S02]  /*5070*/  IMAD.MOV.U32 R19, RZ, RZ, R23 ;  /* 0x000000ffff137224 */ /* 0x000fe400078e0017 */
[----:B------:R-:W0:Y:S02]  /*5080*/  F2I.FTZ.TRUNC.NTZ R5, R0 ;  /* 0x0000000000057305 */ /* 0x000e24000021f100 */
[----:B0-----:R2:W-:Y:S01]  /*5090*/  STG.E desc[UR36][R2.64], R5 ;  /* 0x0000000502007986 */ /* 0x0015e2000c101924 */
[----:B------:R-:W-:Y:S05]  /*50a0*/  BRA `(.L_x_1085) ;  /* 0x0000000c00947947 */ /* 0x000fea0003800000 */
.L_x_1091:
[----:B------:R-:W-:Y:S02]  /*50b0*/  HADD2.F32 R0, -RZ, R0.H0_H0 ;  /* 0x20000000ff007230 */ /* 0x000fe40000004100 */
[----:B------:R-:W-:Y:S02]  /*50c0*/  IMAD.MOV.U32 R19, RZ, RZ, R23 ;  /* 0x000000ffff137224 */ /* 0x000fe400078e0017 */
[----:B------:R-:W0:Y:S02]  /*50d0*/  F2I.FTZ.TRUNC.NTZ R5, R0 ;  /* 0x0000000000057305 */ /* 0x000e24000021f100 */
[----:B0-----:R0:W-:Y:S01]  /*50e0*/  STG.E.U16 desc[UR36][R2.64], R5 ;  /* 0x0000000502007986 */ /* 0x0011e2000c101524 */
[----:B------:R-:W-:Y:S05]  /*50f0*/  BRA `(.L_x_1085) ;  /* 0x0000000c00807947 */ /* 0x000fea0003800000 */
.L_x_1087:
[----:B------:R-:W-:-:S13]  /*5100*/  ISETP.GT.AND P0, PT, R4, 0x6, PT ;  /* 0x000000060400780c */ /* 0x000fda0003f04270 */
[----:B------:R-:W-:Y:S05]  /*5110*/  @P0 BRA `(.L_x_1093) ;  /* 0x00000000002c0947 */ /* 0x000fea0003800000 */
[----:B------:R-:W-:-:S13]  /*5120*/  ISETP.NE.AND P0, PT, R4, 0x5, PT ;  /* 0x000000050400780c */ /* 0x000fda0003f05270 */
[----:B------:R-:W-:Y:S05]  /*5130*/  @!P0 BRA `(.L_x_1094) ;  /* 0x0000000000188947 */ /* 0x000fea0003800000 */
[----:B------:R-:W-:-:S13]  /*5140*/  ISETP.NE.AND P0, PT, R4, 0x6, PT ;  /* 0x000000060400780c */ /* 0x000fda0003f05270 */
[----:B------:R-:W-:Y:S05]  /*5150*/  @P0 BRA `(.L_x_1090) ;  /* 0x0000000800fc0947 */ /* 0x000fea0003800000 */
[----:B------:R-:W-:Y:S02]  /*5160*/  HADD2.F32 R5, -RZ, R0.H0_H0 ;  /* 0x20000000ff057230 */ /* 0x000fe40000004100 */
[----:B------:R-:W-:-:S03]  /*5170*/  IMAD.MOV.U32 R19, RZ, RZ, R23 ;  /* 0x000000ffff137224 */ /* 0x000fc600078e0017 */
[----:B------:R0:W-:Y:S01]  /*5180*/  STG.E desc[UR36][R2.64], R5 ;  /* 0x0000000502007986 */ /* 0x0001e2000c101924 */
[----:B------:R-:W-:Y:S05]  /*5190*/  BRA `(.L_x_1085) ;  /* 0x0000000c00587947 */ /* 0x000fea0003800000 */
.L_x_1094:
[----:B------:R0:W-:Y:S01]  /*51a0*/  STG.E.U16 desc[UR36][R2.64], R0 ;  /* 0x0000000002007986 */ /* 0x0001e2000c101524 */
[----:B------:R-:W-:Y:S01]  /*51b0*/  IMAD.MOV.U32 R19, RZ, RZ, R23 ;  /* 0x000000ffff137224 */ /* 0x000fe200078e0017 */
[----:B------:R-:W-:Y:S06]  /*51c0*/  BRA `(.L_x_1085) ;  /* 0x0000000c004c7947 */ /* 0x000fec0003800000 */
.L_x_1093:
[----:B------:R-:W-:-:S13]  /*51d0*/  ISETP.NE.AND P0, PT, R4, 0x7, PT ;  /* 0x000000070400780c */ /* 0x000fda0003f05270 */
[----:B------:R-:W-:Y:S05]  /*51e0*/  @!P0 BRA `(.L_x_1095) ;  /* 0x00000000003c8947 */ /* 0x000fea0003800000 */
[----:B------:R-:W-:-:S13]  /*51f0*/  ISETP.NE.AND P0, PT, R4, 0x8, PT ;  /* 0x000000080400780c */ /* 0x000fda0003f05270 */
[----:B------:R-:W-:Y:S05]  /*5200*/  @!P0 BRA `(.L_x_1096) ;  /* 0x00000000001c8947 */ /* 0x000fea0003800000 */
[----:B------:R-:W-:-:S13]  /*5210*/  ISETP.NE.AND P0, PT, R4, 0x9, PT ;  /* 0x000000090400780c */ /* 0x000fda0003f05270 */
[----:B------:R-:W-:Y:S05]  /*5220*/  @P0 BRA `(.L_x_1090) ;  /* 0x0000000800c80947 */ /* 0x000fea0003800000 */
[----:B------:R-:W-:Y:S02]  /*5230*/  HADD2.F32 R4, -RZ, R0.H0_H0 ;  /* 0x20000000ff047230 */ /* 0x000fe40000004100 */
[----:B------:R-:W-:Y:S02]  /*5240*/  IMAD.MOV.U32 R5, RZ, RZ, RZ ;  /* 0x000000ffff057224 */ /* 0x000fe400078e00ff */
[----:B------:R-:W-:-:S03]  /*5250*/  IMAD.MOV.U32 R19, RZ, RZ, R23 ;  /* 0x000000ffff137224 */ /* 0x000fc600078e0017 */
[----:B------:R0:W-:Y:S01]  /*5260*/  STG.E.64 desc[UR36][R2.64], R4 ;  /* 0x0000000402007986 */ /* 0x0001e2000c101b24 */
[----:B------:R-:W-:Y:S05]  /*5270*/  BRA `(.L_x_1085) ;  /* 0x0000000c00207947 */ /* 0x000fea0003800000 */
.L_x_1096:
[----:B------:R-:W-:Y:S02]  /*5280*/  HADD2.F32 R0, -RZ, R0.H0_H0 ;  /* 0x20000000ff007230 */ /* 0x000fe40000004100 */
[----:B------:R-:W-:-:S03]  /*5290*/  IMAD.MOV.U32 R19, RZ, RZ, R23 ;  /* 0x000000ffff137224 */ /* 0x000fc600078e0017 */
[----:B------:R-:W-:-:S04]  /*52a0*/  F2FP.F16.F32.PACK_AB R0, RZ, R0 ;  /* 0x00000000ff00723e */ /* 0x000fc800000000ff */
[----:B------:R-:W-:-:S05]  /*52b0*/  PRMT R0, R0, 0x5410, RZ ;  /* 0x0000541000007816 */ /* 0x000fca00000000ff */
[----:B------:R0:W-:Y:S01]  /*52c0*/  STG.E desc[UR36][R2.64], R0 ;  /* 0x0000000002007986 */ /* 0x0001e2000c101924 */
[----:B------:R-:W-:Y:S05]  /*52d0*/  BRA `(.L_x_1085) ;  /* 0x0000000c00087947 */ /* 0x000fea0003800000 */
.L_x_1095:
[----:B------:R-:W-:Y:S02]  /*52e0*/  HADD2.F32 R4, -RZ, R0.H0_H0 ;  /* 0x20000000ff047230 */ /* 0x000fe40000004100 */
[----:B------:R-:W-:-:S03]  /*52f0*/  IMAD.MOV.U32 R19, RZ, RZ, R23 ;  /* 0x000000ffff137224 */ /* 0x000fc600078e0017 */
[----:B------:R-:W-:-:S06]  /*5300*/  FMUL.FTZ R4, R4, 1 ;  /* 0x3f80000004047820 */ /* 0x000fcc0000410000 */
[----:B------:R-:W0:Y:S02]  /*5310*/  F2F.F64.F32 R4, R4 ;  /* 0x0000000400047310 */ /* 0x000e240000201800 */
[----:B0-----:R0:W-:Y:S01]  /*5320*/  STG.E.64 desc[UR36][R2.64], R4 ;  /* 0x0000000402007986 */ /* 0x0011e2000c101b24 */
[----:B------:R-:W-:Y:S05]  /*5330*/  BRA `(.L_x_1085) ;  /* 0x0000000800f07947 */ /* 0x000fea0003800000 */
.L_x_1086:
        /* <DEDUP_REMOVED lines=10> */
[----:B------:R-:W-:-:S04]  /*53e0*/  FSETP.NEU.FTZ.AND P0, PT, R0, RZ, PT ;  /* 0x000000ff0000720b */ /* 0x000fc80003f1d000 */
[----:B------:R-:W-:-:S05]  /*53f0*/  SEL R5, RZ, 0x1, !P0 ;  /* 0x00000001ff057807 */ /* 0x000fca0004000000 */
[----:B------:R0:W-:Y:S01]  /*5400*/  STG.E.U8 desc[UR36][R2.64], R5 ;  /* 0x0000000502007986 */ /* 0x0001e2000c101124 */
[----:B------:R-:W-:Y:S05]  /*5410*/  BRA `(.L_x_1085) ;  /* 0x0000000800b87947 */ /* 0x000fea0003800000 */
.L_x_1099:
[----:B------:R-:W-:Y:S01]  /*5420*/  HADD2.F32 R0, -RZ, R0.H0_H0 ;  /* 0x20000000ff007230 */ /* 0x000fe20000004100 */
[----:B------:R-:W-:Y:S01]  /*5430*/  CS2R R6, SRZ ;  /* 0x0000000000067805 */ /* 0x000fe2000001ff00 */
[----:B------:R-:W-:-:S03]  /*5440*/  IMAD.MOV.U32 R19, RZ, RZ, R23 ;  /* 0x000000ffff137224 */ /* 0x000fc600078e0017 */
[----:B------:R-:W-:-:S04]  /*5450*/  FMUL.FTZ R0, R0, 1 ;  /* 0x3f80000000007820 */ /* 0x000fc80000410000 */
[----:B------:R-:W0:Y:S02]  /*5460*/  F2F.F64.F32 R4, R0 ;  /* 0x0000000000047310 */ /* 0x000e240000201800 */
[----:B0-----:R0:W-:Y:S01]  /*5470*/  STG.E.128 desc[UR36][R2.64], R4 ;  /* 0x0000000402007986 */ /* 0x0011e2000c101d24 */
[----:B------:R-:W-:Y:S05]  /*5480*/  BRA `(.L_x_1085) ;  /* 0x00000008009c7947 */ /* 0x000fea0003800000 */
.L_x_1098:
        /* <DEDUP_REMOVED lines=21> */
.L_x_1103:
[----:B------:R-:W-:Y:S05]  /*55e0*/  BSYNC B0 ;  /* 0x0000000000007941 */ /* 0x000fea0003800000 */
.L_x_1102:
[----:B------:R-:W-:Y:S01]  /*55f0*/  LOP3.LUT R5, R0, R5, RZ, 0xfc, !PT ;  /* 0x0000000500057212 */ /* 0x000fe200078efcff */
[----:B------:R-:W-:-:S04]  /*5600*/  IMAD.MOV.U32 R19, RZ, RZ, R23 ;  /* 0x000000ffff137224 */ /* 0x000fc800078e0017 */
[----:B------:R0:W-:Y:S01]  /*5610*/  STG.E.U8 desc[UR36][R2.64], R5 ;  /* 0x0000000502007986 */ /* 0x0001e2000c101124 */
[----:B------:R-:W-:Y:S05]  /*5620*/  BRA `(.L_x_1085) ;  /* 0x0000000800347947 */ /* 0x000fea0003800000 */
.L_x_1101:
        /* <DEDUP_REMOVED lines=13> */
.L_x_1105:
[----:B------:R-:W-:Y:S01]  /*5700*/  IMAD.MOV.U32 R0, RZ, RZ, 0x7f ;  /* 0x0000007fff007424 */ /* 0x000fe200078e00ff */
[----:B------:R-:W-:-:S04]  /*5710*/  ISETP.GT.U32.AND P0, PT, R4, 0x7f800000, PT ;  /* 0x7f8000000400780c */ /* 0x000fc80003f04070 */
[----:B------:R-:W-:-:S09]  /*5720*/  SEL R0, R0, 0x7c, P0 ;  /* 0x0000007c00007807 */ /* 0x000fd20000000000 */
.L_x_1106:
[----:B------:R-:W-:Y:S05]  /*5730*/  BSYNC B0 ;  /* 0x0000000000007941 */ /* 0x000fea0003800000 */
.L_x_1104:
[----:B------:R-:W-:Y:S01]  /*5740*/  LOP3.LUT R4, R5, 0x80000000, RZ, 0xc0, !PT ;  /* 0x8000000005047812 */ /* 0x000fe200078ec0ff */
[----:B------:R-:W-:-:S03]  /*5750*/  IMAD.MOV.U32 R19, RZ, RZ, R23 ;  /* 0x000000ffff137224 */ /* 0x000fc600078e0017 */
[----:B------:R-:W-:-:S04]  /*5760*/  SHF.R.U32.HI R5, RZ, 0x18, R4 ;  /* 0x00000018ff057819 */ /* 0x000fc80000011604 */
[----:B------:R-:W-:-:S05]  /*5770*/  LOP3.LUT R5, R0, R5, RZ, 0xfc, !PT ;  /* 0x0000000500057212 */ /* 0x000fca00078efcff */
[----:B------:R0:W-:Y:S01]  /*5780*/  STG.E.U8 desc[UR36][R2.64], R5 ;  /* 0x0000000502007986 */ /* 0x0001e2000c101124 */
[----:B------:R-:W-:Y:S05]  /*5790*/  BRA `(.L_x_1085) ;  /* 0x0000000400d87947 */ /* 0x000fea0003800000 */
.L_x_1100:
[----:B------:R-:W-:Y:S02]  /*57a0*/  HADD2.F32 R0, -RZ, R0.H0_H0 ;  /* 0x20000000ff007230 */ /* 0x000fe40000004100 */
[----:B------:R-:W-:-:S03]  /*57b0*/  IMAD.MOV.U32 R19, RZ, RZ, R23 ;  /* 0x000000ffff137224 */ /* 0x000fc600078e0017 */
[----:B------:R-:W-:-:S05]  /*57c0*/  F2FP.BF16.F32.PACK_AB R0, RZ, R0 ;  /* 0x00000000ff00723e */ /* 0x000fca00000010ff */
[----:B------:R0:W-:Y:S01]  /*57d0*/  STG.E.U16 desc[UR36][R2.64], R0 ;  /* 0x0000000002007986 */ /* 0x0001e2000c101524 */
[----:B------:R-:W-:Y:S05]  /*57e0*/  BRA `(.L_x_1085) ;  /* 0x0000000400c47947 */ /* 0x000fea0003800000 */
.L_x_1097:
        /* <DEDUP_REMOVED lines=10> */
[----:B------:R-:W0:Y:S02]  /*5890*/  F2I.FTZ.U32.TRUNC.NTZ R5, R5 ;  /* 0x0000000500057305 */ /* 0x000e24000021f000 */
[----:B0-----:R0:W-:Y:S01]  /*58a0*/  STG.E.U16 desc[UR36][R2.64], R5 ;  /* 0x0000000502007986 */ /* 0x0011e2000c101524 */
[----:B------:R-:W-:Y:S05]  /*58b0*/  BRA `(.L_x_1085) ;  /* 0x0000000400907947 */ /* 0x000fea0003800000 */
.L_x_1109:
        /* <DEDUP_REMOVED lines=17> */
.L_x_1112:
[----:B------:R-:W-:-:S04]  /*59d0*/  LOP3.LUT R0, R7, 0x80000000, RZ, 0xc0, !PT ;  /* 0x8000000007007812 */ /* 0x000fc800078ec0ff */
[----:B------:R-:W-:-:S04]  /*59e0*/  SHF.R.U32.HI R5, RZ, 0x18, R0 ;  /* 0x00000018ff057819 */ /* 0x000fc80000011600 */
[----:B------:R-:W-:-:S04]  /*59f0*/  LOP3.LUT R4, R4, R5, RZ, 0xfc, !PT ;  /* 0x0000000504047212 */ /* 0x000fc800078efcff */
[----:B------:R-:W-:-:S07]  /*5a00*/  PRMT R0, R4, 0x7610, R0 ;  /* 0x0000761004007816 */ /* 0x000fce0000000000 */
.L_x_1111:
[----:B------:R-:W-:Y:S05]  /*5a10*/  BSYNC B0 ;  /* 0x0000000000007941 */ /* 0x000fea0003800000 */
.L_x_1110:
[----:B------:R0:W-:Y:S01]  /*5a20*/  STG.E.U8 desc[UR36][R2.64], R0 ;  /* 0x0000000002007986 */ /* 0x0001e2000c101124 */
[----:B------:R-:W-:Y:S01]  /*5a30*/  IMAD.MOV.U32 R19, RZ, RZ, R23 ;  /* 0x000000ffff137224 */ /* 0x000fe200078e0017 */
[----:B------:R-:W-:Y:S06]  /*5a40*/  BRA `(.L_x_1085) ;  /* 0x00000004002c7947 */ /* 0x000fec0003800000 */
.L_x_1108:
        /* <DEDUP_REMOVED lines=17> */
.L_x_1115:
[----:B------:R-:W-:-:S04]  /*5b60*/  LOP3.LUT R0, R7, 0x80000000, RZ, 0xc0, !PT ;  /* 0x8000000007007812 */ /* 0x000fc800078ec0ff */
[----:B------:R-:W-:-:S04]  /*5b70*/  SHF.R.U32.HI R5, RZ, 0x18, R0 ;  /* 0x00000018ff057819 */ /* 0x000fc80000011600 */
[----:B------:R-:W-:-:S04]  /*5b80*/  LOP3.LUT R4, R4, R5, RZ, 0xfc, !PT ;  /* 0x0000000504047212 */ /* 0x000fc800078efcff */
[----:B------:R-:W-:-:S07]  /*5b90*/  PRMT R0, R4, 0x7610, R0 ;  /* 0x0000761004007816 */ /* 0x000fce0000000000 */
.L_x_1114:
[----:B------:R-:W-:Y:S05]  /*5ba0*/  BSYNC B0 ;  /* 0x0000000000007941 */ /* 0x000fea0003800000 */
.L_x_1113:
[----:B------:R0:W-:Y:S01]  /*5bb0*/  STG.E.U8 desc[UR36][R2.64], R0 ;  /* 0x0000000002007986 */ /* 0x0001e2000c101124 */
[----:B------:R-:W-:Y:S01]  /*5bc0*/  IMAD.MOV.U32 R19, RZ, RZ, R23 ;  /* 0x000000ffff137224 */ /* 0x000fe200078e0017 */
[----:B------:R-:W-:Y:S06]  /*5bd0*/  BRA `(.L_x_1085) ;  /* 0x0000000000c87947 */ /* 0x000fec0003800000 */
.L_x_1107:
[----:B------:R-:W-:-:S13]  /*5be0*/  ISETP.NE.AND P0, PT, R4, 0x1c, PT ;  /* 0x0000001c0400780c */ /* 0x000fda0003f05270 */
[----:B------:R-:W-:Y:S05]  /*5bf0*/  @!P0 BRA `(.L_x_1116) ;  /* 0x0000000000b08947 */ /* 0x000fea0003800000 */
[----:B------:R-:W-:-:S13]  /*5c00*/  ISETP.NE.AND P0, PT, R4, 0x1d, PT ;  /* 0x0000001d0400780c */ /* 0x000fda0003f05270 */
[----:B------:R-:W-:Y:S05]  /*5c10*/  @!P0 BRA `(.L_x_1117) ;  /* 0x0000000000948947 */ /* 0x000fea0003800000 */
[----:B------:R-:W-:-:S13]  /*5c20*/  ISETP.NE.AND P0, PT, R4, 0x2c, PT ;  /* 0x0000002c0400780c */ /* 0x000fda0003f05270 */
[----:B------:R-:W-:Y:S05]  /*5c30*/  @P0 BRA `(.L_x_1090) ;  /* 0x0000000000440947 */ /* 0x000fea0003800000 */
[----:B------:R-:W-:Y:S02]  /*5c40*/  HADD2.F32 R5, -RZ, R0.H0_H0 ;  /* 0x20000000ff057230 */ /* 0x000fe40000004100 */
        /* <DEDUP_REMOVED lines=16> */
.L_x_1090:
        /* <DEDUP_REMOVED lines=16> */
.L_x_1118:
[----:B------:R-:W-:Y:S01]  /*5e50*/  IMAD.MOV.U32 R19, RZ, RZ, R23 ;  /* 0x000000ffff137224 */ /* 0x000fe200078e0017 */
[----:B------:R-:W-:Y:S06]  /*5e60*/  BRA `(.L_x_1085) ;  /* 0x0000000000247947 */ /* 0x000fec0003800000 */
.L_x_1117:
[----:B------:R-:W-:Y:S02]  /*5e70*/  HADD2.F32 R4, -RZ, R0.H0_H0 ;  /* 0x20000000ff047230 */ /* 0x000fe40000004100 */
[----:B------:R-:W-:-:S04]  /*5e80*/  IMAD.MOV.U32 R19, RZ, RZ, R23 ;  /* 0x000000ffff137224 */ /* 0x000fc800078e0017 */
[----:B------:R-:W0:Y:S02]  /*5e90*/  F2I.U64.TRUNC R4, R4 ;  /* 0x0000000400047311 */ /* 0x000e24000020d800 */
[----:B0-----:R0:W-:Y:S01]  /*5ea0*/  STG.E.64 desc[UR36][R2.64], R4 ;  /* 0x0000000402007986 */ /* 0x0011e2000c101b24 */
[----:B------:R-:W-:Y:S05]  /*5eb0*/  BRA `(.L_x_1085) ;  /* 0x0000000000107947 */ /* 0x000fea0003800000 */
.L_x_1116:
[----:B------:R-:W-:Y:S02]  /*5ec0*/  HADD2.F32 R0, -RZ, R0.H0_H0 ;  /* 0x20000000ff007230 */ /* 0x000fe40000004100 */
[----:B------:R-:W-:Y:S02]  /*5ed0*/  IMAD.MOV.U32 R19, RZ, RZ, R23 ;  /* 0x000000ffff137224 */ /* 0x000fe400078e0017 */
[----:B------:R-:W0:Y:S02]  /*5ee0*/  F2I.FTZ.U32.TRUNC.NTZ R5, R0 ;  /* 0x0000000000057305 */ /* 0x000e24000021f000 */
[----:B0-----:R0:W-:Y:S03]  /*5ef0*/  STG.E desc[UR36][R2.64], R5 ;  /* 0x0000000502007986 */ /* 0x0011e6000c101924 */
.L_x_1085:
[----:B------:R-:W-:Y:S05]  /*5f00*/  BSYNC B6 ;  /* 0x0000000000067941 */ /* 0x000fea0003800000 */
.L_x_1084:
[----:B------:R-:W-:Y:S01]  /*5f10*/  ISETP.GE.AND P0, PT, R19, R16, PT ;  /* 0x000000101300720c */ /* 0x000fe20003f06270 */
[----:B------:R-:W-:-:S12]  /*5f20*/  BSSY B6, `(.L_x_1119) ;  /* 0x00001fc000067945 */ /* 0x000fd80003800000 */
[----:B------:R-:W-:Y:S05]  /*5f30*/  @P0 BRA `(.L_x_1120) ;  /* 0x0000001c00e80947 */ /* 0x000fea0003800000 */
[----:B012345:R-:W0:Y:S01]  /*5f40*/  LDC.64 R2, c[0x0][0x218] ;  /* 0x00008600ff027b82 */ /* 0x03fe220000000a00 */
        /* <DEDUP_REMOVED lines=17> */
[----:B------:R-:W-:-:S06]  /*6060*/  HADD2.F32 R25, -RZ, R25.H0_H0 ;  /* 0x20000019ff197230 */ /* 0x000fcc0000004100 */
[----:B------:R-:W0:Y:S02]  /*6070*/  F2I.FTZ.TRUNC.NTZ R25, R25 ;  /* 0x0000001900197305 */ /* 0x000e24000021f100 */
[----:B0-----:R3:W-:Y:S01]  /*6080*/  STG.E.U8 desc[UR36][R2.64], R25 ;  /* 0x0000001902007986 */ /* 0x0017e2000c101124 */
[----:B------:R-:W-:Y:S05]  /*6090*/  BRA `(.L_x_1126) ;  /* 0x0000000c00947947 */ /* 0x000fea0003800000 */
.L_x_1124:
[----:B------:R-:W-:-:S06]  /*60a0*/  HADD2.F32 R5, -RZ, R25.H0_H0 ;  /* 0x20000019ff057230 */ /* 0x000fcc0000004100 */
[----:B------:R-:W0:Y:S02]  /*60b0*/  F2I.S64.TRUNC R4, R5 ;  /* 0x0000000500047311 */ /* 0x000e24000020d900 */
[----:B0-----:R4:W-:Y:S01]  /*60c0*/  STG.E.U8 desc[UR36][R2.64], R4 ;  /* 0x0000000402007986 */ /* 0x0019e2000c101124 */
[----:B------:R-:W-:Y:S05]  /*60d0*/  BRA `(.L_x_1126) ;  /* 0x0000000c00847947 */ /* 0x000fea0003800000 */
.L_x_1123:
        /* <DEDUP_REMOVED lines=10> */
.L_x_1128:
[----:B------:R-:W-:-:S06]  /*6180*/  HADD2.F32 R25, -RZ, R25.H0_H0 ;  /* 0x20000019ff197230 */ /* 0x000fcc0000004100 */
[----:B------:R-:W0:Y:S02]  /*6190*/  F2I.FTZ.TRUNC.NTZ R25, R25 ;  /* 0x0000001900197305 */ /* 0x000e24000021f100 */
[----:B0-----:R2:W-:Y:S01]  /*61a0*/  STG.E desc[UR36][R2.64], R25 ;  /* 0x0000001902007986 */ /* 0x0015e2000c101924 */
[----:B------:R-:W-:Y:S05]  /*61b0*/  BRA `(.L_x_1126) ;  /* 0x0000000c004c7947 */ /* 0x000fea0003800000 */
.L_x_1127:
[----:B------:R-:W-:-:S06]  /*61c0*/  HADD2.F32 R25, -RZ, R25.H0_H0 ;  /* 0x20000019ff197230 */ /* 0x000fcc0000004100 */
[----:B------:R-:W0:Y:S02]  /*61d0*/  F2I.FTZ.TRUNC.NTZ R25, R25 ;  /* 0x0000001900197305 */ /* 0x000e24000021f100 */
[----:B0-----:R0:W-:Y:S01]  /*61e0*/  STG.E.U16 desc[UR36][R2.64], R25 ;  /* 0x0000001902007986 */ /* 0x0011e2000c101524 */
[----:B------:R-:W-:Y:S05]  /*61f0*/  BRA `(.L_x_1126) ;  /* 0x0000000c003c7947 */ /* 0x000fea0003800000 */
.L_x_1122:
        /* <DEDUP_REMOVED lines=9> */
.L_x_1130:
[----:B------:R0:W-:Y:S01]  /*6290*/  STG.E.U16 desc[UR36][R2.64], R25 ;  /* 0x0000001902007986 */ /* 0x0001e2000c101524 */
[----:B------:R-:W-:Y:S05]  /*62a0*/  BRA `(.L_x_1126) ;  /* 0x0000000c00107947 */ /* 0x000fea0003800000 */
.L_x_1129:
        /* <DEDUP_REMOVED lines=10> */
.L_x_1132:
[----:B------:R-:W-:-:S05]  /*6350*/  HADD2.F32 R0, -RZ, R25.H0_H0 ;  /* 0x20000019ff007230 */ /* 0x000fca0000004100 */
[----:B------:R-:W-:-:S04]  /*6360*/  F2FP.F16.F32.PACK_AB R0, RZ, R0 ;  /* 0x00000000ff00723e */ /* 0x000fc800000000ff */
[----:B------:R-:W-:-:S05]  /*6370*/  PRMT R0, R0, 0x5410, RZ ;  /* 0x0000541000007816 */ /* 0x000fca00000000ff */
[----:B------:R0:W-:Y:S01]  /*6380*/  STG.E desc[UR36][R2.64], R0 ;  /* 0x0000000002007986 */ /* 0x0001e2000c101924 */
[----:B------:R-:W-:Y:S05]  /*6390*/  BRA `(.L_x_1126) ;  /* 0x0000000800d47947 */ /* 0x000fea0003800000 */
.L_x_1131:
[----:B------:R-:W-:-:S05]  /*63a0*/  HADD2.F32 R4, -RZ, R25.H0_H0 ;  /* 0x20000019ff047230 */ /* 0x000fca0000004100 */
[----:B------:R-:W-:-:S06]  /*63b0*/  FMUL.FTZ R4, R4, 1 ;  /* 0x3f80000004047820 */ /* 0x000fcc0000410000 */
[----:B------:R-:W0:Y:S02]  /*63c0*/  F2F.F64.F32 R4, R4 ;  /* 0x0000000400047310 */ /* 0x000e240000201800 */
[----:B0-----:R0:W-:Y:S01]  /*63d0*/  STG.E.64 desc[UR36][R2.64], R4 ;  /* 0x0000000402007986 */ /* 0x0011e2000c101b24 */
[----:B------:R-:W-:Y:S05]  /*63e0*/  BRA `(.L_x_1126) ;  /* 0x0000000800c07947 */ /* 0x000fea0003800000 */
.L_x_1121:
        /* <DEDUP_REMOVED lines=13> */
.L_x_1135:
[----:B------:R-:W-:Y:S01]  /*64c0*/  HADD2.F32 R25, -RZ, R25.H0_H0 ;  /* 0x20000019ff197230 */ /* 0x000fe20000004100 */
[----:B------:R-:W-:-:S04]  /*64d0*/  CS2R R6, SRZ ;  /* 0x0000000000067805 */ /* 0x000fc8000001ff00 */
[----:B------:R-:W-:-:S06]  /*64e0*/  FMUL.FTZ R4, R25, 1 ;  /* 0x3f80000019047820 */ /* 0x000fcc0000410000 */
[----:B------:R-:W0:Y:S02]  /*64f0*/  F2F.F64.F32 R4, R4 ;  /* 0x0000000400047310 */ /* 0x000e240000201800 */
[----:B0-----:R0:W-:Y:S01]  /*6500*/  STG.E.128 desc[UR36][R2.64], R4 ;  /* 0x0000000402007986 */ /* 0x0011e2000c101d24 */
[----:B------:R-:W-:Y:S05]  /*6510*/  BRA `(.L_x_1126) ;  /* 0x0000000800747947 */ /* 0x000fea0003800000 */
.L_x_1134:
        /* <DEDUP_REMOVED lines=21> */
.L_x_1139:
[----:B------:R-:W-:Y:S05]  /*6670*/  BSYNC B0 ;  /* 0x0000000000007941 */ /* 0x000fea0003800000 */
.L_x_1138:
[----:B------:R-:W-:-:S05]  /*6680*/  LOP3.LUT R5, R0, R5, RZ, 0xfc, !PT ;  /* 0x0000000500057212 */ /* 0x000fca00078efcff */
[----:B------:R0:W-:Y:S01]  /*6690*/  STG.E.U8 desc[UR36][R2.64], R5 ;  /* 0x0000000502007986 */ /* 0x0001e2000c101124 */
[----:B------:R-:W-:Y:S05]  /*66a0*/  BRA `(.L_x_1126) ;  /* 0x0000000800107947 */ /* 0x000fea0003800000 */
.L_x_1137:
        /* <DEDUP_REMOVED lines=13> */
.L_x_1141:
[----:B------:R-:W-:Y:S01]  /*6780*/  IMAD.MOV.U32 R0, RZ, RZ, 0x7f ;  /* 0x0000007fff007424 */ /* 0x000fe200078e00ff */
[----:B------:R-:W-:-:S04]  /*6790*/  ISETP.GT.U32.AND P0, PT, R4, 0x7f800000, PT ;  /* 0x7f8000000400780c */ /* 0x000fc80003f04070 */
[----:B------:R-:W-:-:S09]  /*67a0*/  SEL R0, R0, 0x7c, P0 ;  /* 0x0000007c00007807 */ /* 0x000fd20000000000 */
.L_x_1142:
[----:B------:R-:W-:Y:S05]  /*67b0*/  BSYNC B0 ;  /* 0x0000000000007941 */ /* 0x000fea0003800000 */
.L_x_1140:
[----:B------:R-:W-:-:S04]  /*67c0*/  LOP3.LUT R4, R25, 0x80000000, RZ, 0xc0, !PT ;  /* 0x8000000019047812 */ /* 0x000fc800078ec0ff */
[----:B------:R-:W-:-:S04]  /*67d0*/  SHF.R.U32.HI R5, RZ, 0x18, R4 ;  /* 0x00000018ff057819 */ /* 0x000fc80000011604 */
[----:B------:R-:W-:-:S05]  /*67e0*/  LOP3.LUT R5, R0, R5, RZ, 0xfc, !PT ;  /* 0x0000000500057212 */ /* 0x000fca00078efcff */
[----:B------:R0:W-:Y:S01]  /*67f0*/  STG.E.U8 desc[UR36][R2.64], R5 ;  /* 0x0000000502007986 */ /* 0x0001e2000c101124 */
[----:B------:R-:W-:Y:S05]  /*6800*/  BRA `(.L_x_1126) ;  /* 0x0000000400b87947 */ /* 0x000fea0003800000 */
.L_x_1136:
[----:B------:R-:W-:-:S05]  /*6810*/  HADD2.F32 R0, -RZ, R25.H0_H0 ;  /* 0x20000019ff007230 */ /* 0x000fca0000004100 */
[----:B------:R-:W-:-:S05]  /*6820*/  F2FP.BF16.F32.PACK_AB R0, RZ, R0 ;  /* 0x00000000ff00723e */ /* 0x000fca00000010ff */
[----:B------:R0:W-:Y:S01]  /*6830*/  STG.E.U16 desc[UR36][R2.64], R0 ;  /* 0x0000000002007986 */ /* 0x0001e2000c101524 */
[----:B------:R-:W-:Y:S05]  /*6840*/  BRA `(.L_x_1126) ;  /* 0x0000000400a87947 */ /* 0x000fea0003800000 */
.L_x_1133:
        /* <DEDUP_REMOVED lines=12> */
.L_x_1145:
        /* <DEDUP_REMOVED lines=17> */
.L_x_1148:
[----:B------:R-:W-:-:S04]  /*6a20*/  LOP3.LUT R0, R25, 0x80000000, RZ, 0xc0, !PT ;  /* 0x8000000019007812 */ /* 0x000fc800078ec0ff */
[----:B------:R-:W-:-:S04]  /*6a30*/  SHF.R.U32.HI R5, RZ, 0x18, R0 ;  /* 0x00000018ff057819 */ /* 0x000fc80000011600 */
[----:B------:R-:W-:-:S04]  /*6a40*/  LOP3.LUT R4, R4, R5, RZ, 0xfc, !PT ;  /* 0x0000000504047212 */ /* 0x000fc800078efcff */
[----:B------:R-:W-:-:S07]  /*6a50*/  PRMT R0, R4, 0x7610, R0 ;  /* 0x0000761004007816 */ /* 0x000fce0000000000 */
.L_x_1147:
[----:B------:R-:W-:Y:S05]  /*6a60*/  BSYNC B0 ;  /* 0x0000000000007941 */ /* 0x000fea0003800000 */
.L_x_1146:
[----:B------:R0:W-:Y:S01]  /*6a70*/  STG.E.U8 desc[UR36][R2.64], R0 ;  /* 0x0000000002007986 */ /* 0x0001e2000c101124 */
[----:B------:R-:W-:Y:S05]  /*6a80*/  BRA `(.L_x_1126) ;  /* 0x0000000400187947 */ /* 0x000fea0003800000 */
.L_x_1144:
        /* <DEDUP_REMOVED lines=17> */
.L_x_1151:
[----:B------:R-:W-:-:S04]  /*6ba0*/  LOP3.LUT R0, R25, 0x80000000, RZ, 0xc0, !PT ;  /* 0x8000000019007812 */ /* 0x000fc800078ec0ff */
[----:B------:R-:W-:-:S04]  /*6bb0*/  SHF.R.U32.HI R5, RZ, 0x18, R0 ;  /* 0x00000018ff057819 */ /* 0x000fc80000011600 */
[----:B------:R-:W-:-:S04]  /*6bc0*/  LOP3.LUT R4, R4, R5, RZ, 0xfc, !PT ;  /* 0x0000000504047212 */ /* 0x000fc800078efcff */
[----:B------:R-:W-:-:S07]  /*6bd0*/  PRMT R0, R4, 0x7610, R0 ;  /* 0x0000761004007816 */ /* 0x000fce0000000000 */
.L_x_1150:
[----:B------:R-:W-:Y:S05]  /*6be0*/  BSYNC B0 ;  /* 0x0000000000007941 */ /* 0x000fea0003800000 */
.L_x_1149:
[----:B------:R0:W-:Y:S01]  /*6bf0*/  STG.E.U8 desc[UR36][R2.64], R0 ;  /* 0x0000000002007986 */ /* 0x0001e2000c101124 */
[----:B------:R-:W-:Y:S05]  /*6c00*/  BRA `(.L_x_1126) ;  /* 0x0000000000b87947 */ /* 0x000fea0003800000 */
.L_x_1143:
[----:B------:R-:W-:-:S13]  /*6c10*/  ISETP.NE.AND P0, PT, R0, 0x1c, PT ;  /* 0x0000001c0000780c */ /* 0x000fda0003f05270 */
[----:B------:R-:W-:Y:S05]  /*6c20*/  @!P0 BRA `(.L_x_1152) ;  /* 0x0000000000a48947 */ /* 0x000fea0003800000 */
[----:B------:R-:W-:-:S13]  /*6c30*/  ISETP.NE.AND P0, PT, R0, 0x1d, PT ;  /* 0x0000001d0000780c */ /* 0x000fda0003f05270 */
[----:B------:R-:W-:Y:S05]  /*6c40*/  @!P0 BRA `(.L_x_1153) ;  /* 0x00000000008c8947 */ /* 0x000fea0003800000 */
[----:B------:R-:W-:-:S13]  /*6c50*/  ISETP.NE.AND P0, PT, R0, 0x2c, PT ;  /* 0x0000002c0000780c */ /* 0x000fda0003f05270 */
[----:B------:R-:W-:Y:S05]  /*6c60*/  @P0 BRA `(.L_x_1125) ;  /* 0x0000000000400947 */ /* 0x000fea0003800000 */
[----:B------:R-:W-:Y:S02]  /*6c70*/  HADD2.F32 R25, -RZ, R25.H0_H0 ;  /* 0x20000019ff197230 */ /* 0x000fe40000004100 */
        /* <DEDUP_REMOVED lines=15> */
.L_x_1125:
        /* <DEDUP_REMOVED lines=16> */
.L_x_1154:
[----:B------:R-:W-:Y:S05]  /*6e70*/  BRA `(.L_x_1126) ;  /* 0x00000000001c7947 */ /* 0x000fea0003800000 */
.L_x_1153:
[----:B------:R-:W-:-:S06]  /*6e80*/  HADD2.F32 R4, -RZ, R25.H0_H0 ;  /* 0x20000019ff047230 */ /* 0x000fcc0000004100 */
[----:B------:R-:W0:Y:S02]  /*6e90*/  F2I.U64.TRUNC R4, R4 ;  /* 0x0000000400047311 */ /* 0x000e24000020d800 */
[----:B0-----:R0:W-:Y:S01]  /*6ea0*/  STG.E.64 desc[UR36][R2.64], R4 ;  /* 0x0000000402007986 */ /* 0x0011e2000c101b24 */
[----:B------:R-:W-:Y:S05]  /*6eb0*/  BRA `(.L_x_1126) ;  /* 0x00000000000c7947 */ /* 0x000fea0003800000 */
.L_x_1152:
[----:B------:R-:W-:-:S06]  /*6ec0*/  HADD2.F32 R25, -RZ, R25.H0_H0 ;  /* 0x20000019ff197230 */ /* 0x000fcc0000004100 */
[----:B------:R-:W0:Y:S02]  /*6ed0*/  F2I.FTZ.U32.TRUNC.NTZ R25, R25 ;  /* 0x0000001900197305 */ /* 0x000e24000021f000 */
[----:B0-----:R0:W-:Y:S02]  /*6ee0*/  STG.E desc[UR36][R2.64], R25 ;  /* 0x0000001902007986 */ /* 0x0011e4000c101924 */
.L_x_1126:
        /* <DEDUP_REMOVED lines=25> */
.L_x_1158:
[----:B------:R-:W-:-:S06]  /*7080*/  HADD2.F32 R5, -RZ, R24.H0_H0 ;  /* 0x20000018ff057230 */ /* 0x000fcc0000004100 */
[----:B------:R-:W0:Y:S02]  /*7090*/  F2I.S64.TRUNC R4, R5 ;  /* 0x0000000500047311 */ /* 0x000e24000020d900 */
[----:B0-----:R0:W-:Y:S01]  /*70a0*/  STG.E.U8 desc[UR36][R2.64], R4 ;  /* 0x0000000402007986 */ /* 0x0011e2000c101124 */
[----:B------:R-:W-:Y:S05]  /*70b0*/  BRA `(.L_x_1160) ;  /* 0x0000000c00847947 */ /* 0x000fea0003800000 */
.L_x_1157:
        /* <DEDUP_REMOVED lines=10> */
.L_x_1162:
[----:B------:R-:W-:-:S04]  /*7160*/  HADD2.F32 R24, -RZ, R24.H0_H0 ;  /* 0x20000018ff187230 */ /* 0x000fc80000004100 */
[----:B------:R-:W0:Y:S02]  /*7170*/  F2I.FTZ.TRUNC.NTZ R5, R24 ;  /* 0x0000001800057305 */ /* 0x000e24000021f100 */
[----:B0-----:R0:W-:Y:S01]  /*7180*/  STG.E desc[UR36][R2.64], R5 ;  /* 0x0000000502007986 */ /* 0x0011e2000c101924 */
[----:B------:R-:W-:Y:S05]  /*7190*/  BRA `(.L_x_1160) ;  /* 0x0000000c004c7947 */ /* 0x000fea0003800000 */
.L_x_1161:
[----:B------:R-:W-:-:S04]  /*71a0*/  HADD2.F32 R24, -RZ, R24.H0_H0 ;  /* 0x20000018ff187230 */ /* 0x000fc80000004100 */
[----:B------:R-:W0:Y:S02]  /*71b0*/  F2I.FTZ.TRUNC.NTZ R5, R24 ;  /* 0x0000001800057305 */ /* 0x000e24000021f100 */
[----:B0-----:R0:W-:Y:S01]  /*71c0*/  STG.E.U16 desc[UR36][R2.64], R5 ;  /* 0x0000000502007986 */ /* 0x0011e2000c101524 */
[----:B------:R-:W-:Y:S05]  /*71d0*/  BRA `(.L_x_1160) ;  /* 0x0000000c003c7947 */ /* 0x000fea0003800000 */
.L_x_1156:
        /* <DEDUP_REMOVED lines=9> */
.L_x_1164:
[----:B------:R0:W-:Y:S01]  /*7270*/  STG.E.U16 desc[UR36][R2.64], R24 ;  /* 0x0000001802007986 */ /* 0x0001e2000c101524 */
[----:B------:R-:W-:Y:S05]  /*7280*/  BRA `(.L_x_1160) ;  /* 0x0000000c00107947 */ /* 0x000fea0003800000 */
.L_x_1163:
        /* <DEDUP_REMOVED lines=10> */
.L_x_1166:
[----:B------:R-:W-:-:S05]  /*7330*/  HADD2.F32 R0, -RZ, R24.H0_H0 ;  /* 0x20000018ff007230 */ /* 0x000fca0000004100 */
[----:B------:R-:W-:-:S04]  /*7340*/  F2FP.F16.F32.PACK_AB R0, RZ, R0 ;  /* 0x00000000ff00723e */ /* 0x000fc800000000ff */
[----:B------:R-:W-:-:S05]  /*7350*/  PRMT R0, R0, 0x5410, RZ ;  /* 0x0000541000007816 */ /* 0x000fca00000000ff */
[----:B------:R0:W-:Y:S01]  /*7360*/  STG.E desc[UR36][R2.64], R0 ;  /* 0x0000000002007986 */ /* 0x0001e2000c101924 */
[----:B------:R-:W-:Y:S05]  /*7370*/  BRA `(.L_x_1160) ;  /* 0x0000000800d47947 */ /* 0x000fea0003800000 */
.L_x_1165:
[----:B------:R-:W-:-:S05]  /*7380*/  HADD2.F32 R4, -RZ, R24.H0_H0 ;  /* 0x20000018ff047230 */ /* 0x000fca0000004100 */
[----:B------:R-:W-:-:S06]  /*7390*/  FMUL.FTZ R4, R4, 1 ;  /* 0x3f80000004047820 */ /* 0x000fcc0000410000 */
[----:B------:R-:W0:Y:S02]  /*73a0*/  F2F.F64.F32 R4, R4 ;  /* 0x0000000400047310 */ /* 0x000e240000201800 */
[----:B0-----:R0:W-:Y:S01]  /*73b0*/  STG.E.64 desc[UR36][R2.64], R4 ;  /* 0x0000000402007986 */ /* 0x0011e2000c101b24 */
[----:B------:R-:W-:Y:S05]  /*73c0*/  BRA `(.L_x_1160) ;  /* 0x0000000800c07947 */ /* 0x000fea0003800000 */
.L_x_1155:
        /* <DEDUP_REMOVED lines=13> */
.L_x_1169:
[----:B------:R-:W-:Y:S01]  /*74a0*/  HADD2.F32 R24, -RZ, R24.H0_H0 ;  /* 0x20000018ff187230 */ /* 0x000fe20000004100 */
[----:B------:R-:W-:-:S04]  /*74b0*/  CS2R R6, SRZ ;  /* 0x0000000000067805 */ /* 0x000fc8000001ff00 */
[----:B------:R-:W-:-:S06]  /*74c0*/  FMUL.FTZ R4, R24, 1 ;  /* 0x3f80000018047820 */ /* 0x000fcc0000410000 */
[----:B------:R-:W0:Y:S02]  /*74d0*/  F2F.F64.F32 R4, R4 ;  /* 0x0000000400047310 */ /* 0x000e240000201800 */
[----:B0-----:R0:W-:Y:S01]  /*74e0*/  STG.E.128 desc[UR36][R2.64], R4 ;  /* 0x0000000402007986 */ /* 0x0011e2000c101d24 */
[----:B------:R-:W-:Y:S05]  /*74f0*/  BRA `(.L_x_1160) ;  /* 0x0000000800747947 */ /* 0x000fea0003800000 */
.L_x_1168:
        /* <DEDUP_REMOVED lines=21> */
.L_x_1173:
[----:B------:R-:W-:Y:S05]  /*7650*/  BSYNC B0 ;  /* 0x0000000000007941 */ /* 0x000fea0003800000 */
.L_x_1172:
[----:B------:R-:W-:-:S05]  /*7660*/  LOP3.LUT R5, R0, R5, RZ, 0xfc, !PT ;  /* 0x0000000500057212 */ /* 0x000fca00078efcff */
[----:B------:R0:W-:Y:S01]  /*7670*/  STG.E.U8 desc[UR36][R2.64], R5 ;  /* 0x0000000502007986 */ /* 0x0001e2000c101124 */
[----:B------:R-:W-:Y:S05]  /*7680*/  BRA `(.L_x_1160) ;  /* 0x0000000800107947 */ /* 0x000fea0003800000 */
.L_x_1171:
        /* <DEDUP_REMOVED lines=13> */
.L_x_1175:
[----:B------:R-:W-:Y:S01]  /*7760*/  IMAD.MOV.U32 R0, RZ, RZ, 0x7f ;  /* 0x0000007fff007424 */ /* 0x000fe200078e00ff */
[----:B------:R-:W-:-:S04]  /*7770*/  ISETP.GT.U32.AND P0, PT, R4, 0x7f800000, PT ;  /* 0x7f8000000400780c */ /* 0x000fc80003f04070 */
[----:B------:R-:W-:-:S09]  /*7780*/  SEL R0, R0, 0x7c, P0 ;  /* 0x0000007c00007807 */ /* 0x000fd20000000000 */
.L_x_1176:
[----:B------:R-:W-:Y:S05]  /*7790*/  BSYNC B0 ;  /* 0x0000000000007941 */ /* 0x000fea0003800000 */
.L_x_1174:
[----:B------:R-:W-:-:S04]  /*77a0*/  LOP3.LUT R4, R5, 0x80000000, RZ, 0xc0, !PT ;  /* 0x8000000005047812 */ /* 0x000fc800078ec0ff */
[----:B------:R-:W-:-:S04]  /*77b0*/  SHF.R.U32.HI R5, RZ, 0x18, R4 ;  /* 0x00000018ff057819 */ /* 0x000fc80000011604 */
[----:B------:R-:W-:-:S05]  /*77c0*/  LOP3.LUT R5, R0, R5, RZ, 0xfc, !PT ;  /* 0x0000000500057212 */ /* 0x000fca00078efcff */
[----:B------:R0:W-:Y:S01]  /*77d0*/  STG.E.U8 desc[UR36][R2.64], R5 ;  /* 0x0000000502007986 */ /* 0x0001e2000c101124 */
[----:B------:R-:W-:Y:S05]  /*77e0*/  BRA `(.L_x_1160) ;  /* 0x0000000400b87947 */ /* 0x000fea0003800000 */
.L_x_1170:
[----:B------:R-:W-:-:S05]  /*77f0*/  HADD2.F32 R0, -RZ, R24.H0_H0 ;  /* 0x20000018ff007230 */ /* 0x000fca0000004100 */
[----:B------:R-:W-:-:S05]  /*7800*/  F2FP.BF16.F32.PACK_AB R0, RZ, R0 ;  /* 0x00000000ff00723e */ /* 0x000fca00000010ff */
[----:B------:R0:W-:Y:S01]  /*7810*/  STG.E.U16 desc[UR36][R2.64], R0 ;  /* 0x0000000002007986 */ /* 0x0001e2000c101524 */
[----:B------:R-:W-:Y:S05]  /*7820*/  BRA `(.L_x_1160) ;  /* 0x0000000400a87947 */ /* 0x000fea0003800000 */
.L_x_1167:
        /* <DEDUP_REMOVED lines=12> */
.L_x_1179:
        /* <DEDUP_REMOVED lines=17> */
.L_x_1182:
[----:B------:R-:W-:-:S04]  /*7a00*/  LOP3.LUT R0, R7, 0x80000000, RZ, 0xc0, !PT ;  /* 0x8000000007007812 */ /* 0x000fc800078ec0ff */
[----:B------:R-:W-:-:S04]  /*7a10*/  SHF.R.U32.HI R5, RZ, 0x18, R0 ;  /* 0x00000018ff057819 */ /* 0x000fc80000011600 */
[----:B------:R-:W-:-:S04]  /*7a20*/  LOP3.LUT R4, R4, R5, RZ, 0xfc, !PT ;  /* 0x0000000504047212 */ /* 0x000fc800078efcff */
[----:B------:R-:W-:-:S07]  /*7a30*/  PRMT R0, R4, 0x7610, R0 ;  /* 0x0000761004007816 */ /* 0x000fce0000000000 */
.L_x_1181:
[----:B------:R-:W-:Y:S05]  /*7a40*/  BSYNC B0 ;  /* 0x0000000000007941 */ /* 0x000fea0003800000 */
.L_x_1180:
[----:B------:R3:W-:Y:S01]  /*7a50*/  STG.E.U8 desc[UR36][R2.64], R0 ;  /* 0x0000000002007986 */ /* 0x0007e2000c101124 */
[----:B------:R-:W-:Y:S05]  /*7a60*/  BRA `(.L_x_1160) ;  /* 0x0000000400187947 */ /* 0x000fea0003800000 */
.L_x_1178:
        /* <DEDUP_REMOVED lines=17> */
.L_x_1185:
[----:B------:R-:W-:-:S04]  /*7b80*/  LOP3.LUT R0, R7, 0x80000000, RZ, 0xc0, !PT ;  /* 0x8000000007007812 */ /* 0x000fc800078ec0ff */
[----:B------:R-:W-:-:S04]  /*7b90*/  SHF.R.U32.HI R5, RZ, 0x18, R0 ;  /* 0x00000018ff057819 */ /* 0x000fc80000011600 */
[----:B------:R-:W-:-:S04]  /*7ba0*/  LOP3.LUT R4, R4, R5, RZ, 0xfc, !PT ;  /* 0x0000000504047212 */ /* 0x000fc800078efcff */
[----:B------:R-:W-:-:S07]  /*7bb0*/  PRMT R0, R4, 0x7610, R0 ;  /* 0x0000761004007816 */ /* 0x000fce0000000000 */
.L_x_1184:
[----:B------:R-:W-:Y:S05]  /*7bc0*/  BSYNC B0 ;  /* 0x0000000000007941 */ /* 0x000fea0003800000 */
.L_x_1183:
[----:B------:R0:W-:Y:S01]  /*7bd0*/  STG.E.U8 desc[UR36][R2.64], R0 ;  /* 0x0000000002007986 */ /* 0x0001e2000c101124 */
[----:B------:R-:W-:Y:S05]  /*7be0*/  BRA `(.L_x_1160) ;  /* 0x0000000000b87947 */ /* 0x000fea0003800000 */
.L_x_1177:
        /* <DEDUP_REMOVED lines=22> */
.L_x_1159:
        /* <DEDUP_REMOVED lines=16> */
.L_x_1188:
[----:B------:R-:W-:Y:S05]  /*7e50*/  BRA `(.L_x_1160) ;  /* 0x00000000001c7947 */ /* 0x000fea0003800000 */
.L_x_1187:
[----:B------:R-:W-:-:S06]  /*7e60*/  HADD2.F32 R4, -RZ, R24.H0_H0 ;  /* 0x20000018ff047230 */ /* 0x000fcc0000004100 */
[----:B------:R-:W0:Y:S02]  /*7e70*/  F2I.U64.TRUNC R4, R4 ;  /* 0x0000000400047311 */ /* 0x000e24000020d800 */
[----:B0-----:R1:W-:Y:S01]  /*7e80*/  STG.E.64 desc[UR36][R2.64], R4 ;  /* 0x0000000402007986 */ /* 0x0013e2000c101b24 */
[----:B------:R-:W-:Y:S05]  /*7e90*/  BRA `(.L_x_1160) ;  /* 0x00000000000c7947 */ /* 0x000fea0003800000 */
.L_x_1186:
[----:B------:R-:W-:-:S04]  /*7ea0*/  HADD2.F32 R24, -RZ, R24.H0_H0 ;  /* 0x20000018ff187230 */ /* 0x000fc80000004100 */
[----:B------:R-:W0:Y:S02]  /*7eb0*/  F2I.FTZ.U32.TRUNC.NTZ R5, R24 ;  /* 0x0000001800057305 */ /* 0x000e24000021f000 */
[----:B0-----:R2:W-:Y:S02]  /*7ec0*/  STG.E desc[UR36][R2.64], R5 ;  /* 0x0000000502007986 */ /* 0x0015e4000c101924 */
.L_x_1160:
[----:B------:R-:W-:-:S07]  /*7ed0*/  VIADD R19, R19, 0x80 ;  /* 0x0000008013137836 */ /* 0x000fce0000000000 */
.L_x_1120:
[----:B------:R-:W-:Y:S05]  /*7ee0*/  BSYNC B6 ;  /* 0x0000000000067941 */ /* 0x000fea0003800000 */
.L_x_1119:
[----:B------:R-:W-:-:S13]  /*7ef0*/  ISETP.GE.AND P0, PT, R19, R16, PT ;  /* 0x000000101300720c */ /* 0x000fda0003f06270 */
[----:B------:R-:W-:Y:S05]  /*7f00*/  @P0 EXIT ;  /* 0x000000000000094d */ /* 0x000fea0003800000 */
[----:B012345:R-:W0:Y:S01]  /*7f10*/  LDC.64 R2, c[0x0][0x218] ;  /* 0x00008600ff027b82 */ /* 0x03fe220000000a00 */
        /* <DEDUP_REMOVED lines=20> */
.L_x_1192:
[----:B------:R-:W-:-:S06]  /*8060*/  HADD2.F32 R5, -RZ, R22.H0_H0 ;  /* 0x20000016ff057230 */ /* 0x000fcc0000004100 */
[----:B------:R-:W0:Y:S02]  /*8070*/  F2I.S64.TRUNC R4, R5 ;  /* 0x0000000500047311 */ /* 0x000e24000020d900 */
[----:B0-----:R-:W-:Y:S01]  /*8080*/  STG.E.U8 desc[UR36][R2.64], R4 ;  /* 0x0000000402007986 */ /* 0x001fe2000c101124 */
[----:B------:R-:W-:Y:S05]  /*8090*/  EXIT ;  /* 0x000000000000794d */ /* 0x000fea0003800000 */
.L_x_1191:
        /* <DEDUP_REMOVED lines=10> */
.L_x_1195:
[----:B------:R-:W-:-:S04]  /*8140*/  HADD2.F32 R22, -RZ, R22.H0_H0 ;  /* 0x20000016ff167230 */ /* 0x000fc80000004100 */
[----:B------:R-:W0:Y:S02]  /*8150*/  F2I.FTZ.TRUNC.NTZ R5, R22 ;  /* 0x0000001600057305 */ /* 0x000e24000021f100 */
[----:B0-----:R-:W-:Y:S01]  /*8160*/  STG.E desc[UR36][R2.64], R5 ;  /* 0x0000000502007986 */ /* 0x001fe2000c101924 */
[----:B------:R-:W-:Y:S05]  /*8170*/  EXIT ;  /* 0x000000000000794d */ /* 0x000fea0003800000 */
.L_x_1194:
[----:B------:R-:W-:-:S04]  /*8180*/  HADD2.F32 R22, -RZ, R22.H0_H0 ;  /* 0x20000016ff167230 */ /* 0x000fc80000004100 */
[----:B------:R-:W0:Y:S02]  /*8190*/  F2I.FTZ.TRUNC.NTZ R5, R22 ;  /* 0x0000001600057305 */ /* 0x000e24000021f100 */
[----:B0-----:R-:W-:Y:S01]  /*81a0*/  STG.E.U16 desc[UR36][R2.64], R5 ;  /* 0x0000000502007986 */ /* 0x001fe2000c101524 */
[----:B------:R-:W-:Y:S05]  /*81b0*/  EXIT ;  /* 0x000000000000794d */ /* 0x000fea0003800000 */
.L_x_1190:
        /* <DEDUP_REMOVED lines=9> */
.L_x_1197:
[----:B------:R-:W-:Y:S01]  /*8250*/  STG.E.U16 desc[UR36][R2.64], R22 ;  /* 0x0000001602007986 */ /* 0x000fe2000c101524 */
[----:B------:R-:W-:Y:S05]  /*8260*/  EXIT ;  /* 0x000000000000794d */ /* 0x000fea0003800000 */
.L_x_1196:
        /* <DEDUP_REMOVED lines=10> */
.L_x_1199:
[----:B------:R-:W-:-:S05]  /*8310*/  HADD2.F32 R0, -RZ, R22.H0_H0 ;  /* 0x20000016ff007230 */ /* 0x000fca0000004100 */
[----:B------:R-:W-:-:S04]  /*8320*/  F2FP.F16.F32.PACK_AB R0, RZ, R0 ;  /* 0x00000000ff00723e */ /* 0x000fc800000000ff */
[----:B------:R-:W-:-:S05]  /*8330*/  PRMT R0, R0, 0x5410, RZ ;  /* 0x0000541000007816 */ /* 0x000fca00000000ff */
[----:B------:R-:W-:Y:S01]  /*8340*/  STG.E desc[UR36][R2.64], R0 ;  /* 0x0000000002007986 */ /* 0x000fe2000c101924 */
[----:B------:R-:W-:Y:S05]  /*8350*/  EXIT ;  /* 0x000000000000794d */ /* 0x000fea0003800000 */
.L_x_1198:
[----:B------:R-:W-:-:S05]  /*8360*/  HADD2.F32 R4, -RZ, R22.H0_H0 ;  /* 0x20000016ff047230 */ /* 0x000fca0000004100 */
[----:B------:R-:W-:-:S06]  /*8370*/  FMUL.FTZ R4, R4, 1 ;  /* 0x3f80000004047820 */ /* 0x000fcc0000410000 */
[----:B------:R-:W0:Y:S02]  /*8380*/  F2F.F64.F32 R4, R4 ;  /* 0x0000000400047310 */ /* 0x000e240000201800 */
[----:B0-----:R-:W-:Y:S01]  /*8390*/  STG.E.64 desc[UR36][R2.64], R4 ;  /* 0x0000000402007986 */ /* 0x001fe2000c101b24 */
[----:B------:R-:W-:Y:S05]  /*83a0*/  EXIT ;  /* 0x000000000000794d */ /* 0x000fea0003800000 */
.L_x_1189:
        /* <DEDUP_REMOVED lines=13> */
.L_x_1202:
[----:B------:R-:W-:Y:S01]  /*8480*/  HADD2.F32 R22, -RZ, R22.H0_H0 ;  /* 0x20000016ff167230 */ /* 0x000fe20000004100 */
[----:B------:R-:W-:-:S04]  /*8490*/  CS2R R6, SRZ ;  /* 0x0000000000067805 */ /* 0x000fc8000001ff00 */
[----:B------:R-:W-:-:S06]  /*84a0*/  FMUL.FTZ R4, R22, 1 ;  /* 0x3f80000016047820 */ /* 0x000fcc0000410000 */
[----:B------:R-:W0:Y:S02]  /*84b0*/  F2F.F64.F32 R4, R4 ;  /* 0x0000000400047310 */ /* 0x000e240000201800 */
[----:B0-----:R-:W-:Y:S01]  /*84c0*/  STG.E.128 desc[UR36][R2.64], R4 ;  /* 0x0000000402007986 */ /* 0x001fe2000c101d24 */
[----:B------:R-:W-:Y:S05]  /*84d0*/  EXIT ;  /* 0x000000000000794d */ /* 0x000fea0003800000 */
.L_x_1201:
        /* <DEDUP_REMOVED lines=21> */
.L_x_1206:
[----:B------:R-:W-:Y:S05]  /*8630*/  BSYNC B0 ;  /* 0x0000000000007941 */ /* 0x000fea0003800000 */
.L_x_1205:
[----:B------:R-:W-:-:S05]  /*8640*/  LOP3.LUT R5, R0, R5, RZ, 0xfc, !PT ;  /* 0x0000000500057212 */ /* 0x000fca00078efcff */
[----:B------:R-:W-:Y:S01]  /*8650*/  STG.E.U8 desc[UR36][R2.64], R5 ;  /* 0x0000000502007986 */ /* 0x000fe2000c101124 */
[----:B------:R-:W-:Y:S05]  /*8660*/  EXIT ;  /* 0x000000000000794d */ /* 0x000fea0003800000 */
.L_x_1204:
        /* <DEDUP_REMOVED lines=13> */
.L_x_1208:
[----:B------:R-:W-:Y:S01]  /*8740*/  IMAD.MOV.U32 R0, RZ, RZ, 0x7f ;  /* 0x0000007fff007424 */ /* 0x000fe200078e00ff */
[----:B------:R-:W-:-:S04]  /*8750*/  ISETP.GT.U32.AND P0, PT, R4, 0x7f800000, PT ;  /* 0x7f8000000400780c */ /* 0x000fc80003f04070 */
[----:B------:R-:W-:-:S09]  /*8760*/  SEL R0, R0, 0x7c, P0 ;  /* 0x0000007c00007807 */ /* 0x000fd20000000000 */
.L_x_1209:
[----:B------:R-:W-:Y:S05]  /*8770*/  BSYNC B0 ;  /* 0x0000000000007941 */ /* 0x000fea0003800000 */
.L_x_1207:
[----:B------:R-:W-:-:S04]  /*8780*/  LOP3.LUT R4, R5, 0x80000000, RZ, 0xc0, !PT ;  /* 0x8000000005047812 */ /* 0x000fc800078ec0ff */
[----:B------:R-:W-:-:S04]  /*8790*/  SHF.R.U32.HI R5, RZ, 0x18, R4 ;  /* 0x00000018ff057819 */ /* 0x000fc80000011604 */
[----:B------:R-:W-:-:S05]  /*87a0*/  LOP3.LUT R5, R0, R5, RZ, 0xfc, !PT ;  /* 0x0000000500057212 */ /* 0x000fca00078efcff */
[----:B------:R-:W-:Y:S01]  /*87b0*/  STG.E.U8 desc[UR36][R2.64], R5 ;  /* 0x0000000502007986 */ /* 0x000fe2000c101124 */
[----:B------:R-:W-:Y:S05]  /*87c0*/  EXIT ;  /* 0x000000000000794d */ /* 0x000fea0003800000 */
.L_x_1203:
[----:B------:R-:W-:-:S05]  /*87d0*/  HADD2.F32 R0, -RZ, R22.H0_H0 ;  /* 0x20000016ff007230 */ /* 0x000fca0000004100 */
[----:B------:R-:W-:-:S05]  /*87e0*/  F2FP.BF16.F32.PACK_AB R0, RZ, R0 ;  /* 0x00000000ff00723e */ /* 0x000fca00000010ff */
[----:B------:R-:W-:Y:S01]  /*87f0*/  STG.E.U16 desc[UR36][R2.64], R0 ;  /* 0x0000000002007986 */ /* 0x000fe2000c101524 */
[----:B------:R-:W-:Y:S05]  /*8800*/  EXIT ;  /* 0x000000000000794d */ /* 0x000fea0003800000 */
.L_x_1200:
        /* <DEDUP_REMOVED lines=12> */
.L_x_1212:
        /* <DEDUP_REMOVED lines=17> */
.L_x_1215:
[----:B------:R-:W-:-:S04]  /*89e0*/  LOP3.LUT R0, R7, 0x80000000, RZ, 0xc0, !PT ;  /* 0x8000000007007812 */ /* 0x000fc800078ec0ff */
[----:B------:R-:W-:-:S04]  /*89f0*/  SHF.R.U32.HI R5, RZ, 0x18, R0 ;  /* 0x00000018ff057819 */ /* 0x000fc80000011600 */
[----:B------:R-:W-:-:S04]  /*8a00*/  LOP3.LUT R4, R4, R5, RZ, 0xfc, !PT ;  /* 0x0000000504047212 */ /* 0x000fc800078efcff */
[----:B------:R-:W-:-:S07]  /*8a10*/  PRMT R0, R4, 0x7610, R0 ;  /* 0x0000761004007816 */ /* 0x000fce0000000000 */
.L_x_1214:
[----:B------:R-:W-:Y:S05]  /*8a20*/  BSYNC B0 ;  /* 0x0000000000007941 */ /* 0x000fea0003800000 */
.L_x_1213:
[----:B------:R-:W-:Y:S01]  /*8a30*/  STG.E.U8 desc[UR36][R2.64], R0 ;  /* 0x0000000002007986 */ /* 0x000fe2000c101124 */
[----:B------:R-:W-:Y:S05]  /*8a40*/  EXIT ;  /* 0x000000000000794d */ /* 0x000fea0003800000 */
.L_x_1211:
        /* <DEDUP_REMOVED lines=17> */
.L_x_1218:
[----:B------:R-:W-:-:S04]  /*8b60*/  LOP3.LUT R0, R7, 0x80000000, RZ, 0xc0, !PT ;  /* 0x8000000007007812 */ /* 0x000fc800078ec0ff */
[----:B------:R-:W-:-:S04]  /*8b70*/  SHF.R.U32.HI R5, RZ, 0x18, R0 ;  /* 0x00000018ff057819 */ /* 0x000fc80000011600 */
[----:B------:R-:W-:-:S04]  /*8b80*/  LOP3.LUT R4, R4, R5, RZ, 0xfc, !PT ;  /* 0x0000000504047212 */ /* 0x000fc800078efcff */
[----:B------:R-:W-:-:S07]  /*8b90*/  PRMT R0, R4, 0x7610, R0 ;  /* 0x0000761004007816 */ /* 0x000fce0000000000 */
.L_x_1217:
[----:B------:R-:W-:Y:S05]  /*8ba0*/  BSYNC B0 ;  /* 0x0000000000007941 */ /* 0x000fea0003800000 */
.L_x_1216:
[----:B------:R-:W-:Y:S01]  /*8bb0*/  STG.E.U8 desc[UR36][R2.64], R0 ;  /* 0x0000000002007986 */ /* 0x000fe2000c101124 */
[----:B------:R-:W-:Y:S05]  /*8bc0*/  EXIT ;  /* 0x000000000000794d */ /* 0x000fea0003800000 */
.L_x_1210:
        /* <DEDUP_REMOVED lines=22> */
.L_x_1193:
        /* <DEDUP_REMOVED lines=16> */
.L_x_1221:
[----:B------:R-:W-:Y:S05]  /*8e30*/  EXIT ;  /* 0x000000000000794d */ /* 0x000fea0003800000 */
.L_x_1220:
[----:B------:R-:W-:-:S06]  /*8e40*/  HADD2.F32 R4, -RZ, R22.H0_H0 ;  /* 0x20000016ff047230 */ /* 0x000fcc0000004100 */
[----:B------:R-:W0:Y:S02]  /*8e50*/  F2I.U64.TRUNC R4, R4 ;  /* 0x0000000400047311 */ /* 0x000e24000020d800 */
[----:B0-----:R-:W-:Y:S01]  /*8e60*/  STG.E.64 desc[UR36][R2.64], R4 ;  /* 0x0000000402007986 */ /* 0x001fe2000c101b24 */
[----:B------:R-:W-:Y:S05]  /*8e70*/  EXIT ;  /* 0x000000000000794d */ /* 0x000fea0003800000 */
.L_x_1219:
[----:B------:R-:W-:-:S04]  /*8e80*/  HADD2.F32 R22, -RZ, R22.H0_H0 ;  /* 0x20000016ff167230 */ /* 0x000fc80000004100 */
[----:B------:R-:W0:Y:S02]  /*8e90*/  F2I.FTZ.U32.TRUNC.NTZ R5, R22 ;  /* 0x0000001600057305 */ /* 0x000e24000021f000 */
[----:B0-----:R-:W-:Y:S01]  /*8ea0*/  STG.E desc[UR36][R2.64], R5 ;  /* 0x0000000502007986 */ /* 0x001fe2000c101924 */
[----:B------:R-:W-:Y:S05]  /*8eb0*/  EXIT ;  /* 0x000000000000794d */ /* 0x000fea0003800000 */
.L_x_1222:
        /* <DEDUP_REMOVED lines=12> */
.L_x_11154:


//--------------------- .text._ZN2at6native18elementwise_kernelILi128ELi4EZNS0_22gpu_kernel_impl_nocastIZZZNS0_15erf_kernel_cudaERNS_18TensorIteratorBaseEENKUlvE_clEvENKUlvE1_clEvEUlN3c104HalfEE_EEvS4_RKT_EUliE_EEviT1_ --------------------------
	.section	.text._ZN2at6native18elementwise_kernelILi128ELi4EZNS0_22gpu_kernel_impl_nocastIZZZNS0_15erf_kernel_cudaERNS_18TensorIteratorBaseEENKUlvE_clEvENKUlvE1_clEvEUlN3c104HalfEE_EEvS4_RKT_EUliE_EEviT1_,"ax",@progbits
	.align	128
        .global         _ZN2at6native18elementwise_kernelILi128ELi4EZNS0_22gpu_kernel_impl_nocastIZZZNS0_15erf_kernel_cudaERNS_18TensorIteratorBaseEENKUlvE_clEvENKUlvE1_clEvEUlN3c104HalfEE_EEvS4_RKT_EUliE_EEviT1_
        .type           _ZN2at6native18elementwise_kernelILi128ELi4EZNS0_22gpu_kernel_impl_nocastIZZZNS0_15erf_kernel_cudaERNS_18TensorIteratorBaseEENKUlvE_clEvENKUlvE1_clEvEUlN3c104HalfEE_EEvS4_RKT_EUliE_EEviT1_,@function
        .size           _ZN2at6native18elementwise_kernelILi128ELi4EZNS0_22gpu_kernel_impl_nocastIZZZNS0_15erf_kernel_cudaERNS_18TensorIteratorBaseEENKUlvE_clEvENKUlvE1_clEvEUlN3c104HalfEE_EEvS4_RKT_EUliE_EEviT1_,(.L_x_11155 - _ZN2at6native18elementwise_kernelILi128ELi4EZNS0_22gpu_kernel_impl_nocastIZZZNS0_15erf_kernel_cudaERNS_18TensorIteratorBaseEENKUlvE_clEvENKUlvE1_clEvEUlN3c104HalfEE_EEvS4_RKT_EUliE_EEviT1_)
        .other          _ZN2at6native18elementwise_kernelILi128ELi4EZNS0_22gpu_kernel_impl_nocastIZZZNS0_15erf_kernel_cudaERNS_18TensorIteratorBaseEENKUlvE_clEvENKUlvE1_clEvEUlN3c104HalfEE_EEvS4_RKT_EUliE_EEviT1_,@"STO_CUDA_ENTRY STV_DEFAULT"
_ZN2at6native18elementwise_kernelILi128ELi4EZNS0_22gpu_kernel_impl_nocastIZZZNS0_15erf_kernel_cudaERNS_18TensorIteratorBaseEENKUlvE_clEvENKUlvE1_clEvEUlN3c104HalfEE_EEvS4_RKT_EUliE_EEviT1_:
.text._ZN2at6native18elementwise_kernelILi128ELi4EZNS0_22gpu_kernel_impl_nocastIZZZNS0_15erf_kernel_cudaERNS_18TensorIteratorBaseEENKUlvE_clEvENKUlvE1_clEvEUlN3c104HalfEE_EEvS4_RKT_EUliE_EEviT1_:
        /* <DEDUP_REMOVED lines=298> */
[----:B------:R-:W-:Y:S02]  /*12a0*/  @P0 MOV R10, RZ ;  /* 0x000000ff000a0202 */ /* 0x000fe40000000f00 */
[----:B------:R-:W-:-:S05]  /*12b0*/  IADD3 R6, -R11, RZ, RZ ;  /* 0x000000ff0b067210 */ /* 0x000fca0007ffe1ff */
[----:B------:R-:W1:Y:S01]  /*12c0*/  @P0 LDC R15, c[0x0][0x33c] ;  /* 0x0000cf00ff0f0b82 */ /* 0x000e620000000800 */
[----:B------:R-:W-:Y:S01]  /*12d0*/  IMAD R6, R6, UR8, R7 ;  /* 0x0000000806067c24 */ /* 0x000fe2000f8e0207 */
[----:B------:R-:W-:-:S03]  /*12e0*/  ULDC.64 UR8, c[0x0][0x400] ;  /* 0x0001000000087ab9 */ /* 0x000fc60000000a00 */
[C---:B------:R-:W-:Y:S02]  /*12f0*/  IMAD R5, R6.reuse, UR8, R5 ;  /* 0x0000000806057c24 */ /* 0x040fe4000f8e0205 */
[----:B------:R-:W-:Y:S01]  /*1300*/  IMAD R0, R6, UR9, R0 ;  /* 0x0000000906007c24 */ /* 0x000fe2000f8e0200 */
[----:B------:R-:W2:Y:S01]  /*1310*/  @P0 LDC.64 R8, c[0x0][0x408] ;  /* 0x00010200ff080b82 */ /* 0x000ea20000000a00 */
[----:B0-----:R-:W-:-:S05]  /*1320*/  @P0 IMAD.HI.U32 R2, R11, R12, R10 ;  /* 0x0000000c0b020227 */ /* 0x001fca00078e000a */
[----:B------:R-:W-:-:S04]  /*1330*/  @P0 SHF.R.U32.HI R2, RZ, R13, R2 ;  /* 0x0000000dff020219 */ /* 0x000fc80000011602 */
[----:B------:R-:W-:-:S05]  /*1340*/  @P0 IADD3 R10, -R2, RZ, RZ ;  /* 0x000000ff020a0210 */ /* 0x000fca0007ffe1ff */
[----:B-1----:R-:W-:-:S04]  /*1350*/  @P0 IMAD R10, R10, R15, R11 ;  /* 0x0000000f0a0a0224 */ /* 0x002fc800078e020b */
[C---:B--2---:R-:W-:Y:S02]  /*1360*/  @P0 IMAD R5, R10.reuse, R8, R5 ;  /* 0x000000080a050224 */ /* 0x044fe400078e0205 */
[----:B------:R-:W-:-:S07]  /*1370*/  @P0 IMAD R0, R10, R9, R0 ;  /* 0x000000090a000224 */ /* 0x000fce00078e0200 */
.L_x_1225:
[----:B------:R-:W-:Y:S02]  /*1380*/  ULDC.64 UR8, c[0x0][0x418] ;  /* 0x0001060000087ab9 */ /* 0x000fe40000000a00 */
[----:B------:R-:W-:-:S04]  /*1390*/  IADD3 R6, P0, R0, UR8, RZ ;  /* 0x0000000800067c10 */ /* 0x000fc8000ff1e0ff */
[----:B------:R-:W-:Y:S01]  /*13a0*/  IADD3.X R7, RZ, UR9, RZ, P0, !PT ;  /* 0x00000009ff077c10 */ /* 0x000fe200087fe4ff */
[----:B------:R-:W-:Y:S01]  /*13b0*/  IMAD.MOV.U32 R4, RZ, RZ, 0x38eb4c3a ;  /* 0x38eb4c3aff047424 */ /* 0x000fe200078e00ff */
[----:B------:R-:W-:Y:S01]  /*13c0*/  MOV R8, 0x3aae005b ;  /* 0x3aae005b00087802 */ /* 0x000fe20000000f00 */
[----:B------:R-:W-:Y:S02]  /*13d0*/  ULDC.64 UR8, c[0x0][0x410] ;  /* 0x0001040000087ab9 */ /* 0x000fe40000000a00 */
[----:B------:R0:W2:Y:S01]  /*13e0*/  LDG.E.U16 R0, desc[UR4][R6.64] ;  /* 0x0000000406007981 */ /* 0x0000a2000c1e1500 */
[----:B------:R-:W-:Y:S01]  /*13f0*/  MOV R10, 0x3c09919f ;  /* 0x3c09919f000a7802 */ /* 0x000fe20000000f00 */
[----:B------:R-:W-:Y:S01]  /*1400*/  VIADD R3, R3, 0x80 ;  /* 0x0000008003037836 */ /* 0x000fe20000000000 */
[----:B------:R-:W-:Y:S02]  /*1410*/  MOV R11, 0x3d24d99a ;  /* 0x3d24d99a000b7802 */ /* 0x000fe40000000f00 */
[----:B0-----:R-:W-:Y:S01]  /*1420*/  MOV R6, 0x3e235519 ;  /* 0x3e23551900067802 */ /* 0x001fe20000000f00 */
[----:B--2---:R-:W-:-:S05]  /*1430*/  HADD2.F32 R0, -RZ, R0.H0_H0 ;  /* 0x20000000ff007230 */ /* 0x004fca0000004100 */
        /* <DEDUP_REMOVED lines=26> */
[----:B------:R-:W-:Y:S02]  /*15e0*/  F2FP.F16.F32.PACK_AB R0, RZ, R13 ;  /* 0x0000000dff00723e */ /* 0x000fe400000000ff */
[----:B------:R-:W-:-:S05]  /*15f0*/  IADD3.X R5, RZ, UR9, RZ, P0, !PT ;  /* 0x00000009ff057c10 */ /* 0x000fca00087fe4ff */
[----:B------:R0:W-:Y:S04]  /*1600*/  STG.E.U16 desc[UR4][R4.64], R0 ;  /* 0x0000000004007986 */ /* 0x0001e8000c101504 */
.L_x_1224:
[----:B------:R-:W-:Y:S05]  /*1610*/  BSYNC B0 ;  /* 0x0000000000007941 */ /* 0x000fea0003800000 */
.L_x_1223:
        /* <DEDUP_REMOVED lines=305> */
.L_x_1228:
[----:B------:R-:W-:Y:S02]  /*2930*/  ULDC.64 UR8, c[0x0][0x418] ;  /* 0x0001060000087ab9 */ /* 0x000fe40000000a00 */
[----:B------:R-:W-:-:S04]  /*2940*/  IADD3 R6, P0, R0, UR8, RZ ;  /* 0x0000000800067c10 */ /* 0x000fc8000ff1e0ff */
[----:B------:R-:W-:Y:S02]  /*2950*/  IADD3.X R7, RZ, UR9, RZ, P0, !PT ;  /* 0x00000009ff077c10 */ /* 0x000fe400087fe4ff */
[----:B------:R-:W-:Y:S02]  /*2960*/  MOV R4, 0x38eb4c3a ;  /* 0x38eb4c3a00047802 */ /* 0x000fe40000000f00 */
[----:B------:R-:W-:Y:S01]  /*2970*/  MOV R8, 0x3aae005b ;  /* 0x3aae005b00087802 */ /* 0x000fe20000000f00 */
[----:B------:R0:W2:Y:S01]  /*2980*/  LDG.E.U16 R0, desc[UR4][R6.64] ;  /* 0x0000000406007981 */ /* 0x0000a2000c1e1500 */
[----:B------:R-:W-:Y:S01]  /*2990*/  IMAD.MOV.U32 R10, RZ, RZ, 0x3c09919f ;  /* 0x3c09919fff0a7424 */ /* 0x000fe200078e00ff */
[----:B------:R-:W-:Y:S01]  /*29a0*/  MOV R11, 0x3d24d99a ;  /* 0x3d24d99a000b7802 */ /* 0x000fe20000000f00 */
[----:B------:R-:W-:Y:S01]  /*29b0*/  ULDC.64 UR8, c[0x0][0x410] ;  /* 0x0001040000087ab9 */ /* 0x000fe20000000a00 */
[----:B------:R-:W-:Y:S02]  /*29c0*/  IADD3 R3, R3, 0x80, RZ ;  /* 0x0000008003037810 */ /* 0x000fe40007ffe0ff */
        /* <DEDUP_REMOVED lines=29> */
[----:B------:R-:W-:Y:S02]  /*2ba0*/  IADD3.X R5, RZ, UR9, RZ, P0, !PT ;  /* 0x00000009ff057c10 */ /* 0x000fe400087fe4ff */
[----:B------:R-:W-:-:S03]  /*2bb0*/  ISETP.GE.AND P0, PT, R3, UR6, PT ;  /* 0x0000000603007c0c */ /* 0x000fc6000bf06270 */
[----:B------:R1:W-:Y:S10]  /*2bc0*/  STG.E.U16 desc[UR4][R4.64], R0 ;  /* 0x0000000004007986 */ /* 0x0003f4000c101504 */
[----:B------:R-:W-:Y:S05]  /*2bd0*/  @P0 BRA `(.L_x_1227) ;  /* 0x00000014005c0947 */ /* 0x000fea0003800000 */
[----:B-1----:R-:W0:Y:S01]  /*2be0*/  LDC R4, c[0x0][0x218] ;  /* 0x00008600ff047b82 */ /* 0x002e220000000800 */
[----:B------:R-:W-:Y:S01]  /*2bf0*/  HFMA2.MMA R0, -RZ, RZ, 0, 0 ;  /* 0x00000000ff007435 */ /* 0x000fe200000001ff */
[----:B------:R-:W-:Y:S01]  /*2c00*/  IMAD.MOV.U32 R5, RZ, RZ, RZ ;  /* 0x000000ffff057224 */ /* 0x000fe200078e00ff */
        /* <DEDUP_REMOVED lines=284> */
[----:B------:R-:W-:Y:S01]  /*3dd0*/  SHF.R.U32.HI R11, RZ, UR7, R10 ;  /* 0x00000007ff0b7c19 */ /* 0x000fe2000801160a */
[----:B------:R-:W-:-:S03]  /*3de0*/  @P0 IMAD.MOV.U32 R10, RZ, RZ, RZ ;  /* 0x000000ffff0a0224 */ /* 0x000fc600078e00ff */
        /* <DEDUP_REMOVED lines=13> */
.L_x_1229:
        /* <DEDUP_REMOVED lines=9> */
[----:B------:R-:W-:Y:S01]  /*3f50*/  IADD3 R3, R3, 0x80, RZ ;  /* 0x0000008003037810 */ /* 0x000fe20007ffe0ff */
[----:B0-----:R-:W-:-:S02]  /*3f60*/  IMAD.MOV.U32 R6, RZ, RZ, 0x3e235519 ;  /* 0x3e235519ff067424 */ /* 0x001fc400078e00ff */
        /* <DEDUP_REMOVED lines=30> */
.L_x_1227:
[----:B------:R-:W-:Y:S05]  /*4150*/  BSYNC B0 ;  /* 0x0000000000007941 */ /* 0x000fea0003800000 */
.L_x_1226:
        /* <DEDUP_REMOVED lines=290> */
[----:B------:R-:W-:Y:S01]  /*5380*/  ULDC.64 UR6, c[0x0][0x400] ;  /* 0x0001000000067ab9 */ /* 0x000fe20000000a00 */
[----:B------:R-:W-:Y:S02]  /*5390*/  @P0 MOV R6, RZ ;  /* 0x000000ff00060202 */ /* 0x000fe40000000f00 */
[C---:B------:R-:W-:Y:S01]  /*53a0*/  IADD3 R9, -R7.reuse, RZ, RZ ;  /* 0x000000ff07097210 */ /* 0x040fe20007ffe1ff */
        /* <DEDUP_REMOVED lines=11> */
.L_x_1230:
[----:B------:R-:W-:Y:S02]  /*5460*/  ULDC.64 UR6, c[0x0][0x418] ;  /* 0x0001060000067ab9 */ /* 0x000fe40000000a00 */
[----:B------:R-:W-:-:S05]  /*5470*/  IADD3 R2, P0, R0, UR6, RZ ;  /* 0x0000000600027c10 */ /* 0x000fca000ff1e0ff */
[----:B------:R-:W-:Y:S01]  /*5480*/  IMAD.X R3, RZ, RZ, UR7, P0 ;  /* 0x00000007ff037e24 */ /* 0x000fe200080e06ff */
[----:B------:R-:W-:Y:S01]  /*5490*/  MOV R6, 0x38eb4c3a ;  /* 0x38eb4c3a00067802 */ /* 0x000fe20000000f00 */
[----:B------:R-:W-:-:S03]  /*54a0*/  ULDC.64 UR6, c[0x0][0x410] ;  /* 0x0001040000067ab9 */ /* 0x000fc60000000a00 */
[----:B------:R0:W2:Y:S01]  /*54b0*/  LDG.E.U16 R0, desc[UR4][R2.64] ;  /* 0x0000000402007981 */ /* 0x0000a2000c1e1500 */
[----:B------:R-:W-:Y:S02]  /*54c0*/  MOV R8, 0x3aae005b ;  /* 0x3aae005b00087802 */ /* 0x000fe40000000f00 */
        /* <DEDUP_REMOVED lines=32> */
[----:B------:R-:W-:Y:S01]  /*56d0*/  STG.E.U16 desc[UR4][R2.64], R0 ;  /* 0x0000000002007986 */ /* 0x000fe2000c101504 */
[----:B------:R-:W-:Y:S05]  /*56e0*/  EXIT ;  /* 0x000000000000794d */ /* 0x000fea0003800000 */
.L_x_1231:
        /* <DEDUP_REMOVED lines=9> */
.L_x_11155:


//--------------------- .text._ZN2at6native27unrolled_elementwise_kernelIZZZNS0_15erf_kernel_cudaERNS_18TensorIteratorBaseEENKUlvE_clEvENKUlvE1_clEvEUlN3c104HalfEE_St5arrayIPcLm2EELi4E23TrivialOffsetCalculatorILi1EjESD_NS0_6memory15LoadWithoutCastENSE_16StoreWithoutCastEEEviT_T0_T2_T3_T4_T5_ --------------------------
	.section	.text._ZN2at6native27unrolled_elementwise_kernelIZZZNS0_15erf_kernel_cudaERNS_18TensorIteratorBaseEENKUlvE_clEvENKUlvE1_clEvEUlN3c104HalfEE_St5arrayIPcLm2EELi4E23TrivialOffsetCalculatorILi1EjESD_NS0_6memory15LoadWithoutCastENSE_16StoreWithoutCastEEEviT_T0_T2_T3_T4_T5_,"ax",@progbits
	.align	128
        .global         _ZN2at6native27unrolled_elementwise_kernelIZZZNS0_15erf_kernel_cudaERNS_18TensorIteratorBaseEENKUlvE_clEvENKUlvE1_clEvEUlN3c104HalfEE_St5arrayIPcLm2EELi4E23TrivialOffsetCalculatorILi1EjESD_NS0_6memory15LoadWithoutCastENSE_16StoreWithoutCastEEEviT_T0_T2_T3_T4_T5_
        .type           _ZN2at6native27unrolled_elementwise_kernelIZZZNS0_15erf_kernel_cudaERNS_18TensorIteratorBaseEENKUlvE_clEvENKUlvE1_clEvEUlN3c104HalfEE_St5arrayIPcLm2EELi4E23TrivialOffsetCalculatorILi1EjESD_NS0_6memory15LoadWithoutCastENSE_16StoreWithoutCastEEEviT_T0_T2_T3_T4_T5_,@function
        .size           _ZN2at6native27unrolled_elementwise_kernelIZZZNS0_15erf_kernel_cudaERNS_18TensorIteratorBaseEENKUlvE_clEvENKUlvE1_clEvEUlN3c104HalfEE_St5arrayIPcLm2EELi4E23TrivialOffsetCalculatorILi1EjESD_NS0_6memory15LoadWithoutCastENSE_16StoreWithoutCastEEEviT_T0_T2_T3_T4_T5_,(.L_x_11156 - _ZN2at6native27unrolled_elementwise_kernelIZZZNS0_15erf_kernel_cudaERNS_18TensorIteratorBaseEENKUlvE_clEvENKUlvE1_clEvEUlN3c104HalfEE_St5arrayIPcLm2EELi4E23TrivialOffsetCalculatorILi1EjESD_NS0_6memory15LoadWithoutCastENSE_16StoreWithoutCastEEEviT_T0_T2_T3_T4_T5_)
        .other          _ZN2at6native27unrolled_elementwise_kernelIZZZNS0_15erf_kernel_cudaERNS_18TensorIteratorBaseEENKUlvE_clEvENKUlvE1_clEvEUlN3c104HalfEE_St5arrayIPcLm2EELi4E23TrivialOffsetCalculatorILi1EjESD_NS0_6memory15LoadWithoutCastENSE_16StoreWithoutCastEEEviT_T0_T2_T3_T4_T5_,@"STO_CUDA_ENTRY STV_DEFAULT"
_ZN2at6native27unrolled_elementwise_kernelIZZZNS0_15erf_kernel_cudaERNS_18TensorIteratorBaseEENKUlvE_clEvENKUlvE1_clEvEUlN3c104HalfEE_St5arrayIPcLm2EELi4E23TrivialOffsetCalculatorILi1EjESD_NS0_6memory15LoadWithoutCastENSE_16StoreWithoutCastEEEviT_T0_T2_T3_T4_T5_:
.text._ZN2at6native27unrolled_elementwise_kernelIZZZNS0_15erf_kernel_cudaERNS_18TensorIteratorBaseEENKUlvE_clEvENKUlvE1_clEvEUlN3c104HalfEE_St5arrayIPcLm2EELi4E23TrivialOffsetCalculatorILi1EjESD_NS0_6memory15LoadWithoutCastENSE_16StoreWithoutCastEEEviT_T0_T2_T3_T4_T5_:
        /* <DEDUP_REMOVED lines=33> */
[C---:B------:R-:W-:Y:S01]  /*0210*/  IADD3 R23, R7.reuse, 0x100, RZ ;  /* 0x0000010007177810 */ /* 0x040fe20007ffe0ff */
[----:B------:R-:W-:Y:S02]  /*0220*/  BSSY B0, `(.L_x_1232) ;  /* 0x000002e000007945 */ /* 0x000fe40003800000 */
[----:B------:R3:W5:Y:S01]  /*0230*/  @!P3 LDG.E.U16 R6, desc[UR4][R18.64] ;  /* 0x000000041206b981 */ /* 0x000762000c1e1500 */
[----:B--2---:R-:W-:Y:S01]  /*0240*/  VIADD R17, R7, 0x180 ;  /* 0x0000018007117836 */ /* 0x004fe20000000000 */
[----:B------:R-:W-:Y:S01]  /*0250*/  @!P0 IADD3 R7, R3, 0x80, RZ ;  /* 0x0000008003078810 */ /* 0x000fe20007ffe0ff */
        /* <DEDUP_REMOVED lines=10> */
[----:B-----5:R-:W-:Y:S01]  /*0300*/  HADD2.F32 R9, -RZ, R9.H0_H0 ;  /* 0x20000009ff097230 */ /* 0x020fe20000004100 */
[----:B---3--:R-:W-:Y:S01]  /*0310*/  HFMA2.MMA R13, -RZ, RZ, 0.61474609375, 16.90625 ;  /* 0x38eb4c3aff0d7435 */ /* 0x008fe200000001ff */
        /* <DEDUP_REMOVED lines=30> */
.L_x_1233:
[----:B------:R-:W-:Y:S05]  /*0500*/  BSYNC B0 ;  /* 0x0000000000007941 */ /* 0x000fea0003800000 */
.L_x_1232:
[----:B------:R-:W-:Y:S04]  /*0510*/  BSSY B0, `(.L_x_1234) ;  /* 0x0000022000007945 */ /* 0x000fe80003800000 */
[----:B------:R-:W-:Y:S05]  /*0520*/  @P5 BRA `(.L_x_1235) ;  /* 0x0000000000805947 */ /* 0x000fea0003800000 */
[----:B-----5:R-:W-:Y:S01]  /*0530*/  HADD2.F32 R8, -RZ, R8.H0_H0 ;  /* 0x20000008ff087230 */ /* 0x020fe20000004100 */
        /* <DEDUP_REMOVED lines=31> */
.L_x_1235:
[----:B------:R-:W-:Y:S05]  /*0730*/  BSYNC B0 ;  /* 0x0000000000007941 */ /* 0x000fea0003800000 */
.L_x_1234:
[----:B------:R-:W-:Y:S04]  /*0740*/  BSSY B0, `(.L_x_1236) ;  /* 0x0000022000007945 */ /* 0x000fe80003800000 */
[----:B------:R-:W-:Y:S05]  /*0750*/  @P1 BRA `(.L_x_1237) ;  /* 0x0000000000801947 */ /* 0x000fea0003800000 */
[----:B-----5:R-:W-:Y:S01]  /*0760*/  HADD2.F32 R6, -RZ, R6.H0_H0 ;  /* 0x20000006ff067230 */ /* 0x020fe20000004100 */
        /* <DEDUP_REMOVED lines=15> */
[----:B------:R-:W-:-:S02]  /*0860*/  MOV R15, 0x3e235519 ;  /* 0x3e235519000f7802 */ /* 0x000fc40000000f00 */
[----:B------:R-:W-:Y:S01]  /*0870*/  FSEL R11, R11, R6, P1 ;  /* 0x000000060b0b7208 */ /* 0x000fe20000800000 */
[C---:B------:R-:W-:Y:S01]  /*0880*/  FFMA.FTZ R13, R10.reuse, R13, R12 ;  /* 0x0000000d0a0d7223 */ /* 0x040fe2000001000c */
[----:B------:R-:W-:Y:S01]  /*0890*/  FSEL R12, R15, 0.11284004896879196167, P1 ;  /* 0x3de718af0f0c7808 */ /* 0x000fe20000800000 */
[----:B------:R-:W-:Y:S02]  /*08a0*/  HFMA2.MMA R15, -RZ, RZ, 1.7822265625, 0.000185489654541015625 ;  /* 0x3f210a14ff0f7435 */ /* 0x000fe400000001ff */
[----:B------:R-:W-:Y:S01]  /*08b0*/  FFMA.FTZ R13, R10, R13, R14 ;  /* 0x0000000d0a0d7223 */ /* 0x000fe2000001000e */
[----:B------:R-:W-:-:S03]  /*08c0*/  FSEL R14, R16, -0.37612664699554443359, P1 ;  /* 0xbec093ac100e7808 */ /* 0x000fc60000800000 */
[----:B------:R-:W-:-:S04]  /*08d0*/  FFMA.FTZ R13, R10, R13, R12 ;  /* 0x0000000d0a0d7223 */ /* 0x000fc8000001000c */
[----:B------:R-:W-:Y:S01]  /*08e0*/  FSEL R12, R15, 0.12837915122509002686, P1 ;  /* 0x3e0375d30f0c7808 */ /* 0x000fe20000800000 */
[----:B------:R-:W-:-:S04]  /*08f0*/  FFMA.FTZ R13, R10, R13, R14 ;  /* 0x0000000d0a0d7223 */ /* 0x000fc8000001000e */
[----:B------:R-:W-:-:S04]  /*0900*/  FFMA.FTZ R12, R10, R13, R12 ;  /* 0x0000000d0a0c7223 */ /* 0x000fc8000001000c */
[----:B------:R-:W-:-:S04]  /*0910*/  FFMA.FTZ R11, R12, R11, R11 ;  /* 0x0000000b0c0b7223 */ /* 0x000fc8000001000b */
[----:B------:R-:W0:Y:S02]  /*0920*/  @P1 MUFU.EX2 R10, R11 ;  /* 0x0000000b000a1308 */ /* 0x000e240000000800 */
[----:B0-----:R-:W-:-:S05]  /*0930*/  @P1 FADD.FTZ R13, -R10, 1 ;  /* 0x3f8000000a0d1421 */ /* 0x001fca0000010100 */
[----:B------:R-:W-:-:S04]  /*0940*/  @P1 LOP3.LUT R11, R13, 0x80000000, R6, 0xb8, !PT ;  /* 0x800000000d0b1812 */ /* 0x000fc800078eb806 */
[----:B------:R-:W-:-:S07]  /*0950*/  F2FP.F16.F32.PACK_AB R6, RZ, R11 ;  /* 0x0000000bff06723e */ /* 0x000fce00000000ff */
.L_x_1237:
[----:B------:R-:W-:Y:S05]  /*0960*/  BSYNC B0 ;  /* 0x0000000000007941 */ /* 0x000fea0003800000 */
.L_x_1236:
[----:B------:R-:W-:Y:S04]  /*0970*/  BSSY B0, `(.L_x_1238) ;  /* 0x0000022000007945 */ /* 0x000fe80003800000 */
[----:B------:R-:W-:Y:S05]  /*0980*/  @P2 BRA `(.L_x_1239) ;  /* 0x0000000000802947 */ /* 0x000fea0003800000 */
[----:B-----5:R-:W-:Y:S01]  /*0990*/  HADD2.F32 R5, -RZ, R5.H0_H0 ;  /* 0x20000005ff057230 */ /* 0x020fe20000004100 */
[----:B------:R-:W-:Y:S01]  /*09a0*/  MOV R15, 0x3aae005b ;  /* 0x3aae005b000f7802 */ /* 0x000fe20000000f00 */
[----:B---3--:R-:W-:Y:S01]  /*09b0*/  IMAD.MOV.U32 R13, RZ, RZ, 0x38eb4c3a ;  /* 0x38eb4c3aff0d7424 */ /* 0x008fe200078e00ff */
[----:B------:R-:W-:Y:S01]  /*09c0*/  HFMA2.MMA R14, -RZ, RZ, 1.28515625, -179.25 ;  /* 0x3d24d99aff0e7435 */ /* 0x000fe200000001ff */
[----:B------:R-:W-:Y:S02]  /*09d0*/  IMAD.MOV.U32 R12, RZ, RZ, 0x3c09919f ;  /* 0x3c09919fff0c7424 */ /* 0x000fe400078e00ff */
[C---:B------:R-:W-:Y:S01]  /*09e0*/  FADD.FTZ R11, |R5|.reuse, -RZ ;  /* 0x800000ff050b7221 */ /* 0x040fe20000010200 */
[C---:B------:R-:W-:Y:S01]  /*09f0*/  FMUL.FTZ R10, R5.reuse, R5 ;  /* 0x00000005050a7220 */ /* 0x040fe20000410000 */
[----:B------:R-:W-:Y:S02]  /*0a00*/  FSETP.GE.FTZ.AND P1, PT, |R5|, 1.0029599666595458984, PT ;  /* 0x3f8060fe0500780b */ /* 0x000fe40003f36200 */
[----:B------:R-:W-:-:S02]  /*0a10*/  MOV R16, 0x3f69b4f9 ;  /* 0x3f69b4f900107802 */ /* 0x000fc40000000f00 */
        /* <DEDUP_REMOVED lines=23> */
.L_x_1239:
[----:B------:R-:W-:Y:S05]  /*0b90*/  BSYNC B0 ;  /* 0x0000000000007941 */ /* 0x000fea0003800000 */
.L_x_1238:
        /* <DEDUP_REMOVED lines=13> */
.L_x_1241:
[----:B------:R-:W-:Y:S05]  /*0c70*/  BSYNC B0 ;  /* 0x0000000000007941 */ /* 0x000fea0003800000 */
.L_x_1240:
[----:B------:R-:W-:-:S13]  /*0c80*/  ISETP.GE.AND P0, PT, R7, R4, PT ;  /* 0x000000040700720c */ /* 0x000fda0003f06270 */
[----:B------:R-:W-:Y:S05]  /*0c90*/  @P0 EXIT ;  /* 0x000000000000094d */ /* 0x000fea0003800000 */
[----:B01----:R-:W0:Y:S01]  /*0ca0*/  LDC.64 R2, c[0x0][0x218] ;  /* 0x00008600ff027b82 */ /* 0x003e220000000a00 */
[----:B------:R-:W-:-:S05]  /*0cb0*/  LEA R7, R0, R7, 0x9 ;  /* 0x0000000700077211 */ /* 0x000fca00078e48ff */
[----:B0-----:R-:W-:-:S05]  /*0cc0*/  IMAD.WIDE.U32 R2, R7, 0x2, R2 ;  /* 0x0000000207027825 */ /* 0x001fca00078e0002 */
[----:B------:R-:W-:Y:S01]  /*0cd0*/  STG.E.U16 desc[UR4][R2.64], R5 ;  /* 0x0000000502007986 */ /* 0x000fe2000c101504 */
[----:B------:R-:W-:Y:S05]  /*0ce0*/  EXIT ;  /* 0x000000000000794d */ /* 0x000fea0003800000 */
.L_x_1242:
        /* <DEDUP_REMOVED lines=9> */
.L_x_11156:


//--------------------- .text._ZN2at6native29vectorized_elementwise_kernelILi2EZZZNS0_15erf_kernel_cudaERNS_18TensorIteratorBaseEENKUlvE_clEvENKUlvE1_clEvEUlN3c104HalfEE_St5arrayIPcLm2EEEEviT0_T1_ --------------------------
	.section	.text._ZN2at6native29vectorized_elementwise_kernelILi2EZZZNS0_15erf_kernel_cudaERNS_18TensorIteratorBaseEENKUlvE_clEvENKUlvE1_clEvEUlN3c104HalfEE_St5arrayIPcLm2EEEEviT0_T1_,"ax",@progbits
	.align	128
        .global         _ZN2at6native29vectorized_elementwise_kernelILi2EZZZNS0_15erf_kernel_cudaERNS_18TensorIteratorBaseEENKUlvE_clEvENKUlvE1_clEvEUlN3c104HalfEE_St5arrayIPcLm2EEEEviT0_T1_
        .type           _ZN2at6native29vectorized_elementwise_kernelILi2EZZZNS0_15erf_kernel_cudaERNS_18TensorIteratorBaseEENKUlvE_clEvENKUlvE1_clEvEUlN3c104HalfEE_St5arrayIPcLm2EEEEviT0_T1_,@function
        .size           _ZN2at6native29vectorized_elementwise_kernelILi2EZZZNS0_15erf_kernel_cudaERNS_18TensorIteratorBaseEENKUlvE_clEvENKUlvE1_clEvEUlN3c104HalfEE_St5arrayIPcLm2EEEEviT0_T1_,(.L_x_11157 - _ZN2at6native29vectorized_elementwise_kernelILi2EZZZNS0_15erf_kernel_cudaERNS_18TensorIteratorBaseEENKUlvE_clEvENKUlvE1_clEvEUlN3c104HalfEE_St5arrayIPcLm2EEEEviT0_T1_)
        .other          _ZN2at6native29vectorized_elementwise_kernelILi2EZZZNS0_15erf_kernel_cudaERNS_18TensorIteratorBaseEENKUlvE_clEvENKUlvE1_clEvEUlN3c104HalfEE_St5arrayIPcLm2EEEEviT0_T1_,@"STO_CUDA_ENTRY STV_DEFAULT"
_ZN2at6native29vectorized_elementwise_kernelILi2EZZZNS0_15erf_kernel_cudaERNS_18TensorIteratorBaseEENKUlvE_clEvENKUlvE1_clEvEUlN3c104HalfEE_St5arrayIPcLm2EEEEviT0_T1_:
.text._ZN2at6native29vectorized_elementwise_kernelILi2EZZZNS0_15erf_kernel_cudaERNS_18TensorIteratorBaseEENKUlvE_clEvENKUlvE1_clEvEUlN3c104HalfEE_St5arrayIPcLm2EEEEviT0_T1_:
        /* <DEDUP_REMOVED lines=16> */
[----:B------:R-:W-:Y:S01]  /*0100*/  HFMA2.MMA R17, -RZ, RZ, 0.8349609375, 5.424022674560546875e-06 ;  /* 0x3aae005bff117435 */ /* 0x000fe200000001ff */
[----:B------:R-:W-:-:S02]  /*0110*/  IMAD.MOV.U32 R15, RZ, RZ, 0x38eb4c3a ;  /* 0x38eb4c3aff0f7424 */ /* 0x000fc400078e00ff */
[----:B------:R-:W-:Y:S02]  /*0120*/  IMAD.MOV.U32 R13, RZ, RZ, 0x3c09919f ;  /* 0x3c09919fff0d7424 */ /* 0x000fe400078e00ff */
[----:B------:R-:W-:Y:S02]  /*0130*/  IMAD.MOV.U32 R14, RZ, RZ, 0x3d24d99a ;  /* 0x3d24d99aff0e7424 */ /* 0x000fe400078e00ff */
[--C-:B--2---:R-:W-:Y:S02]  /*0140*/  HADD2.F32 R8, -RZ, R16.reuse.H0_H0 ;  /* 0x20000010ff087230 */ /* 0x104fe40000004100 */
[----:B------:R-:W-:-:S03]  /*0150*/  HADD2.F32 R16, -RZ, R16.H1_H1 ;  /* 0x30000010ff107230 */ /* 0x000fc60000004100 */
[C---:B------:R-:W-:Y:S01]  /*0160*/  FADD.FTZ R2, |R8|.reuse, -RZ ;  /* 0x800000ff08027221 */ /* 0x040fe20000010200 */
[C---:B------:R-:W-:Y:S01]  /*0170*/  FMUL.FTZ R3, R8.reuse, R8 ;  /* 0x0000000808037220 */ /* 0x040fe20000410000 */
[----:B------:R-:W-:Y:S01]  /*0180*/  FSETP.GE.FTZ.AND P1, PT, |R8|, 1.0029599666595458984, PT ;  /* 0x3f8060fe0800780b */ /* 0x000fe20003f36200 */
[C---:B0-----:R-:W-:Y:S01]  /*0190*/  FMUL.FTZ R10, R16.reuse, R16 ;  /* 0x00000010100a7220 */ /* 0x041fe20000410000 */
[----:B------:R-:W-:Y:S02]  /*01a0*/  FSETP.GE.FTZ.AND P2, PT, |R16|, 1.0029599666595458984, PT ;  /* 0x3f8060fe1000780b */ /* 0x000fe40003f56200 */
[----:B------:R-:W-:Y:S01]  /*01b0*/  FSEL R18, R2, R3, P1 ;  /* 0x0000000302127208 */ /* 0x000fe20000800000 */
[----:B------:R-:W-:Y:S01]  /*01c0*/  FADD.FTZ R3, |R16|, -RZ ;  /* 0x800000ff10037221 */ /* 0x000fe20000010200 */
[----:B------:R-:W-:Y:S02]  /*01d0*/  FSEL R7, R15, 8.4834944573231041431e-05, P1 ;  /* 0x38b1e96a0f077808 */ /* 0x000fe40000800000 */
[----:B------:R-:W-:-:S02]  /*01e0*/  FSEL R9, -R17, -0.00082130916416645050049, P1 ;  /* 0xba574d2011097808 */ /* 0x000fc40000800100 */
[----:B------:R-:W-:Y:S02]  /*01f0*/  FSEL R11, R13, 0.0052134888246655464172, P1 ;  /* 0x3baad5ea0d0b7808 */ /* 0x000fe40000800000 */
[----:B------:R-:W-:Y:S01]  /*0200*/  FSEL R12, -R17, -0.00082130916416645050049, P2 ;  /* 0xba574d20110c7808 */ /* 0x000fe20001000100 */
[C---:B------:R-:W-:Y:S01]  /*0210*/  FFMA.FTZ R9, R18.reuse, R7, R9 ;  /* 0x0000000712097223 */ /* 0x040fe20000010009 */
[C---:B------:R-:W-:Y:S01]  /*0220*/  FSEL R7, R3.reuse, R10, P2 ;  /* 0x0000000a03077208 */ /* 0x040fe20001000000 */
[----:B------:R-:W-:Y:S01]  /*0230*/  FADD.FTZ R3, -R3, -RZ ;  /* 0x800000ff03037221 */ /* 0x000fe20000010100 */
[----:B------:R-:W-:Y:S01]  /*0240*/  FSEL R10, R15, 8.4834944573231041431e-05, P2 ;  /* 0x38b1e96a0f0a7808 */ /* 0x000fe20001000000 */
[----:B------:R-:W-:Y:S01]  /*0250*/  FFMA.FTZ R9, R18, R9, R11 ;  /* 0x0000000912097223 */ /* 0x000fe2000001000b */
[----:B------:R-:W-:Y:S02]  /*0260*/  MOV R11, 0x3e235519 ;  /* 0x3e235519000b7802 */ /* 0x000fe40000000f00 */
[----:B------:R-:W-:Y:S01]  /*0270*/  FSEL R21, -R14, -0.026868773624300956726, P1 ;  /* 0xbcdc1be70e157808 */ /* 0x000fe20000800100 */
[----:B------:R-:W-:Y:S01]  /*0280*/  FFMA.FTZ R12, R7, R10, R12 ;  /* 0x0000000a070c7223 */ /* 0x000fe2000001000c */
[----:B------:R-:W-:Y:S01]  /*0290*/  IMAD.MOV.U32 R10, RZ, RZ, 0x3f69b4f9 ;  /* 0x3f69b4f9ff0a7424 */ /* 0x000fe200078e00ff */
[----:B------:R-:W-:-:S02]  /*02a0*/  FSEL R23, R11, 0.11284004896879196167, P1 ;  /* 0x3de718af0b177808 */ /* 0x000fc40000800000 */
[----:B------:R-:W-:Y:S01]  /*02b0*/  FSEL R20, R13, 0.0052134888246655464172, P2 ;  /* 0x3baad5ea0d147808 */ /* 0x000fe20001000000 */
[----:B------:R-:W-:Y:S01]  /*02c0*/  FFMA.FTZ R9, R18, R9, R21 ;  /* 0x0000000912097223 */ /* 0x000fe20000010015 */
[----:B------:R-:W-:Y:S02]  /*02d0*/  FSEL R22, -R14, -0.026868773624300956726, P2 ;  /* 0xbcdc1be70e167808 */ /* 0x000fe40001000100 */
[----:B------:R-:W-:Y:S01]  /*02e0*/  FSEL R21, R10, -0.37612664699554443359, P1 ;  /* 0xbec093ac0a157808 */ /* 0x000fe20000800000 */
[C---:B------:R-:W-:Y:S01]  /*02f0*/  FFMA.FTZ R23, R18.reuse, R9, R23 ;  /* 0x0000000912177223 */ /* 0x040fe20000010017 */
[----:B------:R-:W-:Y:S01]  /*0300*/  FFMA.FTZ R20, R7, R12, R20 ;  /* 0x0000000c07147223 */ /* 0x000fe20000010014 */
[----:B------:R-:W-:Y:S01]  /*0310*/  IMAD.MOV.U32 R9, RZ, RZ, 0x3f210a14 ;  /* 0x3f210a14ff097424 */ /* 0x000fe200078e00ff */
[----:B------:R-:W-:Y:S01]  /*0320*/  FSEL R24, R11, 0.11284004896879196167, P2 ;  /* 0x3de718af0b187808 */ /* 0x000fe20001000000 */
[--C-:B---3--:R-:W-:Y:S02]  /*0330*/  HADD2.F32 R12, -RZ, R5.reuse.H0_H0 ;  /* 0x20000005ff0c7230 */ /* 0x108fe40000004100 */
[----:B------:R-:W-:Y:S01]  /*0340*/  FFMA.FTZ R22, R7, R20, R22 ;  /* 0x0000001407167223 */ /* 0x000fe20000010016 */
[----:B------:R-:W-:Y:S01]  /*0350*/  FFMA.FTZ R21, R18, R23, R21 ;  /* 0x0000001712157223 */ /* 0x000fe20000010015 */
[----:B------:R-:W-:Y:S01]  /*0360*/  FSEL R23, R9, 0.12837915122509002686, P1 ;  /* 0x3e0375d309177808 */ /* 0x000fe20000800000 */
[----:B------:R-:W-:-:S02]  /*0370*/  HADD2.F32 R5, -RZ, R5.H1_H1 ;  /* 0x30000005ff057230 */ /* 0x000fc40000004100 */
[C---:B------:R-:W-:Y:S01]  /*0380*/  FADD.FTZ R20, |R12|.reuse, -RZ ;  /* 0x800000ff0c147221 */ /* 0x040fe20000010200 */
[C---:B------:R-:W-:Y:S01]  /*0390*/  FMUL.FTZ R25, R12.reuse, R12 ;  /* 0x0000000c0c197220 */ /* 0x040fe20000410000 */
[----:B------:R-:W-:Y:S01]  /*03a0*/  FSETP.GE.FTZ.AND P3, PT, |R12|, 1.0029599666595458984, PT ;  /* 0x3f8060fe0c00780b */ /* 0x000fe20003f76200 */
[----:B------:R-:W-:Y:S01]  /*03b0*/  FFMA.FTZ R22, R7, R22, R24 ;  /* 0x0000001607167223 */ /* 0x000fe20000010018 */
[----:B------:R-:W-:Y:S01]  /*03c0*/  FSEL R24, R10, -0.37612664699554443359, P2 ;  /* 0xbec093ac0a187808 */ /* 0x000fe20001000000 */
[----:B------:R-:W-:Y:S01]  /*03d0*/  FFMA.FTZ R18, R18, R21, R23 ;  /* 0x0000001512127223 */ /* 0x000fe20000010017 */
[----:B------:R-:W-:Y:S01]  /*03e0*/  FSEL R21, R20, R25, P3 ;  /* 0x0000001914157208 */ /* 0x000fe20001800000 */
[----:B------:R-:W-:Y:S01]  /*03f0*/  FADD.FTZ R23, -R2, -RZ ;  /* 0x800000ff02177221 */ /* 0x000fe20000010100 */
[----:B------:R-:W-:Y:S01]  /*0400*/  FSEL R26, R15, 8.4834944573231041431e-05, P3 ;  /* 0x38b1e96a0f1a7808 */ /* 0x000fe20001800000 */
[----:B------:R-:W-:Y:S01]  /*0410*/  FFMA.FTZ R22, R7, R22, R24 ;  /* 0x0000001607167223 */ /* 0x000fe20000010018 */
[----:B------:R-:W-:Y:S01]  /*0420*/  FSEL R28, -R17, -0.00082130916416645050049, P3 ;  /* 0xba574d20111c7808 */ /* 0x000fe20001800100 */
[----:B------:R-:W-:Y:S01]  /*0430*/  FMUL.FTZ R25, R5, R5 ;  /* 0x0000000505197220 */ /* 0x000fe20000410000 */
[----:B------:R-:W-:-:S02]  /*0440*/  FSEL R24, R9, 0.12837915122509002686, P2 ;  /* 0x3e0375d309187808 */ /* 0x000fc40001000000 */
[----:B------:R-:W-:Y:S01]  /*0450*/  FSEL R2, R11, 0.11284004896879196167, P3 ;  /* 0x3de718af0b027808 */ /* 0x000fe20001800000 */
[----:B------:R-:W-:Y:S01]  /*0460*/  FFMA.FTZ R26, R21, R26, R28 ;  /* 0x0000001a151a7223 */ /* 0x000fe2000001001c */
[----:B------:R-:W-:Y:S01]  /*0470*/  FSEL R28, R13, 0.0052134888246655464172, P3 ;  /* 0x3baad5ea0d1c7808 */ /* 0x000fe20001800000 */
[----:B------:R-:W-:Y:S01]  /*0480*/  FFMA.FTZ R7, R7, R22, R24 ;  /* 0x0000001607077223 */ /* 0x000fe20000010018 */
[----:B------:R-:W-:Y:S02]  /*0490*/  FSEL R22, -R14, -0.026868773624300956726, P3 ;  /* 0xbcdc1be70e167808 */ /* 0x000fe40001800100 */
[----:B------:R-:W-:Y:S01]  /*04a0*/  FSEL R23, R23, R8, P1 ;  /* 0x0000000817177208 */ /* 0x000fe20000800000 */
[----:B------:R-:W-:Y:S01]  /*04b0*/  FFMA.FTZ R26, R21, R26, R28 ;  /* 0x0000001a151a7223 */ /* 0x000fe2000001001c */
[----:B------:R-:W-:Y:S02]  /*04c0*/  FSEL R24, R10, -0.37612664699554443359, P3 ;  /* 0xbec093ac0a187808 */ /* 0x000fe40001800000 */
[----:B------:R-:W-:Y:S01]  /*04d0*/  FSETP.GE.FTZ.AND P0, PT, |R5|, 1.0029599666595458984, PT ;  /* 0x3f8060fe0500780b */ /* 0x000fe20003f16200 */
[----:B------:R-:W-:Y:S01]  /*04e0*/  FFMA.FTZ R26, R21, R26, R22 ;  /* 0x0000001a151a7223 */ /* 0x000fe20000010016 */
[----:B------:R-:W-:-:S02]  /*04f0*/  FSEL R22, R3, R16, P2 ;  /* 0x0000001003167208 */ /* 0x000fc40001000000 */
[----:B------:R-:W-:Y:S01]  /*0500*/  FSEL R27, -R17, -0.00082130916416645050049, P0 ;  /* 0xba574d20111b7808 */ /* 0x000fe20000000100 */
[----:B------:R-:W-:Y:S01]  /*0510*/  FFMA.FTZ R26, R21, R26, R2 ;  /* 0x0000001a151a7223 */ /* 0x000fe20000010002 */
[----:B------:R-:W-:Y:S01]  /*0520*/  FFMA.FTZ R2, R18, R23, R23 ;  /* 0x0000001712027223 */ /* 0x000fe20000010017 */
[----:B------:R-:W-:Y:S01]  /*0530*/  FFMA.FTZ R7, R7, R22, R22 ;  /* 0x0000001607077223 */ /* 0x000fe20000010016 */
[----:B------:R-:W-:Y:S01]  /*0540*/  FADD.FTZ R23, -R20, -RZ ;  /* 0x800000ff14177221 */ /* 0x000fe20000010100 */
[----:B------:R-:W-:Y:S01]  /*0550*/  FFMA.FTZ R24, R21, R26, R24 ;  /* 0x0000001a15187223 */ /* 0x000fe20000010018 */
[----:B------:R-:W0:Y:S01]  /*0560*/  @P1 MUFU.EX2 R22, R2 ;  /* 0x0000000200161308 */ /* 0x000e220000000800 */
[----:B------:R-:W-:Y:S01]  /*0570*/  FSEL R26, R9, 0.12837915122509002686, P3 ;  /* 0x3e0375d3091a7808 */ /* 0x000fe20001800000 */
[----:B------:R-:W-:-:S04]  /*0580*/  FADD.FTZ R18, |R5|, -RZ ;  /* 0x800000ff05127221 */ /* 0x000fc80000010200 */
[----:B------:R-:W-:Y:S01]  /*0590*/  FFMA.FTZ R3, R21, R24, R26 ;  /* 0x0000001815037223 */ /* 0x000fe2000001001a */
[----:B------:R-:W-:Y:S01]  /*05a0*/  FSEL R24, R23, R12, P3 ;  /* 0x0000000c17187208 */ /* 0x000fe20001800000 */
[----:B------:R-:W1:Y:S01]  /*05b0*/  @P2 MUFU.EX2 R21, R7 ;  /* 0x0000000700152308 */ /* 0x000e620000000800 */
[C---:B------:R-:W-:Y:S01]  /*05c0*/  FSEL R20, R18.reuse, R25, P0 ;  /* 0x0000001912147208 */ /* 0x040fe20000000000 */
[----:B------:R-:W-:Y:S01]  /*05d0*/  FADD.FTZ R18, -R18, -RZ ;  /* 0x800000ff12127221 */ /* 0x000fe20000010100 */
[----:B------:R-:W-:Y:S01]  /*05e0*/  FSEL R25, R15, 8.4834944573231041431e-05, P0 ;  /* 0x38b1e96a0f197808 */ /* 0x000fe20000000000 */
[----:B------:R-:W-:Y:S01]  /*05f0*/  FFMA.FTZ R3, R3, R24, R24 ;  /* 0x0000001803037223 */ /* 0x000fe20000010018 */
[----:B------:R-:W-:Y:S02]  /*0600*/  FSEL R26, R13, 0.0052134888246655464172, P0 ;  /* 0x3baad5ea0d1a7808 */ /* 0x000fe40000000000 */
[----:B------:R-:W-:Y:S01]  /*0610*/  FSEL R24, R10, -0.37612664699554443359, P0 ;  /* 0xbec093ac0a187808 */ /* 0x000fe20000000000 */
[----:B------:R-:W-:Y:S01]  /*0620*/  FFMA.FTZ R25, R20, R25, R27 ;  /* 0x0000001914197223 */ /* 0x000fe2000001001b */
[----:B0-----:R-:W-:Y:S01]  /*0630*/  @P1 FADD.FTZ R23, -R22, 1 ;  /* 0x3f80000016171421 */ /* 0x001fe20000010100 */
[----:B------:R-:W-:Y:S01]  /*0640*/  FSEL R27, -R14, -0.026868773624300956726, P0 ;  /* 0xbcdc1be70e1b7808 */ /* 0x000fe20000000100 */
[----:B------:R-:W0:Y:S01]  /*0650*/  @P3 MUFU.EX2 R22, R3 ;  /* 0x0000000300163308 */ /* 0x000e220000000800 */
[----:B------:R-:W-:Y:S01]  /*0660*/  FFMA.FTZ R25, R20, R25, R26 ;  /* 0x0000001914197223 */ /* 0x000fe2000001001a */
[----:B------:R-:W-:-:S02]  /*0670*/  FSEL R18, R18, R5, P0 ;  /* 0x0000000512127208 */ /* 0x000fc40000000000 */
[----:B------:R-:W-:Y:S01]  /*0680*/  @P1 LOP3.LUT R2, R23, 0x80000000, R8, 0xb8, !PT ;  /* 0x8000000017021812 */ /* 0x000fe200078eb808 */
[----:B------:R-:W-:Y:S01]  /*0690*/  FFMA.FTZ R25, R20, R25, R27 ;  /* 0x0000001914197223 */ /* 0x000fe2000001001b */
[----:B------:R-:W-:Y:S01]  /*06a0*/  FSEL R8, R11, 0.11284004896879196167, P0 ;  /* 0x3de718af0b087808 */ /* 0x000fe20000000000 */
[----:B-1----:R-:W-:-:S04]  /*06b0*/  @P2 FADD.FTZ R21, -R21, 1 ;  /* 0x3f80000015152421 */ /* 0x002fc80000010100 */
[C---:B------:R-:W-:Y:S01]  /*06c0*/  FFMA.FTZ R25, R20.reuse, R25, R8 ;  /* 0x0000001914197223 */ /* 0x040fe20000010008 */
[--C-:B----4-:R-:W-:Y:S01]  /*06d0*/  HADD2.F32 R8, -RZ, R6.reuse.H0_H0 ;  /* 0x20000006ff087230 */ /* 0x110fe20000004100 */
[----:B------:R-:W-:Y:S01]  /*06e0*/  @P2 LOP3.LUT R7, R21, 0x80000000, R16, 0xb8, !PT ;  /* 0x8000000015072812 */ /* 0x000fe200078eb810 */
[----:B------:R-:W-:Y:S02]  /*06f0*/  HADD2.F32 R6, -RZ, R6.H1_H1 ;  /* 0x30000006ff067230 */ /* 0x000fe40000004100 */
[----:B------:R-:W-:Y:S01]  /*0700*/  FFMA.FTZ R23, R20, R25, R24 ;  /* 0x0000001914177223 */ /* 0x000fe20000010018 */
[----:B------:R-:W-:Y:S01]  /*0710*/  FSEL R25, R9, 0.12837915122509002686, P0 ;  /* 0x3e0375d309197808 */ /* 0x000fe20000000000 */
[----:B0-----:R-:W-:Y:S01]  /*0720*/  @P3 FADD.FTZ R21, -R22, 1 ;  /* 0x3f80000016153421 */ /* 0x001fe20000010100 */
[C---:B------:R-:W-:Y:S01]  /*0730*/  FADD.FTZ R16, |R8|.reuse, -RZ ;  /* 0x800000ff08107221 */ /* 0x040fe20000010200 */
[C---:B------:R-:W-:Y:S01]  /*0740*/  FMUL.FTZ R27, R8.reuse, R8 ;  /* 0x00000008081b7220 */ /* 0x040fe20000410000 */
[----:B------:R-:W-:Y:S01]  /*0750*/  FSETP.GE.FTZ.AND P1, PT, |R8|, 1.0029599666595458984, PT ;  /* 0x3f8060fe0800780b */ /* 0x000fe20003f36200 */
[----:B------:R-:W-:Y:S01]  /*0760*/  FFMA.FTZ R23, R20, R23, R25 ;  /* 0x0000001714177223 */ /* 0x000fe20000010019 */
[----:B------:R-:W-:Y:S01]  /*0770*/  @P3 LOP3.LUT R3, R21, 0x80000000, R12, 0xb8, !PT ;  /* 0x8000000015033812 */ /* 0x000fe200078eb80c */
[----:B------:R-:W-:Y:S01]  /*0780*/  FADD.FTZ R21, |R6|, -RZ ;  /* 0x800000ff06157221 */ /* 0x000fe20000010200 */
[----:B------:R-:W-:Y:S01]  /*0790*/  FSEL R24, R16, R27, P1 ;  /* 0x0000001b10187208 */ /* 0x000fe20000800000 */
[----:B------:R-:W-:Y:S01]  /*07a0*/  FMUL.FTZ R22, R6, R6 ;  /* 0x0000000606167220 */ /* 0x000fe20000410000 */
[----:B------:R-:W-:-:S02]  /*07b0*/  FSEL R25, R15, 8.4834944573231041431e-05, P1 ;  /* 0x38b1e96a0f197808 */ /* 0x000fc40000800000 */
[----:B------:R-:W-:Y:S02]  /*07c0*/  FSEL R27, -R17, -0.00082130916416645050049, P1 ;  /* 0xba574d20111b7808 */ /* 0x000fe40000800100 */
[----:B------:R-:W-:Y:S02]  /*07d0*/  FSETP.GE.FTZ.AND P2, PT, |R6|, 1.0029599666595458984, PT ;  /* 0x3f8060fe0600780b */ /* 0x000fe40003f56200 */
[----:B------:R-:W-:Y:S01]  /*07e0*/  F2FP.F16.F32.PACK_AB R2, R7, R2 ;  /* 0x000000020702723e */ /* 0x000fe200000000ff */
[----:B------:R-:W-:Y:S01]  /*07f0*/  FFMA.FTZ R25, R24, R25, R27 ;  /* 0x0000001918197223 */ /* 0x000fe2000001001b */
[C---:B------:R-:W-:Y:S01]  /*0800*/  FSEL R22, R21.reuse, R22, P2 ;  /* 0x0000001615167208 */ /* 0x040fe20001000000 */
[----:B------:R-:W-:Y:S01]  /*0810*/  FADD.FTZ R21, -R21, -RZ ;  /* 0x800000ff15157221 */ /* 0x000fe20000010100 */
[----:B------:R-:W-:Y:S02]  /*0820*/  FSEL R29, R15, 8.4834944573231041431e-05, P2 ;  /* 0x38b1e96a0f1d7808 */ /* 0x000fe40001000000 */
[----:B------:R-:W-:-:S02]  /*0830*/  FSEL R12, -R17, -0.00082130916416645050049, P2 ;  /* 0xba574d20110c7808 */ /* 0x000fc40001000100 */
[----:B------:R-:W-:Y:S02]  /*0840*/  FSEL R27, R13, 0.0052134888246655464172, P1 ;  /* 0x3baad5ea0d1b7808 */ /* 0x000fe40000800000 */
[----:B------:R-:W-:Y:S01]  /*0850*/  FSEL R21, R21, R6, P2 ;  /* 0x0000000615157208 */ /* 0x000fe20001000000 */
        /* <DEDUP_REMOVED lines=13> */
[----:B------:R-:W-:Y:S01]  /*0930*/  FSEL R12, R9, 0.12837915122509002686, P1 ;  /* 0x3e0375d3090c7808 */ /* 0x000fe20000800000 */
[----:B------:R-:W-:Y:S01]  /*0940*/  FFMA.FTZ R25, R24, R25, R27 ;  /* 0x0000001918197223 */ /* 0x000fe2000001001b */
[----:B------:R-:W-:-:S03]  /*0950*/  FSEL R27, R10, -0.37612664699554443359, P2 ;  /* 0xbec093ac0a1b7808 */ /* 0x000fc60001000000 */
[----:B------:R-:W-:Y:S01]  /*0960*/  FFMA.FTZ R24, R24, R25, R12 ;  /* 0x0000001918187223 */ /* 0x000fe2000001000c */
[----:B------:R-:W-:Y:S01]  /*0970*/  FSEL R25, R9, 0.12837915122509002686, P2 ;  /* 0x3e0375d309197808 */ /* 0x000fe20001000000 */
[C---:B------:R-:W-:Y:S01]  /*0980*/  FFMA.FTZ R27, R22.reuse, R29, R27 ;  /* 0x0000001d161b7223 */ /* 0x040fe2000001001b */
[--C-:B-----5:R-:W-:Y:S02]  /*0990*/  HADD2.F32 R12, -RZ, R19.reuse.H0_H0 ;  /* 0x20000013ff0c7230 */ /* 0x120fe40000004100 */
[----:B------:R-:W-:Y:S02]  /*09a0*/  HADD2.F32 R19, -RZ, R19.H1_H1 ;  /* 0x30000013ff137230 */ /* 0x000fe40000004100 */
[----:B------:R-:W-:Y:S01]  /*09b0*/  FFMA.FTZ R22, R22, R27, R25 ;  /* 0x0000001b16167223 */ /* 0x000fe20000010019 */
[----:B------:R-:W-:Y:S01]  /*09c0*/  FADD.FTZ R25, -R16, -RZ ;  /* 0x800000ff10197221 */ /* 0x000fe20000010100 */
[C---:B------:R-:W-:Y:S01]  /*09d0*/  FADD.FTZ R20, |R12|.reuse, -RZ ;  /* 0x800000ff0c147221 */ /* 0x040fe20000010200 */
[C---:B------:R-:W-:Y:S01]  /*09e0*/  FMUL.FTZ R27, R12.reuse, R12 ;  /* 0x0000000c0c1b7220 */ /* 0x040fe20000410000 */
[----:B------:R-:W-:Y:S01]  /*09f0*/  FSETP.GE.FTZ.AND P3, PT, |R12|, 1.0029599666595458984, PT ;  /* 0x3f8060fe0c00780b */ /* 0x000fe20003f76200 */
[----:B------:R-:W-:Y:S01]  /*0a00*/  FFMA.FTZ R16, R23, R18, R18 ;  /* 0x0000001217107223 */ /* 0x000fe20000010012 */
[----:B------:R-:W-:-:S02]  /*0a10*/  FSEL R25, R25, R8, P1 ;  /* 0x0000000819197208 */ /* 0x000fc40000800000 */
[----:B------:R-:W-:Y:S02]  /*0a20*/  FSEL R23, R20, R27, P3 ;  /* 0x0000001b14177208 */ /* 0x000fe40001800000 */
[----:B------:R-:W-:Y:S01]  /*0a30*/  FSEL R26, R15, 8.4834944573231041431e-05, P3 ;  /* 0x38b1e96a0f1a7808 */ /* 0x000fe20001800000 */
[----:B------:R-:W-:Y:S01]  /*0a40*/  FFMA.FTZ R18, R24, R25, R25 ;  /* 0x0000001918127223 */ /* 0x000fe20000010019 */
[----:B------:R-:W-:Y:S01]  /*0a50*/  FSEL R28, -R17, -0.00082130916416645050049, P3 ;  /* 0xba574d20111c7808 */ /* 0x000fe20001800100 */
[C---:B------:R-:W-:Y:S01]  /*0a60*/  FADD.FTZ R24, |R19|.reuse, -RZ ;  /* 0x800000ff13187221 */ /* 0x040fe20000010200 */
[C---:B------:R-:W-:Y:S01]  /*0a70*/  FSETP.GE.FTZ.AND P4, PT, |R19|.reuse, 1.0029599666595458984, PT ;  /* 0x3f8060fe1300780b */ /* 0x040fe20003f96200 */
[----:B------:R-:W-:Y:S02]  /*0a80*/  FMUL.FTZ R25, R19, R19 ;  /* 0x0000001313197220 */ /* 0x000fe40000410000 */
[----:B------:R-:W-:Y:S01]  /*0a90*/  FFMA.FTZ R26, R23, R26, R28 ;  /* 0x0000001a171a7223 */ /* 0x000fe2000001001c */
[----:B------:R-:W-:-:S02]  /*0aa0*/  FSEL R28, R15, 8.4834944573231041431e-05, P4 ;  /* 0x38b1e96a0f1c7808 */ /* 0x000fc40002000000 */
[----:B------:R-:W-:Y:S02]  /*0ab0*/  FSEL R17, -R17, -0.00082130916416645050049, P4 ;  /* 0xba574d2011117808 */ /* 0x000fe40002000100 */
[----:B------:R-:W-:-:S05]  /*0ac0*/  FSEL R15, R24, R25, P4 ;  /* 0x00000019180f7208 */ /* 0x000fca0002000000 */
[----:B------:R-:W-:Y:S01]  /*0ad0*/  FFMA.FTZ R17, R15, R28, R17 ;  /* 0x0000001c0f117223 */ /* 0x000fe20000010011 */
[C---:B------:R-:W-:Y:S02]  /*0ae0*/  FSEL R28, R13.reuse, 0.0052134888246655464172, P3 ;  /* 0x3baad5ea0d1c7808 */ /* 0x040fe40001800000 */
[----:B------:R-:W-:-:S03]  /*0af0*/  FSEL R13, R13, 0.0052134888246655464172, P4 ;  /* 0x3baad5ea0d0d7808 */ /* 0x000fc60002000000 */
[----:B------:R-:W-:Y:S01]  /*0b00*/  FFMA.FTZ R26, R23, R26, R28 ;  /* 0x0000001a171a7223 */ /* 0x000fe2000001001c */
[C---:B------:R-:W-:Y:S01]  /*0b10*/  FSEL R28, -R14.reuse, -0.026868773624300956726, P3 ;  /* 0xbcdc1be70e1c7808 */ /* 0x040fe20001800100 */
[----:B------:R-:W-:Y:S01]  /*0b20*/  FFMA.FTZ R13, R15, R17, R13 ;  /* 0x000000110f0d7223 */ /* 0x000fe2000001000d */
[----:B------:R-:W-:Y:S01]  /*0b30*/  FSEL R14, -R14, -0.026868773624300956726, P4 ;  /* 0xbcdc1be70e0e7808 */ /* 0x000fe20002000100 */
[----:B------:R-:W-:Y:S02]  /*0b40*/  FFMA.FTZ R17, R22, R21, R21 ;  /* 0x0000001516117223 */ /* 0x000fe40000010015 */
[----:B------:R-:W-:Y:S01]  /*0b50*/  FFMA.FTZ R26, R23, R26, R28 ;  /* 0x0000001a171a7223 */ /* 0x000fe2000001001c */
[----:B------:R-:W-:Y:S01]  /*0b60*/  FSEL R28, R11, 0.11284004896879196167, P3 ;  /* 0x3de718af0b1c7808 */ /* 0x000fe20001800000 */
[----:B------:R-:W-:Y:S01]  /*0b70*/  FFMA.FTZ R14, R15, R13, R14 ;  /* 0x0000000d0f0e7223 */ /* 0x000fe2000001000e */
[----:B------:R-:W-:Y:S01]  /*0b80*/  FSEL R11, R11, 0.11284004896879196167, P4 ;  /* 0x3de718af0b0b7808 */ /* 0x000fe20002000000 */
[----:B------:R-:W-:Y:S02]  /*0b90*/  @P0 MUFU.EX2 R13, R16 ;  /* 0x00000010000d0308 */ /* 0x000fe40000000800 */
[----:B------:R-:W-:Y:S01]  /*0ba0*/  FFMA.FTZ R26, R23, R26, R28 ;  /* 0x0000001a171a7223 */ /* 0x000fe2000001001c */
[----:B------:R-:W-:Y:S01]  /*0bb0*/  FSEL R28, R10, -0.37612664699554443359, P3 ;  /* 0xbec093ac0a1c7808 */ /* 0x000fe20001800000 */
[----:B------:R-:W-:Y:S01]  /*0bc0*/  FFMA.FTZ R22, R15, R14, R11 ;  /* 0x0000000e0f167223 */ /* 0x000fe2000001000b */
[----:B------:R-:W-:-:S03]  /*0bd0*/  FADD.FTZ R11, -R20, -RZ ;  /* 0x800000ff140b7221 */ /* 0x000fc60000010100 */
[----:B------:R-:W-:Y:S01]  /*0be0*/  FFMA.FTZ R26, R23, R26, R28 ;  /* 0x0000001a171a7223 */ /* 0x000fe2000001001c */
[----:B------:R-:W-:Y:S01]  /*0bf0*/  FSEL R28, R10, -0.37612664699554443359, P4 ;  /* 0xbec093ac0a1c7808 */ /* 0x000fe20002000000 */
[----:B------:R-:W0:Y:S01]  /*0c00*/  @P1 MUFU.EX2 R14, R18 ;  /* 0x00000012000e1308 */ /* 0x000e220000000800 */
[----:B------:R-:W-:Y:S02]  /*0c10*/  FSEL R10, R9, 0.12837915122509002686, P3 ;  /* 0x3e0375d3090a7808 */ /* 0x000fe40001800000 */
[----:B------:R-:W-:Y:S01]  /*0c20*/  FSEL R21, R11, R12, P3 ;  /* 0x0000000c0b157208 */ /* 0x000fe20001800000 */
[----:B------:R-:W-:Y:S01]  /*0c30*/  FFMA.FTZ R22, R15, R22, R28 ;  /* 0x000000160f167223 */ /* 0x000fe2000001001c */
[----:B------:R-:W-:Y:S01]  /*0c40*/  FADD.FTZ R28, -R24, -RZ ;  /* 0x800000ff181c7221 */ /* 0x000fe20000010100 */
[----:B------:R-:W-:Y:S01]  /*0c50*/  FFMA.FTZ R26, R23, R26, R10 ;  /* 0x0000001a171a7223 */ /* 0x000fe2000001000a */
[----:B------:R-:W-:Y:S01]  /*0c60*/  FSEL R24, R9, 0.12837915122509002686, P4 ;  /* 0x3e0375d309187808 */ /* 0x000fe20002000000 */
[----:B------:R-:W1:Y:S01]  /*0c70*/  LDC.64 R10, c[0x0][0x218] ;  /* 0x00008600ff0a7b82 */ /* 0x000e620000000a00 */
[----:B------:R-:W2:Y:S01]  /*0c80*/  @P2 MUFU.EX2 R20, R17 ;  /* 0x0000001100142308 */ /* 0x000ea20000000800 */
[----:B------:R-:W-:Y:S01]  /*0c90*/  FFMA.FTZ R9, R26, R21, R21 ;  /* 0x000000151a097223 */ /* 0x000fe20000010015 */
[----:B------:R-:W-:Y:S01]  /*0ca0*/  FSEL R21, R28, R19, P4 ;  /* 0x000000131c157208 */ /* 0x000fe20002000000 */
[----:B------:R-:W-:-:S04]  /*0cb0*/  FFMA.FTZ R22, R15, R22, R24 ;  /* 0x000000160f167223 */ /* 0x000fc80000010018 */
[----:B------:R-:W-:Y:S01]  /*0cc0*/  FFMA.FTZ R22, R22, R21, R21 ;  /* 0x0000001516167223 */ /* 0x000fe20000010015 */
[----:B------:R-:W3:Y:S01]  /*0cd0*/  @P3 MUFU.EX2 R15, R9 ;  /* 0x00000009000f3308 */ /* 0x000ee20000000800 */
[----:B0-----:R-:W-:-:S05]  /*0ce0*/  @P1 FADD.FTZ R7, -R14, 1 ;  /* 0x3f8000000e071421 */ /* 0x001fca0000010100 */
[----:B------:R-:W-:Y:S02]  /*0cf0*/  @P1 LOP3.LUT R18, R7, 0x80000000, R8, 0xb8, !PT ;  /* 0x8000000007121812 */ /* 0x000fe400078eb808 */
[----:B------:R-:W0:Y:S01]  /*0d00*/  @P4 MUFU.EX2 R21, R22 ;  /* 0x0000001600154308 */ /* 0x000e220000000800 */
[----:B-1----:R-:W-:-:S04]  /*0d10*/  IMAD.WIDE.U32 R10, R0, 0x2, R10 ;  /* 0x00000002000a7825 */ /* 0x002fc800078e000a */
[----:B------:R-:W-:Y:S01]  /*0d20*/  @P0 FADD.FTZ R0, -R13, 1 ;  /* 0x3f8000000d000421 */ /* 0x000fe20000010100 */
[----:B--2---:R-:W-:Y:S01]  /*0d30*/  @P2 FADD.FTZ R13, -R20, 1 ;  /* 0x3f800000140d2421 */ /* 0x004fe20000010100 */
[----:B---3--:R-:W-:-:S03]  /*0d40*/  @P3 FADD.FTZ R15, -R15, 1 ;  /* 0x3f8000000f0f3421 */ /* 0x008fc60000010100 */
[----:B------:R-:W-:Y:S01]  /*0d50*/  @P0 LOP3.LUT R16, R0, 0x80000000, R5, 0xb8, !PT ;  /* 0x8000000000100812 */ /* 0x000fe200078eb805 */
[----:B------:R-:W-:Y:S01]  /*0d60*/  IMAD.WIDE R10, R4, 0x4, R10 ;  /* 0x00000004040a7825 */ /* 0x000fe200078e020a */
[----:B------:R-:W-:-:S03]  /*0d70*/  @P2 LOP3.LUT R17, R13, 0x80000000, R6, 0xb8, !PT ;  /* 0x800000000d112812 */ /* 0x000fc600078eb806 */
[----:B0-----:R-:W-:Y:S01]  /*0d80*/  @P4 FADD.FTZ R14, -R21, 1 ;  /* 0x3f800000150e4421 */ /* 0x001fe20000010100 */
[----:B------:R-:W-:Y:S01]  /*0d90*/  @P3 LOP3.LUT R9, R15, 0x80000000, R12, 0xb8, !PT ;  /* 0x800000000f093812 */ /* 0x000fe200078eb80c */
[----:B------:R-:W-:Y:S01]  /*0da0*/  STG.E desc[UR4][R10.64], R2 ;  /* 0x000000020a007986 */ /* 0x000fe2000c101904 */
[----:B------:R-:W-:Y:S02]  /*0db0*/  F2FP.F16.F32.PACK_AB R3, R16, R3 ;  /* 0x000000031003723e */ /* 0x000fe400000000ff */
[----:B------:R-:W-:Y:S02]  /*0dc0*/  @P4 LOP3.LUT R22, R14, 0x80000000, R19, 0xb8, !PT ;  /* 0x800000000e164812 */ /* 0x000fe400078eb813 */
[----:B------:R-:W-:Y:S01]  /*0dd0*/  F2FP.F16.F32.PACK_AB R17, R17, R18 ;  /* 0x000000121111723e */ /* 0x000fe200000000ff */
[----:B------:R-:W-:Y:S01]  /*0de0*/  STG.E desc[UR4][R10.64+0x200], R3 ;  /* 0x000200030a007986 */ /* 0x000fe2000c101904 */
[----:B------:R-:W-:-:S03]  /*0df0*/  F2FP.F16.F32.PACK_AB R9, R22, R9 ;  /* 0x000000091609723e */ /* 0x000fc600000000ff */
[----:B------:R-:W-:Y:S04]  /*0e00*/  STG.E desc[UR4][R10.64+0x400], R17 ;  /* 0x000400110a007986 */ /* 0x000fe8000c101904 */
[----:B------:R-:W-:Y:S01]  /*0e10*/  STG.E desc[UR4][R10.64+0x600], R9 ;  /* 0x000600090a007986 */ /* 0x000fe2000c101904 */
[----:B------:R-:W-:Y:S05]  /*0e20*/  EXIT ;  /* 0x000000000000794d */ /* 0x000fea0003800000 */
.L_x_1243:
[----:B------:R-:W0:Y:S01]  /*0e30*/  S2R R7, SR_TID.X ;  /* 0x0000000000077919 */ /* 0x000e220000002100 */
[----:B------:R-:W-:Y:S02]  /*0e40*/  PRMT R14, RZ, 0x7610, R14 ;  /* 0x00007610ff0e7816 */ /* 0x000fe4000000000e */
[----:B0-----:R-:W-:Y:S02]  /*0e50*/  ISETP.GE.AND P0, PT, R7, R8, PT ;  /* 0x000000080700720c */ /* 0x001fe40003f06270 */
[----:B------:R-:W-:-:S11]  /*0e60*/  MOV R23, R7 ;  /* 0x0000000700177202 */ /* 0x000fd60000000f00 */
[----:B------:R-:W-:Y:S02]  /*0e70*/  @!P0 IMAD.IADD R15, R0, 0x1, R23 ;  /* 0x00000001000f8824 */ /* 0x000fe400078e0217 */
[----:B------:R-:W-:-:S05]  /*0e80*/  @!P0 VIADD R23, R23, 0x80 ;  /* 0x0000008017178836 */ /* 0x000fca0000000000 */
[----:B------:R-:W-:-:S13]  /*0e90*/  ISETP.GE.AND P6, PT, R23, R8, PT ;  /* 0x000000081700720c */ /* 0x000fda0003fc6270 */
[----:B------:R-:W-:Y:S01]  /*0ea0*/  @!P6 IADD3 R27, R0, R23, RZ ;  /* 0x00000017001be210 */ /* 0x000fe20007ffe0ff */
[----:B------:R-:W-:Y:S01]  /*0eb0*/  @!P6 VIADD R23, R23, 0x80 ;  /* 0x000000801717e836 */ /* 0x000fe20000000000 */
[----:B------:R-:W0:Y:S04]  /*0ec0*/  @!P6 LDC.64 R4, c[0x0][0x220] ;  /* 0x00008800ff04eb82 */ /* 0x000e280000000a00 */
[----:B------:R-:W-:-:S13]  /*0ed0*/  ISETP.GE.AND P5, PT, R23, R8, PT ;  /* 0x000000081700720c */ /* 0x000fda0003fa6270 */
[----:B------:R-:W-:Y:S01]  /*0ee0*/  @!P5 IMAD.IADD R29, R0, 0x1, R23 ;  /* 0x00000001001dd824 */ /* 0x000fe200078e0217 */
[----:B------:R-:W-:Y:S01]  /*0ef0*/  @!P5 IADD3 R23, R23, 0x80, RZ ;  /* 0x000000801717d810 */ /* 0x000fe20007ffe0ff */
[----:B------:R-:W1:Y:S03]  /*0f00*/  @!P5 LDC.64 R2, c[0x0][0x220] ;  /* 0x00008800ff02db82 */ /* 0x000e660000000a00 */
[----:B------:R-:W-:Y:S01]  /*0f10*/  ISETP.GE.AND P4, PT, R23, R8, PT ;  /* 0x000000081700720c */ /* 0x000fe20003f86270 */
[----:B0-----:R-:W-:-:S05]  /*0f20*/  @!P6 IMAD.WIDE.U32 R26, R27, 0x2, R4 ;  /* 0x000000021b1ae825 */ /* 0x001fca00078e0004 */
[----:B------:R-:W5:Y:S07]  /*0f30*/  @!P6 LDG.E.U16 R14, desc[UR4][R26.64] ;  /* 0x000000041a0ee981 */ /* 0x000f6e000c1e1500 */
[----:B------:R-:W-:Y:S01]  /*0f40*/  @!P4 IMAD.IADD R9, R0, 0x1, R23 ;  /* 0x000000010009c824 */ /* 0x000fe200078e0217 */
[----:B------:R-:W0:Y:S01]  /*0f50*/  @!P4 LDC.64 R16, c[0x0][0x220] ;  /* 0x00008800ff10cb82 */ /* 0x000e220000000a00 */
[----:B------:R-:W-:-:S05]  /*0f60*/  @!P4 VIADD R23, R23, 0x80 ;  /* 0x000000801717c836 */ /* 0x000fca0000000000 */
[----:B------:R-:W-:-:S13]  /*0f70*/  ISETP.GE.AND P3, PT, R23, R8, PT ;  /* 0x000000081700720c */ /* 0x000fda0003f66270 */
[----:B------:R-:W-:Y:S01]  /*0f80*/  @!P3 IADD3 R25, R0, R23, RZ ;  /* 0x000000170019b210 */ /* 0x000fe20007ffe0ff */
[----:B------:R-:W-:Y:S01]  /*0f90*/  @!P3 VIADD R23, R23, 0x80 ;  /* 0x000000801717b836 */ /* 0x000fe20000000000 */
[----:B------:R-:W2:Y:S04]  /*0fa0*/  @!P3 LDC.64 R10, c[0x0][0x220] ;  /* 0x00008800ff0abb82 */ /* 0x000ea80000000a00 */
[----:B------:R-:W-:-:S13]  /*0fb0*/  ISETP.GE.AND P2, PT, R23, R8, PT ;  /* 0x000000081700720c */ /* 0x000fda0003f46270 */
[----:B------:R-:W-:Y:S01]  /*0fc0*/  @!P2 IADD3 R21, R0, R23, RZ ;  /* 0x000000170015a210 */ /* 0x000fe20007ffe0ff */
[----:B------:R-:W-:Y:S01]  /*0fd0*/  @!P2 VIADD R23, R23, 0x80 ;  /* 0x000000801717a836 */ /* 0x000fe20000000000 */
[----:B------:R-:W3:Y:S04]  /*0fe0*/  @!P2 LDC.64 R12, c[0x0][0x220] ;  /* 0x00008800ff0cab82 */ /* 0x000ee80000000a00 */
[----:B------:R-:W-:-:S13]  /*0ff0*/  ISETP.GE.AND P1, PT, R23, R8, PT ;  /* 0x000000081700720c */ /* 0x000fda0003f26270 */
[----:B------:R-:W-:Y:S01]  /*1000*/  @!P1 IADD3 R19, R0, R23, RZ ;  /* 0x0000001700139210 */ /* 0x000fe20007ffe0ff */
[----:B------:R-:W-:Y:S01]  /*1010*/  @!P1 VIADD R23, R23, 0x80 ;  /* 0x0000008017179836 */ /* 0x000fe20000000000 */
[----:B------:R-:W4:Y:S04]  /*1020*/  @!P1 LDC.64 R4, c[0x0][0x220] ;  /* 0x00008800ff049b82 */ /* 0x000f280000000a00 */
[----:B------:R-:W-:Y:S01]  /*1030*/  ISETP.GE.AND P6, PT, R23, R8, PT ;  /* 0x000000081700720c */ /* 0x000fe20003fc6270 */
[----:B-1----:R-:W-:-:S12]  /*1040*/  @!P5 IMAD.WIDE.U32 R28, R29, 0x2, R2 ;  /* 0x000000021d1cd825 */ /* 0x002fd800078e0002 */
[----:B------:R-:W1:Y:S01]  /*1050*/  @!P6 LDC.64 R2, c[0x0][0x220] ;  /* 0x00008800ff02eb82 */ /* 0x000e620000000a00 */
[----:B------:R-:W-:-:S05]  /*1060*/  @!P6 IADD3 R23, R0, R23, RZ ;  /* 0x000000170017e210 */ /* 0x000fca0007ffe0ff */
[----:B-1----:R-:W-:Y:S02]  /*1070*/  @!P6 IMAD.WIDE.U32 R2, R23, 0x2, R2 ;  /* 0x000000021702e825 */ /* 0x002fe400078e0002 */
[----:B------:R-:W1:Y:S02]  /*1080*/  @!P0 LDC.64 R22, c[0x0][0x220] ;  /* 0x00008800ff168b82 */ /* 0x000e640000000a00 */
[----:B-1----:R-:W-:Y:S01]  /*1090*/  @!P0 IMAD.WIDE.U32 R22, R15, 0x2, R22 ;  /* 0x000000020f168825 */ /* 0x002fe200078e0016 */
[----:B------:R-:W-:-:S06]  /*10a0*/  PRMT R15, RZ, 0x7610, R15 ;  /* 0x00007610ff0f7816 */ /* 0x000fcc000000000f */
[----:B------:R-:W5:Y:S01]  /*10b0*/  @!P0 LDG.E.U16 R15, desc[UR4][R22.64] ;  /* 0x00000004160f8981 */ /* 0x000f62000c1e1500 */
[----:B0-----:R-:W-:Y:S01]  /*10c0*/  @!P4 IMAD.WIDE.U32 R16, R9, 0x2, R16 ;  /* 0x000000020910c825 */ /* 0x001fe200078e0010 */
[----:B------:R-:W-:-:S06]  /*10d0*/  PRMT R9, RZ, 0x7610, R9 ;  /* 0x00007610ff097816 */ /* 0x000fcc0000000009 */
[----:B------:R0:W5:Y:S01]  /*10e0*/  @!P4 LDG.E.U16 R9, desc[UR4][R16.64] ;  /* 0x000000041009c981 */ /* 0x000162000c1e1500 */
[----:B----4-:R-:W-:Y:S01]  /*10f0*/  @!P1 IMAD.WIDE.U32 R4, R19, 0x2, R4 ;  /* 0x0000000213049825 */ /* 0x010fe200078e0004 */
[----:B------:R-:W-:Y:S01]  /*1100*/  PRMT R20, RZ, 0x7610, R20 ;  /* 0x00007610ff147816 */ /* 0x000fe20000000014 */
[----:B0-----:R-:W0:Y:S02]  /*1110*/  @!P0 LDC.64 R16, c[0x0][0x218] ;  /* 0x00008600ff108b82 */ /* 0x001e240000000a00 */
[----:B---3--:R-:W-:Y:S01]  /*1120*/  @!P2 IMAD.WIDE.U32 R12, R21, 0x2, R12 ;  /* 0x00000002150ca825 */ /* 0x008fe200078e000c */
[----:B------:R-:W-:Y:S02]  /*1130*/  PRMT R19, RZ, 0x7610, R19 ;  /* 0x00007610ff137816 */ /* 0x000fe40000000013 */
[----:B------:R-:W-:Y:S01]  /*1140*/  PRMT R18, RZ, 0x7610, R18 ;  /* 0x00007610ff127816 */ /* 0x000fe20000000012 */
[----:B--2---:R-:W-:Y:S01]  /*1150*/  @!P3 IMAD.WIDE.U32 R10, R25, 0x2, R10 ;  /* 0x00000002190ab825 */ /* 0x004fe200078e000a */
[----:B------:R-:W-:Y:S01]  /*1160*/  PRMT R21, RZ, 0x7610, R21 ;  /* 0x00007610ff157816 */ /* 0x000fe20000000015 */
[----:B------:R1:W5:Y:S01]  /*1170*/  @!P2 LDG.E.U16 R20, desc[UR4][R12.64] ;  /* 0x000000040c14a981 */ /* 0x000362000c1e1500 */
[----:B------:R-:W-:Y:S01]  /*1180*/  PRMT R6, RZ, 0x7610, R6 ;  /* 0x00007610ff067816 */ /* 0x000fe20000000006 */
[----:B------:R-:W-:-:S02]  /*1190*/  VIADD R25, R7, 0x80 ;  /* 0x0000008007197836 */ /* 0x000fc40000000000 */
[----:B------:R2:W5:Y:S01]  /*11a0*/  @!P1 LDG.E.U16 R19, desc[UR4][R4.64] ;  /* 0x0000000404139981 */ /* 0x000562000c1e1500 */
[----:B------:R-:W-:Y:S03]  /*11b0*/  BSSY B0, `(.L_x_1244) ;  /* 0x000002f000007945 */ /* 0x000fe60003800000 */
[----:B------:R3:W5:Y:S01]  /*11c0*/  @!P6 LDG.E.U16 R18, desc[UR4][R2.64] ;  /* 0x000000040212e981 */ /* 0x000762000c1e1500 */
[----:B-1----:R-:W-:-:S03]  /*11d0*/  VIADD R13, R7, 0x280 ;  /* 0x00000280070d7836 */ /* 0x002fc60000000000 */
[----:B------:R1:W5:Y:S01]  /*11e0*/  @!P3 LDG.E.U16 R21, desc[UR4][R10.64] ;  /* 0x000000040a15b981 */ /* 0x000362000c1e1500 */
[----:B--2---:R-:W-:-:S03]  /*11f0*/  VIADD R5, R7, 0x180 ;  /* 0x0000018007057836 */ /* 0x004fc60000000000 */
[----:B------:R2:W5:Y:S01]  /*1200*/  @!P5 LDG.E.U16 R6, desc[UR4][R28.64] ;  /* 0x000000041c06d981 */ /* 0x000562000c1e1500 */
[C---:B---3--:R-:W-:Y:S02]  /*1210*/  IADD3 R3, R7.reuse, 0x200, RZ ;  /* 0x0000020007037810 */ /* 0x048fe40007ffe0ff */
[----:B-1----:R-:W-:Y:S02]  /*1220*/  IADD3 R11, R7, 0x100, RZ ;  /* 0x00000100070b7810 */ /* 0x002fe40007ffe0ff */
[-C--:B------:R-:W-:Y:S02]  /*1230*/  ISETP.GE.AND P3, PT, R3, R8.reuse, PT ;  /* 0x000000080300720c */ /* 0x080fe40003f66270 */
[-C--:B------:R-:W-:Y:S02]  /*1240*/  ISETP.GE.AND P6, PT, R25, R8.reuse, PT ;  /* 0x000000081900720c */ /* 0x080fe40003fc6270 */
[-C--:B------:R-:W-:Y:S02]  /*1250*/  ISETP.GE.AND P5, PT, R11, R8.reuse, PT ;  /* 0x000000080b00720c */ /* 0x080fe40003fa6270 */
[----:B------:R-:W-:-:S02]  /*1260*/  ISETP.GE.AND P4, PT, R5, R8, PT ;  /* 0x000000080500720c */ /* 0x000fc40003f86270 */
[----:B------:R-:W-:Y:S02]  /*1270*/  ISETP.GE.AND P2, PT, R13, R8, PT ;  /* 0x000000080d00720c */ /* 0x000fe40003f46270 */
[----:B------:R-:W-:Y:S01]  /*1280*/  IADD3 R3, R7, 0x300, RZ ;  /* 0x0000030007037810 */ /* 0x000fe20007ffe0ff */
[----:B--2---:R-:W-:Y:S10]  /*1290*/  @P0 BRA `(.L_x_1245) ;  /* 0x0000000000800947 */ /* 0x004ff40003800000 */
[----:B-----5:R-:W-:Y:S01]  /*12a0*/  HADD2.F32 R2, -RZ, R15.H0_H0 ;  /* 0x2000000fff027230 */ /* 0x020fe20000004100 */
[----:B------:R-:W-:Y:S01]  /*12b0*/  HFMA2.MMA R13, -RZ, RZ, 0.8349609375, 5.424022674560546875e-06 ;  /* 0x3aae005bff0d7435 */ /* 0x000fe200000001ff */
[----:B------:R-:W-:Y:S01]  /*12c0*/  IMAD.MOV.U32 R11, RZ, RZ, 0x38eb4c3a ;  /* 0x38eb4c3aff0b7424 */ /* 0x000fe200078e00ff */
        /* <DEDUP_REMOVED lines=28> */
[----:B------:R-:W-:-:S07]  /*1490*/  F2FP.F16.F32.PACK_AB R4, RZ, R5 ;  /* 0x00000005ff04723e */ /* 0x000fce00000000ff */
.L_x_1245:
[----:B------:R-:W-:Y:S05]  /*14a0*/  BSYNC B0 ;  /* 0x0000000000007941 */ /* 0x000fea0003800000 */
.L_x_1244:
[----:B------:R-:W-:Y:S01]  /*14b0*/  BSSY B0, `(.L_x_1246) ;  /* 0x0000024000007945 */ /* 0x000fe20003800000 */
[----:B------:R-:W-:Y:S02]  /*14c0*/  ISETP.GE.AND P1, PT, R3, R8, PT ;  /* 0x000000080300720c */ /* 0x000fe40003f26270 */
[----:B------:R-:W-:Y:S01]  /*14d0*/  IADD3 R3, R7, 0x380, RZ ;  /* 0x0000038007037810 */ /* 0x000fe20007ffe0ff */
[----:B------:R-:W-:Y:S10]  /*14e0*/  @P6 BRA `(.L_x_1247) ;  /* 0x0000000000806947 */ /* 0x000ff40003800000 */
[----:B-----5:R-:W-:Y:S01]  /*14f0*/  HADD2.F32 R14, -RZ, R14.H0_H0 ;  /* 0x2000000eff0e7230 */ /* 0x020fe20000004100 */
[----:B------:R-:W-:Y:S01]  /*1500*/  MOV R13, 0x3aae005b ;  /* 0x3aae005b000d7802 */ /* 0x000fe20000000f00 */
[----:B------:R-:W-:Y:S01]  /*1510*/  IMAD.MOV.U32 R11, RZ, RZ, 0x38eb4c3a ;  /* 0x38eb4c3aff0b7424 */ /* 0x000fe200078e00ff */
[----:B------:R-:W-:Y:S01]  /*1520*/  HFMA2.MMA R12, -RZ, RZ, 1.28515625, -179.25 ;  /* 0x3d24d99aff0c7435 */ /* 0x000fe200000001ff */
[----:B------:R-:W-:Y:S02]  /*1530*/  IMAD.MOV.U32 R10, RZ, RZ, 0x3c09919f ;  /* 0x3c09919fff0a7424 */ /* 0x000fe400078e00ff */
[C---:B------:R-:W-:Y:S01]  /*1540*/  FADD.FTZ R5, |R14|.reuse, -RZ ;  /* 0x800000ff0e057221 */ /* 0x040fe20000010200 */
[C---:B------:R-:W-:Y:S01]  /*1550*/  FMUL.FTZ R2, R14.reuse, R14 ;  /* 0x0000000e0e027220 */ /* 0x040fe20000410000 */
[----:B------:R-:W-:Y:S02]  /*1560*/  FSETP.GE.FTZ.AND P6, PT, |R14|, 1.0029599666595458984, PT ;  /* 0x3f8060fe0e00780b */ /* 0x000fe40003fd6200 */
[----:B------:R-:W-:-:S02]  /*1570*/  MOV R15, 0x3f69b4f9 ;  /* 0x3f69b4f9000f7802 */ /* 0x000fc40000000f00 */
        /* <DEDUP_REMOVED lines=23> */
.L_x_1247:
[----:B------:R-:W-:Y:S05]  /*16f0*/  BSYNC B0 ;  /* 0x0000000000007941 */ /* 0x000fea0003800000 */
.L_x_1246:
[----:B------:R-:W-:Y:S01]  /*1700*/  ISETP.GE.AND P6, PT, R3, R8, PT ;  /* 0x000000080300720c */ /* 0x000fe20003fc6270 */
[----:B------:R-:W-:Y:S01]  /*1710*/  BSSY B0, `(.L_x_1248) ;  /* 0x0000024000007945 */ /* 0x000fe20003800000 */
[----:B------:R-:W-:-:S05]  /*1720*/  @!P0 IADD3 R3, R0, R7, RZ ;  /* 0x0000000700038210 */ /* 0x000fca0007ffe0ff */
[----:B0-----:R-:W-:Y:S01]  /*1730*/  @!P0 IMAD.WIDE.U32 R2, R3, 0x2, R16 ;  /* 0x0000000203028825 */ /* 0x001fe200078e0010 */
[----:B------:R-:W-:Y:S06]  /*1740*/  @P5 BRA `(.L_x_1249) ;  /* 0x0000000000805947 */ /* 0x000fec0003800000 */
        /* <DEDUP_REMOVED lines=32> */
.L_x_1249:
[----:B------:R-:W-:Y:S05]  /*1950*/  BSYNC B0 ;  /* 0x0000000000007941 */ /* 0x000fea0003800000 */
.L_x_1248:
[----:B------:R-:W-:Y:S04]  /*1960*/  BSSY B0, `(.L_x_1250) ;  /* 0x0000022000007945 */ /* 0x000fe80003800000 */
[----:B------:R-:W-:Y:S05]  /*1970*/  @P4 BRA `(.L_x_1251) ;  /* 0x0000000000804947 */ /* 0x000fea0003800000 */
[----:B-----5:R-:W-:Y:S01]  /*1980*/  HADD2.F32 R9, -RZ, R9.H0_H0 ;  /* 0x20000009ff097230 */ /* 0x020fe20000004100 */
        /* <DEDUP_REMOVED lines=30> */
[----:B------:R-:W-:-:S07]  /*1b70*/  F2FP.F16.F32.PACK_AB R9, RZ, R11 ;  /* 0x0000000bff09723e */ /* 0x000fce00000000ff */
.L_x_1251:
[----:B------:R-:W-:Y:S05]  /*1b80*/  BSYNC B0 ;  /* 0x0000000000007941 */ /* 0x000fea0003800000 */
.L_x_1250:
[----:B------:R-:W-:Y:S04]  /*1b90*/  BSSY B0, `(.L_x_1252) ;  /* 0x0000022000007945 */ /* 0x000fe80003800000 */
[----:B------:R-:W-:Y:S05]  /*1ba0*/  @P3 BRA `(.L_x_1253) ;  /* 0x0000000000803947 */ /* 0x000fea0003800000 */
        /* <DEDUP_REMOVED lines=32> */
.L_x_1253:
[----:B------:R-:W-:Y:S05]  /*1db0*/  BSYNC B0 ;  /* 0x0000000000007941 */ /* 0x000fea0003800000 */
.L_x_1252:
[----:B------:R-:W-:Y:S04]  /*1dc0*/  BSSY B0, `(.L_x_1254) ;  /* 0x0000022000007945 */ /* 0x000fe80003800000 */
[----:B------:R-:W-:Y:S05]  /*1dd0*/  @P2 BRA `(.L_x_1255) ;  /* 0x0000000000802947 */ /* 0x000fea0003800000 */
[----:B-----5:R-:W-:Y:S01]  /*1de0*/  HADD2.F32 R20, -RZ, R20.H0_H0 ;  /* 0x20000014ff147230 */ /* 0x020fe20000004100 */
[----:B------:R-:W-:Y:S01]  /*1df0*/  HFMA2.MMA R14, -RZ, RZ, 0.61474609375, 16.90625 ;  /* 0x38eb4c3aff0e7435 */ /* 0x000fe200000001ff */
        /* <DEDUP_REMOVED lines=30> */
.L_x_1255:
[----:B------:R-:W-:Y:S05]  /*1fe0*/  BSYNC B0 ;  /* 0x0000000000007941 */ /* 0x000fea0003800000 */
.L_x_1254:
[----:B------:R-:W-:Y:S04]  /*1ff0*/  BSSY B0, `(.L_x_1256) ;  /* 0x0000022000007945 */ /* 0x000fe80003800000 */
[----:B------:R-:W-:Y:S05]  /*2000*/  @P1 BRA `(.L_x_1257) ;  /* 0x0000000000801947 */ /* 0x000fea0003800000 */
        /* <DEDUP_REMOVED lines=32> */
.L_x_1257:
[----:B------:R-:W-:Y:S05]  /*2210*/  BSYNC B0 ;  /* 0x0000000000007941 */ /* 0x000fea0003800000 */
.L_x_1256:
        /* <DEDUP_REMOVED lines=10> */
[----:B------:R-:W-:Y:S01]  /*22c0*/  HFMA2.MMA R21, -RZ, RZ, 1.7822265625, 0.000185489654541015625 ;  /* 0x3f210a14ff157435 */ /* 0x000fe200000001ff */
        /* <DEDUP_REMOVED lines=23> */
.L_x_1259:
[----:B------:R-:W-:Y:S05]  /*2440*/  BSYNC B0 ;  /* 0x0000000000007941 */ /* 0x000fea0003800000 */
.L_x_1258:
        /* <DEDUP_REMOVED lines=18> */
.L_x_1262:
[----:B------:R-:W-:-:S13]  /*2570*/  ISETP.GE.AND P0, PT, R7, R8, PT ;  /* 0x000000080700720c */ /* 0x000fda0003f06270 */
[----:B------:R-:W-:Y:S05]  /*2580*/  @P0 BRA `(.L_x_1264) ;  /* 0x0000000000300947 */ /* 0x000fea0003800000 */
[----:B0-----:R-:W0:Y:S01]  /*2590*/  LDC.64 R2, c[0x0][0x218] ;  /* 0x00008600ff027b82 */ /* 0x001e220000000a00 */
[----:B------:R-:W-:Y:S01]  /*25a0*/  IADD3 R5, R0, R7, RZ ;  /* 0x0000000700057210 */ /* 0x000fe20007ffe0ff */
[----:B------:R-:W-:-:S04]  /*25b0*/  VIADD R7, R7, 0x80 ;  /* 0x0000008007077836 */ /* 0x000fc80000000000 */
[----:B0-----:R-:W-:-:S05]  /*25c0*/  IMAD.WIDE.U32 R2, R5, 0x2, R2 ;  /* 0x0000000205027825 */ /* 0x001fca00078e0002 */
[----:B-----5:R1:W-:Y:S02]  /*25d0*/  STG.E.U16 desc[UR4][R2.64], R9 ;  /* 0x0000000902007986 */ /* 0x0203e4000c101504 */
.L_x_1263:
[----:B------:R-:W-:-:S13]  /*25e0*/  ISETP.GE.AND P0, PT, R7, R8, PT ;  /* 0x000000080700720c */ /* 0x000fda0003f06270 */
[----:B------:R-:W-:Y:S05]  /*25f0*/  @P0 BRA `(.L_x_1265) ;  /* 0x0000000000340947 */ /* 0x000fea0003800000 */
[----:B01----:R-:W0:Y:S01]  /*2600*/  LDC.64 R2, c[0x0][0x218] ;  /* 0x00008600ff027b82 */ /* 0x003e220000000a00 */
[----:B------:R-:W-:Y:S01]  /*2610*/  IADD3 R5, R0, R7, RZ ;  /* 0x0000000700057210 */ /* 0x000fe20007ffe0ff */
[----:B------:R-:W-:-:S04]  /*2620*/  VIADD R7, R7, 0x80 ;  /* 0x0000008007077836 */ /* 0x000fc80000000000 */
[----:B0-----:R-:W-:-:S05]  /*2630*/  IMAD.WIDE.U32 R2, R5, 0x2, R2 ;  /* 0x0000000205027825 */ /* 0x001fca00078e0002 */
[----:B------:R1:W-:Y:S02]  /*2640*/  STG.E.U16 desc[UR4][R2.64], R10 ;  /* 0x0000000a02007986 */ /* 0x0003e4000c101504 */
.L_x_1264:
        /* <DEDUP_REMOVED lines=8> */
.L_x_1265:
[----:B------:R-:W-:Y:S05]  /*26d0*/  BSYNC B1 ;  /* 0x0000000000017941 */ /* 0x000fea0003800000 */
.L_x_1261:
[----:B------:R-:W-:-:S13]  /*26e0*/  ISETP.GE.AND P0, PT, R7, R8, PT ;  /* 0x000000080700720c */ /* 0x000fda0003f06270 */
[----:B012---:R-:W0:Y:S01]  /*26f0*/  @!P0 LDC.64 R2, c[0x0][0x218] ;  /* 0x00008600ff028b82 */ /* 0x007e220000000a00 */
[----:B------:R-:W-:Y:S01]  /*2700*/  @!P0 IADD3 R5, R0, R7, RZ ;  /* 0x0000000700058210 */ /* 0x000fe20007ffe0ff */
[----:B------:R-:W-:-:S04]  /*2710*/  @!P0 VIADD R7, R7, 0x80 ;  /* 0x0000008007078836 */ /* 0x000fc80000000000 */
[----:B0-----:R-:W-:-:S05]  /*2720*/  @!P0 IMAD.WIDE.U32 R2, R5, 0x2, R2 ;  /* 0x0000000205028825 */ /* 0x001fca00078e0002 */
[----:B------:R2:W-:Y:S02]  /*2730*/  @!P0 STG.E.U16 desc[UR4][R2.64], R12 ;  /* 0x0000000c02008986 */ /* 0x0005e4000c101504 */
.L_x_1266:
[----:B------:R-:W-:Y:S05]  /*2740*/  BSYNC B0 ;  /* 0x0000000000007941 */ /* 0x000fea0003800000 */
.L_x_1260:
        /* <DEDUP_REMOVED lines=8> */
.L_x_1267:
        /* <DEDUP_REMOVED lines=11> */
.L_x_11157:


//--------------------- .text._ZN2at6native29vectorized_elementwise_kernelILi4EZZZNS0_15erf_kernel_cudaERNS_18TensorIteratorBaseEENKUlvE_clEvENKUlvE1_clEvEUlN3c104HalfEE_St5arrayIPcLm2EEEEviT0_T1_ --------------------------
	.section	.text._ZN2at6native29vectorized_elementwise_kernelILi4EZZZNS0_15erf_kernel_cudaERNS_18TensorIteratorBaseEENKUlvE_clEvENKUlvE1_clEvEUlN3c104HalfEE_St5arrayIPcLm2EEEEviT0_T1_,"ax",@progbits
	.align	128
        .global         _ZN2at6native29vectorized_elementwise_kernelILi4EZZZNS0_15erf_kernel_cudaERNS_18TensorIteratorBaseEENKUlvE_clEvENKUlvE1_clEvEUlN3c104HalfEE_St5arrayIPcLm2EEEEviT0_T1_
        .type           _ZN2at6native29vectorized_elementwise_kernelILi4EZZZNS0_15erf_kernel_cudaERNS_18TensorIteratorBaseEENKUlvE_clEvENKUlvE1_clEvEUlN3c104HalfEE_St5arrayIPcLm2EEEEviT0_T1_,@function
        .size           _ZN2at6native29vectorized_elementwise_kernelILi4EZZZNS0_15erf_kernel_cudaERNS_18TensorIteratorBaseEENKUlvE_clEvENKUlvE1_clEvEUlN3c104HalfEE_St5arrayIPcLm2EEEEviT0_T1_,(.L_x_11158 - _ZN2at6native29vectorized_elementwise_kernelILi4EZZZNS0_15erf_kernel_cudaERNS_18TensorIteratorBaseEENKUlvE_clEvENKUlvE1_clEvEUlN3c104HalfEE_St5arrayIPcLm2EEEEviT0_T1_)
        .other          _ZN2at6native29vectorized_elementwise_kernelILi4EZZZNS0_15erf_kernel_cudaERNS_18TensorIteratorBaseEENKUlvE_clEvENKUlvE1_clEvEUlN3c104HalfEE_St5arrayIPcLm2EEEEviT0_T1_,@"STO_CUDA_ENTRY STV_DEFAULT"
_ZN2at6native29vectorized_elementwise_kernelILi4EZZZNS0_15erf_kernel_cudaERNS_18TensorIteratorBaseEENKUlvE_clEvENKUlvE1_clEvEUlN3c104HalfEE_St5arrayIPcLm2EEEEviT0_T1_:
.text._ZN2at6native29vectorized_elementwise_kernelILi4EZZZNS0_15erf_kernel_cudaERNS_18TensorIteratorBaseEENKUlvE_clEvENKUlvE1_clEvEUlN3c104HalfEE_St5arrayIPcLm2EEEEviT0_T1_:
        /* <DEDUP_REMOVED lines=14> */
[----:B------:R-:W-:Y:S01]  /*00e0*/  HFMA2.MMA R15, -RZ, RZ, 0.8349609375, 5.424022674560546875e-06 ;  /* 0x3aae005bff0f7435 */ /* 0x000fe200000001ff */
[----:B------:R-:W-:Y:S02]  /*00f0*/  IMAD.MOV.U32 R12, RZ, RZ, 0x38eb4c3a ;  /* 0x38eb4c3aff0c7424 */ /* 0x000fe400078e00ff */
[----:B------:R-:W-:Y:S02]  /*0100*/  IMAD.MOV.U32 R14, RZ, RZ, 0x3c09919f ;  /* 0x3c09919fff0e7424 */ /* 0x000fe400078e00ff */
[----:B------:R-:W-:-:S02]  /*0110*/  IMAD.MOV.U32 R13, RZ, RZ, 0x3d24d99a ;  /* 0x3d24d99aff0d7424 */ /* 0x000fc400078e00ff */
[--C-:B--2---:R-:W-:Y:S02]  /*0120*/  HADD2.F32 R7, -RZ, R10.reuse.H0_H0 ;  /* 0x2000000aff077230 */ /* 0x104fe40000004100 */
[----:B------:R-:W-:-:S03]  /*0130*/  HADD2.F32 R18, -RZ, R10.H1_H1 ;  /* 0x3000000aff127230 */ /* 0x000fc60000004100 */
[C---:B------:R-:W-:Y:S01]  /*0140*/  FADD.FTZ R8, |R7|.reuse, -RZ ;  /* 0x800000ff07087221 */ /* 0x040fe20000010200 */
[C---:B------:R-:W-:Y:S01]  /*0150*/  FMUL.FTZ R19, R7.reuse, R7 ;  /* 0x0000000707137220 */ /* 0x040fe20000410000 */
[----:B------:R-:W-:Y:S01]  /*0160*/  FSETP.GE.FTZ.AND P2, PT, |R7|, 1.0029599666595458984, PT ;  /* 0x3f8060fe0700780b */ /* 0x000fe20003f56200 */
[C---:B------:R-:W-:Y:S01]  /*0170*/  FADD.FTZ R20, |R18|.reuse, -RZ ;  /* 0x800000ff12147221 */ /* 0x040fe20000010200 */
[----:B------:R-:W-:Y:S02]  /*0180*/  FSETP.GE.FTZ.AND P3, PT, |R18|, 1.0029599666595458984, PT ;  /* 0x3f8060fe1200780b */ /* 0x000fe40003f76200 */
[C---:B------:R-:W-:Y:S01]  /*0190*/  FSEL R19, R8.reuse, R19, P2 ;  /* 0x0000001308137208 */ /* 0x040fe20001000000 */
[----:B------:R-:W-:Y:S01]  /*01a0*/  FADD.FTZ R8, -R8, -RZ ;  /* 0x800000ff08087221 */ /* 0x000fe20000010100 */
[----:B------:R-:W-:Y:S02]  /*01b0*/  FSEL R4, R12, 8.4834944573231041431e-05, P2 ;  /* 0x38b1e96a0c047808 */ /* 0x000fe40001000000 */
[----:B------:R-:W-:-:S02]  /*01c0*/  FSEL R6, -R15, -0.00082130916416645050049, P2 ;  /* 0xba574d200f067808 */ /* 0x000fc40001000100 */
[----:B------:R-:W-:Y:S02]  /*01d0*/  FSEL R9, R14, 0.0052134888246655464172, P2 ;  /* 0x3baad5ea0e097808 */ /* 0x000fe40001000000 */
[----:B0-----:R-:W-:Y:S01]  /*01e0*/  FSEL R17, -R13, -0.026868773624300956726, P2 ;  /* 0xbcdc1be70d117808 */ /* 0x001fe20001000100 */
[----:B------:R-:W-:Y:S01]  /*01f0*/  FFMA.FTZ R4, R19, R4, R6 ;  /* 0x0000000413047223 */ /* 0x000fe20000010006 */
[----:B------:R-:W-:Y:S02]  /*0200*/  MOV R6, 0x3e235519 ;  /* 0x3e23551900067802 */ /* 0x000fe40000000f00 */
[----:B------:R-:W-:Y:S01]  /*0210*/  FSEL R26, -R15, -0.00082130916416645050049, P3 ;  /* 0xba574d200f1a7808 */ /* 0x000fe20001800100 */
[C---:B------:R-:W-:Y:S01]  /*0220*/  FFMA.FTZ R4, R19.reuse, R4, R9 ;  /* 0x0000000413047223 */ /* 0x040fe20000010009 */
[----:B------:R-:W-:Y:S01]  /*0230*/  FSEL R21, R6, 0.11284004896879196167, P2 ;  /* 0x3de718af06157808 */ /* 0x000fe20001000000 */
[----:B------:R-:W-:Y:S01]  /*0240*/  IMAD.MOV.U32 R9, RZ, RZ, 0x3f69b4f9 ;  /* 0x3f69b4f9ff097424 */ /* 0x000fe200078e00ff */
[----:B------:R-:W-:Y:S01]  /*0250*/  FSEL R8, R8, R7, P2 ;  /* 0x0000000708087208 */ /* 0x000fe20001000000 */
[----:B------:R-:W-:Y:S01]  /*0260*/  FFMA.FTZ R4, R19, R4, R17 ;  /* 0x0000000413047223 */ /* 0x000fe20000010011 */
[----:B------:R-:W-:-:S02]  /*0270*/  IMAD.MOV.U32 R17, RZ, RZ, 0x3f210a14 ;  /* 0x3f210a14ff117424 */ /* 0x000fc400078e00ff */
[----:B------:R-:W-:Y:S01]  /*0280*/  FSEL R16, R9, -0.37612664699554443359, P2 ;  /* 0xbec093ac09107808 */ /* 0x000fe20001000000 */
[----:B------:R-:W-:Y:S01]  /*0290*/  FFMA.FTZ R10, R19, R4, R21 ;  /* 0x00000004130a7223 */ /* 0x000fe20000010015 */
[----:B------:R-:W-:Y:S02]  /*02a0*/  HADD2.F32 R4, -RZ, R11.H0_H0 ;  /* 0x2000000bff047230 */ /* 0x000fe40000004100 */
[----:B------:R-:W-:Y:S01]  /*02b0*/  FMUL.FTZ R21, R18, R18 ;  /* 0x0000001212157220 */ /* 0x000fe20000410000 */
[----:B------:R-:W-:Y:S01]  /*02c0*/  FSEL R24, R17, 0.12837915122509002686, P2 ;  /* 0x3e0375d311187808 */ /* 0x000fe20001000000 */
[C---:B------:R-:W-:Y:S01]  /*02d0*/  FFMA.FTZ R22, R19.reuse, R10, R16 ;  /* 0x0000000a13167223 */ /* 0x040fe20000010010 */
[----:B------:R-:W-:Y:S01]  /*02e0*/  FSEL R10, R12, 8.4834944573231041431e-05, P3 ;  /* 0x38b1e96a0c0a7808 */ /* 0x000fe20001800000 */
[C---:B------:R-:W-:Y:S01]  /*02f0*/  FADD.FTZ R16, |R4|.reuse, -RZ ;  /* 0x800000ff04107221 */ /* 0x040fe20000010200 */
[C---:B------:R-:W-:Y:S01]  /*0300*/  FMUL.FTZ R23, R4.reuse, R4 ;  /* 0x0000000404177220 */ /* 0x040fe20000410000 */
[----:B------:R-:W-:Y:S01]  /*0310*/  FSETP.GE.FTZ.AND P1, PT, |R4|, 1.0029599666595458984, PT ;  /* 0x3f8060fe0400780b */ /* 0x000fe20003f36200 */
[----:B------:R-:W-:Y:S01]  /*0320*/  FFMA.FTZ R19, R19, R22, R24 ;  /* 0x0000001613137223 */ /* 0x000fe20000010018 */
[----:B------:R-:W-:-:S02]  /*0330*/  FSEL R21, R20, R21, P3 ;  /* 0x0000001514157208 */ /* 0x000fc40001800000 */
[----:B------:R-:W-:Y:S01]  /*0340*/  FSEL R24, R16, R23, P1 ;  /* 0x0000001710187208 */ /* 0x000fe20000800000 */
[----:B------:R-:W-:Y:S01]  /*0350*/  FFMA.FTZ R8, R19, R8, R8 ;  /* 0x0000000813087223 */ /* 0x000fe20000010008 */
[----:B------:R-:W-:Y:S01]  /*0360*/  FSEL R23, R12, 8.4834944573231041431e-05, P1 ;  /* 0x38b1e96a0c177808 */ /* 0x000fe20000800000 */
[----:B------:R-:W-:Y:S01]  /*0370*/  FFMA.FTZ R10, R21, R10, R26 ;  /* 0x0000000a150a7223 */ /* 0x000fe2000001001a */
[----:B------:R-:W-:Y:S02]  /*0380*/  FSEL R25, -R15, -0.00082130916416645050049, P1 ;  /* 0xba574d200f197808 */ /* 0x000fe40000800100 */
[----:B------:R-:W-:Y:S02]  /*0390*/  FSEL R22, R14, 0.0052134888246655464172, P3 ;  /* 0x3baad5ea0e167808 */ /* 0x000fe40001800000 */
[----:B------:R-:W-:Y:S01]  /*03a0*/  FSEL R26, R17, 0.12837915122509002686, P3 ;  /* 0x3e0375d3111a7808 */ /* 0x000fe20001800000 */
        /* <DEDUP_REMOVED lines=12> */
[C---:B------:R-:W-:Y:S01]  /*0470*/  FFMA.FTZ R23, R24.reuse, R23, R25 ;  /* 0x0000001718177223 */ /* 0x040fe20000010019 */
[----:B------:R-:W-:Y:S01]  /*0480*/  FSEL R25, R9, -0.37612664699554443359, P1 ;  /* 0xbec093ac09197808 */ /* 0x000fe20000800000 */
[----:B------:R-:W-:Y:S01]  /*0490*/  FFMA.FTZ R22, R21, R10, R22 ;  /* 0x0000000a15167223 */ /* 0x000fe20000010016 */
[----:B------:R-:W-:Y:S01]  /*04a0*/  HADD2.F32 R10, -RZ, R11.H1_H1 ;  /* 0x3000000bff0a7230 */ /* 0x000fe20000004100 */
[----:B------:R-:W-:Y:S02]  /*04b0*/  FSEL R11, R17, 0.12837915122509002686, P1 ;  /* 0x3e0375d3110b7808 */ /* 0x000fe40000800000 */
[----:B------:R-:W-:Y:S01]  /*04c0*/  FFMA.FTZ R23, R24, R23, R25 ;  /* 0x0000001718177223 */ /* 0x000fe20000010019 */
[----:B------:R-:W-:Y:S01]  /*04d0*/  FFMA.FTZ R21, R21, R22, R26 ;  /* 0x0000001615157223 */ /* 0x000fe2000001001a */
        /* <DEDUP_REMOVED lines=8> */
[----:B------:R-:W-:Y:S02]  /*0560*/  FSEL R23, -R13, -0.026868773624300956726, P0 ;  /* 0xbcdc1be70d177808 */ /* 0x000fe40000000100 */
[----:B------:R-:W-:Y:S01]  /*0570*/  FSEL R19, R6, 0.11284004896879196167, P0 ;  /* 0x3de718af06137808 */ /* 0x000fe20000000000 */
[----:B------:R-:W-:Y:S01]  /*0580*/  FFMA.FTZ R22, R11, R22, R26 ;  /* 0x000000160b167223 */ /* 0x000fe2000001001a */
[----:B------:R-:W-:-:S05]  /*0590*/  FSEL R26, R14, 0.0052134888246655464172, P0 ;  /* 0x3baad5ea0e1a7808 */ /* 0x000fca0000000000 */
[----:B------:R-:W-:-:S04]  /*05a0*/  FFMA.FTZ R22, R11, R22, R26 ;  /* 0x000000160b167223 */ /* 0x000fc8000001001a */
[C---:B------:R-:W-:Y:S01]  /*05b0*/  FFMA.FTZ R26, R11.reuse, R22, R23 ;  /* 0x000000160b1a7223 */ /* 0x040fe20000010017 */
[----:B------:R-:W-:Y:S01]  /*05c0*/  FADD.FTZ R23, -R20, -RZ ;  /* 0x800000ff14177221 */ /* 0x000fe20000010100 */
[----:B------:R-:W0:Y:S02]  /*05d0*/  @P2 MUFU.EX2 R22, R8 ;  /* 0x0000000800162308 */ /* 0x000e240000000800 */
[----:B------:R-:W-:Y:S01]  /*05e0*/  FFMA.FTZ R26, R11, R26, R19 ;  /* 0x0000001a0b1a7223 */ /* 0x000fe20000010013 */
[----:B------:R-:W-:-:S05]  /*05f0*/  FSEL R19, R9, -0.37612664699554443359, P0 ;  /* 0xbec093ac09137808 */ /* 0x000fca0000000000 */
[----:B------:R-:W-:Y:S01]  /*0600*/  FFMA.FTZ R26, R11, R26, R19 ;  /* 0x0000001a0b1a7223 */ /* 0x000fe20000010013 */
[----:B------:R-:W-:-:S05]  /*0610*/  FSEL R19, R17, 0.12837915122509002686, P0 ;  /* 0x3e0375d311137808 */ /* 0x000fca0000000000 */
[----:B------:R-:W-:Y:S01]  /*0620*/  FFMA.FTZ R19, R11, R26, R19 ;  /* 0x0000001a0b137223 */ /* 0x000fe20000010013 */
[----:B---3--:R-:W-:Y:S02]  /*0630*/  HADD2.F32 R11, -RZ, R2.H0_H0 ;  /* 0x20000002ff0b7230 */ /* 0x008fe40000004100 */
[----:B0-----:R-:W-:-:S03]  /*0640*/  @P2 FADD.FTZ R22, -R22, 1 ;  /* 0x3f80000016162421 */ /* 0x001fc60000010100 */
[----:B------:R-:W-:Y:S02]  /*0650*/  FADD.FTZ R20, |R11|, -RZ ;  /* 0x800000ff0b147221 */ /* 0x000fe40000010200 */
[----:B------:R-:W-:Y:S02]  /*0660*/  @P2 LOP3.LUT R8, R22, 0x80000000, R7, 0xb8, !PT ;  /* 0x8000000016082812 */ /* 0x000fe400078eb807 */
[----:B------:R-:W-:Y:S01]  /*0670*/  FSEL R22, R23, R18, P3 ;  /* 0x0000001217167208 */ /* 0x000fe20001800000 */
[C---:B------:R-:W-:Y:S01]  /*0680*/  FMUL.FTZ R23, R11.reuse, R11 ;  /* 0x0000000b0b177220 */ /* 0x040fe20000410000 */
[----:B------:R-:W-:-:S03]  /*0690*/  FSETP.GE.FTZ.AND P2, PT, |R11|, 1.0029599666595458984, PT ;  /* 0x3f8060fe0b00780b */ /* 0x000fc60003f56200 */
[----:B------:R-:W-:Y:S01]  /*06a0*/  FFMA.FTZ R7, R21, R22, R22 ;  /* 0x0000001615077223 */ /* 0x000fe20000010016 */
[C---:B------:R-:W-:Y:S01]  /*06b0*/  FSEL R21, R20.reuse, R23, P2 ;  /* 0x0000001714157208 */ /* 0x040fe20001000000 */
[----:B------:R-:W-:Y:S01]  /*06c0*/  FADD.FTZ R20, -R20, -RZ ;  /* 0x800000ff14147221 */ /* 0x000fe20000010100 */
[----:B------:R-:W-:Y:S02]  /*06d0*/  FSEL R22, R12, 8.4834944573231041431e-05, P2 ;  /* 0x38b1e96a0c167808 */ /* 0x000fe40001000000 */
[----:B------:R-:W-:Y:S02]  /*06e0*/  FSEL R26, -R15, -0.00082130916416645050049, P2 ;  /* 0xba574d200f1a7808 */ /* 0x000fe40001000100 */
[----:B------:R-:W-:Y:S02]  /*06f0*/  FSEL R23, R14, 0.0052134888246655464172, P2 ;  /* 0x3baad5ea0e177808 */ /* 0x000fe40001000000 */
[----:B------:R-:W-:Y:S01]  /*0700*/  FSEL R20, R20, R11, P2 ;  /* 0x0000000b14147208 */ /* 0x000fe20001000000 */
[----:B------:R-:W-:-:S02]  /*0710*/  FFMA.FTZ R26, R21, R22, R26 ;  /* 0x00000016151a7223 */ /* 0x000fc4000001001a */
[----:B------:R-:W0:Y:S02]  /*0720*/  @P3 MUFU.EX2 R22, R7 ;  /* 0x0000000700163308 */ /* 0x000e240000000800 */
[----:B------:R-:W-:Y:S01]  /*0730*/  FFMA.FTZ R26, R21, R26, R23 ;  /* 0x0000001a151a7223 */ /* 0x000fe20000010017 */
[----:B------:R-:W-:-:S05]  /*0740*/  FSEL R23, -R13, -0.026868773624300956726, P2 ;  /* 0xbcdc1be70d177808 */ /* 0x000fca0001000100 */
[----:B------:R-:W-:Y:S01]  /*0750*/  FFMA.FTZ R26, R21, R26, R23 ;  /* 0x0000001a151a7223 */ /* 0x000fe20000010017 */
[----:B------:R-:W-:-:S05]  /*0760*/  FSEL R23, R6, 0.11284004896879196167, P2 ;  /* 0x3de718af06177808 */ /* 0x000fca0001000000 */
[----:B------:R-:W-:Y:S01]  /*0770*/  FFMA.FTZ R26, R21, R26, R23 ;  /* 0x0000001a151a7223 */ /* 0x000fe20000010017 */
[----:B0-----:R-:W-:Y:S01]  /*0780*/  @P3 FADD.FTZ R23, -R22, 1 ;  /* 0x3f80000016173421 */ /* 0x001fe20000010100 */
[----:B------:R-:W-:-:S04]  /*0790*/  FSEL R22, R9, -0.37612664699554443359, P2 ;  /* 0xbec093ac09167808 */ /* 0x000fc80001000000 */
[----:B------:R-:W-:Y:S01]  /*07a0*/  @P3 LOP3.LUT R7, R23, 0x80000000, R18, 0xb8, !PT ;  /* 0x8000000017073812 */ /* 0x000fe200078eb812 */
[----:B------:R-:W-:Y:S01]  /*07b0*/  FFMA.FTZ R22, R21, R26, R22 ;  /* 0x0000001a15167223 */ /* 0x000fe20000010016 */
[----:B------:R-:W-:Y:S01]  /*07c0*/  FSEL R23, R17, 0.12837915122509002686, P2 ;  /* 0x3e0375d311177808 */ /* 0x000fe20001000000 */
[----:B------:R-:W-:Y:S01]  /*07d0*/  HADD2.F32 R18, -RZ, R2.H1_H1 ;  /* 0x30000002ff127230 */ /* 0x000fe20000004100 */
[----:B------:R-:W-:-:S03]  /*07e0*/  F2FP.F16.F32.PACK_AB R8, R7, R8 ;  /* 0x000000080708723e */ /* 0x000fc600000000ff */
[----:B------:R-:W-:Y:S01]  /*07f0*/  FFMA.FTZ R21, R21, R22, R23 ;  /* 0x0000001615157223 */ /* 0x000fe20000010017 */
        /* <DEDUP_REMOVED lines=9> */
[----:B------:R-:W-:-:S03]  /*0890*/  FSEL R26, R25, R10, P0 ;  /* 0x0000000a191a7208 */ /* 0x000fc60000000000 */
[----:B------:R-:W-:Y:S01]  /*08a0*/  FFMA.FTZ R2, R23, R2, R27 ;  /* 0x0000000217027223 */ /* 0x000fe2000001001b */
[----:B------:R-:W-:Y:S01]  /*08b0*/  FSEL R27, -R13, -0.026868773624300956726, P3 ;  /* 0xbcdc1be70d1b7808 */ /* 0x000fe20001800100 */
[----:B------:R-:W-:-:S04]  /*08c0*/  FFMA.FTZ R19, R19, R26, R26 ;  /* 0x0000001a13137223 */ /* 0x000fc8000001001a */
[----:B------:R-:W-:Y:S01]  /*08d0*/  FFMA.FTZ R2, R23, R2, R27 ;  /* 0x0000000217027223 */ /* 0x000fe2000001001b */
[----:B------:R-:W-:-:S05]  /*08e0*/  FSEL R27, R6, 0.11284004896879196167, P3 ;  /* 0x3de718af061b7808 */ /* 0x000fca0001800000 */
[----:B------:R-:W-:Y:S01]  /*08f0*/  FFMA.FTZ R2, R23, R2, R27 ;  /* 0x0000000217027223 */ /* 0x000fe2000001001b */
[----:B------:R-:W-:-:S05]  /*0900*/  FSEL R27, R9, -0.37612664699554443359, P3 ;  /* 0xbec093ac091b7808 */ /* 0x000fca0001800000 */
[----:B------:R-:W-:Y:S01]  /*0910*/  FFMA.FTZ R2, R23, R2, R27 ;  /* 0x0000000217027223 */ /* 0x000fe2000001001b */
[----:B------:R-:W-:-:S05]  /*0920*/  FSEL R27, R17, 0.12837915122509002686, P3 ;  /* 0x3e0375d3111b7808 */ /* 0x000fca0001800000 */
[----:B------:R-:W-:Y:S01]  /*0930*/  FFMA.FTZ R23, R23, R2, R27 ;  /* 0x0000000217177223 */ /* 0x000fe2000001001b */
[----:B------:R-:W-:Y:S01]  /*0940*/  FADD.FTZ R27, -R16, -RZ ;  /* 0x800000ff101b7221 */ /* 0x000fe20000010100 */
[--C-:B------:R-:W-:Y:S02]  /*0950*/  HADD2.F32 R16, -RZ, R3.reuse.H0_H0 ;  /* 0x20000003ff107230 */ /* 0x100fe40000004100 */
[----:B------:R-:W-:Y:S02]  /*0960*/  HADD2.F32 R3, -RZ, R3.H1_H1 ;  /* 0x30000003ff037230 */ /* 0x000fe40000004100 */
[----:B------:R-:W-:Y:S01]  /*0970*/  FSEL R27, R27, R4, P1 ;  /* 0x000000041b1b7208 */ /* 0x000fe20000800000 */
[C---:B------:R-:W-:Y:S01]  /*0980*/  FMUL.FTZ R25, R16.reuse, R16 ;  /* 0x0000001010197220 */ /* 0x040fe20000410000 */
[----:B------:R-:W-:Y:S01]  /*0990*/  FSETP.GE.FTZ.AND P4, PT, |R16|, 1.0029599666595458984, PT ;  /* 0x3f8060fe1000780b */ /* 0x000fe20003f96200 */
[C---:B------:R-:W-:Y:S01]  /*09a0*/  FMUL.FTZ R28, R3.reuse, R3 ;  /* 0x00000003031c7220 */ /* 0x040fe20000410000 */
[----:B------:R-:W-:Y:S01]  /*09b0*/  FSETP.GE.FTZ.AND P5, PT, |R3|, 1.0029599666595458984, PT ;  /* 0x3f8060fe0300780b */ /* 0x000fe20003fb6200 */
[----:B------:R-:W-:Y:S01]  /*09c0*/  FFMA.FTZ R2, R24, R27, R27 ;  /* 0x0000001b18027223 */ /* 0x000fe2000001001b */
[----:B------:R-:W-:Y:S01]  /*09d0*/  FADD.FTZ R24, |R16|, -RZ ;  /* 0x800000ff10187221 */ /* 0x000fe20000010200 */
[----:B------:R-:W-:-:S02]  /*09e0*/  FSEL R27, R12, 8.4834944573231041431e-05, P4 ;  /* 0x38b1e96a0c1b7808 */ /* 0x000fc40002000000 */
[----:B------:R-:W-:Y:S02]  /*09f0*/  FSEL R29, R12, 8.4834944573231041431e-05, P5 ;  /* 0x38b1e96a0c1d7808 */ /* 0x000fe40002800000 */
[----:B------:R-:W-:Y:S02]  /*0a00*/  FSEL R26, R24, R25, P4 ;  /* 0x00000019181a7208 */ /* 0x000fe40002000000 */
[C---:B------:R-:W-:Y:S02]  /*0a10*/  FSEL R25, -R15.reuse, -0.00082130916416645050049, P4 ;  /* 0xba574d200f197808 */ /* 0x040fe40002000100 */
[----:B------:R-:W-:-:S03]  /*0a20*/  FSEL R15, -R15, -0.00082130916416645050049, P5 ;  /* 0xba574d200f0f7808 */ /* 0x000fc60002800100 */
[----:B------:R-:W-:Y:S01]  /*0a30*/  FFMA.FTZ R27, R26, R27, R25 ;  /* 0x0000001b1a1b7223 */ /* 0x000fe20000010019 */
[----:B------:R-:W-:-:S05]  /*0a40*/  FADD.FTZ R25, |R3|, -RZ ;  /* 0x800000ff03197221 */ /* 0x000fca0000010200 */
[----:B------:R-:W-:-:S05]  /*0a50*/  FSEL R12, R25, R28, P5 ;  /* 0x0000001c190c7208 */ /* 0x000fca0002800000 */
[----:B------:R-:W-:Y:S01]  /*0a60*/  FFMA.FTZ R29, R12, R29, R15 ;  /* 0x0000001d0c1d7223 */ /* 0x000fe2000001000f */
[----:B------:R-:W-:-:S05]  /*0a70*/  FSEL R15, R14, 0.0052134888246655464172, P4 ;  /* 0x3baad5ea0e0f7808 */ /* 0x000fca0002000000 */
[----:B------:R-:W-:Y:S01]  /*0a80*/  FFMA.FTZ R27, R26, R27, R15 ;  /* 0x0000001b1a1b7223 */ /* 0x000fe2000001000f */
[----:B------:R-:W-:Y:S02]  /*0a90*/  FSEL R15, R14, 0.0052134888246655464172, P5 ;  /* 0x3baad5ea0e0f7808 */ /* 0x000fe40002800000 */
[----:B------:R-:W0:Y:S03]  /*0aa0*/  @P1 MUFU.EX2 R14, R2 ;  /* 0x00000002000e1308 */ /* 0x000e260000000800 */
[----:B------:R-:W-:Y:S01]  /*0ab0*/  FFMA.FTZ R29, R12, R29, R15 ;  /* 0x0000001d0c1d7223 */ /* 0x000fe2000001000f */
[----:B------:R-:W-:-:S05]  /*0ac0*/  FSEL R15, -R13, -0.026868773624300956726, P4 ;  /* 0xbcdc1be70d0f7808 */ /* 0x000fca0002000100 */
[----:B------:R-:W-:Y:S01]  /*0ad0*/  FFMA.FTZ R27, R26, R27, R15 ;  /* 0x0000001b1a1b7223 */ /* 0x000fe2000001000f */
[----:B------:R-:W-:Y:S02]  /*0ae0*/  FSEL R15, -R13, -0.026868773624300956726, P5 ;  /* 0xbcdc1be70d0f7808 */ /* 0x000fe40002800100 */
[----:B------:R-:W-:-:S03]  /*0af0*/  FSEL R13, R6, 0.11284004896879196167, P4 ;  /* 0x3de718af060d7808 */ /* 0x000fc60002000000 */
[----:B------:R-:W-:Y:S01]  /*0b00*/  FFMA.FTZ R15, R12, R29, R15 ;  /* 0x0000001d0c0f7223 */ /* 0x000fe2000001000f */
[----:B------:R-:W-:Y:S01]  /*0b10*/  FSEL R29, R6, 0.11284004896879196167, P5 ;  /* 0x3de718af061d7808 */ /* 0x000fe20002800000 */
[----:B------:R-:W-:Y:S01]  /*0b20*/  FFMA.FTZ R13, R26, R27, R13 ;  /* 0x0000001b1a0d7223 */ /* 0x000fe2000001000d */
[----:B------:R-:W-:Y:S01]  /*0b30*/  FADD.FTZ R27, -R22, -RZ ;  /* 0x800000ff161b7221 */ /* 0x000fe20000010100 */
[----:B------:R-:W-:Y:S01]  /*0b40*/  FADD.FTZ R22, -R25, -RZ ;  /* 0x800000ff19167221 */ /* 0x000fe20000010100 */
[----:B0-----:R-:W-:Y:S01]  /*0b50*/  @P1 FADD.FTZ R25, -R14, 1 ;  /* 0x3f8000000e191421 */ /* 0x001fe20000010100 */
[C---:B------:R-:W-:Y:S01]  /*0b60*/  FFMA.FTZ R15, R12.reuse, R15, R29 ;  /* 0x0000000f0c0f7223 */ /* 0x040fe2000001001d */
[----:B------:R-:W-:Y:S02]  /*0b70*/  FSEL R29, R9, -0.37612664699554443359, P5 ;  /* 0xbec093ac091d7808 */ /* 0x000fe40002800000 */
[----:B------:R-:W-:Y:S02]  /*0b80*/  FSEL R6, R27, R18, P3 ;  /* 0x000000121b067208 */ /* 0x000fe40001800000 */
[----:B------:R-:W-:Y:S01]  /*0b90*/  FSEL R27, R9, -0.37612664699554443359, P4 ;  /* 0xbec093ac091b7808 */ /* 0x000fe20002000000 */
[----:B------:R-:W-:Y:S01]  /*0ba0*/  FFMA.FTZ R29, R12, R15, R29 ;  /* 0x0000000f0c1d7223 */ /* 0x000fe2000001001d */
[----:B------:R-:W-:Y:S01]  /*0bb0*/  FSEL R22, R22, R3, P5 ;  /* 0x0000000316167208 */ /* 0x000fe20002800000 */
[----:B------:R-:W-:Y:S01]  /*0bc0*/  FFMA.FTZ R6, R23, R6, R6 ;  /* 0x0000000617067223 */ /* 0x000fe20000010006 */
[C---:B------:R-:W-:Y:S01]  /*0bd0*/  FSEL R23, R17.reuse, 0.12837915122509002686, P4 ;  /* 0x3e0375d311177808 */ /* 0x040fe20002000000 */
[----:B------:R-:W-:Y:S01]  /*0be0*/  FFMA.FTZ R13, R26, R13, R27 ;  /* 0x0000000d1a0d7223 */ /* 0x000fe2000001001b */
[----:B------:R-:W-:Y:S01]  /*0bf0*/  FSEL R27, R17, 0.12837915122509002686, P5 ;  /* 0x3e0375d3111b7808 */ /* 0x000fe20002800000 */
[----:B------:R-:W-:Y:S01]  /*0c00*/  FADD.FTZ R17, -R24, -RZ ;  /* 0x800000ff18117221 */ /* 0x000fe20000010100 */
[----:B------:R-:W-:Y:S01]  /*0c10*/  @P2 MUFU.EX2 R15, R21 ;  /* 0x00000015000f2308 */ /* 0x000fe20000000800 */
[----:B------:R-:W-:Y:S01]  /*0c20*/  FFMA.FTZ R23, R26, R13, R23 ;  /* 0x0000000d1a177223 */ /* 0x000fe20000010017 */
[----:B------:R-:W-:Y:S01]  /*0c30*/  @P1 LOP3.LUT R2, R25, 0x80000000, R4, 0xb8, !PT ;  /* 0x8000000019021812 */ /* 0x000fe200078eb804 */
[----:B------:R-:W-:Y:S01]  /*0c40*/  FFMA.FTZ R27, R12, R29, R27 ;  /* 0x0000001d0c1b7223 */ /* 0x000fe2000001001b */
[----:B------:R-:W-:Y:S01]  /*0c50*/  FSEL R20, R17, R16, P4 ;  /* 0x0000001011147208 */ /* 0x000fe20002000000 */
[----:B------:R-:W0:Y:S02]  /*0c60*/  LDC.64 R12, c[0x0][0x218] ;  /* 0x00008600ff0c7b82 */ /* 0x000e240000000a00 */
[----:B------:R-:W-:Y:S01]  /*0c70*/  FFMA.FTZ R17, R27, R22, R22 ;  /* 0x000000161b117223 */ /* 0x000fe20000010016 */
[----:B------:R-:W1:Y:S01]  /*0c80*/  @P0 MUFU.EX2 R9, R19 ;  /* 0x0000001300090308 */ /* 0x000e620000000800 */
[----:B------:R-:W-:-:S07]  /*0c90*/  FFMA.FTZ R20, R23, R20, R20 ;  /* 0x0000001417147223 */ /* 0x000fce0000010014 */
[----:B------:R-:W2:Y:S08]  /*0ca0*/  @P3 MUFU.EX2 R24, R6 ;  /* 0x0000000600183308 */ /* 0x000eb00000000800 */
[----:B------:R-:W3:Y:S01]  /*0cb0*/  @P4 MUFU.EX2 R23, R20 ;  /* 0x0000001400174308 */ /* 0x000ee20000000800 */
[----:B-1----:R-:W-:Y:S01]  /*0cc0*/  @P0 FADD.FTZ R9, -R9, 1 ;  /* 0x3f80000009090421 */ /* 0x002fe20000010100 */
[----:B0-----:R-:W-:-:S04]  /*0cd0*/  IMAD.WIDE.U32 R12, R0, 0x2, R12 ;  /* 0x00000002000c7825 */ /* 0x001fc800078e000c */
[----:B------:R-:W-:Y:S01]  /*0ce0*/  @P2 FADD.FTZ R0, -R15, 1 ;  /* 0x3f8000000f002421 */ /* 0x000fe20000010100 */
[----:B------:R-:W-:Y:S01]  /*0cf0*/  @P0 LOP3.LUT R19, R9, 0x80000000, R10, 0xb8, !PT ;  /* 0x8000000009130812 */ /* 0x000fe200078eb80a */
[----:B------:R-:W0:Y:S01]  /*0d00*/  @P5 MUFU.EX2 R22, R17 ;  /* 0x0000001100165308 */ /* 0x000e220000000800 */
[----:B--2---:R-:W-:Y:S02]  /*0d10*/  @P3 FADD.FTZ R15, -R24, 1 ;  /* 0x3f800000180f3421 */ /* 0x004fe40000010100 */
[----:B------:R-:W-:Y:S01]  /*0d20*/  @P2 LOP3.LUT R21, R0, 0x80000000, R11, 0xb8, !PT ;  /* 0x8000000000152812 */ /* 0x000fe200078eb80b */
[----:B------:R-:W-:Y:S01]  /*0d30*/  IMAD.WIDE R12, R5, 0x8, R12 ;  /* 0x00000008050c7825 */ /* 0x000fe200078e020c */
[----:B------:R-:W-:Y:S02]  /*0d40*/  F2FP.F16.F32.PACK_AB R9, R19, R2 ;  /* 0x000000021309723e */ /* 0x000fe400000000ff */
[----:B------:R-:W-:Y:S01]  /*0d50*/  @P3 LOP3.LUT R6, R15, 0x80000000, R18, 0xb8, !PT ;  /* 0x800000000f063812 */ /* 0x000fe200078eb812 */
[----:B---3--:R-:W-:-:S02]  /*0d60*/  @P4 FADD.FTZ R23, -R23, 1 ;  /* 0x3f80000017174421 */ /* 0x008fc40000010100 */
[----:B------:R-:W-:Y:S01]  /*0d70*/  STG.E.64 desc[UR4][R12.64], R8 ;  /* 0x000000080c007986 */ /* 0x000fe2000c101b04 */
[----:B------:R-:W-:Y:S02]  /*0d80*/  F2FP.F16.F32.PACK_AB R6, R6, R21 ;  /* 0x000000150606723e */ /* 0x000fe400000000ff */
[----:B------:R-:W-:Y:S01]  /*0d90*/  @P4 LOP3.LUT R20, R23, 0x80000000, R16, 0xb8, !PT ;  /* 0x8000000017144812 */ /* 0x000fe200078eb810 */
[----:B0-----:R-:W-:-:S05]  /*0da0*/  @P5 FADD.FTZ R22, -R22, 1 ;  /* 0x3f80000016165421 */ /* 0x001fca0000010100 */
[----:B------:R-:W-:-:S04]  /*0db0*/  @P5 LOP3.LUT R17, R22, 0x80000000, R3, 0xb8, !PT ;  /* 0x8000000016115812 */ /* 0x000fc800078eb803 */
[----:B------:R-:W-:-:S05]  /*0dc0*/  F2FP.F16.F32.PACK_AB R7, R17, R20 ;  /* 0x000000141107723e */ /* 0x000fca00000000ff */
[----:B------:R-:W-:Y:S01]  /*0dd0*/  STG.E.64 desc[UR4][R12.64+0x400], R6 ;  /* 0x000400060c007986 */ /* 0x000fe2000c101b04 */
[----:B------:R-:W-:Y:S05]  /*0de0*/  EXIT ;  /* 0x000000000000794d */ /* 0x000fea0003800000 */
.L_x_1268:
        /* <DEDUP_REMOVED lines=103> */
.L_x_1270:
[----:B------:R-:W-:Y:S05]  /*1460*/  BSYNC B0 ;  /* 0x0000000000007941 */ /* 0x000fea0003800000 */
.L_x_1269:
        /* <DEDUP_REMOVED lines=36> */
.L_x_1272:
[----:B------:R-:W-:Y:S05]  /*16b0*/  BSYNC B0 ;  /* 0x0000000000007941 */ /* 0x000fea0003800000 */
.L_x_1271:
        /* <DEDUP_REMOVED lines=37> */
.L_x_1274:
[----:B------:R-:W-:Y:S05]  /*1910*/  BSYNC B0 ;  /* 0x0000000000007941 */ /* 0x000fea0003800000 */
.L_x_1273:
        /* <DEDUP_REMOVED lines=34> */
.L_x_1276:
[----:B------:R-:W-:Y:S05]  /*1b40*/  BSYNC B0 ;  /* 0x0000000000007941 */ /* 0x000fea0003800000 */
.L_x_1275:
        /* <DEDUP_REMOVED lines=34> */
.L_x_1278:
[----:B------:R-:W-:Y:S05]  /*1d70*/  BSYNC B0 ;  /* 0x0000000000007941 */ /* 0x000fea0003800000 */
.L_x_1277:
        /* <DEDUP_REMOVED lines=34> */
.L_x_1280:
[----:B------:R-:W-:Y:S05]  /*1fa0*/  BSYNC B0 ;  /* 0x0000000000007941 */ /* 0x000fea0003800000 */
.L_x_1279:
        /* <DEDUP_REMOVED lines=34> */
.L_x_1282:
[----:B------:R-:W-:Y:S05]  /*21d0*/  BSYNC B0 ;  /* 0x0000000000007941 */ /* 0x000fea0003800000 */
.L_x_1281:
        /* <DEDUP_REMOVED lines=34> */
.L_x_1284:
[----:B------:R-:W-:Y:S05]  /*2400*/  BSYNC B0 ;  /* 0x0000000000007941 */ /* 0x000fea0003800000 */
.L_x_1283:
        /* <DEDUP_REMOVED lines=18> */
.L_x_1287:
[----:B------:R-:W-:-:S13]  /*2530*/  ISETP.GE.AND P0, PT, R7, R8, PT ;  /* 0x000000080700720c */ /* 0x000fda0003f06270 */
[----:B------:R-:W-:Y:S05]  /*2540*/  @P0 BRA `(.L_x_1289) ;  /* 0x0000000000300947 */ /* 0x000fea0003800000 */
[----:B0-----:R-:W0:Y:S01]  /*2550*/  LDC.64 R2, c[0x0][0x218] ;  /* 0x00008600ff027b82 */ /* 0x001e220000000a00 */
[----:B------:R-:W-:Y:S01]  /*2560*/  IADD3 R5, R0, R7, RZ ;  /* 0x0000000700057210 */ /* 0x000fe20007ffe0ff */
[----:B------:R-:W-:-:S04]  /*2570*/  VIADD R7, R7, 0x80 ;  /* 0x0000008007077836 */ /* 0x000fc80000000000 */
[----:B0-----:R-:W-:-:S05]  /*2580*/  IMAD.WIDE.U32 R2, R5, 0x2, R2 ;  /* 0x0000000205027825 */ /* 0x001fca00078e0002 */
[----:B-----5:R1:W-:Y:S02]  /*2590*/  STG.E.U16 desc[UR4][R2.64], R9 ;  /* 0x0000000902007986 */ /* 0x0203e4000c101504 */
.L_x_1288:
[----:B------:R-:W-:-:S13]  /*25a0*/  ISETP.GE.AND P0, PT, R7, R8, PT ;  /* 0x000000080700720c */ /* 0x000fda0003f06270 */
[----:B------:R-:W-:Y:S05]  /*25b0*/  @P0 BRA `(.L_x_1290) ;  /* 0x0000000000340947 */ /* 0x000fea0003800000 */
[----:B01----:R-:W0:Y:S01]  /*25c0*/  LDC.64 R2, c[0x0][0x218] ;  /* 0x00008600ff027b82 */ /* 0x003e220000000a00 */
[----:B------:R-:W-:Y:S01]  /*25d0*/  IADD3 R5, R0, R7, RZ ;  /* 0x0000000700057210 */ /* 0x000fe20007ffe0ff */
[----:B------:R-:W-:-:S04]  /*25e0*/  VIADD R7, R7, 0x80 ;  /* 0x0000008007077836 */ /* 0x000fc80000000000 */
[----:B0-----:R-:W-:-:S05]  /*25f0*/  IMAD.WIDE.U32 R2, R5, 0x2, R2 ;  /* 0x0000000205027825 */ /* 0x001fca00078e0002 */
[----:B------:R1:W-:Y:S02]  /*2600*/  STG.E.U16 desc[UR4][R2.64], R10 ;  /* 0x0000000a02007986 */ /* 0x0003e4000c101504 */
.L_x_1289:
        /* <DEDUP_REMOVED lines=8> */
.L_x_1290:
[----:B------:R-:W-:Y:S05]  /*2690*/  BSYNC B1 ;  /* 0x0000000000017941 */ /* 0x000fea0003800000 */
.L_x_1286:
[----:B------:R-:W-:-:S13]  /*26a0*/  ISETP.GE.AND P0, PT, R7, R8, PT ;  /* 0x000000080700720c */ /* 0x000fda0003f06270 */
[----:B012---:R-:W0:Y:S01]  /*26b0*/  @!P0 LDC.64 R2, c[0x0][0x218] ;  /* 0x00008600ff028b82 */ /* 0x007e220000000a00 */
[----:B------:R-:W-:Y:S01]  /*26c0*/  @!P0 IADD3 R5, R0, R7, RZ ;  /* 0x0000000700058210 */ /* 0x000fe20007ffe0ff */
[----:B------:R-:W-:-:S04]  /*26d0*/  @!P0 VIADD R7, R7, 0x80 ;  /* 0x0000008007078836 */ /* 0x000fc80000000000 */
[----:B0-----:R-:W-:-:S05]  /*26e0*/  @!P0 IMAD.WIDE.U32 R2, R5, 0x2, R2 ;  /* 0x0000000205028825 */ /* 0x001fca00078e0002 */
[----:B------:R2:W-:Y:S02]  /*26f0*/  @!P0 STG.E.U16 desc[UR4][R2.64], R12 ;  /* 0x0000000c02008986 */ /* 0x0005e4000c101504 */
.L_x_1291:
[----:B------:R-:W-:Y:S05]  /*2700*/  BSYNC B0 ;  /* 0x0000000000007941 */ /* 0x000fea0003800000 */
.L_x_1285:
        /* <DEDUP_REMOVED lines=8> */
.L_x_1292:
        /* <DEDUP_REMOVED lines=15> */
.L_x_11158:


//--------------------- .text._ZN2at6native29vectorized_elementwise_kernelILi8EZZZNS0_15erf_kernel_cudaERNS_18TensorIteratorBaseEENKUlvE_clEvENKUlvE1_clEvEUlN3c104HalfEE_St5arrayIPcLm2EEEEviT0_T1_ --------------------------
	.section	.text._ZN2at6native29vectorized_elementwise_kernelILi8EZZZNS0_15erf_kernel_cudaERNS_18TensorIteratorBaseEENKUlvE_clEvENKUlvE1_clEvEUlN3c104HalfEE_St5arrayIPcLm2EEEEviT0_T1_,"ax",@progbits
	.align	128
        .global         _ZN2at6native29vectorized_elementwise_kernelILi8EZZZNS0_15erf_kernel_cudaERNS_18TensorIteratorBaseEENKUlvE_clEvENKUlvE1_clEvEUlN3c104HalfEE_St5arrayIPcLm2EEEEviT0_T1_
        .type           _ZN2at6native29vectorized_elementwise_kernelILi8EZZZNS0_15erf_kernel_cudaERNS_18TensorIteratorBaseEENKUlvE_clEvENKUlvE1_clEvEUlN3c104HalfEE_St5arrayIPcLm2EEEEviT0_T1_,@function
        .size           _ZN2at6native29vectorized_elementwise_kernelILi8EZZZNS0_15erf_kernel_cudaERNS_18TensorIteratorBaseEENKUlvE_clEvENKUlvE1_clEvEUlN3c104HalfEE_St5arrayIPcLm2EEEEviT0_T1_,(.L_x_11159 - _ZN2at6native29vectorized_elementwise_kernelILi8EZZZNS0_15erf_kernel_cudaERNS_18TensorIteratorBaseEENKUlvE_clEvENKUlvE1_clEvEUlN3c104HalfEE_St5arrayIPcLm2EEEEviT0_T1_)
        .other          _ZN2at6native29vectorized_elementwise_kernelILi8EZZZNS0_15erf_kernel_cudaERNS_18TensorIteratorBaseEENKUlvE_clEvENKUlvE1_clEvEUlN3c104HalfEE_St5arrayIPcLm2EEEEviT0_T1_,@"STO_CUDA_ENTRY STV_DEFAULT"
_ZN2at6native29vectorized_elementwise_kernelILi8EZZZNS0_15erf_kernel_cudaERNS_18TensorIteratorBaseEENKUlvE_clEvENKUlvE1_clEvEUlN3c104HalfEE_St5arrayIPcLm2EEEEviT0_T1_:
.text._ZN2at6native29vectorized_elementwise_kernelILi8EZZZNS0_15erf_kernel_cudaERNS_18TensorIteratorBaseEENKUlvE_clEvENKUlvE1_clEvEUlN3c104HalfEE_St5arrayIPcLm2EEEEviT0_T1_:
        /* <DEDUP_REMOVED lines=13> */
[----:B------:R-:W-:Y:S01]  /*00d0*/  HFMA2.MMA R11, -RZ, RZ, 0.8349609375, 5.424022674560546875e-06 ;  /* 0x3aae005bff0b7435 */ /* 0x000fe200000001ff */
[----:B------:R-:W-:Y:S01]  /*00e0*/  IMAD.MOV.U32 R12, RZ, RZ, 0x38eb4c3a ;  /* 0x38eb4c3aff0c7424 */ /* 0x000fe200078e00ff */
[----:B------:R-:W-:Y:S01]  /*00f0*/  MOV R9, 0x3e235519 ;  /* 0x3e23551900097802 */ /* 0x000fe20000000f00 */
[----:B------:R-:W-:Y:S02]  /*0100*/  IMAD.MOV.U32 R10, RZ, RZ, 0x3c09919f ;  /* 0x3c09919fff0a7424 */ /* 0x000fe400078e00ff */
[----:B------:R-:W-:Y:S02]  /*0110*/  IMAD.MOV.U32 R3, RZ, RZ, 0x3d24d99a ;  /* 0x3d24d99aff037424 */ /* 0x000fe400078e00ff */
[--C-:B--2---:R-:W-:Y:S02]  /*0120*/  HADD2.F32 R21, -RZ, R4.reuse.H0_H0 ;  /* 0x20000004ff157230 */ /* 0x104fe40000004100 */
[----:B------:R-:W-:-:S02]  /*0130*/  HADD2.F32 R20, -RZ, R4.H1_H1 ;  /* 0x30000004ff147230 */ /* 0x000fc40000004100 */
[----:B------:R-:W-:Y:S02]  /*0140*/  IMAD.MOV.U32 R4, RZ, RZ, 0x3f210a14 ;  /* 0x3f210a14ff047424 */ /* 0x000fe400078e00ff */
        /* <DEDUP_REMOVED lines=8> */
[----:B------:R-:W-:-:S02]  /*01d0*/  FSEL R0, R12, 8.4834944573231041431e-05, P3 ;  /* 0x38b1e96a0c007808 */ /* 0x000fc40001800000 */
[----:B------:R-:W-:Y:S02]  /*01e0*/  FSEL R16, -R11, -0.00082130916416645050049, P3 ;  /* 0xba574d200b107808 */ /* 0x000fe40001800100 */
[----:B------:R-:W-:Y:S02]  /*01f0*/  FSEL R13, R10, 0.0052134888246655464172, P3 ;  /* 0x3baad5ea0a0d7808 */ /* 0x000fe40001800000 */
[----:B------:R-:W-:Y:S01]  /*0200*/  FSEL R17, -R3, -0.026868773624300956726, P3 ;  /* 0xbcdc1be703117808 */ /* 0x000fe20001800100 */
[----:B------:R-:W-:Y:S01]  /*0210*/  FFMA.FTZ R0, R15, R0, R16 ;  /* 0x000000000f007223 */ /* 0x000fe20000010010 */
[C---:B------:R-:W-:Y:S01]  /*0220*/  FSEL R26, R25.reuse, R26, P4 ;  /* 0x0000001a191a7208 */ /* 0x040fe20002000000 */
[----:B------:R-:W-:Y:S01]  /*0230*/  FADD.FTZ R25, -R25, -RZ ;  /* 0x800000ff19197221 */ /* 0x000fe20000010100 */
[----:B------:R-:W-:Y:S01]  /*0240*/  FSEL R19, -R11, -0.00082130916416645050049, P4 ;  /* 0xba574d200b137808 */ /* 0x000fe20002000100 */
[----:B------:R-:W-:Y:S01]  /*0250*/  FFMA.FTZ R16, R15, R0, R13 ;  /* 0x000000000f107223 */ /* 0x000fe2000001000d */
[----:B------:R-:W-:Y:S01]  /*0260*/  IMAD.MOV.U32 R0, RZ, RZ, 0x3f69b4f9 ;  /* 0x3f69b4f9ff007424 */ /* 0x000fe200078e00ff */
[----:B------:R-:W-:-:S02]  /*0270*/  FSEL R13, R9, 0.11284004896879196167, P3 ;  /* 0x3de718af090d7808 */ /* 0x000fc40001800000 */
[C---:B------:R-:W-:Y:S01]  /*0280*/  FFMA.FTZ R16, R15.reuse, R16, R17 ;  /* 0x000000100f107223 */ /* 0x040fe20000010011 */
[----:B------:R-:W-:Y:S02]  /*0290*/  FSEL R18, R4, 0.12837915122509002686, P3 ;  /* 0x3e0375d304127808 */ /* 0x000fe40001800000 */
[----:B------:R-:W-:Y:S01]  /*02a0*/  FSEL R17, R0, -0.37612664699554443359, P3 ;  /* 0xbec093ac00117808 */ /* 0x000fe20001800000 */
[----:B------:R-:W-:Y:S01]  /*02b0*/  FFMA.FTZ R16, R15, R16, R13 ;  /* 0x000000100f107223 */ /* 0x000fe2000001000d */
[--C-:B------:R-:W-:Y:S01]  /*02c0*/  HADD2.F32 R13, -RZ, R5.reuse.H0_H0 ;  /* 0x20000005ff0d7230 */ /* 0x100fe20000004100 */
[----:B------:R-:W-:Y:S02]  /*02d0*/  FSEL R25, R25, R20, P4 ;  /* 0x0000001419197208 */ /* 0x000fe40002000000 */
[----:B------:R-:W-:Y:S01]  /*02e0*/  FFMA.FTZ R16, R15, R16, R17 ;  /* 0x000000100f107223 */ /* 0x000fe20000010011 */
[----:B------:R-:W-:Y:S01]  /*02f0*/  FSEL R17, R12, 8.4834944573231041431e-05, P4 ;  /* 0x38b1e96a0c117808 */ /* 0x000fe20002000000 */
[C---:B------:R-:W-:Y:S01]  /*0300*/  FADD.FTZ R22, |R13|.reuse, -RZ ;  /* 0x800000ff0d167221 */ /* 0x040fe20000010200 */
[C---:B------:R-:W-:Y:S01]  /*0310*/  FMUL.FTZ R23, R13.reuse, R13 ;  /* 0x0000000d0d177220 */ /* 0x040fe20000410000 */
[----:B------:R-:W-:Y:S01]  /*0320*/  FSETP.GE.FTZ.AND P2, PT, |R13|, 1.0029599666595458984, PT ;  /* 0x3f8060fe0d00780b */ /* 0x000fe20003f56200 */
[----:B------:R-:W-:Y:S01]  /*0330*/  FFMA.FTZ R15, R15, R16, R18 ;  /* 0x000000100f0f7223 */ /* 0x000fe20000010012 */
[----:B------:R-:W-:Y:S01]  /*0340*/  FFMA.FTZ R17, R26, R17, R19 ;  /* 0x000000111a117223 */ /* 0x000fe20000010013 */
[----:B------:R-:W-:Y:S01]  /*0350*/  FSEL R19, R10, 0.0052134888246655464172, P4 ;  /* 0x3baad5ea0a137808 */ /* 0x000fe20002000000 */
[----:B------:R-:W-:Y:S01]  /*0360*/  HADD2.F32 R16, -RZ, R5.H1_H1 ;  /* 0x30000005ff107230 */ /* 0x000fe20000004100 */
[C---:B------:R-:W-:Y:S01]  /*0370*/  FSEL R24, R22.reuse, R23, P2 ;  /* 0x0000001716187208 */ /* 0x040fe20001000000 */
[----:B------:R-:W-:Y:S01]  /*0380*/  FADD.FTZ R22, -R22, -RZ ;  /* 0x800000ff16167221 */ /* 0x000fe20000010100 */
[----:B------:R-:W-:Y:S01]  /*0390*/  FSEL R23, R12, 8.4834944573231041431e-05, P2 ;  /* 0x38b1e96a0c177808 */ /* 0x000fe20001000000 */
[----:B------:R-:W-:Y:S01]  /*03a0*/  FFMA.FTZ R17, R26, R17, R19 ;  /* 0x000000111a117223 */ /* 0x000fe20000010013 */
[----:B------:R-:W-:Y:S01]  /*03b0*/  FSEL R27, -R11, -0.00082130916416645050049, P2 ;  /* 0xba574d200b1b7808 */ /* 0x000fe20001000100 */
[----:B------:R-:W-:Y:S01]  /*03c0*/  FMUL.FTZ R18, R16, R16 ;  /* 0x0000001010127220 */ /* 0x000fe20000410000 */
[----:B------:R-:W-:-:S02]  /*03d0*/  FSEL R19, -R3, -0.026868773624300956726, P4 ;  /* 0xbcdc1be703137808 */ /* 0x000fc40002000100 */
[----:B------:R-:W-:Y:S01]  /*03e0*/  FSETP.GE.FTZ.AND P1, PT, |R16|, 1.0029599666595458984, PT ;  /* 0x3f8060fe1000780b */ /* 0x000fe20003f36200 */
        /* <DEDUP_REMOVED lines=8> */
[----:B------:R-:W-:-:S02]  /*0470*/  FSEL R19, R0, -0.37612664699554443359, P4 ;  /* 0xbec093ac00137808 */ /* 0x000fc40002000000 */
[----:B------:R-:W-:Y:S01]  /*0480*/  FSEL R28, -R11, -0.00082130916416645050049, P1 ;  /* 0xba574d200b1c7808 */ /* 0x000fe20000800100 */
[----:B------:R-:W-:Y:S01]  /*0490*/  FFMA.FTZ R23, R24, R23, R27 ;  /* 0x0000001718177223 */ /* 0x000fe2000001001b */
[----:B------:R-:W-:Y:S01]  /*04a0*/  FSEL R27, R9, 0.11284004896879196167, P2 ;  /* 0x3de718af091b7808 */ /* 0x000fe20001000000 */
[----:B------:R-:W-:Y:S01]  /*04b0*/  FFMA.FTZ R17, R26, R17, R19 ;  /* 0x000000111a117223 */ /* 0x000fe20000010013 */
[----:B------:R-:W-:-:S03]  /*04c0*/  FSEL R19, R4, 0.12837915122509002686, P4 ;  /* 0x3e0375d304137808 */ /* 0x000fc60002000000 */
[----:B------:R-:W-:Y:S01]  /*04d0*/  FFMA.FTZ R23, R24, R23, R27 ;  /* 0x0000001718177223 */ /* 0x000fe2000001001b */
[----:B------:R-:W-:Y:S01]  /*04e0*/  FSEL R27, R0, -0.37612664699554443359, P2 ;  /* 0xbec093ac001b7808 */ /* 0x000fe20001000000 */
[----:B------:R-:W-:Y:S01]  /*04f0*/  FFMA.FTZ R26, R26, R17, R19 ;  /* 0x000000111a1a7223 */ /* 0x000fe20000010013 */
[----:B------:R-:W-:-:S03]  /*0500*/  FADD.FTZ R17, |R16|, -RZ ;  /* 0x800000ff10117221 */ /* 0x000fc60000010200 */
[----:B------:R-:W-:Y:S02]  /*0510*/  FFMA.FTZ R23, R24, R23, R27 ;  /* 0x0000001718177223 */ /* 0x000fe4000001001b */
[C---:B------:R-:W-:Y:S01]  /*0520*/  FSEL R19, R17.reuse, R18, P1 ;  /* 0x0000001211137208 */ /* 0x040fe20000800000 */
[----:B------:R-:W-:Y:S01]  /*0530*/  FADD.FTZ R17, -R17, -RZ ;  /* 0x800000ff11117221 */ /* 0x000fe20000010100 */
[----:B------:R-:W-:Y:S01]  /*0540*/  FSEL R18, R12, 8.4834944573231041431e-05, P1 ;  /* 0x38b1e96a0c127808 */ /* 0x000fe20000800000 */
[----:B------:R-:W-:Y:S01]  /*0550*/  FFMA.FTZ R24, R24, R23, R5 ;  /* 0x0000001718187223 */ /* 0x000fe20000010005 */
        /* <DEDUP_REMOVED lines=13> */
[----:B------:R-:W-:-:S05]  /*0630*/  HADD2.F32 R18, -RZ, R6.H0_H0 ;  /* 0x20000006ff127230 */ /* 0x000fca0000004100 */
[C---:B------:R-:W-:Y:S01]  /*0640*/  FADD.FTZ R14, |R18|.reuse, -RZ ;  /* 0x800000ff120e7221 */ /* 0x040fe20000010200 */
[C---:B------:R-:W-:Y:S01]  /*0650*/  FMUL.FTZ R5, R18.reuse, R18 ;  /* 0x0000001212057220 */ /* 0x040fe20000410000 */
[----:B------:R-:W-:-:S04]  /*0660*/  FSETP.GE.FTZ.AND P0, PT, |R18|, 1.0029599666595458984, PT ;  /* 0x3f8060fe1200780b */ /* 0x000fc80003f16200 */
[----:B------:R-:W-:Y:S02]  /*0670*/  FSEL R5, R14, R5, P0 ;  /* 0x000000050e057208 */ /* 0x000fe40000000000 */
[----:B------:R-:W-:Y:S02]  /*0680*/  FSEL R28, R12, 8.4834944573231041431e-05, P0 ;  /* 0x38b1e96a0c1c7808 */ /* 0x000fe40000000000 */
[----:B------:R-:W-:Y:S02]  /*0690*/  FSEL R23, -R11, -0.00082130916416645050049, P0 ;  /* 0xba574d200b177808 */ /* 0x000fe40000000100 */
[----:B------:R-:W-:-:S03]  /*06a0*/  FSEL R27, R9, 0.11284004896879196167, P0 ;  /* 0x3de718af091b7808 */ /* 0x000fc60000000000 */
[----:B------:R-:W-:Y:S01]  /*06b0*/  FFMA.FTZ R28, R5, R28, R23 ;  /* 0x0000001c051c7223 */ /* 0x000fe20000010017 */
[----:B------:R-:W-:-:S05]  /*06c0*/  FSEL R23, R10, 0.0052134888246655464172, P0 ;  /* 0x3baad5ea0a177808 */ /* 0x000fca0000000000 */
        /* <DEDUP_REMOVED lines=9> */
[----:B0-----:R-:W-:Y:S01]  /*0760*/  @P3 FADD.FTZ R28, -R23, 1 ;  /* 0x3f800000171c3421 */ /* 0x001fe20000010100 */
[----:B------:R-:W-:Y:S02]  /*0770*/  HADD2.F32 R23, -RZ, R6.H1_H1 ;  /* 0x30000006ff177230 */ /* 0x000fe40000004100 */
[----:B------:R-:W-:Y:S02]  /*0780*/  FFMA.FTZ R6, R26, R25, R25 ;  /* 0x000000191a067223 */ /* 0x000fe40000010019 */
[----:B------:R-:W-:Y:S01]  /*0790*/  @P3 LOP3.LUT R15, R28, 0x80000000, R21, 0xb8, !PT ;  /* 0x800000001c0f3812 */ /* 0x000fe200078eb815 */
        /* <DEDUP_REMOVED lines=10> */
[----:B------:R-:W-:Y:S01]  /*0840*/  FFMA.FTZ R28, R25, R26, R27 ;  /* 0x0000001a191c7223 */ /* 0x000fe2000001001b */
[----:B------:R-:W-:Y:S01]  /*0850*/  FSEL R27, R9, 0.11284004896879196167, P3 ;  /* 0x3de718af091b7808 */ /* 0x000fe20001800000 */
[----:B------:R-:W0:Y:S04]  /*0860*/  @P4 MUFU.EX2 R26, R6 ;  /* 0x00000006001a4308 */ /* 0x000e280000000800 */
[----:B------:R-:W-:Y:S01]  /*0870*/  FFMA.FTZ R28, R25, R28, R27 ;  /* 0x0000001c191c7223 */ /* 0x000fe2000001001b */
[----:B------:R-:W-:-:S05]  /*0880*/  FSEL R27, R0, -0.37612664699554443359, P3 ;  /* 0xbec093ac001b7808 */ /* 0x000fca0001800000 */
[----:B------:R-:W-:Y:S01]  /*0890*/  FFMA.FTZ R28, R25, R28, R27 ;  /* 0x0000001c191c7223 */ /* 0x000fe2000001001b */
[----:B------:R-:W-:-:S05]  /*08a0*/  FSEL R27, R4, 0.12837915122509002686, P3 ;  /* 0x3e0375d3041b7808 */ /* 0x000fca0001800000 */
[----:B------:R-:W-:Y:S01]  /*08b0*/  FFMA.FTZ R25, R25, R28, R27 ;  /* 0x0000001c19197223 */ /* 0x000fe2000001001b */
[----:B0-----:R-:W-:-:S05]  /*08c0*/  @P4 FADD.FTZ R27, -R26, 1 ;  /* 0x3f8000001a1b4421 */ /* 0x001fca0000010100 */
[----:B------:R-:W-:Y:S02]  /*08d0*/  @P4 LOP3.LUT R6, R27, 0x80000000, R20, 0xb8, !PT ;  /* 0x800000001b064812 */ /* 0x000fe400078eb814 */
[----:B------:R-:W-:Y:S01]  /*08e0*/  FSEL R27, R22, R13, P2 ;  /* 0x0000000d161b7208 */ /* 0x000fe20001000000 */
[--C-:B------:R-:W-:Y:S02]  /*08f0*/  HADD2.F32 R22, -RZ, R7.reuse.H0_H0 ;  /* 0x20000007ff167230 */ /* 0x100fe40000004100 */
[----:B------:R-:W-:Y:S02]  /*0900*/  HADD2.F32 R7, -RZ, R7.H1_H1 ;  /* 0x30000007ff077230 */ /* 0x000fe40000004100 */
[----:B------:R-:W-:Y:S01]  /*0910*/  FFMA.FTZ R20, R24, R27, R27 ;  /* 0x0000001b18147223 */ /* 0x000fe2000001001b */
[C---:B------:R-:W-:Y:S01]  /*0920*/  FADD.FTZ R24, |R22|.reuse, -RZ ;  /* 0x800000ff16187221 */ /* 0x040fe20000010200 */
[C---:B------:R-:W-:Y:S01]  /*0930*/  FMUL.FTZ R27, R22.reuse, R22 ;  /* 0x00000016161b7220 */ /* 0x040fe20000410000 */
[----:B------:R-:W-:Y:S01]  /*0940*/  FSETP.GE.FTZ.AND P4, PT, |R22|, 1.0029599666595458984, PT ;  /* 0x3f8060fe1600780b */ /* 0x000fe20003f96200 */
[C---:B------:R-:W-:Y:S01]  /*0950*/  FMUL.FTZ R26, R7.reuse, R7 ;  /* 0x00000007071a7220 */ /* 0x040fe20000410000 */
[----:B------:R-:W-:-:S02]  /*0960*/  FSETP.GE.FTZ.AND P5, PT, |R7|, 1.0029599666595458984, PT ;  /* 0x3f8060fe0700780b */ /* 0x000fc40003fb6200 */
[----:B------:R-:W-:Y:S02]  /*0970*/  FSEL R28, R24, R27, P4 ;  /* 0x0000001b181c7208 */ /* 0x000fe40002000000 */
[C---:B------:R-:W-:Y:S02]  /*0980*/  FSEL R29, R12.reuse, 8.4834944573231041431e-05, P4 ;  /* 0x38b1e96a0c1d7808 */ /* 0x040fe40002000000 */
[C---:B------:R-:W-:Y:S02]  /*0990*/  FSEL R27, -R11.reuse, -0.00082130916416645050049, P4 ;  /* 0xba574d200b1b7808 */ /* 0x040fe40002000100 */
[----:B------:R-:W-:Y:S02]  /*09a0*/  FSEL R12, R12, 8.4834944573231041431e-05, P5 ;  /* 0x38b1e96a0c0c7808 */ /* 0x000fe40002800000 */
[----:B------:R-:W-:Y:S01]  /*09b0*/  FSEL R11, -R11, -0.00082130916416645050049, P5 ;  /* 0xba574d200b0b7808 */ /* 0x000fe20002800100 */
[----:B------:R-:W-:Y:S01]  /*09c0*/  FFMA.FTZ R29, R28, R29, R27 ;  /* 0x0000001d1c1d7223 */ /* 0x000fe2000001001b */
[----:B------:R-:W-:-:S05]  /*09d0*/  FADD.FTZ R27, |R7|, -RZ ;  /* 0x800000ff071b7221 */ /* 0x000fca0000010200 */
[----:B------:R-:W-:-:S05]  /*09e0*/  FSEL R26, R27, R26, P5 ;  /* 0x0000001a1b1a7208 */ /* 0x000fca0002800000 */
[----:B------:R-:W-:Y:S01]  /*09f0*/  FFMA.FTZ R11, R26, R12, R11 ;  /* 0x0000000c1a0b7223 */ /* 0x000fe2000001000b */
[C---:B------:R-:W-:Y:S02]  /*0a00*/  FSEL R12, R10.reuse, 0.0052134888246655464172, P4 ;  /* 0x3baad5ea0a0c7808 */ /* 0x040fe40002000000 */
[----:B------:R-:W-:-:S03]  /*0a10*/  FSEL R10, R10, 0.0052134888246655464172, P5 ;  /* 0x3baad5ea0a0a7808 */ /* 0x000fc60002800000 */
[----:B------:R-:W-:Y:S02]  /*0a20*/  FFMA.FTZ R29, R28, R29, R12 ;  /* 0x0000001d1c1d7223 */ /* 0x000fe4000001000c */
[----:B------:R-:W-:Y:S01]  /*0a30*/  FFMA.FTZ R11, R26, R11, R10 ;  /* 0x0000000b1a0b7223 */ /* 0x000fe2000001000a */
[C---:B------:R-:W-:Y:S01]  /*0a40*/  FSEL R10, -R3.reuse, -0.026868773624300956726, P4 ;  /* 0xbcdc1be7030a7808 */ /* 0x040fe20002000100 */
[----:B------:R-:W0:Y:S01]  /*0a50*/  @P2 MUFU.EX2 R12, R20 ;  /* 0x00000014000c2308 */ /* 0x000e220000000800 */
[----:B------:R-:W-:-:S03]  /*0a60*/  FSEL R3, -R3, -0.026868773624300956726, P5 ;  /* 0xbcdc1be703037808 */ /* 0x000fc60002800100 */
[----:B------:R-:W-:Y:S01]  /*0a70*/  FFMA.FTZ R29, R28, R29, R10 ;  /* 0x0000001d1c1d7223 */ /* 0x000fe2000001000a */
[----:B------:R-:W-:Y:S01]  /*0a80*/  FSEL R10, R9, 0.11284004896879196167, P4 ;  /* 0x3de718af090a7808 */ /* 0x000fe20002000000 */
[----:B------:R-:W-:Y:S01]  /*0a90*/  FFMA.FTZ R11, R26, R11, R3 ;  /* 0x0000000b1a0b7223 */ /* 0x000fe20000010003 */
[----:B------:R-:W-:Y:S01]  /*0aa0*/  FADD.FTZ R3, -R14, -RZ ;  /* 0x800000ff0e037221 */ /* 0x000fe20000010100 */
[----:B------:R-:W-:Y:S01]  /*0ab0*/  FADD.FTZ R14, -R21, -RZ ;  /* 0x800000ff150e7221 */ /* 0x000fe20000010100 */
[----:B------:R-:W-:Y:S01]  /*0ac0*/  FSEL R21, R4, 0.12837915122509002686, P5 ;  /* 0x3e0375d304157808 */ /* 0x000fe20002800000 */
[----:B------:R-:W-:Y:S01]  /*0ad0*/  FFMA.FTZ R29, R28, R29, R10 ;  /* 0x0000001d1c1d7223 */ /* 0x000fe2000001000a */
[----:B------:R-:W-:Y:S02]  /*0ae0*/  FSEL R10, R0, -0.37612664699554443359, P4 ;  /* 0xbec093ac000a7808 */ /* 0x000fe40002000000 */
[----:B------:R-:W-:-:S03]  /*0af0*/  FSEL R14, R14, R23, P3 ;  /* 0x000000170e0e7208 */ /* 0x000fc60001800000 */
[----:B------:R-:W-:Y:S01]  /*0b00*/  FFMA.FTZ R29, R28, R29, R10 ;  /* 0x0000001d1c1d7223 */ /* 0x000fe2000001000a */
[----:B------:R-:W-:Y:S01]  /*0b10*/  FSEL R10, R4, 0.12837915122509002686, P4 ;  /* 0x3e0375d3040a7808 */ /* 0x000fe20002000000 */
[----:B0-----:R-:W-:-:S04]  /*0b20*/  @P2 FADD.FTZ R12, -R12, 1 ;  /* 0x3f8000000c0c2421 */ /* 0x001fc80000010100 */
[----:B------:R-:W-:Y:S01]  /*0b30*/  FFMA.FTZ R28, R28, R29, R10 ;  /* 0x0000001d1c1c7223 */ /* 0x000fe2000001000a */
[----:B------:R-:W-:Y:S02]  /*0b40*/  FSEL R10, R17, R16, P1 ;  /* 0x00000010110a7208 */ /* 0x000fe40000800000 */
[----:B------:R-:W-:Y:S02]  /*0b50*/  FSEL R17, R9, 0.11284004896879196167, P5 ;  /* 0x3de718af09117808 */ /* 0x000fe40002800000 */
[----:B------:R-:W-:Y:S01]  /*0b60*/  @P2 LOP3.LUT R20, R12, 0x80000000, R13, 0xb8, !PT ;  /* 0x800000000c142812 */ /* 0x000fe200078eb80d */
[----:B------:R-:W-:Y:S01]  /*0b70*/  FFMA.FTZ R19, R19, R10, R10 ;  /* 0x0000000a13137223 */ /* 0x000fe2000001000a */
[----:B------:R-:W-:Y:S01]  /*0b80*/  FSEL R10, R3, R18, P0 ;  /* 0x00000012030a7208 */ /* 0x000fe20000000000 */
[----:B------:R-:W-:Y:S01]  /*0b90*/  FFMA.FTZ R17, R26, R11, R17 ;  /* 0x0000000b1a117223 */ /* 0x000fe20000010011 */
[----:B------:R-:W-:Y:S01]  /*0ba0*/  FSEL R11, R0, -0.37612664699554443359, P5 ;  /* 0xbec093ac000b7808 */ /* 0x000fe20002800000 */
[----:B------:R-:W-:Y:S01]  /*0bb0*/  FADD.FTZ R12, -R27, -RZ ;  /* 0x800000ff1b0c7221 */ /* 0x000fe20000010100 */
[----:B------:R-:W0:Y:S01]  /*0bc0*/  @P1 MUFU.EX2 R9, R19 ;  /* 0x0000001300091308 */ /* 0x000e220000000800 */
[----:B------:R-:W-:Y:S01]  /*0bd0*/  FFMA.FTZ R3, R5, R10, R10 ;  /* 0x0000000a05037223 */ /* 0x000fe2000001000a */
[----:B------:R-:W-:Y:S01]  /*0be0*/  FADD.FTZ R5, -R24, -RZ ;  /* 0x800000ff18057221 */ /* 0x000fe20000010100 */
[----:B------:R-:W-:Y:S01]  /*0bf0*/  FFMA.FTZ R17, R26, R17, R11 ;  /* 0x000000111a117223 */ /* 0x000fe2000001000b */
[----:B------:R-:W-:Y:S01]  /*0c00*/  FSEL R12, R12, R7, P5 ;  /* 0x000000070c0c7208 */ /* 0x000fe20002800000 */
[----:B------:R-:W-:-:S02]  /*0c10*/  FFMA.FTZ R10, R25, R14, R14 ;  /* 0x0000000e190a7223 */ /* 0x000fc4000001000e */
[----:B------:R-:W-:Y:S01]  /*0c20*/  FSEL R11, R5, R22, P4 ;  /* 0x00000016050b7208 */ /* 0x000fe20002000000 */
[----:B------:R-:W-:Y:S01]  /*0c30*/  FFMA.FTZ R17, R26, R17, R21 ;  /* 0x000000111a117223 */ /* 0x000fe20000010015 */
[----:B------:R-:W1:Y:S01]  /*0c40*/  LDC.64 R4, c[0x0][0x218] ;  /* 0x00008600ff047b82 */ /* 0x000e620000000a00 */
[----:B------:R-:W2:Y:S02]  /*0c50*/  @P0 MUFU.EX2 R0, R3 ;  /* 0x0000000300000308 */ /* 0x000ea40000000800 */
[----:B------:R-:W-:Y:S01]  /*0c60*/  FFMA.FTZ R11, R28, R11, R11 ;  /* 0x0000000b1c0b7223 */ /* 0x000fe2000001000b */
[----:B------:R-:W-:Y:S01]  /*0c70*/  FFMA.FTZ R12, R17, R12, R12 ;  /* 0x0000000c110c7223 */ /* 0x000fe2000001000c */
[----:B0-----:R-:W-:-:S04]  /*0c80*/  @P1 FADD.FTZ R9, -R9, 1 ;  /* 0x3f80000009091421 */ /* 0x001fc80000010100 */
[----:B------:R-:W0:Y:S01]  /*0c90*/  @P3 MUFU.EX2 R13, R10 ;  /* 0x0000000a000d3308 */ /* 0x000e220000000800 */
[----:B------:R-:W-:-:S07]  /*0ca0*/  @P1 LOP3.LUT R19, R9, 0x80000000, R16, 0xb8, !PT ;  /* 0x8000000009131812 */ /* 0x000fce00078eb810 */
[----:B------:R-:W3:Y:S01]  /*0cb0*/  @P4 MUFU.EX2 R14, R11 ;  /* 0x0000000b000e4308 */ /* 0x000ee20000000800 */
[----:B--2---:R-:W-:Y:S01]  /*0cc0*/  @P0 FADD.FTZ R17, -R0, 1 ;  /* 0x3f80000000110421 */ /* 0x004fe20000010100 */
[----:B------:R-:W-:-:S04]  /*0cd0*/  F2FP.F16.F32.PACK_AB R9, R19, R20 ;  /* 0x000000141309723e */ /* 0x000fc800000000ff */
[----:B------:R-:W-:Y:S01]  /*0ce0*/  @P0 LOP3.LUT R3, R17, 0x80000000, R18, 0xb8, !PT ;  /* 0x8000000011030812 */ /* 0x000fe200078eb812 */
[----:B-1----:R-:W-:Y:S01]  /*0cf0*/  IMAD.WIDE.U32 R4, R2, 0x2, R4 ;  /* 0x0000000202047825 */ /* 0x002fe200078e0004 */
[----:B------:R-:W1:Y:S03]  /*0d00*/  @P5 MUFU.EX2 R21, R12 ;  /* 0x0000000c00155308 */ /* 0x000e660000000800 */
[----:B0-----:R-:W-:Y:S01]  /*0d10*/  @P3 FADD.FTZ R0, -R13, 1 ;  /* 0x3f8000000d003421 */ /* 0x001fe20000010100 */
[----:B------:R-:W-:-:S04]  /*0d20*/  IMAD.WIDE R4, R8, 0x10, R4 ;  /* 0x0000001008047825 */ /* 0x000fc800078e0204 */
[----:B------:R-:W-:Y:S02]  /*0d30*/  @P3 LOP3.LUT R10, R0, 0x80000000, R23, 0xb8, !PT ;  /* 0x80000000000a3812 */ /* 0x000fe400078eb817 */
[----:B------:R-:W-:Y:S01]  /*0d40*/  F2FP.F16.F32.PACK_AB R8, R6, R15 ;  /* 0x0000000f0608723e */ /* 0x000fe200000000ff */
[----:B---3--:R-:W-:Y:S01]  /*0d50*/  @P4 FADD.FTZ R13, -R14, 1 ;  /* 0x3f8000000e0d4421 */ /* 0x008fe20000010100 */
[----:B------:R-:W-:-:S04]  /*0d60*/  F2FP.F16.F32.PACK_AB R10, R10, R3 ;  /* 0x000000030a0a723e */ /* 0x000fc800000000ff */
[----:B------:R-:W-:Y:S01]  /*0d70*/  @P4 LOP3.LUT R11, R13, 0x80000000, R22, 0xb8, !PT ;  /* 0x800000000d0b4812 */ /* 0x000fe200078eb816 */
[----:B-1----:R-:W-:-:S05]  /*0d80*/  @P5 FADD.FTZ R2, -R21, 1 ;  /* 0x3f80000015025421 */ /* 0x002fca0000010100 */
[----:B------:R-:W-:-:S04]  /*0d90*/  @P5 LOP3.LUT R12, R2, 0x80000000, R7, 0xb8, !PT ;  /* 0x80000000020c5812 */ /* 0x000fc800078eb807 */
[----:B------:R-:W-:-:S05]  /*0da0*/  F2FP.F16.F32.PACK_AB R11, R12, R11 ;  /* 0x0000000b0c0b723e */ /* 0x000fca00000000ff */
[----:B------:R-:W-:Y:S01]  /*0db0*/  STG.E.128 desc[UR4][R4.64], R8 ;  /* 0x0000000804007986 */ /* 0x000fe2000c101d04 */
[----:B------:R-:W-:Y:S05]  /*0dc0*/  EXIT ;  /* 0x000000000000794d */ /* 0x000fea0003800000 */
.L_x_1293:
        /* <DEDUP_REMOVED lines=103> */
.L_x_1295:
[----:B------:R-:W-:Y:S05]  /*1440*/  BSYNC B0 ;  /* 0x0000000000007941 */ /* 0x000fea0003800000 */
.L_x_1294:
        /* <DEDUP_REMOVED lines=36> */
.L_x_1297:
[----:B------:R-:W-:Y:S05]  /*1690*/  BSYNC B0 ;  /* 0x0000000000007941 */ /* 0x000fea0003800000 */
.L_x_1296:
        /* <DEDUP_REMOVED lines=37> */
.L_x_1299:
[----:B------:R-:W-:Y:S05]  /*18f0*/  BSYNC B0 ;  /* 0x0000000000007941 */ /* 0x000fea0003800000 */
.L_x_1298:
        /* <DEDUP_REMOVED lines=34> */
.L_x_1301:
[----:B------:R-:W-:Y:S05]  /*1b20*/  BSYNC B0 ;  /* 0x0000000000007941 */ /* 0x000fea0003800000 */
.L_x_1300:
        /* <DEDUP_REMOVED lines=34> */
.L_x_1303:
[----:B------:R-:W-:Y:S05]  /*1d50*/  BSYNC B0 ;  /* 0x0000000000007941 */ /* 0x000fea0003800000 */
.L_x_1302:
        /* <DEDUP_REMOVED lines=34> */
.L_x_1305:
[----:B------:R-:W-:Y:S05]  /*1f80*/  BSYNC B0 ;  /* 0x0000000000007941 */ /* 0x000fea0003800000 */
.L_x_1304:
        /* <DEDUP_REMOVED lines=34> */
.L_x_1307:
[----:B------:R-:W-:Y:S05]  /*21b0*/  BSYNC B0 ;  /* 0x0000000000007941 */ /* 0x000fea0003800000 */
.L_x_1306:
        /* <DEDUP_REMOVED lines=34> */
.L_x_1309:
[----:B------:R-:W-:Y:S05]  /*23e0*/  BSYNC B0 ;  /* 0x0000000000007941 */ /* 0x000fea0003800000 */
.L_x_1308:
        /* <DEDUP_REMOVED lines=18> */
.L_x_1312:
[----:B------:R-:W-:-:S13]  /*2510*/  ISETP.GE.AND P0, PT, R3, R8, PT ;  /* 0x000000080300720c */ /* 0x000fda0003f06270 */
[----:B------:R-:W-:Y:S05]  /*2520*/  @P0 BRA `(.L_x_1314) ;  /* 0x0000000000300947 */ /* 0x000fea0003800000 */
[----:B0-----:R-:W0:Y:S01]  /*2530*/  LDC.64 R4, c[0x0][0x218] ;  /* 0x00008600ff047b82 */ /* 0x001e220000000a00 */
[----:B------:R-:W-:Y:S01]  /*2540*/  IADD3 R7, R2, R3, RZ ;  /* 0x0000000302077210 */ /* 0x000fe20007ffe0ff */
[----:B------:R-:W-:-:S04]  /*2550*/  VIADD R3, R3, 0x80 ;  /* 0x0000008003037836 */ /* 0x000fc80000000000 */
[----:B0-----:R-:W-:-:S05]  /*2560*/  IMAD.WIDE.U32 R4, R7, 0x2, R4 ;  /* 0x0000000207047825 */ /* 0x001fca00078e0004 */
[----:B-----5:R1:W-:Y:S02]  /*2570*/  STG.E.U16 desc[UR4][R4.64], R9 ;  /* 0x0000000904007986 */ /* 0x0203e4000c101504 */
.L_x_1313:
[----:B------:R-:W-:-:S13]  /*2580*/  ISETP.GE.AND P0, PT, R3, R8, PT ;  /* 0x000000080300720c */ /* 0x000fda0003f06270 */
[----:B------:R-:W-:Y:S05]  /*2590*/  @P0 BRA `(.L_x_1315) ;  /* 0x0000000000340947 */ /* 0x000fea0003800000 */
[----:B01----:R-:W0:Y:S01]  /*25a0*/  LDC.64 R4, c[0x0][0x218] ;  /* 0x00008600ff047b82 */ /* 0x003e220000000a00 */
[----:B------:R-:W-:Y:S01]  /*25b0*/  IADD3 R7, R2, R3, RZ ;  /* 0x0000000302077210 */ /* 0x000fe20007ffe0ff */
[----:B------:R-:W-:-:S04]  /*25c0*/  VIADD R3, R3, 0x80 ;  /* 0x0000008003037836 */ /* 0x000fc80000000000 */
[----:B0-----:R-:W-:-:S05]  /*25d0*/  IMAD.WIDE.U32 R4, R7, 0x2, R4 ;  /* 0x0000000207047825 */ /* 0x001fca00078e0004 */
[----:B------:R1:W-:Y:S02]  /*25e0*/  STG.E.U16 desc[UR4][R4.64], R10 ;  /* 0x0000000a04007986 */ /* 0x0003e4000c101504 */
.L_x_1314:
        /* <DEDUP_REMOVED lines=8> */
.L_x_1315:
[----:B------:R-:W-:Y:S05]  /*2670*/  BSYNC B1 ;  /* 0x0000000000017941 */ /* 0x000fea0003800000 */
.L_x_1311:
[----:B------:R-:W-:-:S13]  /*2680*/  ISETP.GE.AND P0, PT, R3, R8, PT ;  /* 0x000000080300720c */ /* 0x000fda0003f06270 */
[----:B012---:R-:W0:Y:S01]  /*2690*/  @!P0 LDC.64 R4, c[0x0][0x218] ;  /* 0x00008600ff048b82 */ /* 0x007e220000000a00 */
[----:B------:R-:W-:Y:S01]  /*26a0*/  @!P0 IADD3 R7, R2, R3, RZ ;  /* 0x0000000302078210 */ /* 0x000fe20007ffe0ff */
[----:B------:R-:W-:-:S04]  /*26b0*/  @!P0 VIADD R3, R3, 0x80 ;  /* 0x0000008003038836 */ /* 0x000fc80000000000 */
[----:B0-----:R-:W-:-:S05]  /*26c0*/  @!P0 IMAD.WIDE.U32 R4, R7, 0x2, R4 ;  /* 0x0000000207048825 */ /* 0x001fca00078e0004 */
[----:B------:R2:W-:Y:S02]  /*26d0*/  @!P0 STG.E.U16 desc[UR4][R4.64], R12 ;  /* 0x0000000c04008986 */ /* 0x0005e4000c101504 */
.L_x_1316:
[----:B------:R-:W-:Y:S05]  /*26e0*/  BSYNC B0 ;  /* 0x0000000000007941 */ /* 0x000fea0003800000 */
.L_x_1310:
        /* <DEDUP_REMOVED lines=8> */
.L_x_1317:
        /* <DEDUP_REMOVED lines=9> */
.L_x_11159:


//--------------------- .text._ZN2at6native18elementwise_kernelILi128ELi4EZNS0_15gpu_kernel_implIZZZNS0_15erf_kernel_cudaERNS_18TensorIteratorBaseEENKUlvE_clEvENKUlvE0_clEvEUlfE_EEvS4_RKT_EUliE_EEviT1_ --------------------------
	.section	.text._ZN2at6native18elementwise_kernelILi128ELi4EZNS0_15gpu_kernel_implIZZZNS0_15erf_kernel_cudaERNS_18TensorIteratorBaseEENKUlvE_clEvENKUlvE0_clEvEUlfE_EEvS4_RKT_EUliE_EEviT1_,"ax",@progbits
	.align	128
        .global         _ZN2at6native18elementwise_kernelILi128ELi4EZNS0_15gpu_kernel_implIZZZNS0_15erf_kernel_cudaERNS_18TensorIteratorBaseEENKUlvE_clEvENKUlvE0_clEvEUlfE_EEvS4_RKT_EUliE_EEviT1_
        .type           _ZN2at6native18elementwise_kernelILi128ELi4EZNS0_15gpu_kernel_implIZZZNS0_15erf_kernel_cudaERNS_18TensorIteratorBaseEENKUlvE_clEvENKUlvE0_clEvEUlfE_EEvS4_RKT_EUliE_EEviT1_,@function
        .size           _ZN2at6native18elementwise_kernelILi128ELi4EZNS0_15gpu_kernel_implIZZZNS0_15erf_kernel_cudaERNS_18TensorIteratorBaseEENKUlvE_clEvENKUlvE0_clEvEUlfE_EEvS4_RKT_EUliE_EEviT1_,(.L_x_11160 - _ZN2at6native18elementwise_kernelILi128ELi4EZNS0_15gpu_kernel_implIZZZNS0_15erf_kernel_cudaERNS_18TensorIteratorBaseEENKUlvE_clEvENKUlvE0_clEvEUlfE_EEvS4_RKT_EUliE_EEviT1_)
        .other          _ZN2at6native18elementwise_kernelILi128ELi4EZNS0_15gpu_kernel_implIZZZNS0_15erf_kernel_cudaERNS_18TensorIteratorBaseEENKUlvE_clEvENKUlvE0_clEvEUlfE_EEvS4_RKT_EUliE_EEviT1_,@"STO_CUDA_ENTRY STV_DEFAULT"
_ZN2at6native18elementwise_kernelILi128ELi4EZNS0_15gpu_kernel_implIZZZNS0_15erf_kernel_cudaERNS_18TensorIteratorBaseEENKUlvE_clEvENKUlvE0_clEvEUlfE_EEvS4_RKT_EUliE_EEviT1_:
.text._ZN2at6native18elementwise_kernelILi128ELi4EZNS0_15gpu_kernel_implIZZZNS0_15erf_kernel_cudaERNS_18TensorIteratorBaseEENKUlvE_clEvENKUlvE0_clEvEUlfE_EEvS4_RKT_EUliE_EEviT1_:
        /* <DEDUP_REMOVED lines=315> */
.L_x_1320:
[----:B------:R-:W0:Y:S01]  /*13b0*/  LDC.U8 R5, c[0x0][0x422] ;  /* 0x00010880ff057b82 */ /* 0x000e220000000000 */
[----:B------:R-:W-:Y:S01]  /*13c0*/  ULDC.64 UR4, c[0x0][0x410] ;  /* 0x0001040000047ab9 */ /* 0x000fe20000000a00 */
[----:B------:R-:W-:Y:S01]  /*13d0*/  ULDC.64 UR6, c[0x0][0x418] ;  /* 0x0001060000067ab9 */ /* 0x000fe20000000a00 */
[----:B------:R-:W-:Y:S01]  /*13e0*/  IADD3 R16, P1, R16, UR4, RZ ;  /* 0x0000000410107c10 */ /* 0x000fe2000ff3e0ff */
[----:B------:R-:W-:Y:S01]  /*13f0*/  BSSY B6, `(.L_x_1321) ;  /* 0x00000e0000067945 */ /* 0x000fe20003800000 */
        /* <DEDUP_REMOVED lines=15> */
[----:B--2---:R-:W0:Y:S01]  /*14f0*/  I2F.S16 R0, R0 ;  /* 0x0000000000007306 */ /* 0x004e220000101400 */
[----:B------:R-:W-:Y:S05]  /*1500*/  BRA `(.L_x_1327) ;  /* 0x0000000c00387947 */ /* 0x000fea0003800000 */
.L_x_1325:
[----:B------:R-:W2:Y:S02]  /*1510*/  LDG.E.U8 R0, desc[UR36][R2.64] ;  /* 0x0000002402007981 */ /* 0x000ea4000c1e1100 */
[----:B--2---:R-:W-:Y:S01]  /*1520*/  I2FP.F32.U32 R0, R0 ;  /* 0x0000000000007245 */ /* 0x004fe20000201000 */
[----:B------:R-:W-:Y:S06]  /*1530*/  BRA `(.L_x_1327) ;  /* 0x0000000c002c7947 */ /* 0x000fec0003800000 */
.L_x_1324:
[----:B------:R-:W-:-:S13]  /*1540*/  ISETP.NE.AND P0, PT, R4, 0x2, PT ;  /* 0x000000020400780c */ /* 0x000fda0003f05270 */
[----:B------:R-:W-:Y:S05]  /*1550*/  @!P0 BRA `(.L_x_1328) ;  /* 0x0000000000288947 */ /* 0x000fea0003800000 */
[----:B------:R-:W-:-:S13]  /*1560*/  ISETP.NE.AND P0, PT, R4, 0x3, PT ;  /* 0x000000030400780c */ /* 0x000fda0003f05270 */
[----:B------:R-:W-:Y:S05]  /*1570*/  @!P0 BRA `(.L_x_1329) ;  /* 0x0000000000148947 */ /* 0x000fea0003800000 */
[----:B------:R-:W-:-:S13]  /*1580*/  ISETP.NE.AND P0, PT, R4, 0x4, PT ;  /* 0x000000040400780c */ /* 0x000fda0003f05270 */
[----:B------:R-:W-:Y:S05]  /*1590*/  @P0 BRA `(.L_x_1326) ;  /* 0x0000000800b80947 */ /* 0x000fea0003800000 */
[----:B------:R-:W2:Y:S02]  /*15a0*/  LDG.E.64 R2, desc[UR36][R2.64] ;  /* 0x0000002402027981 */ /* 0x000ea4000c1e1b00 */
[----:B--2---:R4:W0:Y:S01]  /*15b0*/  I2F.S64 R0, R2 ;  /* 0x0000000200007312 */ /* 0x0048220000301400 */
[----:B------:R-:W-:Y:S05]  /*15c0*/  BRA `(.L_x_1327) ;  /* 0x0000000c00087947 */ /* 0x000fea0003800000 */
.L_x_1329:
[----:B------:R-:W2:Y:S02]  /*15d0*/  LDG.E R0, desc[UR36][R2.64] ;  /* 0x0000002402007981 */ /* 0x000ea4000c1e1900 */
[----:B--2---:R-:W-:Y:S01]  /*15e0*/  I2FP.F32.S32 R0, R0 ;  /* 0x0000000000007245 */ /* 0x004fe20000201400 */
[----:B------:R-:W-:Y:S06]  /*15f0*/  BRA `(.L_x_1327) ;  /* 0x0000000800fc7947 */ /* 0x000fec0003800000 */
.L_x_1328:
[----:B------:R-:W2:Y:S02]  /*1600*/  LDG.E.U16 R0, desc[UR36][R2.64] ;  /* 0x0000002402007981 */ /* 0x000ea4000c1e1500 */
[----:B--2---:R-:W0:Y:S01]  /*1610*/  I2F.S16 R0, R0 ;  /* 0x0000000000007306 */ /* 0x004e220000101400 */
[----:B------:R-:W-:Y:S05]  /*1620*/  BRA `(.L_x_1327) ;  /* 0x0000000800f07947 */ /* 0x000fea0003800000 */
.L_x_1323:
[----:B------:R-:W-:-:S13]  /*1630*/  ISETP.GT.AND P0, PT, R4, 0x6, PT ;  /* 0x000000060400780c */ /* 0x000fda0003f04270 */
[----:B------:R-:W-:Y:S05]  /*1640*/  @P0 BRA `(.L_x_1330) ;  /* 0x0000000000240947 */ /* 0x000fea0003800000 */
[----:B------:R-:W-:-:S13]  /*1650*/  ISETP.NE.AND P0, PT, R4, 0x5, PT ;  /* 0x000000050400780c */ /* 0x000fda0003f05270 */
[----:B------:R-:W-:Y:S05]  /*1660*/  @!P0 BRA `(.L_x_1331) ;  /* 0x0000000000108947 */ /* 0x000fea0003800000 */
[----:B------:R-:W-:-:S13]  /*1670*/  ISETP.NE.AND P0, PT, R4, 0x6, PT ;  /* 0x000000060400780c */ /* 0x000fda0003f05270 */
[----:B------:R-:W-:Y:S05]  /*1680*/  @P0 BRA `(.L_x_1326) ;  /* 0x00000008007c0947 */ /* 0x000fea0003800000 */
[----:B------:R2:W5:Y:S01]  /*1690*/  LDG.E R0, desc[UR36][R2.64] ;  /* 0x0000002402007981 */ /* 0x000562000c1e1900 */
[----:B------:R-:W-:Y:S05]  /*16a0*/  BRA `(.L_x_1327) ;  /* 0x0000000800d07947 */ /* 0x000fea0003800000 */
.L_x_1331:
[----:B------:R-:W2:Y:S02]  /*16b0*/  LDG.E.U16 R0, desc[UR36][R2.64] ;  /* 0x0000002402007981 */ /* 0x000ea4000c1e1500 */
[----:B--2---:R-:W-:Y:S01]  /*16c0*/  HADD2.F32 R0, -RZ, R0.H0_H0 ;  /* 0x20000000ff007230 */ /* 0x004fe20000004100 */
[----:B------:R-:W-:Y:S06]  /*16d0*/  BRA `(.L_x_1327) ;  /* 0x0000000800c47947 */ /* 0x000fec0003800000 */
.L_x_1330:
[----:B------:R-:W-:-:S13]  /*16e0*/  ISETP.NE.AND P0, PT, R4, 0x7, PT ;  /* 0x000000070400780c */ /* 0x000fda0003f05270 */
[----:B------:R-:W-:Y:S05]  /*16f0*/  @!P0 BRA `(.L_x_1332) ;  /* 0x0000000000248947 */ /* 0x000fea0003800000 */
[----:B------:R-:W-:-:S13]  /*1700*/  ISETP.NE.AND P0, PT, R4, 0x8, PT ;  /* 0x000000080400780c */ /* 0x000fda0003f05270 */
[----:B------:R-:W-:Y:S05]  /*1710*/  @!P0 BRA `(.L_x_1333) ;  /* 0x0000000000108947 */ /* 0x000fea0003800000 */
[----:B------:R-:W-:-:S13]  /*1720*/  ISETP.NE.AND P0, PT, R4, 0x9, PT ;  /* 0x000000090400780c */ /* 0x000fda0003f05270 */
[----:B------:R-:W-:Y:S05]  /*1730*/  @P0 BRA `(.L_x_1326) ;  /* 0x0000000800500947 */ /* 0x000fea0003800000 */
[----:B------:R3:W5:Y:S01]  /*1740*/  LDG.E R0, desc[UR36][R2.64] ;  /* 0x0000002402007981 */ /* 0x000762000c1e1900 */
[----:B------:R-:W-:Y:S05]  /*1750*/  BRA `(.L_x_1327) ;  /* 0x0000000800a47947 */ /* 0x000fea0003800000 */
.L_x_1333:
[----:B------:R-:W2:Y:S02]  /*1760*/  LDG.E.U16 R0, desc[UR36][R2.64] ;  /* 0x0000002402007981 */ /* 0x000ea4000c1e1500 */
[----:B--2---:R-:W-:Y:S01]  /*1770*/  HADD2.F32 R0, -RZ, R0.H0_H0 ;  /* 0x20000000ff007230 */ /* 0x004fe20000004100 */
[----:B------:R-:W-:Y:S06]  /*1780*/  BRA `(.L_x_1327) ;  /* 0x0000000800987947 */ /* 0x000fec0003800000 */
.L_x_1332:
[----:B------:R-:W2:Y:S01]  /*1790*/  LDG.E.64 R2, desc[UR36][R2.64] ;  /* 0x0000002402027981 */ /* 0x000ea2000c1e1b00 */
[----:B------:R-:W-:Y:S01]  /*17a0*/  UMOV UR4, 0xf0000000 ;  /* 0xf000000000047882 */ /* 0x000fe20000000000 */
[----:B------:R-:W-:Y:S01]  /*17b0*/  UMOV UR5, 0x380fffff ;  /* 0x380fffff00057882 */ /* 0x000fe20000000000 */
[----:B--2---:R-:W0:Y:S01]  /*17c0*/  F2F.F32.F64 R0, R2 ;  /* 0x0000000200007310 */ /* 0x004e220000301000 */
[----:B------:R-:W-:-:S14]  /*17d0*/  DSETP.GEU.AND P0, PT, |R2|, UR4, PT ;  /* 0x0000000402007e2a */ /* 0x000fdc000bf0e200 */
[----:B0-----:R-:W-:Y:S01]  /*17e0*/  @!P0 FMUL R0, R0, 1.175494350822287508e-38 ;  /* 0x0080000000008820 */ /* 0x001fe20000400000 */
[----:B------:R-:W-:Y:S06]  /*17f0*/  BRA `(.L_x_1327) ;  /* 0x00000008007c7947 */ /* 0x000fec0003800000 */
.L_x_1322:
        /* <DEDUP_REMOVED lines=10> */
[----:B------:R-:W-:Y:S01]  /*18a0*/  FSEL R0, RZ, 1, !P0 ;  /* 0x3f800000ff007808 */ /* 0x000fe20004000000 */
[----:B------:R-:W-:Y:S08]  /*18b0*/  BRA `(.L_x_1327) ;  /* 0x00000008004c7947 */ /* 0x000ff00003800000 */
.L_x_1336:
[----:B------:R-:W2:Y:S01]  /*18c0*/  LDG.E.64 R2, desc[UR36][R2.64] ;  /* 0x0000002402027981 */ /* 0x000ea2000c1e1b00 */
[----:B------:R-:W-:Y:S01]  /*18d0*/  UMOV UR4, 0xf0000000 ;  /* 0xf000000000047882 */ /* 0x000fe20000000000 */
[----:B------:R-:W-:Y:S01]  /*18e0*/  UMOV UR5, 0x380fffff ;  /* 0x380fffff00057882 */ /* 0x000fe20000000000 */
[----:B--2---:R-:W0:Y:S01]  /*18f0*/  F2F.F32.F64 R0, R2 ;  /* 0x0000000200007310 */ /* 0x004e220000301000 */
[----:B------:R-:W-:-:S14]  /*1900*/  DSETP.GEU.AND P0, PT, |R2|, UR4, PT ;  /* 0x0000000402007e2a */ /* 0x000fdc000bf0e200 */
[----:B0-----:R-:W-:Y:S01]  /*1910*/  @!P0 FMUL R0, R0, 1.175494350822287508e-38 ;  /* 0x0080000000008820 */ /* 0x001fe20000400000 */
[----:B------:R-:W-:Y:S06]  /*1920*/  BRA `(.L_x_1327) ;  /* 0x0000000800307947 */ /* 0x000fec0003800000 */
.L_x_1335:
        /* <DEDUP_REMOVED lines=24> */
[----:B------:R-:W-:Y:S01]  /*1ab0*/  LOP3.LUT R0, R5, 0x80000000, R0, 0xf8, !PT ;  /* 0x8000000005007812 */ /* 0x000fe200078ef800 */
[----:B------:R-:W-:Y:S06]  /*1ac0*/  BRA `(.L_x_1327) ;  /* 0x0000000400c87947 */ /* 0x000fec0003800000 */
.L_x_1338:
        /* <DEDUP_REMOVED lines=11> */
[----:B------:R-:W-:Y:S01]  /*1b80*/  LOP3.LUT R0, R4, 0x80000000, R5, 0xf8, !PT ;  /* 0x8000000004007812 */ /* 0x000fe200078ef805 */
[----:B------:R-:W-:Y:S06]  /*1b90*/  BRA `(.L_x_1327) ;  /* 0x0000000400947947 */ /* 0x000fec0003800000 */
.L_x_1337:
[----:B------:R-:W2:Y:S02]  /*1ba0*/  LDG.E.U16 R0, desc[UR36][R2.64] ;  /* 0x0000002402007981 */ /* 0x000ea4000c1e1500 */
[----:B--2---:R-:W-:Y:S01]  /*1bb0*/  IMAD.U32 R0, R0, 0x10000, RZ ;  /* 0x0001000000007824 */ /* 0x004fe200078e00ff */
[----:B------:R-:W-:Y:S06]  /*1bc0*/  BRA `(.L_x_1327) ;  /* 0x0000000400887947 */ /* 0x000fec0003800000 */
.L_x_1334:
        /* <DEDUP_REMOVED lines=9> */
[----:B--2---:R-:W-:Y:S01]  /*1c60*/  I2FP.F32.U32 R0, R0 ;  /* 0x0000000000007245 */ /* 0x004fe20000201000 */
[----:B------:R-:W-:Y:S06]  /*1c70*/  BRA `(.L_x_1327) ;  /* 0x00000004005c7947 */ /* 0x000fec0003800000 */
.L_x_1341:
[----:B------:R-:W2:Y:S01]  /*1c80*/  LDG.E.U8 R2, desc[UR36][R2.64] ;  /* 0x0000002402027981 */ /* 0x000ea2000c1e1100 */
        /* <DEDUP_REMOVED lines=19> */
.L_x_1343:
[----:B------:R-:W-:Y:S05]  /*1dc0*/  BSYNC B0 ;  /* 0x0000000000007941 */ /* 0x000fea0003800000 */
.L_x_1342:
[----:B------:R-:W-:Y:S01]  /*1dd0*/  LEA R3, R0, 0x3b800000, 0x17 ;  /* 0x3b80000000037811 */ /* 0x000fe200078eb8ff */
[----:B------:R-:W-:-:S05]  /*1de0*/  IMAD.SHL.U32 R0, R2, 0x100000, RZ ;  /* 0x0010000002007824 */ /* 0x000fca00078e00ff */
[----:B------:R-:W-:Y:S01]  /*1df0*/  LOP3.LUT R0, R3, R0, R4, 0xfe, !PT ;  /* 0x0000000003007212 */ /* 0x000fe200078efe04 */
[----:B------:R-:W-:Y:S06]  /*1e00*/  BRA `(.L_x_1327) ;  /* 0x0000000000f87947 */ /* 0x000fec0003800000 */
.L_x_1340:
        /* <DEDUP_REMOVED lines=20> */
.L_x_1345:
[----:B------:R-:W-:Y:S05]  /*1f50*/  BSYNC B0 ;  /* 0x0000000000007941 */ /* 0x000fea0003800000 */
.L_x_1344:
[----:B------:R-:W-:Y:S01]  /*1f60*/  LEA R3, R0, 0x37800000, 0x17 ;  /* 0x3780000000037811 */ /* 0x000fe200078eb8ff */
[----:B------:R-:W-:-:S05]  /*1f70*/  IMAD.SHL.U32 R0, R2, 0x200000, RZ ;  /* 0x0020000002007824 */ /* 0x000fca00078e00ff */
[----:B------:R-:W-:Y:S01]  /*1f80*/  LOP3.LUT R0, R3, R0, R4, 0xfe, !PT ;  /* 0x0000000003007212 */ /* 0x000fe200078efe04 */
[----:B------:R-:W-:Y:S06]  /*1f90*/  BRA `(.L_x_1327) ;  /* 0x0000000000947947 */ /* 0x000fec0003800000 */
.L_x_1339:
[----:B------:R-:W-:-:S13]  /*1fa0*/  ISETP.NE.AND P0, PT, R4, 0x1c, PT ;  /* 0x0000001c0400780c */ /* 0x000fda0003f05270 */
[----:B------:R-:W-:Y:S05]  /*1fb0*/  @!P0 BRA `(.L_x_1346) ;  /* 0x0000000000848947 */ /* 0x000fea0003800000 */
[----:B------:R-:W-:-:S13]  /*1fc0*/  ISETP.NE.AND P0, PT, R4, 0x1d, PT ;  /* 0x0000001d0400780c */ /* 0x000fda0003f05270 */
[----:B------:R-:W-:Y:S05]  /*1fd0*/  @!P0 BRA `(.L_x_1347) ;  /* 0x0000000000708947 */ /* 0x000fea0003800000 */
[----:B------:R-:W-:-:S13]  /*1fe0*/  ISETP.NE.AND P0, PT, R4, 0x2c, PT ;  /* 0x0000002c0400780c */ /* 0x000fda0003f05270 */
[----:B------:R-:W-:Y:S05]  /*1ff0*/  @P0 BRA `(.L_x_1326) ;  /* 0x0000000000200947 */ /* 0x000fea0003800000 */
[----:B------:R-:W2:Y:S01]  /*2000*/  LDG.E.U8 R2, desc[UR36][R2.64] ;  /* 0x0000002402027981 */ /* 0x000ea2000c1e1100 */
[----:B------:R-:W-:Y:S01]  /*2010*/  IMAD.MOV.U32 R0, RZ, RZ, 0x400000 ;  /* 0x00400000ff007424 */ /* 0x000fe200078e00ff */
[----:B--2---:R-:W-:-:S13]  /*2020*/  ISETP.NE.AND P0, PT, R2, RZ, PT ;  /* 0x000000ff0200720c */ /* 0x004fda0003f05270 */
[----:B------:R-:W-:Y:S05]  /*2030*/  @!P0 BRA `(.L_x_1327) ;  /* 0x00000000006c8947 */ /* 0x000fea0003800000 */
[----:B------:R-:W-:-:S13]  /*2040*/  ISETP.NE.AND P0, PT, R2, 0xff, PT ;  /* 0x000000ff0200780c */ /* 0x000fda0003f05270 */
[----:B------:R-:W-:Y:S02]  /*2050*/  @!P0 IMAD.MOV.U32 R0, RZ, RZ, 0x7f800001 ;  /* 0x7f800001ff008424 */ /* 0x000fe400078e00ff */
[----:B------:R-:W-:Y:S01]  /*2060*/  @P0 IMAD.SHL.U32 R0, R2, 0x800000, RZ ;  /* 0x0080000002000824 */ /* 0x000fe200078e00ff */
[----:B------:R-:W-:Y:S06]  /*2070*/  BRA `(.L_x_1327) ;  /* 0x00000000005c7947 */ /* 0x000fec0003800000 */
.L_x_1326:
        /* <DEDUP_REMOVED lines=16> */
.L_x_1348:
[----:B------:R-:W-:Y:S01]  /*2180*/  IMAD.MOV.U32 R0, RZ, RZ, RZ ;  /* 0x000000ffff007224 */ /* 0x000fe200078e00ff */
[----:B------:R-:W-:Y:S06]  /*2190*/  BRA `(.L_x_1327) ;  /* 0x0000000000147947 */ /* 0x000fec0003800000 */
.L_x_1347:
[----:B------:R-:W2:Y:S02]  /*21a0*/  LDG.E.64 R2, desc[UR36][R2.64] ;  /* 0x0000002402027981 */ /* 0x000ea4000c1e1b00 */
[----:B--2---:R0:W1:Y:S01]  /*21b0*/  I2F.U64 R0, R2 ;  /* 0x0000000200007312 */ /* 0x0040620000301000 */
[----:B------:R-:W-:Y:S05]  /*21c0*/  BRA `(.L_x_1327) ;  /* 0x0000000000087947 */ /* 0x000fea0003800000 */
.L_x_1346:
[----:B------:R-:W2:Y:S02]  /*21d0*/  LDG.E R0, desc[UR36][R2.64] ;  /* 0x0000002402007981 */ /* 0x000ea4000c1e1900 */
[----:B--2---:R-:W-:-:S07]  /*21e0*/  I2FP.F32.U32 R0, R0 ;  /* 0x0000000000007245 */ /* 0x004fce0000201000 */
.L_x_1327:
[----:B------:R-:W-:Y:S05]  /*21f0*/  BSYNC B6 ;  /* 0x0000000000067941 */ /* 0x000fea0003800000 */
.L_x_1321:
[C---:B012345:R-:W-:Y:S01]  /*2200*/  FADD.FTZ R2, |R0|.reuse, -RZ ;  /* 0x800000ff00027221 */ /* 0x07ffe20000010200 */
        /* <DEDUP_REMOVED lines=8> */
[----:B------:R-:W-:Y:S01]  /*2290*/  IMAD.MOV.U32 R8, RZ, RZ, 0x3f69b4f9 ;  /* 0x3f69b4f9ff087424 */ /* 0x000fe200078e00ff */
[----:B------:R-:W-:Y:S01]  /*22a0*/  FSEL R6, -R6, -0.00082130916416645050049, P0 ;  /* 0xba574d2006067808 */ /* 0x000fe20000000100 */
[----:B------:R-:W-:Y:S01]  /*22b0*/  IMAD.MOV.U32 R9, RZ, RZ, 0x3f210a14 ;  /* 0x3f210a14ff097424 */ /* 0x000fe200078e00ff */
[----:B------:R-:W-:-:S02]  /*22c0*/  FSEL R5, R5, 0.0052134888246655464172, P0 ;  /* 0x3baad5ea05057808 */ /* 0x000fc40000000000 */
[----:B------:R-:W-:Y:S01]  /*22d0*/  FSEL R7, -R7, -0.026868773624300956726, P0 ;  /* 0xbcdc1be707077808 */ /* 0x000fe20000000100 */
[----:B------:R-:W-:Y:S01]  /*22e0*/  FFMA.FTZ R4, R3, R4, R6 ;  /* 0x0000000403047223 */ /* 0x000fe20000010006 */
[----:B------:R-:W-:-:S03]  /*22f0*/  IMAD.MOV.U32 R6, RZ, RZ, 0x3e235519 ;  /* 0x3e235519ff067424 */ /* 0x000fc600078e00ff */
[C---:B------:R-:W-:Y:S02]  /*2300*/  FFMA.FTZ R4, R3.reuse, R4, R5 ;  /* 0x0000000403047223 */ /* 0x040fe40000010005 */
[----:B------:R-:W-:Y:S02]  /*2310*/  FSEL R5, R6, 0.11284004896879196167, P0 ;  /* 0x3de718af06057808 */ /* 0x000fe40000000000 */
[----:B------:R-:W-:Y:S01]  /*2320*/  FSEL R6, R8, -0.37612664699554443359, P0 ;  /* 0xbec093ac08067808 */ /* 0x000fe20000000000 */
[C---:B------:R-:W-:Y:S01]  /*2330*/  FFMA.FTZ R4, R3.reuse, R4, R7 ;  /* 0x0000000403047223 */ /* 0x040fe20000010007 */
[----:B------:R-:W0:Y:S01]  /*2340*/  LDC.U8 R8, c[0x0][0x421] ;  /* 0x00010840ff087b82 */ /* 0x000e220000000000 */
[----:B------:R-:W-:Y:S02]  /*2350*/  FADD.FTZ R7, -R2, -RZ ;  /* 0x800000ff02077221 */ /* 0x000fe40000010100 */
[----:B------:R-:W-:Y:S01]  /*2360*/  FFMA.FTZ R4, R3, R4, R5 ;  /* 0x0000000403047223 */ /* 0x000fe20000010005 */
[----:B------:R-:W-:-:S02]  /*2370*/  FSEL R5, R9, 0.12837915122509002686, P0 ;  /* 0x3e0375d309057808 */ /* 0x000fc40000000000 */
[----:B------:R-:W-:Y:S01]  /*2380*/  FSEL R7, R7, R0, P0 ;  /* 0x0000000007077208 */ /* 0x000fe20000000000 */
[----:B------:R-:W-:-:S04]  /*2390*/  FFMA.FTZ R4, R3, R4, R6 ;  /* 0x0000000403047223 */ /* 0x000fc80000010006 */
[----:B------:R-:W-:-:S04]  /*23a0*/  FFMA.FTZ R4, R3, R4, R5 ;  /* 0x0000000403047223 */ /* 0x000fc80000010005 */
[----:B------:R-:W-:-:S04]  /*23b0*/  FFMA.FTZ R2, R4, R7, R7 ;  /* 0x0000000704027223 */ /* 0x000fc80000010007 */
[----:B------:R-:W1:Y:S01]  /*23c0*/  @P0 MUFU.EX2 R3, R2 ;  /* 0x0000000200030308 */ /* 0x000e620000000800 */
[----:B0-----:R-:W-:-:S04]  /*23d0*/  PRMT R4, R8, 0x9910, RZ ;  /* 0x0000991008047816 */ /* 0x001fc800000000ff */
[----:B------:R-:W-:Y:S01]  /*23e0*/  ISETP.GT.AND P1, PT, R4, 0x9, PT ;  /* 0x000000090400780c */ /* 0x000fe20003f24270 */
[----:B-1----:R-:W-:-:S05]  /*23f0*/  @P0 FADD.FTZ R3, -R3, 1 ;  /* 0x3f80000003030421 */ /* 0x002fca0000010100 */
[----:B------:R-:W-:-:S07]  /*2400*/  @P0 LOP3.LUT R2, R3, 0x80000000, R0, 0xb8, !PT ;  /* 0x8000000003020812 */ /* 0x000fce00078eb800 */
        /* <DEDUP_REMOVED lines=9> */
[----:B------:R-:W0:Y:S02]  /*24a0*/  F2I.FTZ.TRUNC.NTZ R3, R2 ;  /* 0x0000000200037305 */ /* 0x000e24000021f100 */
[----:B0-----:R0:W-:Y:S01]  /*24b0*/  STG.E.U8 desc[UR36][R16.64], R3 ;  /* 0x0000000310007986 */ /* 0x0011e2000c101124 */
[----:B------:R-:W-:Y:S05]  /*24c0*/  BRA `(.L_x_1354) ;  /* 0x0000000c00507947 */ /* 0x000fea0003800000 */
.L_x_1352:
[----:B------:R-:W0:Y:S02]  /*24d0*/  F2I.S64.TRUNC R2, R2 ;  /* 0x0000000200027311 */ /* 0x000e24000020d900 */
[----:B0-----:R-:W-:-:S05]  /*24e0*/  IMAD.MOV.U32 R5, RZ, RZ, R2 ;  /* 0x000000ffff057224 */ /* 0x001fca00078e0002 */
[----:B------:R0:W-:Y:S01]  /*24f0*/  STG.E.U8 desc[UR36][R16.64], R5 ;  /* 0x0000000510007986 */ /* 0x0001e2000c101124 */
[----:B------:R-:W-:Y:S05]  /*2500*/  BRA `(.L_x_1354) ;  /* 0x0000000c00407947 */ /* 0x000fea0003800000 */
.L_x_1351:
[----:B------:R-:W-:-:S13]  /*2510*/  ISETP.NE.AND P0, PT, R4, 0x2, PT ;  /* 0x000000020400780c */ /* 0x000fda0003f05270 */
[----:B------:R-:W-:Y:S05]  /*2520*/  @!P0 BRA `(.L_x_1355) ;  /* 0x0000000000288947 */ /* 0x000fea0003800000 */
[----:B------:R-:W-:-:S13]  /*2530*/  ISETP.NE.AND P0, PT, R4, 0x3, PT ;  /* 0x000000030400780c */ /* 0x000fda0003f05270 */
[----:B------:R-:W-:Y:S05]  /*2540*/  @!P0 BRA `(.L_x_1356) ;  /* 0x0000000000148947 */ /* 0x000fea0003800000 */
[----:B------:R-:W-:-:S13]  /*2550*/  ISETP.NE.AND P0, PT, R4, 0x4, PT ;  /* 0x000000040400780c */ /* 0x000fda0003f05270 */
[----:B------:R-:W-:Y:S05]  /*2560*/  @P0 BRA `(.L_x_1353) ;  /* 0x0000000800d00947 */ /* 0x000fea0003800000 */
[----:B------:R-:W0:Y:S02]  /*2570*/  F2I.S64.TRUNC R2, R2 ;  /* 0x0000000200027311 */ /* 0x000e24000020d900 */
[----:B0-----:R0:W-:Y:S01]  /*2580*/  STG.E.64 desc[UR36][R16.64], R2 ;  /* 0x0000000210007986 */ /* 0x0011e2000c101b24 */
[----:B------:R-:W-:Y:S05]  /*2590*/  BRA `(.L_x_1354) ;  /* 0x0000000c001c7947 */ /* 0x000fea0003800000 */
.L_x_1356:
[----:B------:R-:W0:Y:S02]  /*25a0*/  F2I.FTZ.TRUNC.NTZ R3, R2 ;  /* 0x0000000200037305 */ /* 0x000e24000021f100 */
[----:B0-----:R0:W-:Y:S01]  /*25b0*/  STG.E desc[UR36][R16.64], R3 ;  /* 0x0000000310007986 */ /* 0x0011e2000c101924 */
[----:B------:R-:W-:Y:S05]  /*25c0*/  BRA `(.L_x_1354) ;  /* 0x0000000c00107947 */ /* 0x000fea0003800000 */
.L_x_1355:
[----:B------:R-:W0:Y:S02]  /*25d0*/  F2I.FTZ.TRUNC.NTZ R3, R2 ;  /* 0x0000000200037305 */ /* 0x000e24000021f100 */
[----:B0-----:R0:W-:Y:S01]  /*25e0*/  STG.E.U16 desc[UR36][R16.64], R3 ;  /* 0x0000000310007986 */ /* 0x0011e2000c101524 */
[----:B------:R-:W-:Y:S05]  /*25f0*/  BRA `(.L_x_1354) ;  /* 0x0000000c00047947 */ /* 0x000fea0003800000 */
.L_x_1350:
[----:B------:R-:W-:-:S13]  /*2600*/  ISETP.GT.AND P0, PT, R4, 0x6, PT ;  /* 0x000000060400780c */ /* 0x000fda0003f04270 */
[----:B------:R-:W-:Y:S05]  /*2610*/  @P0 BRA `(.L_x_1357) ;  /* 0x0000000000240947 */ /* 0x000fea0003800000 */
[----:B------:R-:W-:-:S13]  /*2620*/  ISETP.NE.AND P0, PT, R4, 0x5, PT ;  /* 0x000000050400780c */ /* 0x000fda0003f05270 */
[----:B------:R-:W-:Y:S05]  /*2630*/  @!P0 BRA `(.L_x_1358) ;  /* 0x0000000000108947 */ /* 0x000fea0003800000 */
[----:B------:R-:W-:-:S13]  /*2640*/  ISETP.NE.AND P0, PT, R4, 0x6, PT ;  /* 0x000000060400780c */ /* 0x000fda0003f05270 */
[----:B------:R-:W-:Y:S05]  /*2650*/  @P0 BRA `(.L_x_1353) ;  /* 0x0000000800940947 */ /* 0x000fea0003800000 */
[----:B------:R0:W-:Y:S01]  /*2660*/  STG.E desc[UR36][R16.64], R2 ;  /* 0x0000000210007986 */ /* 0x0001e2000c101924 */
[----:B------:R-:W-:Y:S05]  /*2670*/  BRA `(.L_x_1354) ;  /* 0x0000000800e47947 */ /* 0x000fea0003800000 */
.L_x_1358:
[----:B------:R-:W-:-:S05]  /*2680*/  F2FP.F16.F32.PACK_AB R2, RZ, R2 ;  /* 0x00000002ff02723e */ /* 0x000fca00000000ff */
[----:B------:R0:W-:Y:S01]  /*2690*/  STG.E.U16 desc[UR36][R16.64], R2 ;  /* 0x0000000210007986 */ /* 0x0001e2000c101524 */
[----:B------:R-:W-:Y:S05]  /*26a0*/  BRA `(.L_x_1354) ;  /* 0x0000000800d87947 */ /* 0x000fea0003800000 */
.L_x_1357:
[----:B------:R-:W-:-:S13]  /*26b0*/  ISETP.NE.AND P0, PT, R4, 0x7, PT ;  /* 0x000000070400780c */ /* 0x000fda0003f05270 */
[----:B------:R-:W-:Y:S05]  /*26c0*/  @!P0 BRA `(.L_x_1359) ;  /* 0x00000000002c8947 */ /* 0x000fea0003800000 */
[----:B------:R-:W-:-:S13]  /*26d0*/  ISETP.NE.AND P0, PT, R4, 0x8, PT ;  /* 0x000000080400780c */ /* 0x000fda0003f05270 */
[----:B------:R-:W-:Y:S05]  /*26e0*/  @!P0 BRA `(.L_x_1360) ;  /* 0x0000000000148947 */ /* 0x000fea0003800000 */
[----:B------:R-:W-:-:S13]  /*26f0*/  ISETP.NE.AND P0, PT, R4, 0x9, PT ;  /* 0x000000090400780c */ /* 0x000fda0003f05270 */
[----:B------:R-:W-:Y:S05]  /*2700*/  @P0 BRA `(.L_x_1353) ;  /* 0x0000000800680947 */ /* 0x000fea0003800000 */
[----:B------:R-:W-:-:S05]  /*2710*/  IMAD.MOV.U32 R3, RZ, RZ, RZ ;  /* 0x000000ffff037224 */ /* 0x000fca00078e00ff */
[----:B------:R0:W-:Y:S01]  /*2720*/  STG.E.64 desc[UR36][R16.64], R2 ;  /* 0x0000000210007986 */ /* 0x0001e2000c101b24 */
[----:B------:R-:W-:Y:S05]  /*2730*/  BRA `(.L_x_1354) ;  /* 0x0000000800b47947 */ /* 0x000fea0003800000 */
.L_x_1360:
[----:B------:R-:W-:-:S04]  /*2740*/  F2FP.F16.F32.PACK_AB R3, RZ, R2 ;  /* 0x00000002ff03723e */ /* 0x000fc800000000ff */
[----:B------:R-:W-:-:S05]  /*2750*/  PRMT R3, R3, 0x5410, RZ ;  /* 0x0000541003037816 */ /* 0x000fca00000000ff */
[----:B------:R0:W-:Y:S01]  /*2760*/  STG.E desc[UR36][R16.64], R3 ;  /* 0x0000000310007986 */ /* 0x0001e2000c101924 */
[----:B------:R-:W-:Y:S05]  /*2770*/  BRA `(.L_x_1354) ;  /* 0x0000000800a47947 */ /* 0x000fea0003800000 */
.L_x_1359:
[----:B------:R-:W-:-:S06]  /*2780*/  FMUL.FTZ R2, R2, 1 ;  /* 0x3f80000002027820 */ /* 0x000fcc0000410000 */
[----:B------:R-:W0:Y:S02]  /*2790*/  F2F.F64.F32 R2, R2 ;  /* 0x0000000200027310 */ /* 0x000e240000201800 */
[----:B0-----:R0:W-:Y:S01]  /*27a0*/  STG.E.64 desc[UR36][R16.64], R2 ;  /* 0x0000000210007986 */ /* 0x0011e2000c101b24 */
[----:B------:R-:W-:Y:S05]  /*27b0*/  BRA `(.L_x_1354) ;  /* 0x0000000800947947 */ /* 0x000fea0003800000 */
.L_x_1349:
        /* <DEDUP_REMOVED lines=8> */
[----:B------:R-:W-:-:S04]  /*2840*/  FSETP.NEU.FTZ.AND P0, PT, R2, RZ, PT ;  /* 0x000000ff0200720b */ /* 0x000fc80003f1d000 */
[----:B------:R-:W-:-:S05]  /*2850*/  SEL R3, RZ, 0x1, !P0 ;  /* 0x00000001ff037807 */ /* 0x000fca0004000000 */
[----:B------:R0:W-:Y:S01]  /*2860*/  STG.E.U8 desc[UR36][R16.64], R3 ;  /* 0x0000000310007986 */ /* 0x0001e2000c101124 */
[----:B------:R-:W-:Y:S05]  /*2870*/  BRA `(.L_x_1354) ;  /* 0x0000000800647947 */ /* 0x000fea0003800000 */
.L_x_1363:
[----:B------:R-:W-:Y:S01]  /*2880*/  FMUL.FTZ R4, R2, 1 ;  /* 0x3f80000002047820 */ /* 0x000fe20000410000 */
[----:B------:R-:W-:-:S05]  /*2890*/  CS2R R6, SRZ ;  /* 0x0000000000067805 */ /* 0x000fca000001ff00 */
[----:B------:R-:W0:Y:S02]  /*28a0*/  F2F.F64.F32 R4, R4 ;  /* 0x0000000400047310 */ /* 0x000e240000201800 */
[----:B0-----:R0:W-:Y:S01]  /*28b0*/  STG.E.128 desc[UR36][R16.64], R4 ;  /* 0x0000000410007986 */ /* 0x0011e2000c101d24 */
[----:B------:R-:W-:Y:S05]  /*28c0*/  BRA `(.L_x_1354) ;  /* 0x0000000800507947 */ /* 0x000fea0003800000 */
.L_x_1362:
[----:B------:R-:W-:-:S13]  /*28d0*/  ISETP.NE.AND P0, PT, R4, 0xf, PT ;  /* 0x0000000f0400780c */ /* 0x000fda0003f05270 */
[----:B------:R-:W-:Y:S05]  /*28e0*/  @!P0 BRA `(.L_x_1364) ;  /* 0x0000000000ac8947 */ /* 0x000fea0003800000 */
[----:B------:R-:W-:-:S13]  /*28f0*/  ISETP.NE.AND P0, PT, R4, 0x17, PT ;  /* 0x000000170400780c */ /* 0x000fda0003f05270 */
[----:B------:R-:W-:Y:S05]  /*2900*/  @!P0 BRA `(.L_x_1365) ;  /* 0x0000000000508947 */ /* 0x000fea0003800000 */
[----:B------:R-:W-:-:S13]  /*2910*/  ISETP.NE.AND P0, PT, R4, 0x18, PT ;  /* 0x000000180400780c */ /* 0x000fda0003f05270 */
[----:B------:R-:W-:Y:S05]  /*2920*/  @P0 BRA `(.L_x_1353) ;  /* 0x0000000400e00947 */ /* 0x000fea0003800000 */
[C---:B------:R-:W-:Y:S01]  /*2930*/  LOP3.LUT R4, R2.reuse, 0x7fffffff, RZ, 0xc0, !PT ;  /* 0x7fffffff02047812 */ /* 0x040fe200078ec0ff */
[----:B------:R-:W-:Y:S01]  /*2940*/  BSSY B0, `(.L_x_1366) ;  /* 0x000000d000007945 */ /* 0x000fe20003800000 */
[----:B------:R-:W-:Y:S02]  /*2950*/  LOP3.LUT R0, R2, 0x80000000, RZ, 0xc0, !PT ;  /* 0x8000000002007812 */ /* 0x000fe400078ec0ff */
[----:B------:R-:W-:Y:S02]  /*2960*/  ISETP.GT.U32.AND P0, PT, R4, 0x43efffff, PT ;  /* 0x43efffff0400780c */ /* 0x000fe40003f04070 */
[----:B------:R-:W-:Y:S01]  /*2970*/  SHF.R.U32.HI R5, RZ, 0x18, R0 ;  /* 0x00000018ff057819 */ /* 0x000fe20000011600 */
[----:B------:R-:W-:-:S10]  /*2980*/  IMAD.MOV.U32 R0, RZ, RZ, 0x7f ;  /* 0x0000007fff007424 */ /* 0x000fd400078e00ff */
[----:B------:R-:W-:Y:S05]  /*2990*/  @P0 BRA `(.L_x_1367) ;  /* 0x00000000001c0947 */ /* 0x000fea0003800000 */
[----:B------:R-:W-:-:S13]  /*29a0*/  ISETP.GE.U32.AND P0, PT, R4, 0x3c800000, PT ;  /* 0x3c8000000400780c */ /* 0x000fda0003f06070 */
[----:B------:R-:W-:-:S04]  /*29b0*/  @P0 SHF.R.U32.HI R0, RZ, 0x14, R2 ;  /* 0x00000014ff000819 */ /* 0x000fc80000011602 */
[----:B------:R-:W-:-:S04]  /*29c0*/  @P0 LOP3.LUT R3, R0, 0x1, RZ, 0xc0, !PT ;  /* 0x0000000100030812 */ /* 0x000fc800078ec0ff */
[----:B------:R-:W-:Y:S01]  /*29d0*/  @P0 IADD3 R3, R2, 0x407ffff, R3 ;  /* 0x0407ffff02030810 */ /* 0x000fe20007ffe003 */
[----:B------:R-:W-:-:S03]  /*29e0*/  @!P0 FADD.FTZ R2, R4, 16384 ;  /* 0x4680000004028421 */ /* 0x000fc60000010000 */
[----:B------:R-:W-:Y:S01]  /*29f0*/  @P0 SHF.R.U32.HI R0, RZ, 0x14, R3 ;  /* 0x00000014ff000819 */ /* 0x000fe20000011603 */
[----:B------:R-:W-:-:S07]  /*2a00*/  @!P0 VIADD R0, R2, 0xb9800000 ;  /* 0xb980000002008836 */ /* 0x000fce0000000000 */
.L_x_1367:
[----:B------:R-:W-:Y:S05]  /*2a10*/  BSYNC B0 ;  /* 0x0000000000007941 */ /* 0x000fea0003800000 */
.L_x_1366:
[----:B------:R-:W-:-:S05]  /*2a20*/  LOP3.LUT R5, R0, R5, RZ, 0xfc, !PT ;  /* 0x0000000500057212 */ /* 0x000fca00078efcff */
[----:B------:R0:W-:Y:S01]  /*2a30*/  STG.E.U8 desc[UR36][R16.64], R5 ;  /* 0x0000000510007986 */ /* 0x0001e2000c101124 */
[----:B------:R-:W-:Y:S05]  /*2a40*/  BRA `(.L_x_1354) ;  /* 0x0000000400f07947 */ /* 0x000fea0003800000 */
.L_x_1365:
[----:B------:R-:W-:Y:S01]  /*2a50*/  LOP3.LUT R4, R2, 0x7fffffff, RZ, 0xc0, !PT ;  /* 0x7fffffff02047812 */ /* 0x000fe200078ec0ff */
[----:B------:R-:W-:Y:S03]  /*2a60*/  BSSY B0, `(.L_x_1368) ;  /* 0x000000e000007945 */ /* 0x000fe60003800000 */
[----:B------:R-:W-:-:S13]  /*2a70*/  ISETP.GT.U32.AND P0, PT, R4, 0x477fffff, PT ;  /* 0x477fffff0400780c */ /* 0x000fda0003f04070 */
[----:B------:R-:W-:Y:S05]  /*2a80*/  @P0 BRA `(.L_x_1369) ;  /* 0x0000000000200947 */ /* 0x000fea0003800000 */
[----:B------:R-:W-:-:S13]  /*2a90*/  ISETP.GE.U32.AND P0, PT, R4, 0x38800000, PT ;  /* 0x388000000400780c */ /* 0x000fda0003f06070 */
[----:B------:R-:W-:-:S04]  /*2aa0*/  @P0 SHF.R.U32.HI R0, RZ, 0x15, R2 ;  /* 0x00000015ff000819 */ /* 0x000fc80000011602 */
[----:B------:R-:W-:-:S04]  /*2ab0*/  @P0 LOP3.LUT R3, R0, 0x1, RZ, 0xc0, !PT ;  /* 0x0000000100030812 */ /* 0x000fc800078ec0ff */
[----:B------:R-:W-:Y:S01]  /*2ac0*/  @P0 IADD3 R0, R2, 0x80fffff, R3 ;  /* 0x080fffff02000810 */ /* 0x000fe20007ffe003 */
[----:B------:R-:W-:-:S03]  /*2ad0*/  @!P0 FADD.FTZ R3, R4, 128 ;  /* 0x4300000004038421 */ /* 0x000fc60000010000 */
[----:B------:R-:W-:Y:S01]  /*2ae0*/  @P0 SHF.R.U32.HI R0, RZ, 0x15, R0 ;  /* 0x00000015ff000819 */ /* 0x000fe20000011600 */
[----:B------:R-:W-:Y:S01]  /*2af0*/  @!P0 VIADD R0, R3, 0xbd000000 ;  /* 0xbd00000003008836 */ /* 0x000fe20000000000 */
[----:B------:R-:W-:Y:S06]  /*2b00*/  BRA `(.L_x_1370) ;  /* 0x00000000000c7947 */ /* 0x000fec0003800000 */
.L_x_1369:
[----:B------:R-:W-:Y:S01]  /*2b10*/  IMAD.MOV.U32 R0, RZ, RZ, 0x7f ;  /* 0x0000007fff007424 */ /* 0x000fe200078e00ff */
[----:B------:R-:W-:-:S04]  /*2b20*/  ISETP.GT.U32.AND P0, PT, R4, 0x7f800000, PT ;  /* 0x7f8000000400780c */ /* 0x000fc80003f04070 */
[----:B------:R-:W-:-:S09]  /*2b30*/  SEL R0, R0, 0x7c, P0 ;  /* 0x0000007c00007807 */ /* 0x000fd20000000000 */
.L_x_1370:
[----:B------:R-:W-:Y:S05]  /*2b40*/  BSYNC B0 ;  /* 0x0000000000007941 */ /* 0x000fea0003800000 */
.L_x_1368:
[----:B------:R-:W-:-:S04]  /*2b50*/  LOP3.LUT R2, R2, 0x80000000, RZ, 0xc0, !PT ;  /* 0x8000000002027812 */ /* 0x000fc800078ec0ff */
[----:B------:R-:W-:-:S04]  /*2b60*/  SHF.R.U32.HI R3, RZ, 0x18, R2 ;  /* 0x00000018ff037819 */ /* 0x000fc80000011602 */
[----:B------:R-:W-:-:S05]  /*2b70*/  LOP3.LUT R3, R0, R3, RZ, 0xfc, !PT ;  /* 0x0000000300037212 */ /* 0x000fca00078efcff */
[----:B------:R0:W-:Y:S01]  /*2b80*/  STG.E.U8 desc[UR36][R16.64], R3 ;  /* 0x0000000310007986 */ /* 0x0001e2000c101124 */
[----:B------:R-:W-:Y:S05]  /*2b90*/  BRA `(.L_x_1354) ;  /* 0x00000004009c7947 */ /* 0x000fea0003800000 */
.L_x_1364:
[----:B------:R-:W-:-:S05]  /*2ba0*/  F2FP.BF16.F32.PACK_AB R2, RZ, R2 ;  /* 0x00000002ff02723e */ /* 0x000fca00000010ff */
[----:B------:R0:W-:Y:S01]  /*2bb0*/  STG.E.U16 desc[UR36][R16.64], R2 ;  /* 0x0000000210007986 */ /* 0x0001e2000c101524 */
[----:B------:R-:W-:Y:S05]  /*2bc0*/  BRA `(.L_x_1354) ;  /* 0x0000000400907947 */ /* 0x000fea0003800000 */
.L_x_1361:
        /* <DEDUP_REMOVED lines=8> */
[----:B------:R-:W0:Y:S02]  /*2c50*/  F2I.FTZ.U32.TRUNC.NTZ R3, R2 ;  /* 0x0000000200037305 */ /* 0x000e24000021f000 */
[----:B0-----:R4:W-:Y:S01]  /*2c60*/  STG.E.U16 desc[UR36][R16.64], R3 ;  /* 0x0000000310007986 */ /* 0x0019e2000c101524 */
[----:B------:R-:W-:Y:S05]  /*2c70*/  BRA `(.L_x_1354) ;  /* 0x0000000400647947 */ /* 0x000fea0003800000 */
.L_x_1373:
[----:B------:R-:W-:Y:S01]  /*2c80*/  LOP3.LUT R3, R2, 0x7fffffff, RZ, 0xc0, !PT ;  /* 0x7fffffff02037812 */ /* 0x000fe200078ec0ff */
[----:B------:R-:W-:Y:S01]  /*2c90*/  BSSY B0, `(.L_x_1374) ;  /* 0x0000013000007945 */ /* 0x000fe20003800000 */
[----:B------:R-:W-:Y:S02]  /*2ca0*/  IMAD.MOV.U32 R8, RZ, RZ, 0x80 ;  /* 0x00000080ff087424 */ /* 0x000fe400078e00ff */
        /* <DEDUP_REMOVED lines=13> */
.L_x_1376:
[----:B------:R-:W-:-:S04]  /*2d80*/  LOP3.LUT R2, R2, 0x80000000, RZ, 0xc0, !PT ;  /* 0x8000000002027812 */ /* 0x000fc800078ec0ff */
[----:B------:R-:W-:-:S04]  /*2d90*/  SHF.R.U32.HI R3, RZ, 0x18, R2 ;  /* 0x00000018ff037819 */ /* 0x000fc80000011602 */
[----:B------:R-:W-:-:S04]  /*2da0*/  LOP3.LUT R0, R0, R3, RZ, 0xfc, !PT ;  /* 0x0000000300007212 */ /* 0x000fc800078efcff */
[----:B------:R-:W-:-:S07]  /*2db0*/  PRMT R8, R0, 0x7610, R8 ;  /* 0x0000761000087816 */ /* 0x000fce0000000008 */
.L_x_1375:
[----:B------:R-:W-:Y:S05]  /*2dc0*/  BSYNC B0 ;  /* 0x0000000000007941 */ /* 0x000fea0003800000 */
.L_x_1374:
[----:B------:R0:W-:Y:S01]  /*2dd0*/  STG.E.U8 desc[UR36][R16.64], R8 ;  /* 0x0000000810007986 */ /* 0x0001e2000c101124 */
[----:B------:R-:W-:Y:S05]  /*2de0*/  BRA `(.L_x_1354) ;  /* 0x0000000400087947 */ /* 0x000fea0003800000 */
.L_x_1372:
        /* <DEDUP_REMOVED lines=16> */
.L_x_1379:
[----:B------:R-:W-:-:S04]  /*2ef0*/  LOP3.LUT R2, R2, 0x80000000, RZ, 0xc0, !PT ;  /* 0x8000000002027812 */ /* 0x000fc800078ec0ff */
[----:B------:R-:W-:-:S04]  /*2f00*/  SHF.R.U32.HI R3, RZ, 0x18, R2 ;  /* 0x00000018ff037819 */ /* 0x000fc80000011602 */
[----:B------:R-:W-:-:S04]  /*2f10*/  LOP3.LUT R0, R0, R3, RZ, 0xfc, !PT ;  /* 0x0000000300007212 */ /* 0x000fc800078efcff */
[----:B------:R-:W-:-:S07]  /*2f20*/  PRMT R8, R0, 0x7610, R8 ;  /* 0x0000761000087816 */ /* 0x000fce0000000008 */
.L_x_1378:
[----:B------:R-:W-:Y:S05]  /*2f30*/  BSYNC B0 ;  /* 0x0000000000007941 */ /* 0x000fea0003800000 */
.L_x_1377:
[----:B------:R3:W-:Y:S01]  /*2f40*/  STG.E.U8 desc[UR36][R16.64], R8 ;  /* 0x0000000810007986 */ /* 0x0007e2000c101124 */
[----:B------:R-:W-:Y:S05]  /*2f50*/  BRA `(.L_x_1354) ;  /* 0x0000000000ac7947 */ /* 0x000fea0003800000 */
.L_x_1371:
[----:B------:R-:W-:-:S13]  /*2f60*/  ISETP.NE.AND P0, PT, R4, 0x1c, PT ;  /* 0x0000001c0400780c */ /* 0x000fda0003f05270 */
[----:B------:R-:W-:Y:S05]  /*2f70*/  @!P0 BRA `(.L_x_1380) ;  /* 0x00000000009c8947 */ /* 0x000fea0003800000 */
[----:B------:R-:W-:-:S13]  /*2f80*/  ISETP.NE.AND P0, PT, R4, 0x1d, PT ;  /* 0x0000001d0400780c */ /* 0x000fda0003f05270 */
[----:B------:R-:W-:Y:S05]  /*2f90*/  @!P0 BRA `(.L_x_1381) ;  /* 0x0000000000888947 */ /* 0x000fea0003800000 */
[----:B------:R-:W-:-:S13]  /*2fa0*/  ISETP.NE.AND P0, PT, R4, 0x2c, PT ;  /* 0x0000002c0400780c */ /* 0x000fda0003f05270 */
[----:B------:R-:W-:Y:S05]  /*2fb0*/  @P0 BRA `(.L_x_1353) ;  /* 0x00000000003c0947 */ /* 0x000fea0003800000 */
        /* <DEDUP_REMOVED lines=15> */
.L_x_1353:
        /* <DEDUP_REMOVED lines=16> */
.L_x_1382:
[----:B------:R-:W-:Y:S05]  /*31b0*/  BRA `(.L_x_1354) ;  /* 0x0000000000147947 */ /* 0x000fea0003800000 */
.L_x_1381:
[----:B------:R-:W0:Y:S02]  /*31c0*/  F2I.U64.TRUNC R2, R2 ;  /* 0x0000000200027311 */ /* 0x000e24000020d800 */
[----:B0-----:R2:W-:Y:S01]  /*31d0*/  STG.E.64 desc[UR36][R16.64], R2 ;  /* 0x0000000210007986 */ /* 0x0015e2000c101b24 */
[----:B------:R-:W-:Y:S05]  /*31e0*/  BRA `(.L_x_1354) ;  /* 0x0000000000087947 */ /* 0x000fea0003800000 */
.L_x_1380:
[----:B------:R-:W0:Y:S02]  /*31f0*/  F2I.FTZ.U32.TRUNC.NTZ R3, R2 ;  /* 0x0000000200037305 */ /* 0x000e24000021f000 */
[----:B0-----:R0:W-:Y:S02]  /*3200*/  STG.E desc[UR36][R16.64], R3 ;  /* 0x0000000310007986 */ /* 0x0011e4000c101924 */
.L_x_1354:
[----:B------:R-:W-:-:S04]  /*3210*/  IMAD R18, R23, 0x200, R18 ;  /* 0x0000020017127824 */ /* 0x000fc800078e0212 */
[----:B------:R-:W-:-:S07]  /*3220*/  VIADD R19, R18, 0x80 ;  /* 0x0000008012137836 */ /* 0x000fce0000000000 */
.L_x_1319:
[----:B------:R-:W-:Y:S05]  /*3230*/  BSYNC B7 ;  /* 0x0000000000077941 */ /* 0x000fea0003800000 */
.L_x_1318:
        /* <DEDUP_REMOVED lines=307> */
.L_x_1385:
        /* <DEDUP_REMOVED lines=22> */
.L_x_1390:
[----:B------:R-:W2:Y:S02]  /*46d0*/  LDG.E.U8 R0, desc[UR36][R2.64] ;  /* 0x0000002402007981 */ /* 0x000ea4000c1e1100 */
[----:B--2---:R-:W-:Y:S01]  /*46e0*/  I2FP.F32.U32 R0, R0 ;  /* 0x0000000000007245 */ /* 0x004fe20000201000 */
[----:B------:R-:W-:Y:S06]  /*46f0*/  BRA `(.L_x_1392) ;  /* 0x0000000c002c7947 */ /* 0x000fec0003800000 */
.L_x_1389:
[----:B------:R-:W-:-:S13]  /*4700*/  ISETP.NE.AND P0, PT, R4, 0x2, PT ;  /* 0x000000020400780c */ /* 0x000fda0003f05270 */
[----:B------:R-:W-:Y:S05]  /*4710*/  @!P0 BRA `(.L_x_1393) ;  /* 0x0000000000288947 */ /* 0x000fea0003800000 */
[----:B------:R-:W-:-:S13]  /*4720*/  ISETP.NE.AND P0, PT, R4, 0x3, PT ;  /* 0x000000030400780c */ /* 0x000fda0003f05270 */
[----:B------:R-:W-:Y:S05]  /*4730*/  @!P0 BRA `(.L_x_1394) ;  /* 0x0000000000148947 */ /* 0x000fea0003800000 */
[----:B------:R-:W-:-:S13]  /*4740*/  ISETP.NE.AND P0, PT, R4, 0x4, PT ;  /* 0x000000040400780c */ /* 0x000fda0003f05270 */
[----:B------:R-:W-:Y:S05]  /*4750*/  @P0 BRA `(.L_x_1391) ;  /* 0x0000000800b80947 */ /* 0x000fea0003800000 */
[----:B------:R-:W2:Y:S02]  /*4760*/  LDG.E.64 R2, desc[UR36][R2.64] ;  /* 0x0000002402027981 */ /* 0x000ea4000c1e1b00 */
[----:B--2---:R2:W3:Y:S01]  /*4770*/  I2F.S64 R0, R2 ;  /* 0x0000000200007312 */ /* 0x0044e20000301400 */
[----:B------:R-:W-:Y:S05]  /*4780*/  BRA `(.L_x_1392) ;  /* 0x0000000c00087947 */ /* 0x000fea0003800000 */
.L_x_1394:
[----:B------:R-:W2:Y:S02]  /*4790*/  LDG.E R0, desc[UR36][R2.64] ;  /* 0x0000002402007981 */ /* 0x000ea4000c1e1900 */
[----:B--2---:R-:W-:Y:S01]  /*47a0*/  I2FP.F32.S32 R0, R0 ;  /* 0x0000000000007245 */ /* 0x004fe20000201400 */
[----:B------:R-:W-:Y:S06]  /*47b0*/  BRA `(.L_x_1392) ;  /* 0x0000000800fc7947 */ /* 0x000fec0003800000 */
.L_x_1393:
[----:B------:R-:W2:Y:S02]  /*47c0*/  LDG.E.U16 R0, desc[UR36][R2.64] ;  /* 0x0000002402007981 */ /* 0x000ea4000c1e1500 */
[----:B--2---:R-:W1:Y:S01]  /*47d0*/  I2F.S16 R0, R0 ;  /* 0x0000000000007306 */ /* 0x004e620000101400 */
[----:B------:R-:W-:Y:S05]  /*47e0*/  BRA `(.L_x_1392) ;  /* 0x0000000800f07947 */ /* 0x000fea0003800000 */
.L_x_1388:
        /* <DEDUP_REMOVED lines=8> */
.L_x_1396:
[----:B------:R-:W2:Y:S02]  /*4870*/  LDG.E.U16 R0, desc[UR36][R2.64] ;  /* 0x0000002402007981 */ /* 0x000ea4000c1e1500 */
[----:B--2---:R-:W-:Y:S01]  /*4880*/  HADD2.F32 R0, -RZ, R0.H0_H0 ;  /* 0x20000000ff007230 */ /* 0x004fe20000004100 */
[----:B------:R-:W-:Y:S06]  /*4890*/  BRA `(.L_x_1392) ;  /* 0x0000000800c47947 */ /* 0x000fec0003800000 */
.L_x_1395:
        /* <DEDUP_REMOVED lines=8> */
.L_x_1398:
[----:B------:R-:W2:Y:S02]  /*4920*/  LDG.E.U16 R0, desc[UR36][R2.64] ;  /* 0x0000002402007981 */ /* 0x000ea4000c1e1500 */
[----:B--2---:R-:W-:Y:S01]  /*4930*/  HADD2.F32 R0, -RZ, R0.H0_H0 ;  /* 0x20000000ff007230 */ /* 0x004fe20000004100 */
[----:B------:R-:W-:Y:S06]  /*4940*/  BRA `(.L_x_1392) ;  /* 0x0000000800987947 */ /* 0x000fec0003800000 */
.L_x_1397:
[----:B------:R-:W2:Y:S01]  /*4950*/  LDG.E.64 R2, desc[UR36][R2.64] ;  /* 0x0000002402027981 */ /* 0x000ea2000c1e1b00 */
[----:B------:R-:W-:Y:S01]  /*4960*/  UMOV UR4, 0xf0000000 ;  /* 0xf000000000047882 */ /* 0x000fe20000000000 */
[----:B------:R-:W-:Y:S01]  /*4970*/  UMOV UR5, 0x380fffff ;  /* 0x380fffff00057882 */ /* 0x000fe20000000000 */
[----:B--2---:R-:W0:Y:S01]  /*4980*/  F2F.F32.F64 R0, R2 ;  /* 0x0000000200007310 */ /* 0x004e220000301000 */
[----:B------:R-:W-:-:S14]  /*4990*/  DSETP.GEU.AND P0, PT, |R2|, UR4, PT ;  /* 0x0000000402007e2a */ /* 0x000fdc000bf0e200 */
[----:B0-----:R-:W-:Y:S01]  /*49a0*/  @!P0 FMUL R0, R0, 1.175494350822287508e-38 ;  /* 0x0080000000008820 */ /* 0x001fe20000400000 */
[----:B------:R-:W-:Y:S06]  /*49b0*/  BRA `(.L_x_1392) ;  /* 0x00000008007c7947 */ /* 0x000fec0003800000 */
.L_x_1387:
        /* <DEDUP_REMOVED lines=12> */
.L_x_1401:
[----:B------:R-:W2:Y:S01]  /*4a80*/  LDG.E.64 R2, desc[UR36][R2.64] ;  /* 0x0000002402027981 */ /* 0x000ea2000c1e1b00 */
[----:B------:R-:W-:Y:S01]  /*4a90*/  UMOV UR4, 0xf0000000 ;  /* 0xf000000000047882 */ /* 0x000fe20000000000 */
[----:B------:R-:W-:Y:S01]  /*4aa0*/  UMOV UR5, 0x380fffff ;  /* 0x380fffff00057882 */ /* 0x000fe20000000000 */
[----:B--2---:R-:W0:Y:S01]  /*4ab0*/  F2F.F32.F64 R0, R2 ;  /* 0x0000000200007310 */ /* 0x004e220000301000 */
[----:B------:R-:W-:-:S14]  /*4ac0*/  DSETP.GEU.AND P0, PT, |R2|, UR4, PT ;  /* 0x0000000402007e2a */ /* 0x000fdc000bf0e200 */
[----:B0-----:R-:W-:Y:S01]  /*4ad0*/  @!P0 FMUL R0, R0, 1.175494350822287508e-38 ;  /* 0x0080000000008820 */ /* 0x001fe20000400000 */
[----:B------:R-:W-:Y:S06]  /*4ae0*/  BRA `(.L_x_1392) ;  /* 0x0000000800307947 */ /* 0x000fec0003800000 */
.L_x_1400:
        /* <DEDUP_REMOVED lines=26> */
.L_x_1403:
        /* <DEDUP_REMOVED lines=13> */
.L_x_1402:
[----:B------:R-:W2:Y:S02]  /*4d60*/  LDG.E.U16 R0, desc[UR36][R2.64] ;  /* 0x0000002402007981 */ /* 0x000ea4000c1e1500 */
[----:B--2---:R-:W-:Y:S01]  /*4d70*/  IMAD.U32 R0, R0, 0x10000, RZ ;  /* 0x0001000000007824 */ /* 0x004fe200078e00ff */
[----:B------:R-:W-:Y:S06]  /*4d80*/  BRA `(.L_x_1392) ;  /* 0x0000000400887947 */ /* 0x000fec0003800000 */
.L_x_1399:
        /* <DEDUP_REMOVED lines=11> */
.L_x_1406:
        /* <DEDUP_REMOVED lines=20> */
.L_x_1408:
[----:B------:R-:W-:Y:S05]  /*4f80*/  BSYNC B0 ;  /* 0x0000000000007941 */ /* 0x000fea0003800000 */
.L_x_1407:
[----:B------:R-:W-:Y:S01]  /*4f90*/  LEA R3, R0, 0x3b800000, 0x17 ;  /* 0x3b80000000037811 */ /* 0x000fe200078eb8ff */
[----:B------:R-:W-:-:S05]  /*4fa0*/  IMAD.SHL.U32 R0, R2, 0x100000, RZ ;  /* 0x0010000002007824 */ /* 0x000fca00078e00ff */
[----:B------:R-:W-:Y:S01]  /*4fb0*/  LOP3.LUT R0, R3, R0, R4, 0xfe, !PT ;  /* 0x0000000003007212 */ /* 0x000fe200078efe04 */
[----:B------:R-:W-:Y:S06]  /*4fc0*/  BRA `(.L_x_1392) ;  /* 0x0000000000f87947 */ /* 0x000fec0003800000 */
.L_x_1405:
        /* <DEDUP_REMOVED lines=20> */
.L_x_1410:
[----:B------:R-:W-:Y:S05]  /*5110*/  BSYNC B0 ;  /* 0x0000000000007941 */ /* 0x000fea0003800000 */
.L_x_1409:
[----:B------:R-:W-:Y:S01]  /*5120*/  LEA R3, R0, 0x37800000, 0x17 ;  /* 0x3780000000037811 */ /* 0x000fe200078eb8ff */
[----:B------:R-:W-:-:S05]  /*5130*/  IMAD.SHL.U32 R0, R2, 0x200000, RZ ;  /* 0x0020000002007824 */ /* 0x000fca00078e00ff */
[----:B------:R-:W-:Y:S01]  /*5140*/  LOP3.LUT R0, R3, R0, R4, 0xfe, !PT ;  /* 0x0000000003007212 */ /* 0x000fe200078efe04 */
[----:B------:R-:W-:Y:S06]  /*5150*/  BRA `(.L_x_1392) ;  /* 0x0000000000947947 */ /* 0x000fec0003800000 */
.L_x_1404:
        /* <DEDUP_REMOVED lines=14> */
.L_x_1391:
        /* <DEDUP_REMOVED lines=16> */
.L_x_1413:
[----:B------:R-:W-:Y:S01]  /*5340*/  IMAD.MOV.U32 R0, RZ, RZ, RZ ;  /* 0x000000ffff007224 */ /* 0x000fe200078e00ff */
[----:B------:R-:W-:Y:S06]  /*5350*/  BRA `(.L_x_1392) ;  /* 0x0000000000147947 */ /* 0x000fec0003800000 */
.L_x_1412:
[----:B------:R-:W2:Y:S02]  /*5360*/  LDG.E.64 R2, desc[UR36][R2.64] ;  /* 0x0000002402027981 */ /* 0x000ea4000c1e1b00 */
[----:B--2---:R0:W1:Y:S01]  /*5370*/  I2F.U64 R0, R2 ;  /* 0x0000000200007312 */ /* 0x0040620000301000 */
[----:B------:R-:W-:Y:S05]  /*5380*/  BRA `(.L_x_1392) ;  /* 0x0000000000087947 */ /* 0x000fea0003800000 */
.L_x_1411:
[----:B------:R-:W2:Y:S02]  /*5390*/  LDG.E R0, desc[UR36][R2.64] ;  /* 0x0000002402007981 */ /* 0x000ea4000c1e1900 */
[----:B--2---:R-:W-:-:S07]  /*53a0*/  I2FP.F32.U32 R0, R0 ;  /* 0x0000000000007245 */ /* 0x004fce0000201000 */
.L_x_1392:
[----:B------:R-:W-:Y:S05]  /*53b0*/  BSYNC B6 ;  /* 0x0000000000067941 */ /* 0x000fea0003800000 */
.L_x_1386:
        /* <DEDUP_REMOVED lines=45> */
.L_x_1417:
[----:B------:R-:W0:Y:S02]  /*5690*/  F2I.S64.TRUNC R2, R2 ;  /* 0x0000000200027311 */ /* 0x000e24000020d900 */
[----:B0-----:R-:W-:-:S05]  /*56a0*/  IMAD.MOV.U32 R5, RZ, RZ, R2 ;  /* 0x000000ffff057224 */ /* 0x001fca00078e0002 */
[----:B------:R4:W-:Y:S01]  /*56b0*/  STG.E.U8 desc[UR36][R16.64], R5 ;  /* 0x0000000510007986 */ /* 0x0009e2000c101124 */
[----:B------:R-:W-:Y:S05]  /*56c0*/  BRA `(.L_x_1419) ;  /* 0x0000000c00407947 */ /* 0x000fea0003800000 */
.L_x_1416:
        /* <DEDUP_REMOVED lines=9> */
.L_x_1421:
[----:B------:R-:W0:Y:S02]  /*5760*/  F2I.FTZ.TRUNC.NTZ R3, R2 ;  /* 0x0000000200037305 */ /* 0x000e24000021f100 */
[----:B0-----:R2:W-:Y:S01]  /*5770*/  STG.E desc[UR36][R16.64], R3 ;  /* 0x0000000310007986 */ /* 0x0015e2000c101924 */
[----:B------:R-:W-:Y:S05]  /*5780*/  BRA `(.L_x_1419) ;  /* 0x0000000c00107947 */ /* 0x000fea0003800000 */
.L_x_1420:
[----:B------:R-:W0:Y:S02]  /*5790*/  F2I.FTZ.TRUNC.NTZ R3, R2 ;  /* 0x0000000200037305 */ /* 0x000e24000021f100 */
[----:B0-----:R0:W-:Y:S01]  /*57a0*/  STG.E.U16 desc[UR36][R16.64], R3 ;  /* 0x0000000310007986 */ /* 0x0011e2000c101524 */
[----:B------:R-:W-:Y:S05]  /*57b0*/  BRA `(.L_x_1419) ;  /* 0x0000000c00047947 */ /* 0x000fea0003800000 */
.L_x_1415:
        /* <DEDUP_REMOVED lines=8> */
.L_x_1423:
[----:B------:R-:W-:-:S05]  /*5840*/  F2FP.F16.F32.PACK_AB R2, RZ, R2 ;  /* 0x00000002ff02723e */ /* 0x000fca00000000ff */
[----:B------:R0:W-:Y:S01]  /*5850*/  STG.E.U16 desc[UR36][R16.64], R2 ;  /* 0x0000000210007986 */ /* 0x0001e2000c101524 */
[----:B------:R-:W-:Y:S05]  /*5860*/  BRA `(.L_x_1419) ;  /* 0x0000000800d87947 */ /* 0x000fea0003800000 */
.L_x_1422:
        /* <DEDUP_REMOVED lines=9> */
.L_x_1425:
[----:B------:R-:W-:-:S04]  /*5900*/  F2FP.F16.F32.PACK_AB R3, RZ, R2 ;  /* 0x00000002ff03723e */ /* 0x000fc800000000ff */
[----:B------:R-:W-:-:S05]  /*5910*/  PRMT R3, R3, 0x5410, RZ ;  /* 0x0000541003037816 */ /* 0x000fca00000000ff */
[----:B------:R0:W-:Y:S01]  /*5920*/  STG.E desc[UR36][R16.64], R3 ;  /* 0x0000000310007986 */ /* 0x0001e2000c101924 */
[----:B------:R-:W-:Y:S05]  /*5930*/  BRA `(.L_x_1419) ;  /* 0x0000000800a47947 */ /* 0x000fea0003800000 */
.L_x_1424:
[----:B------:R-:W-:-:S06]  /*5940*/  FMUL.FTZ R2, R2, 1 ;  /* 0x3f80000002027820 */ /* 0x000fcc0000410000 */
[----:B------:R-:W0:Y:S02]  /*5950*/  F2F.F64.F32 R2, R2 ;  /* 0x0000000200027310 */ /* 0x000e240000201800 */
[----:B0-----:R0:W-:Y:S01]  /*5960*/  STG.E.64 desc[UR36][R16.64], R2 ;  /* 0x0000000210007986 */ /* 0x0011e2000c101b24 */
[----:B------:R-:W-:Y:S05]  /*5970*/  BRA `(.L_x_1419) ;  /* 0x0000000800947947 */ /* 0x000fea0003800000 */
.L_x_1414:
        /* <DEDUP_REMOVED lines=12> */
.L_x_1428:
[----:B------:R-:W-:Y:S01]  /*5a40*/  FMUL.FTZ R4, R2, 1 ;  /* 0x3f80000002047820 */ /* 0x000fe20000410000 */
[----:B------:R-:W-:-:S05]  /*5a50*/  CS2R R6, SRZ ;  /* 0x0000000000067805 */ /* 0x000fca000001ff00 */
[----:B------:R-:W0:Y:S02]  /*5a60*/  F2F.F64.F32 R4, R4 ;  /* 0x0000000400047310 */ /* 0x000e240000201800 */
[----:B0-----:R0:W-:Y:S01]  /*5a70*/  STG.E.128 desc[UR36][R16.64], R4 ;  /* 0x0000000410007986 */ /* 0x0011e2000c101d24 */
[----:B------:R-:W-:Y:S05]  /*5a80*/  BRA `(.L_x_1419) ;  /* 0x0000000800507947 */ /* 0x000fea0003800000 */
.L_x_1427:
        /* <DEDUP_REMOVED lines=20> */
.L_x_1432:
[----:B------:R-:W-:Y:S05]  /*5bd0*/  BSYNC B0 ;  /* 0x0000000000007941 */ /* 0x000fea0003800000 */
.L_x_1431:
[----:B------:R-:W-:-:S05]  /*5be0*/  LOP3.LUT R5, R0, R5, RZ, 0xfc, !PT ;  /* 0x0000000500057212 */ /* 0x000fca00078efcff */
[----:B------:R0:W-:Y:S01]  /*5bf0*/  STG.E.U8 desc[UR36][R16.64], R5 ;  /* 0x0000000510007986 */ /* 0x0001e2000c101124 */
[----:B------:R-:W-:Y:S05]  /*5c00*/  BRA `(.L_x_1419) ;  /* 0x0000000400f07947 */ /* 0x000fea0003800000 */
.L_x_1430:
        /* <DEDUP_REMOVED lines=12> */
.L_x_1434:
[----:B------:R-:W-:Y:S01]  /*5cd0*/  IMAD.MOV.U32 R0, RZ, RZ, 0x7f ;  /* 0x0000007fff007424 */ /* 0x000fe200078e00ff */
[----:B------:R-:W-:-:S04]  /*5ce0*/  ISETP.GT.U32.AND P0, PT, R4, 0x7f800000, PT ;  /* 0x7f8000000400780c */ /* 0x000fc80003f04070 */
[----:B------:R-:W-:-:S09]  /*5cf0*/  SEL R0, R0, 0x7c, P0 ;  /* 0x0000007c00007807 */ /* 0x000fd20000000000 */
.L_x_1435:
[----:B------:R-:W-:Y:S05]  /*5d00*/  BSYNC B0 ;  /* 0x0000000000007941 */ /* 0x000fea0003800000 */
.L_x_1433:
[----:B------:R-:W-:-:S04]  /*5d10*/  LOP3.LUT R2, R2, 0x80000000, RZ, 0xc0, !PT ;  /* 0x8000000002027812 */ /* 0x000fc800078ec0ff */
[----:B------:R-:W-:-:S04]  /*5d20*/  SHF.R.U32.HI R3, RZ, 0x18, R2 ;  /* 0x00000018ff037819 */ /* 0x000fc80000011602 */
[----:B------:R-:W-:-:S05]  /*5d30*/  LOP3.LUT R3, R0, R3, RZ, 0xfc, !PT ;  /* 0x0000000300037212 */ /* 0x000fca00078efcff */
[----:B------:R0:W-:Y:S01]  /*5d40*/  STG.E.U8 desc[UR36][R16.64], R3 ;  /* 0x0000000310007986 */ /* 0x0001e2000c101124 */
[----:B------:R-:W-:Y:S05]  /*5d50*/  BRA `(.L_x_1419) ;  /* 0x00000004009c7947 */ /* 0x000fea0003800000 */
.L_x_1429:
[----:B------:R-:W-:-:S05]  /*5d60*/  F2FP.BF16.F32.PACK_AB R2, RZ, R2 ;  /* 0x00000002ff02723e */ /* 0x000fca00000010ff */
[----:B------:R0:W-:Y:S01]  /*5d70*/  STG.E.U16 desc[UR36][R16.64], R2 ;  /* 0x0000000210007986 */ /* 0x0001e2000c101524 */
[----:B------:R-:W-:Y:S05]  /*5d80*/  BRA `(.L_x_1419) ;  /* 0x0000000400907947 */ /* 0x000fea0003800000 */
.L_x_1426:
        /* <DEDUP_REMOVED lines=11> */
.L_x_1438:
        /* <DEDUP_REMOVED lines=16> */
.L_x_1441:
[----:B------:R-:W-:-:S04]  /*5f40*/  LOP3.LUT R2, R2, 0x80000000, RZ, 0xc0, !PT ;  /* 0x8000000002027812 */ /* 0x000fc800078ec0ff */
[----:B------:R-:W-:-:S04]  /*5f50*/  SHF.R.U32.HI R3, RZ, 0x18, R2 ;  /* 0x00000018ff037819 */ /* 0x000fc80000011602 */
[----:B------:R-:W-:-:S04]  /*5f60*/  LOP3.LUT R0, R0, R3, RZ, 0xfc, !PT ;  /* 0x0000000300007212 */ /* 0x000fc800078efcff */
[----:B------:R-:W-:-:S07]  /*5f70*/  PRMT R8, R0, 0x7610, R8 ;  /* 0x0000761000087816 */ /* 0x000fce0000000008 */
.L_x_1440:
[----:B------:R-:W-:Y:S05]  /*5f80*/  BSYNC B0 ;  /* 0x0000000000007941 */ /* 0x000fea0003800000 */
.L_x_1439:
[----:B------:R0:W-:Y:S01]  /*5f90*/  STG.E.U8 desc[UR36][R16.64], R8 ;  /* 0x0000000810007986 */ /* 0x0001e2000c101124 */
[----:B------:R-:W-:Y:S05]  /*5fa0*/  BRA `(.L_x_1419) ;  /* 0x0000000400087947 */ /* 0x000fea0003800000 */
.L_x_1437:
        /* <DEDUP_REMOVED lines=16> */
.L_x_1444:
[----:B------:R-:W-:-:S04]  /*60b0*/  LOP3.LUT R2, R2, 0x80000000, RZ, 0xc0, !PT ;  /* 0x8000000002027812 */ /* 0x000fc800078ec0ff */
[----:B------:R-:W-:-:S04]  /*60c0*/  SHF.R.U32.HI R3, RZ, 0x18, R2 ;  /* 0x00000018ff037819 */ /* 0x000fc80000011602 */
[----:B------:R-:W-:-:S04]  /*60d0*/  LOP3.LUT R0, R0, R3, RZ, 0xfc, !PT ;  /* 0x0000000300007212 */ /* 0x000fc800078efcff */
[----:B------:R-:W-:-:S07]  /*60e0*/  PRMT R8, R0, 0x7610, R8 ;  /* 0x0000761000087816 */ /* 0x000fce0000000008 */
.L_x_1443:
[----:B------:R-:W-:Y:S05]  /*60f0*/  BSYNC B0 ;  /* 0x0000000000007941 */ /* 0x000fea0003800000 */
.L_x_1442:
[----:B------:R0:W-:Y:S01]  /*6100*/  STG.E.U8 desc[UR36][R16.64], R8 ;  /* 0x0000000810007986 */ /* 0x0001e2000c101124 */
[----:B------:R-:W-:Y:S05]  /*6110*/  BRA `(.L_x_1419) ;  /* 0x0000000000ac7947 */ /* 0x000fea0003800000 */
.L_x_1436:
        /* <DEDUP_REMOVED lines=21> */
.L_x_1418:
        /* <DEDUP_REMOVED lines=16> */
.L_x_1447:
[----:B------:R-:W-:Y:S05]  /*6370*/  BRA `(.L_x_1419) ;  /* 0x0000000000147947 */ /* 0x000fea0003800000 */
.L_x_1446:
[----:B------:R-:W0:Y:S02]  /*6380*/  F2I.U64.TRUNC R2, R2 ;  /* 0x0000000200027311 */ /* 0x000e24000020d800 */
[----:B0-----:R0:W-:Y:S01]  /*6390*/  STG.E.64 desc[UR36][R16.64], R2 ;  /* 0x0000000210007986 */ /* 0x0011e2000c101b24 */
[----:B------:R-:W-:Y:S05]  /*63a0*/  BRA `(.L_x_1419) ;  /* 0x0000000000087947 */ /* 0x000fea0003800000 */
.L_x_1445:
[----:B------:R-:W0:Y:S02]  /*63b0*/  F2I.FTZ.U32.TRUNC.NTZ R3, R2 ;  /* 0x0000000200037305 */ /* 0x000e24000021f000 */
[----:B0-----:R0:W-:Y:S02]  /*63c0*/  STG.E desc[UR36][R16.64], R3 ;  /* 0x0000000310007986 */ /* 0x0011e4000c101924 */
.L_x_1419:
[----:B------:R-:W-:-:S07]  /*63d0*/  VIADD R19, R19, 0x80 ;  /* 0x0000008013137836 */ /* 0x000fce0000000000 */
.L_x_1384:
[----:B------:R-:W-:Y:S05]  /*63e0*/  BSYNC B7 ;  /* 0x0000000000077941 */ /* 0x000fea0003800000 */
.L_x_1383:
        /* <DEDUP_REMOVED lines=307> */
.L_x_1450:
        /* <DEDUP_REMOVED lines=20> */
[----:B--2---:R-:W3:Y:S01]  /*7860*/  I2F.S16 R0, R0 ;  /* 0x0000000000007306 */ /* 0x004ee20000101400 */
[----:B------:R-:W-:Y:S05]  /*7870*/  BRA `(.L_x_1457) ;  /* 0x0000000c00387947 */ /* 0x000fea0003800000 */
.L_x_1455:
[----:B------:R-:W2:Y:S02]  /*7880*/  LDG.E.U8 R0, desc[UR36][R2.64] ;  /* 0x0000002402007981 */ /* 0x000ea4000c1e1100 */
[----:B--2---:R-:W-:Y:S01]  /*7890*/  I2FP.F32.U32 R0, R0 ;  /* 0x0000000000007245 */ /* 0x004fe20000201000 */
[----:B------:R-:W-:Y:S06]  /*78a0*/  BRA `(.L_x_1457) ;  /* 0x0000000c002c7947 */ /* 0x000fec0003800000 */
.L_x_1454:
[----:B------:R-:W-:-:S13]  /*78b0*/  ISETP.NE.AND P0, PT, R4, 0x2, PT ;  /* 0x000000020400780c */ /* 0x000fda0003f05270 */
[----:B------:R-:W-:Y:S05]  /*78c0*/  @!P0 BRA `(.L_x_1458) ;  /* 0x0000000000288947 */ /* 0x000fea0003800000 */
[----:B------:R-:W-:-:S13]  /*78d0*/  ISETP.NE.AND P0, PT, R4, 0x3, PT ;  /* 0x000000030400780c */ /* 0x000fda0003f05270 */
[----:B------:R-:W-:Y:S05]  /*78e0*/  @!P0 BRA `(.L_x_1459) ;  /* 0x0000000000148947 */ /* 0x000fea0003800000 */
[----:B------:R-:W-:-:S13]  /*78f0*/  ISETP.NE.AND P0, PT, R4, 0x4, PT ;  /* 0x000000040400780c */ /* 0x000fda0003f05270 */
[----:B------:R-:W-:Y:S05]  /*7900*/  @P0 BRA `(.L_x_1456) ;  /* 0x0000000800b80947 */ /* 0x000fea0003800000 */
[----:B------:R-:W2:Y:S02]  /*7910*/  LDG.E.64 R2, desc[UR36][R2.64] ;  /* 0x0000002402027981 */ /* 0x000ea4000c1e1b00 */
[----:B--2---:R1:W2:Y:S01]  /*7920*/  I2F.S64 R0, R2 ;  /* 0x0000000200007312 */ /* 0x0042a20000301400 */
[----:B------:R-:W-:Y:S05]  /*7930*/  BRA `(.L_x_1457) ;  /* 0x0000000c00087947 */ /* 0x000fea0003800000 */
.L_x_1459:
[----:B------:R-:W2:Y:S02]  /*7940*/  LDG.E R0, desc[UR36][R2.64] ;  /* 0x0000002402007981 */ /* 0x000ea4000c1e1900 */
[----:B--2---:R-:W-:Y:S01]  /*7950*/  I2FP.F32.S32 R0, R0 ;  /* 0x0000000000007245 */ /* 0x004fe20000201400 */
[----:B------:R-:W-:Y:S06]  /*7960*/  BRA `(.L_x_1457) ;  /* 0x0000000800fc7947 */ /* 0x000fec0003800000 */
.L_x_1458:
[----:B------:R-:W2:Y:S02]  /*7970*/  LDG.E.U16 R0, desc[UR36][R2.64] ;  /* 0x0000002402007981 */ /* 0x000ea4000c1e1500 */
[----:B--2---:R-:W0:Y:S01]  /*7980*/  I2F.S16 R0, R0 ;  /* 0x0000000000007306 */ /* 0x004e220000101400 */
[----:B------:R-:W-:Y:S05]  /*7990*/  BRA `(.L_x_1457) ;  /* 0x0000000800f07947 */ /* 0x000fea0003800000 */
.L_x_1453:
        /* <DEDUP_REMOVED lines=8> */
.L_x_1461:
[----:B------:R-:W2:Y:S02]  /*7a20*/  LDG.E.U16 R0, desc[UR36][R2.64] ;  /* 0x0000002402007981 */ /* 0x000ea4000c1e1500 */
[----:B--2---:R-:W-:Y:S01]  /*7a30*/  HADD2.F32 R0, -RZ, R0.H0_H0 ;  /* 0x20000000ff007230 */ /* 0x004fe20000004100 */
[----:B------:R-:W-:Y:S06]  /*7a40*/  BRA `(.L_x_1457) ;  /* 0x0000000800c47947 */ /* 0x000fec0003800000 */
.L_x_1460:
        /* <DEDUP_REMOVED lines=8> */
.L_x_1463:
[----:B------:R-:W2:Y:S02]  /*7ad0*/  LDG.E.U16 R0, desc[UR36][R2.64] ;  /* 0x0000002402007981 */ /* 0x000ea4000c1e1500 */
[----:B--2---:R-:W-:Y:S01]  /*7ae0*/  HADD2.F32 R0, -RZ, R0.H0_H0 ;  /* 0x20000000ff007230 */ /* 0x004fe20000004100 */
[----:B------:R-:W-:Y:S06]  /*7af0*/  BRA `(.L_x_1457) ;  /* 0x0000000800987947 */ /* 0x000fec0003800000 */
.L_x_1462:
[----:B------:R-:W2:Y:S01]  /*7b00*/  LDG.E.64 R2, desc[UR36][R2.64] ;  /* 0x0000002402027981 */ /* 0x000ea2000c1e1b00 */
[----:B------:R-:W-:Y:S01]  /*7b10*/  UMOV UR4, 0xf0000000 ;  /* 0xf000000000047882 */ /* 0x000fe20000000000 */
[----:B------:R-:W-:Y:S01]  /*7b20*/  UMOV UR5, 0x380fffff ;  /* 0x380fffff00057882 */ /* 0x000fe20000000000 */
[----:B--2---:R-:W0:Y:S01]  /*7b30*/  F2F.F32.F64 R0, R2 ;  /* 0x0000000200007310 */ /* 0x004e220000301000 */
[----:B------:R-:W-:-:S14]  /*7b40*/  DSETP.GEU.AND P0, PT, |R2|, UR4, PT ;  /* 0x0000000402007e2a */ /* 0x000fdc000bf0e200 */
[----:B0-----:R-:W-:Y:S01]  /*7b50*/  @!P0 FMUL R0, R0, 1.175494350822287508e-38 ;  /* 0x0080000000008820 */ /* 0x001fe20000400000 */
[----:B------:R-:W-:Y:S06]  /*7b60*/  BRA `(.L_x_1457) ;  /* 0x00000008007c7947 */ /* 0x000fec0003800000 */
.L_x_1452:
        /* <DEDUP_REMOVED lines=12> */
.L_x_1466:
[----:B------:R-:W2:Y:S01]  /*7c30*/  LDG.E.64 R2, desc[UR36][R2.64] ;  /* 0x0000002402027981 */ /* 0x000ea2000c1e1b00 */
[----:B------:R-:W-:Y:S01]  /*7c40*/  UMOV UR4, 0xf0000000 ;  /* 0xf000000000047882 */ /* 0x000fe20000000000 */
[----:B------:R-:W-:Y:S01]  /*7c50*/  UMOV UR5, 0x380fffff ;  /* 0x380fffff00057882 */ /* 0x000fe20000000000 */
[----:B--2---:R-:W0:Y:S01]  /*7c60*/  F2F.F32.F64 R0, R2 ;  /* 0x0000000200007310 */ /* 0x004e220000301000 */
[----:B------:R-:W-:-:S14]  /*7c70*/  DSETP.GEU.AND P0, PT, |R2|, UR4, PT ;  /* 0x0000000402007e2a */ /* 0x000fdc000bf0e200 */
[----:B0-----:R-:W-:Y:S01]  /*7c80*/  @!P0 FMUL R0, R0, 1.175494350822287508e-38 ;  /* 0x0080000000008820 */ /* 0x001fe20000400000 */
[----:B------:R-:W-:Y:S06]  /*7c90*/  BRA `(.L_x_1457) ;  /* 0x0000000800307947 */ /* 0x000fec0003800000 */
.L_x_1465:
        /* <DEDUP_REMOVED lines=26> */
.L_x_1468:
        /* <DEDUP_REMOVED lines=13> */
.L_x_1467:
[----:B------:R-:W2:Y:S02]  /*7f10*/  LDG.E.U16 R0, desc[UR36][R2.64] ;  /* 0x0000002402007981 */ /* 0x000ea4000c1e1500 */
[----:B--2---:R-:W-:Y:S01]  /*7f20*/  IMAD.U32 R0, R0, 0x10000, RZ ;  /* 0x0001000000007824 */ /* 0x004fe200078e00ff */
[----:B------:R-:W-:Y:S06]  /*7f30*/  BRA `(.L_x_1457) ;  /* 0x0000000400887947 */ /* 0x000fec0003800000 */
.L_x_1464:
        /* <DEDUP_REMOVED lines=11> */
.L_x_1471:
        /* <DEDUP_REMOVED lines=20> */
.L_x_1473:
[----:B------:R-:W-:Y:S05]  /*8130*/  BSYNC B0 ;  /* 0x0000000000007941 */ /* 0x000fea0003800000 */
.L_x_1472:
[----:B------:R-:W-:Y:S01]  /*8140*/  LEA R3, R0, 0x3b800000, 0x17 ;  /* 0x3b80000000037811 */ /* 0x000fe200078eb8ff */
[----:B------:R-:W-:-:S05]  /*8150*/  IMAD.SHL.U32 R0, R2, 0x100000, RZ ;  /* 0x0010000002007824 */ /* 0x000fca00078e00ff */
[----:B------:R-:W-:Y:S01]  /*8160*/  LOP3.LUT R0, R3, R0, R4, 0xfe, !PT ;  /* 0x0000000003007212 */ /* 0x000fe200078efe04 */
[----:B------:R-:W-:Y:S06]  /*8170*/  BRA `(.L_x_1457) ;  /* 0x0000000000f87947 */ /* 0x000fec0003800000 */
.L_x_1470:
        /* <DEDUP_REMOVED lines=20> */
.L_x_1475:
[----:B------:R-:W-:Y:S05]  /*82c0*/  BSYNC B0 ;  /* 0x0000000000007941 */ /* 0x000fea0003800000 */
.L_x_1474:
[----:B------:R-:W-:Y:S01]  /*82d0*/  LEA R3, R0, 0x37800000, 0x17 ;  /* 0x3780000000037811 */ /* 0x000fe200078eb8ff */
[----:B------:R-:W-:-:S05]  /*82e0*/  IMAD.SHL.U32 R0, R2, 0x200000, RZ ;  /* 0x0020000002007824 */ /* 0x000fca00078e00ff */
[----:B------:R-:W-:Y:S01]  /*82f0*/  LOP3.LUT R0, R3, R0, R4, 0xfe, !PT ;  /* 0x0000000003007212 */ /* 0x000fe200078efe04 */
[----:B------:R-:W-:Y:S06]  /*8300*/  BRA `(.L_x_1457) ;  /* 0x0000000000947947 */ /* 0x000fec0003800000 */
.L_x_1469:
        /* <DEDUP_REMOVED lines=14> */
.L_x_1456:
        /* <DEDUP_REMOVED lines=16> */
.L_x_1478:
[----:B------:R-:W-:Y:S01]  /*84f0*/  IMAD.MOV.U32 R0, RZ, RZ, RZ ;  /* 0x000000ffff007224 */ /* 0x000fe200078e00ff */
[----:B------:R-:W-:Y:S06]  /*8500*/  BRA `(.L_x_1457) ;  /* 0x0000000000147947 */ /* 0x000fec0003800000 */
.L_x_1477:
[----:B------:R-:W2:Y:S02]  /*8510*/  LDG.E.64 R2, desc[UR36][R2.64] ;  /* 0x0000002402027981 */ /* 0x000ea4000c1e1b00 */
[----:B--2---:R0:W1:Y:S01]  /*8520*/  I2F.U64 R0, R2 ;  /* 0x0000000200007312 */ /* 0x0040620000301000 */
[----:B------:R-:W-:Y:S05]  /*8530*/  BRA `(.L_x_1457) ;  /* 0x0000000000087947 */ /* 0x000fea0003800000 */
.L_x_1476:
[----:B------:R-:W2:Y:S02]  /*8540*/  LDG.E R0, desc[UR36][R2.64] ;  /* 0x0000002402007981 */ /* 0x000ea4000c1e1900 */
[----:B--2---:R-:W-:-:S07]  /*8550*/  I2FP.F32.U32 R0, R0 ;  /* 0x0000000000007245 */ /* 0x004fce0000201000 */
.L_x_1457:
[----:B------:R-:W-:Y:S05]  /*8560*/  BSYNC B6 ;  /* 0x0000000000067941 */ /* 0x000fea0003800000 */
.L_x_1451:
        /* <DEDUP_REMOVED lines=45> */
.L_x_1482:
[----:B------:R-:W0:Y:S02]  /*8840*/  F2I.S64.TRUNC R2, R2 ;  /* 0x0000000200027311 */ /* 0x000e24000020d900 */
[----:B0-----:R-:W-:-:S05]  /*8850*/  IMAD.MOV.U32 R5, RZ, RZ, R2 ;  /* 0x000000ffff057224 */ /* 0x001fca00078e0002 */
[----:B------:R0:W-:Y:S01]  /*8860*/  STG.E.U8 desc[UR36][R16.64], R5 ;  /* 0x0000000510007986 */ /* 0x0001e2000c101124 */
[----:B------:R-:W-:Y:S05]  /*8870*/  BRA `(.L_x_1484) ;  /* 0x0000000c00407947 */ /* 0x000fea0003800000 */
.L_x_1481:
        /* <DEDUP_REMOVED lines=9> */
.L_x_1486:
[----:B------:R-:W0:Y:S02]  /*8910*/  F2I.FTZ.TRUNC.NTZ R3, R2 ;  /* 0x0000000200037305 */ /* 0x000e24000021f100 */
[----:B0-----:R0:W-:Y:S01]  /*8920*/  STG.E desc[UR36][R16.64], R3 ;  /* 0x0000000310007986 */ /* 0x0011e2000c101924 */
[----:B------:R-:W-:Y:S05]  /*8930*/  BRA `(.L_x_1484) ;  /* 0x0000000c00107947 */ /* 0x000fea0003800000 */
.L_x_1485:
[----:B------:R-:W0:Y:S02]  /*8940*/  F2I.FTZ.TRUNC.NTZ R3, R2 ;  /* 0x0000000200037305 */ /* 0x000e24000021f100 */
[----:B0-----:R0:W-:Y:S01]  /*8950*/  STG.E.U16 desc[UR36][R16.64], R3 ;  /* 0x0000000310007986 */ /* 0x0011e2000c101524 */
[----:B------:R-:W-:Y:S05]  /*8960*/  BRA `(.L_x_1484) ;  /* 0x0000000c00047947 */ /* 0x000fea0003800000 */
.L_x_1480:
        /* <DEDUP_REMOVED lines=8> */
.L_x_1488:
[----:B------:R-:W-:-:S05]  /*89f0*/  F2FP.F16.F32.PACK_AB R2, RZ, R2 ;  /* 0x00000002ff02723e */ /* 0x000fca00000000ff */
[----:B------:R0:W-:Y:S01]  /*8a00*/  STG.E.U16 desc[UR36][R16.64], R2 ;  /* 0x0000000210007986 */ /* 0x0001e2000c101524 */
[----:B------:R-:W-:Y:S05]  /*8a10*/  BRA `(.L_x_1484) ;  /* 0x0000000800d87947 */ /* 0x000fea0003800000 */
.L_x_1487:
        /* <DEDUP_REMOVED lines=9> */
.L_x_1490:
[----:B------:R-:W-:-:S04]  /*8ab0*/  F2FP.F16.F32.PACK_AB R3, RZ, R2 ;  /* 0x00000002ff03723e */ /* 0x000fc800000000ff */
[----:B------:R-:W-:-:S05]  /*8ac0*/  PRMT R3, R3, 0x5410, RZ ;  /* 0x0000541003037816 */ /* 0x000fca00000000ff */
[----:B------:R0:W-:Y:S01]  /*8ad0*/  STG.E desc[UR36][R16.64], R3 ;  /* 0x0000000310007986 */ /* 0x0001e2000c101924 */
[----:B------:R-:W-:Y:S05]  /*8ae0*/  BRA `(.L_x_1484) ;  /* 0x0000000800a47947 */ /* 0x000fea0003800000 */
.L_x_1489:
[----:B------:R-:W-:-:S06]  /*8af0*/  FMUL.FTZ R2, R2, 1 ;  /* 0x3f80000002027820 */ /* 0x000fcc0000410000 */
[----:B------:R-:W0:Y:S02]  /*8b00*/  F2F.F64.F32 R2, R2 ;  /* 0x0000000200027310 */ /* 0x000e240000201800 */
[----:B0-----:R0:W-:Y:S01]  /*8b10*/  STG.E.64 desc[UR36][R16.64], R2 ;  /* 0x0000000210007986 */ /* 0x0011e2000c101b24 */
[----:B------:R-:W-:Y:S05]  /*8b20*/  BRA `(.L_x_1484) ;  /* 0x0000000800947947 */ /* 0x000fea0003800000 */
.L_x_1479:
        /* <DEDUP_REMOVED lines=12> */
.L_x_1493:
[----:B------:R-:W-:Y:S01]  /*8bf0*/  FMUL.FTZ R4, R2, 1 ;  /* 0x3f80000002047820 */ /* 0x000fe20000410000 */
[----:B------:R-:W-:-:S05]  /*8c00*/  CS2R R6, SRZ ;  /* 0x0000000000067805 */ /* 0x000fca000001ff00 */
[----:B------:R-:W0:Y:S02]  /*8c10*/  F2F.F64.F32 R4, R4 ;  /* 0x0000000400047310 */ /* 0x000e240000201800 */
[----:B0-----:R0:W-:Y:S01]  /*8c20*/  STG.E.128 desc[UR36][R16.64], R4 ;  /* 0x0000000410007986 */ /* 0x0011e2000c101d24 */
[----:B------:R-:W-:Y:S05]  /*8c30*/  BRA `(.L_x_1484) ;  /* 0x0000000800507947 */ /* 0x000fea0003800000 */
.L_x_1492:
        /* <DEDUP_REMOVED lines=20> */
.L_x_1497:
[----:B------:R-:W-:Y:S05]  /*8d80*/  BSYNC B0 ;  /* 0x0000000000007941 */ /* 0x000fea0003800000 */
.L_x_1496:
[----:B------:R-:W-:-:S05]  /*8d90*/  LOP3.LUT R5, R0, R5, RZ, 0xfc, !PT ;  /* 0x0000000500057212 */ /* 0x000fca00078efcff */
[----:B------:R0:W-:Y:S01]  /*8da0*/  STG.E.U8 desc[UR36][R16.64], R5 ;  /* 0x0000000510007986 */ /* 0x0001e2000c101124 */
[----:B------:R-:W-:Y:S05]  /*8db0*/  BRA `(.L_x_1484) ;  /* 0x0000000400f07947 */ /* 0x000fea0003800000 */
.L_x_1495:
        /* <DEDUP_REMOVED lines=12> */
.L_x_1499:
[----:B------:R-:W-:Y:S01]  /*8e80*/  IMAD.MOV.U32 R0, RZ, RZ, 0x7f ;  /* 0x0000007fff007424 */ /* 0x000fe200078e00ff */
[----:B------:R-:W-:-:S04]  /*8e90*/  ISETP.GT.U32.AND P0, PT, R4, 0x7f800000, PT ;  /* 0x7f8000000400780c */ /* 0x000fc80003f04070 */
[----:B------:R-:W-:-:S09]  /*8ea0*/  SEL R0, R0, 0x7c, P0 ;  /* 0x0000007c00007807 */ /* 0x000fd20000000000 */
.L_x_1500:
[----:B------:R-:W-:Y:S05]  /*8eb0*/  BSYNC B0 ;  /* 0x0000000000007941 */ /* 0x000fea0003800000 */
.L_x_1498:
[----:B------:R-:W-:-:S04]  /*8ec0*/  LOP3.LUT R2, R2, 0x80000000, RZ, 0xc0, !PT ;  /* 0x8000000002027812 */ /* 0x000fc800078ec0ff */
[----:B------:R-:W-:-:S04]  /*8ed0*/  SHF.R.U32.HI R3, RZ, 0x18, R2 ;  /* 0x00000018ff037819 */ /* 0x000fc80000011602 */
[----:B------:R-:W-:-:S05]  /*8ee0*/  LOP3.LUT R3, R0, R3, RZ, 0xfc, !PT ;  /* 0x0000000300037212 */ /* 0x000fca00078efcff */
[----:B------:R0:W-:Y:S01]  /*8ef0*/  STG.E.U8 desc[UR36][R16.64], R3 ;  /* 0x0000000310007986 */ /* 0x0001e2000c101124 */
[----:B------:R-:W-:Y:S05]  /*8f00*/  BRA `(.L_x_1484) ;  /* 0x00000004009c7947 */ /* 0x000fea0003800000 */
.L_x_1494:
[----:B------:R-:W-:-:S05]  /*8f10*/  F2FP.BF16.F32.PACK_AB R2, RZ, R2 ;  /* 0x00000002ff02723e */ /* 0x000fca00000010ff */
[----:B------:R0:W-:Y:S01]  /*8f20*/  STG.E.U16 desc[UR36][R16.64], R2 ;  /* 0x0000000210007986 */ /* 0x0001e2000c101524 */
[----:B------:R-:W-:Y:S05]  /*8f30*/  BRA `(.L_x_1484) ;  /* 0x0000000400907947 */ /* 0x000fea0003800000 */
.L_x_1491:
        /* <DEDUP_REMOVED lines=11> */
.L_x_1503:
        /* <DEDUP_REMOVED lines=16> */
.L_x_1506:
[----:B------:R-:W-:-:S04]  /*90f0*/  LOP3.LUT R2, R2, 0x80000000, RZ, 0xc0, !PT ;  /* 0x8000000002027812 */ /* 0x000fc800078ec0ff */
[----:B------:R-:W-:-:S04]  /*9100*/  SHF.R.U32.HI R3, RZ, 0x18, R2 ;  /* 0x00000018ff037819 */ /* 0x000fc80000011602 */
[----:B------:R-:W-:-:S04]  /*9110*/  LOP3.LUT R0, R0, R3, RZ, 0xfc, !PT ;  /* 0x0000000300007212 */ /* 0x000fc800078efcff */
[----:B------:R-:W-:-:S07]  /*9120*/  PRMT R8, R0, 0x7610, R8 ;  /* 0x0000761000087816 */ /* 0x000fce0000000008 */
.L_x_1505:
[----:B------:R-:W-:Y:S05]  /*9130*/  BSYNC B0 ;  /* 0x0000000000007941 */ /* 0x000fea0003800000 */
.L_x_1504:
[----:B------:R3:W-:Y:S01]  /*9140*/  STG.E.U8 desc[UR36][R16.64], R8 ;  /* 0x0000000810007986 */ /* 0x0007e2000c101124 */
[----:B------:R-:W-:Y:S05]  /*9150*/  BRA `(.L_x_1484) ;  /* 0x0000000400087947 */ /* 0x000fea0003800000 */
.L_x_1502:
        /* <DEDUP_REMOVED lines=16> */
.L_x_1509:
[----:B------:R-:W-:-:S04]  /*9260*/  LOP3.LUT R2, R2, 0x80000000, RZ, 0xc0, !PT ;  /* 0x8000000002027812 */ /* 0x000fc800078ec0ff */
[----:B------:R-:W-:-:S04]  /*9270*/  SHF.R.U32.HI R3, RZ, 0x18, R2 ;  /* 0x00000018ff037819 */ /* 0x000fc80000011602 */
[----:B------:R-:W-:-:S04]  /*9280*/  LOP3.LUT R0, R0, R3, RZ, 0xfc, !PT ;  /* 0x0000000300007212 */ /* 0x000fc800078efcff */
[----:B------:R-:W-:-:S07]  /*9290*/  PRMT R8, R0, 0x7610, R8 ;  /* 0x0000761000087816 */ /* 0x000fce0000000008 */
.L_x_1508:
[----:B------:R-:W-:Y:S05]  /*92a0*/  BSYNC B0 ;  /* 0x0000000000007941 */ /* 0x000fea0003800000 */
.L_x_1507:
[----:B------:R0:W-:Y:S01]  /*92b0*/  STG.E.U8 desc[UR36][R16.64], R8 ;  /* 0x0000000810007986 */ /* 0x0001e2000c101124 */
[----:B------:R-:W-:Y:S05]  /*92c0*/  BRA `(.L_x_1484) ;  /* 0x0000000000ac7947 */ /* 0x000fea0003800000 */
.L_x_1501:
        /* <DEDUP_REMOVED lines=21> */
.L_x_1483:
        /* <DEDUP_REMOVED lines=16> */
.L_x_1512:
[----:B------:R-:W-:Y:S05]  /*9520*/  BRA `(.L_x_1484) ;  /* 0x0000000000147947 */ /* 0x000fea0003800000 */
.L_x_1511:
[----:B------:R-:W0:Y:S02]  /*9530*/  F2I.U64.TRUNC R2, R2 ;  /* 0x0000000200027311 */ /* 0x000e24000020d800 */
[----:B0-----:R2:W-:Y:S01]  /*9540*/  STG.E.64 desc[UR36][R16.64], R2 ;  /* 0x0000000210007986 */ /* 0x0015e2000c101b24 */
[----:B------:R-:W-:Y:S05]  /*9550*/  BRA `(.L_x_1484) ;  /* 0x0000000000087947 */ /* 0x000fea0003800000 */
.L_x_1510:
[----:B------:R-:W0:Y:S02]  /*9560*/  F2I.FTZ.U32.TRUNC.NTZ R3, R2 ;  /* 0x0000000200037305 */ /* 0x000e24000021f000 */
[----:B0-----:R0:W-:Y:S02]  /*9570*/  STG.E desc[UR36][R16.64], R3 ;  /* 0x0000000310007986 */ /* 0x0011e4000c101924 */
.L_x_1484:
[----:B------:R-:W-:-:S07]  /*9580*/  VIADD R19, R19, 0x80 ;  /* 0x0000008013137836 */ /* 0x000fce0000000000 */
.L_x_1449:
[----:B------:R-:W-:Y:S05]  /*9590*/  BSYNC B7 ;  /* 0x0000000000077941 */ /* 0x000fea0003800000 */
.L_x_1448:
        /* <DEDUP_REMOVED lines=306> */
.L_x_1513:
        /* <DEDUP_REMOVED lines=20> */
[----:B--2---:R-:W2:Y:S01]  /*aa00*/  I2F.S16 R0, R0 ;  /* 0x0000000000007306 */ /* 0x004ea20000101400 */
[----:B------:R-:W-:Y:S05]  /*aa10*/  BRA `(.L_x_1520) ;  /* 0x0000000c00387947 */ /* 0x000fea0003800000 */
.L_x_1518:
[----:B------:R-:W2:Y:S02]  /*aa20*/  LDG.E.U8 R0, desc[UR36][R2.64] ;  /* 0x0000002402007981 */ /* 0x000ea4000c1e1100 */
[----:B--2---:R-:W-:Y:S01]  /*aa30*/  I2FP.F32.U32 R0, R0 ;  /* 0x0000000000007245 */ /* 0x004fe20000201000 */
[----:B------:R-:W-:Y:S06]  /*aa40*/  BRA `(.L_x_1520) ;  /* 0x0000000c002c7947 */ /* 0x000fec0003800000 */
.L_x_1517:
[----:B------:R-:W-:-:S13]  /*aa50*/  ISETP.NE.AND P0, PT, R4, 0x2, PT ;  /* 0x000000020400780c */ /* 0x000fda0003f05270 */
[----:B------:R-:W-:Y:S05]  /*aa60*/  @!P0 BRA `(.L_x_1521) ;  /* 0x0000000000288947 */ /* 0x000fea0003800000 */
[----:B------:R-:W-:-:S13]  /*aa70*/  ISETP.NE.AND P0, PT, R4, 0x3, PT ;  /* 0x000000030400780c */ /* 0x000fda0003f05270 */
[----:B------:R-:W-:Y:S05]  /*aa80*/  @!P0 BRA `(.L_x_1522) ;  /* 0x0000000000148947 */ /* 0x000fea0003800000 */
[----:B------:R-:W-:-:S13]  /*aa90*/  ISETP.NE.AND P0, PT, R4, 0x4, PT ;  /* 0x000000040400780c */ /* 0x000fda0003f05270 */
[----:B------:R-:W-:Y:S05]  /*aaa0*/  @P0 BRA `(.L_x_1519) ;  /* 0x0000000800b80947 */ /* 0x000fea0003800000 */
[----:B------:R-:W2:Y:S02]  /*aab0*/  LDG.E.64 R2, desc[UR36][R2.64] ;  /* 0x0000002402027981 */ /* 0x000ea4000c1e1b00 */
[----:B--2---:R3:W4:Y:S01]  /*aac0*/  I2F.S64 R0, R2 ;  /* 0x0000000200007312 */ /* 0x0047220000301400 */
[----:B------:R-:W-:Y:S05]  /*aad0*/  BRA `(.L_x_1520) ;  /* 0x0000000c00087947 */ /* 0x000fea0003800000 */
.L_x_1522:
[----:B------:R-:W2:Y:S02]  /*aae0*/  LDG.E R0, desc[UR36][R2.64] ;  /* 0x0000002402007981 */ /* 0x000ea4000c1e1900 */
[----:B--2---:R-:W-:Y:S01]  /*aaf0*/  I2FP.F32.S32 R0, R0 ;  /* 0x0000000000007245 */ /* 0x004fe20000201400 */
[----:B------:R-:W-:Y:S06]  /*ab00*/  BRA `(.L_x_1520) ;  /* 0x0000000800fc7947 */ /* 0x000fec0003800000 */
.L_x_1521:
[----:B------:R-:W2:Y:S02]  /*ab10*/  LDG.E.U16 R0, desc[UR36][R2.64] ;  /* 0x0000002402007981 */ /* 0x000ea4000c1e1500 */
[----:B--2---:R-:W0:Y:S01]  /*ab20*/  I2F.S16 R0, R0 ;  /* 0x0000000000007306 */ /* 0x004e220000101400 */
[----:B------:R-:W-:Y:S05]  /*ab30*/  BRA `(.L_x_1520) ;  /* 0x0000000800f07947 */ /* 0x000fea0003800000 */
.L_x_1516:
        /* <DEDUP_REMOVED lines=8> */
.L_x_1524:
[----:B------:R-:W2:Y:S02]  /*abc0*/  LDG.E.U16 R0, desc[UR36][R2.64] ;  /* 0x0000002402007981 */ /* 0x000ea4000c1e1500 */
[----:B--2---:R-:W-:Y:S01]  /*abd0*/  HADD2.F32 R0, -RZ, R0.H0_H0 ;  /* 0x20000000ff007230 */ /* 0x004fe20000004100 */
[----:B------:R-:W-:Y:S06]  /*abe0*/  BRA `(.L_x_1520) ;  /* 0x0000000800c47947 */ /* 0x000fec0003800000 */
.L_x_1523:
        /* <DEDUP_REMOVED lines=8> */
.L_x_1526:
[----:B------:R-:W2:Y:S02]  /*ac70*/  LDG.E.U16 R0, desc[UR36][R2.64] ;  /* 0x0000002402007981 */ /* 0x000ea4000c1e1500 */
[----:B--2---:R-:W-:Y:S01]  /*ac80*/  HADD2.F32 R0, -RZ, R0.H0_H0 ;  /* 0x20000000ff007230 */ /* 0x004fe20000004100 */
[----:B------:R-:W-:Y:S06]  /*ac90*/  BRA `(.L_x_1520) ;  /* 0x0000000800987947 */ /* 0x000fec0003800000 */
.L_x_1525:
[----:B------:R-:W2:Y:S01]  /*aca0*/  LDG.E.64 R2, desc[UR36][R2.64] ;  /* 0x0000002402027981 */ /* 0x000ea2000c1e1b00 */
[----:B------:R-:W-:Y:S01]  /*acb0*/  UMOV UR4, 0xf0000000 ;  /* 0xf000000000047882 */ /* 0x000fe20000000000 */
[----:B------:R-:W-:Y:S01]  /*acc0*/  UMOV UR5, 0x380fffff ;  /* 0x380fffff00057882 */ /* 0x000fe20000000000 */
[----:B--2---:R-:W0:Y:S01]  /*acd0*/  F2F.F32.F64 R0, R2 ;  /* 0x0000000200007310 */ /* 0x004e220000301000 */
[----:B------:R-:W-:-:S14]  /*ace0*/  DSETP.GEU.AND P0, PT, |R2|, UR4, PT ;  /* 0x0000000402007e2a */ /* 0x000fdc000bf0e200 */
[----:B0-----:R-:W-:Y:S01]  /*acf0*/  @!P0 FMUL R0, R0, 1.175494350822287508e-38 ;  /* 0x0080000000008820 */ /* 0x001fe20000400000 */
[----:B------:R-:W-:Y:S06]  /*ad00*/  BRA `(.L_x_1520) ;  /* 0x00000008007c7947 */ /* 0x000fec0003800000 */
.L_x_1515:
        /* <DEDUP_REMOVED lines=12> */
.L_x_1529:
[----:B------:R-:W2:Y:S01]  /*add0*/  LDG.E.64 R2, desc[UR36][R2.64] ;  /* 0x0000002402027981 */ /* 0x000ea2000c1e1b00 */
[----:B------:R-:W-:Y:S01]  /*ade0*/  UMOV UR4, 0xf0000000 ;  /* 0xf000000000047882 */ /* 0x000fe20000000000 */
[----:B------:R-:W-:Y:S01]  /*adf0*/  UMOV UR5, 0x380fffff ;  /* 0x380fffff00057882 */ /* 0x000fe20000000000 */
[----:B--2---:R-:W0:Y:S01]  /*ae00*/  F2F.F32.F64 R0, R2 ;  /* 0x0000000200007310 */ /* 0x004e220000301000 */
[----:B------:R-:W-:-:S14]  /*ae10*/  DSETP.GEU.AND P0, PT, |R2|, UR4, PT ;  /* 0x0000000402007e2a */ /* 0x000fdc000bf0e200 */
[----:B0-----:R-:W-:Y:S01]  /*ae20*/  @!P0 FMUL R0, R0, 1.175494350822287508e-38 ;  /* 0x0080000000008820 */ /* 0x001fe20000400000 */
[----:B------:R-:W-:Y:S06]  /*ae30*/  BRA `(.L_x_1520) ;  /* 0x0000000800307947 */ /* 0x000fec0003800000 */
.L_x_1528:
        /* <DEDUP_REMOVED lines=26> */
.L_x_1531:
        /* <DEDUP_REMOVED lines=13> */
.L_x_1530:
[----:B------:R-:W2:Y:S02]  /*b0b0*/  LDG.E.U16 R0, desc[UR36][R2.64] ;  /* 0x0000002402007981 */ /* 0x000ea4000c1e1500 */
[----:B--2---:R-:W-:Y:S01]  /*b0c0*/  IMAD.U32 R0, R0, 0x10000, RZ ;  /* 0x0001000000007824 */ /* 0x004fe200078e00ff */
[----:B------:R-:W-:Y:S06]  /*b0d0*/  BRA `(.L_x_1520) ;  /* 0x0000000400887947 */ /* 0x000fec0003800000 */
.L_x_1527:
        /* <DEDUP_REMOVED lines=11> */
.L_x_1534:
        /* <DEDUP_REMOVED lines=20> */
.L_x_1536:
[----:B------:R-:W-:Y:S05]  /*b2d0*/  BSYNC B0 ;  /* 0x0000000000007941 */ /* 0x000fea0003800000 */
.L_x_1535:
[----:B------:R-:W-:Y:S01]  /*b2e0*/  LEA R3, R0, 0x3b800000, 0x17 ;  /* 0x3b80000000037811 */ /* 0x000fe200078eb8ff */
[----:B------:R-:W-:-:S05]  /*b2f0*/  IMAD.SHL.U32 R0, R2, 0x100000, RZ ;  /* 0x0010000002007824 */ /* 0x000fca00078e00ff */
[----:B------:R-:W-:Y:S01]  /*b300*/  LOP3.LUT R0, R3, R0, R4, 0xfe, !PT ;  /* 0x0000000003007212 */ /* 0x000fe200078efe04 */
[----:B------:R-:W-:Y:S06]  /*b310*/  BRA `(.L_x_1520) ;  /* 0x0000000000f87947 */ /* 0x000fec0003800000 */
.L_x_1533:
        /* <DEDUP_REMOVED lines=20> */
.L_x_1538:
[----:B------:R-:W-:Y:S05]  /*b460*/  BSYNC B0 ;  /* 0x0000000000007941 */ /* 0x000fea0003800000 */
.L_x_1537:
[----:B------:R-:W-:Y:S01]  /*b470*/  LEA R3, R0, 0x37800000, 0x17 ;  /* 0x3780000000037811 */ /* 0x000fe200078eb8ff */
[----:B------:R-:W-:-:S05]  /*b480*/  IMAD.SHL.U32 R0, R2, 0x200000, RZ ;  /* 0x0020000002007824 */ /* 0x000fca00078e00ff */
[----:B------:R-:W-:Y:S01]  /*b490*/  LOP3.LUT R0, R3, R0, R4, 0xfe, !PT ;  /* 0x0000000003007212 */ /* 0x000fe200078efe04 */
[----:B------:R-:W-:Y:S06]  /*b4a0*/  BRA `(.L_x_1520) ;  /* 0x0000000000947947 */ /* 0x000fec0003800000 */
.L_x_1532:
        /* <DEDUP_REMOVED lines=14> */
.L_x_1519:
        /* <DEDUP_REMOVED lines=16> */
.L_x_1541:
[----:B------:R-:W-:Y:S01]  /*b690*/  IMAD.MOV.U32 R0, RZ, RZ, RZ ;  /* 0x000000ffff007224 */ /* 0x000fe200078e00ff */
[----:B------:R-:W-:Y:S06]  /*b6a0*/  BRA `(.L_x_1520) ;  /* 0x0000000000147947 */ /* 0x000fec0003800000 */
.L_x_1540:
[----:B------:R-:W2:Y:S02]  /*b6b0*/  LDG.E.64 R2, desc[UR36][R2.64] ;  /* 0x0000002402027981 */ /* 0x000ea4000c1e1b00 */
[----:B--2---:R0:W1:Y:S01]  /*b6c0*/  I2F.U64 R0, R2 ;  /* 0x0000000200007312 */ /* 0x0040620000301000 */
[----:B------:R-:W-:Y:S05]  /*b6d0*/  BRA `(.L_x_1520) ;  /* 0x0000000000087947 */ /* 0x000fea0003800000 */
.L_x_1539:
[----:B------:R-:W2:Y:S02]  /*b6e0*/  LDG.E R0, desc[UR36][R2.64] ;  /* 0x0000002402007981 */ /* 0x000ea4000c1e1900 */
[----:B--2---:R-:W-:-:S07]  /*b6f0*/  I2FP.F32.U32 R0, R0 ;  /* 0x0000000000007245 */ /* 0x004fce0000201000 */
.L_x_1520:
[----:B------:R-:W-:Y:S05]  /*b700*/  BSYNC B6 ;  /* 0x0000000000067941 */ /* 0x000fea0003800000 */
.L_x_1514:
        /* <DEDUP_REMOVED lines=43> */
[----:B0-----:R-:W-:Y:S01]  /*b9c0*/  STG.E.U8 desc[UR36][R16.64], R3 ;  /* 0x0000000310007986 */ /* 0x001fe2000c101124 */
[----:B------:R-:W-:Y:S05]  /*b9d0*/  EXIT ;  /* 0x000000000000794d */ /* 0x000fea0003800000 */
.L_x_1545:
[----:B------:R-:W0:Y:S02]  /*b9e0*/  F2I.S64.TRUNC R2, R2 ;  /* 0x0000000200027311 */ /* 0x000e24000020d900 */
[----:B0-----:R-:W-:-:S05]  /*b9f0*/  IMAD.MOV.U32 R5, RZ, RZ, R2 ;  /* 0x000000ffff057224 */ /* 0x001fca00078e0002 */
[----:B------:R-:W-:Y:S01]  /*ba00*/  STG.E.U8 desc[UR36][R16.64], R5 ;  /* 0x0000000510007986 */ /* 0x000fe2000c101124 */
[----:B------:R-:W-:Y:S05]  /*ba10*/  EXIT ;  /* 0x000000000000794d */ /* 0x000fea0003800000 */
.L_x_1544:
[----:B------:R-:W-:-:S13]  /*ba20*/  ISETP.NE.AND P0, PT, R4, 0x2, PT ;  /* 0x000000020400780c */ /* 0x000fda0003f05270 */
[----:B------:R-:W-:Y:S05]  /*ba30*/  @!P0 BRA `(.L_x_1547) ;  /* 0x0000000000288947 */ /* 0x000fea0003800000 */
[----:B------:R-:W-:-:S13]  /*ba40*/  ISETP.NE.AND P0, PT, R4, 0x3, PT ;  /* 0x000000030400780c */ /* 0x000fda0003f05270 */
[----:B------:R-:W-:Y:S05]  /*ba50*/  @!P0 BRA `(.L_x_1548) ;  /* 0x0000000000148947 */ /* 0x000fea0003800000 */
[----:B------:R-:W-:-:S13]  /*ba60*/  ISETP.NE.AND P0, PT, R4, 0x4, PT ;  /* 0x000000040400780c */ /* 0x000fda0003f05270 */
[----:B------:R-:W-:Y:S05]  /*ba70*/  @P0 BRA `(.L_x_1546) ;  /* 0x0000000800d00947 */ /* 0x000fea0003800000 */
[----:B------:R-:W0:Y:S02]  /*ba80*/  F2I.S64.TRUNC R2, R2 ;  /* 0x0000000200027311 */ /* 0x000e24000020d900 */
[----:B0-----:R-:W-:Y:S01]  /*ba90*/  STG.E.64 desc[UR36][R16.64], R2 ;  /* 0x0000000210007986 */ /* 0x001fe2000c101b24 */
[----:B------:R-:W-:Y:S05]  /*baa0*/  EXIT ;  /* 0x000000000000794d */ /* 0x000fea0003800000 */
.L_x_1548:
[----:B------:R-:W0:Y:S02]  /*bab0*/  F2I.FTZ.TRUNC.NTZ R3, R2 ;  /* 0x0000000200037305 */ /* 0x000e24000021f100 */
[----:B0-----:R-:W-:Y:S01]  /*bac0*/  STG.E desc[UR36][R16.64], R3 ;  /* 0x0000000310007986 */ /* 0x001fe2000c101924 */
[----:B------:R-:W-:Y:S05]  /*bad0*/  EXIT ;  /* 0x000000000000794d */ /* 0x000fea0003800000 */
.L_x_1547:
[----:B------:R-:W0:Y:S02]  /*bae0*/  F2I.FTZ.TRUNC.NTZ R3, R2 ;  /* 0x0000000200037305 */ /* 0x000e24000021f100 */
[----:B0-----:R-:W-:Y:S01]  /*baf0*/  STG.E.U16 desc[UR36][R16.64], R3 ;  /* 0x0000000310007986 */ /* 0x001fe2000c101524 */
[----:B------:R-:W-:Y:S05]  /*bb00*/  EXIT ;  /* 0x000000000000794d */ /* 0x000fea0003800000 */
.L_x_1543:
[----:B------:R-:W-:-:S13]  /*bb10*/  ISETP.GT.AND P0, PT, R4, 0x6, PT ;  /* 0x000000060400780c */ /* 0x000fda0003f04270 */
[----:B------:R-:W-:Y:S05]  /*bb20*/  @P0 BRA `(.L_x_1549) ;  /* 0x0000000000240947 */ /* 0x000fea0003800000 */
[----:B------:R-:W-:-:S13]  /*bb30*/  ISETP.NE.AND P0, PT, R4, 0x5, PT ;  /* 0x000000050400780c */ /* 0x000fda0003f05270 */
[----:B------:R-:W-:Y:S05]  /*bb40*/  @!P0 BRA `(.L_x_1550) ;  /* 0x0000000000108947 */ /* 0x000fea0003800000 */
[----:B------:R-:W-:-:S13]  /*bb50*/  ISETP.NE.AND P0, PT, R4, 0x6, PT ;  /* 0x000000060400780c */ /* 0x000fda0003f05270 */
[----:B------:R-:W-:Y:S05]  /*bb60*/  @P0 BRA `(.L_x_1546) ;  /* 0x0000000800940947 */ /* 0x000fea0003800000 */
[----:B------:R-:W-:Y:S01]  /*bb70*/  STG.E desc[UR36][R16.64], R2 ;  /* 0x0000000210007986 */ /* 0x000fe2000c101924 */
[----:B------:R-:W-:Y:S05]  /*bb80*/  EXIT ;  /* 0x000000000000794d */ /* 0x000fea0003800000 */
.L_x_1550:
[----:B------:R-:W-:-:S05]  /*bb90*/  F2FP.F16.F32.PACK_AB R2, RZ, R2 ;  /* 0x00000002ff02723e */ /* 0x000fca00000000ff */
[----:B------:R-:W-:Y:S01]  /*bba0*/  STG.E.U16 desc[UR36][R16.64], R2 ;  /* 0x0000000210007986 */ /* 0x000fe2000c101524 */
[----:B------:R-:W-:Y:S05]  /*bbb0*/  EXIT ;  /* 0x000000000000794d */ /* 0x000fea0003800000 */
.L_x_1549:
[----:B------:R-:W-:-:S13]  /*bbc0*/  ISETP.NE.AND P0, PT, R4, 0x7, PT ;  /* 0x000000070400780c */ /* 0x000fda0003f05270 */
[----:B------:R-:W-:Y:S05]  /*bbd0*/  @!P0 BRA `(.L_x_1551) ;  /* 0x00000000002c8947 */ /* 0x000fea0003800000 */
[----:B------:R-:W-:-:S13]  /*bbe0*/  ISETP.NE.AND P0, PT, R4, 0x8, PT ;  /* 0x000000080400780c */ /* 0x000fda0003f05270 */
[----:B------:R-:W-:Y:S05]  /*bbf0*/  @!P0 BRA `(.L_x_1552) ;  /* 0x0000000000148947 */ /* 0x000fea0003800000 */
[----:B------:R-:W-:-:S13]  /*bc00*/  ISETP.NE.AND P0, PT, R4, 0x9, PT ;  /* 0x000000090400780c */ /* 0x000fda0003f05270 */
[----:B------:R-:W-:Y:S05]  /*bc10*/  @P0 BRA `(.L_x_1546) ;  /* 0x0000000800680947 */ /* 0x000fea0003800000 */
[----:B------:R-:W-:-:S05]  /*bc20*/  IMAD.MOV.U32 R3, RZ, RZ, RZ ;  /* 0x000000ffff037224 */ /* 0x000fca00078e00ff */
[----:B------:R-:W-:Y:S01]  /*bc30*/  STG.E.64 desc[UR36][R16.64], R2 ;  /* 0x0000000210007986 */ /* 0x000fe2000c101b24 */
[----:B------:R-:W-:Y:S05]  /*bc40*/  EXIT ;  /* 0x000000000000794d */ /* 0x000fea0003800000 */
.L_x_1552:
[----:B------:R-:W-:-:S04]  /*bc50*/  F2FP.F16.F32.PACK_AB R3, RZ, R2 ;  /* 0x00000002ff03723e */ /* 0x000fc800000000ff */
[----:B------:R-:W-:-:S05]  /*bc60*/  PRMT R3, R3, 0x5410, RZ ;  /* 0x0000541003037816 */ /* 0x000fca00000000ff */
[----:B------:R-:W-:Y:S01]  /*bc70*/  STG.E desc[UR36][R16.64], R3 ;  /* 0x0000000310007986 */ /* 0x000fe2000c101924 */
[----:B------:R-:W-:Y:S05]  /*bc80*/  EXIT ;  /* 0x000000000000794d */ /* 0x000fea0003800000 */
.L_x_1551:
[----:B------:R-:W-:-:S06]  /*bc90*/  FMUL.FTZ R2, R2, 1 ;  /* 0x3f80000002027820 */ /* 0x000fcc0000410000 */
[----:B------:R-:W0:Y:S02]  /*bca0*/  F2F.F64.F32 R2, R2 ;  /* 0x0000000200027310 */ /* 0x000e240000201800 */
[----:B0-----:R-:W-:Y:S01]  /*bcb0*/  STG.E.64 desc[UR36][R16.64], R2 ;  /* 0x0000000210007986 */ /* 0x001fe2000c101b24 */
[----:B------:R-:W-:Y:S05]  /*bcc0*/  EXIT ;  /* 0x000000000000794d */ /* 0x000fea0003800000 */
.L_x_1542:
        /* <DEDUP_REMOVED lines=10> */
[----:B------:R-:W-:Y:S01]  /*bd70*/  STG.E.U8 desc[UR36][R16.64], R3 ;  /* 0x0000000310007986 */ /* 0x000fe2000c101124 */
[----:B------:R-:W-:Y:S05]  /*bd80*/  EXIT ;  /* 0x000000000000794d */ /* 0x000fea0003800000 */
.L_x_1555:
[----:B------:R-:W-:Y:S01]  /*bd90*/  FMUL.FTZ R4, R2, 1 ;  /* 0x3f80000002047820 */ /* 0x000fe20000410000 */
[----:B------:R-:W-:-:S05]  /*bda0*/  CS2R R6, SRZ ;  /* 0x0000000000067805 */ /* 0x000fca000001ff00 */
[----:B------:R-:W0:Y:S02]  /*bdb0*/  F2F.F64.F32 R4, R4 ;  /* 0x0000000400047310 */ /* 0x000e240000201800 */
[----:B0-----:R-:W-:Y:S01]  /*bdc0*/  STG.E.128 desc[UR36][R16.64], R4 ;  /* 0x0000000410007986 */ /* 0x001fe2000c101d24 */
[----:B------:R-:W-:Y:S05]  /*bdd0*/  EXIT ;  /* 0x000000000000794d */ /* 0x000fea0003800000 */
.L_x_1554:
        /* <DEDUP_REMOVED lines=20> */
.L_x_1559:
[----:B------:R-:W-:Y:S05]  /*bf20*/  BSYNC B0 ;  /* 0x0000000000007941 */ /* 0x000fea0003800000 */
.L_x_1558:
[----:B------:R-:W-:-:S05]  /*bf30*/  LOP3.LUT R5, R0, R5, RZ, 0xfc, !PT ;  /* 0x0000000500057212 */ /* 0x000fca00078efcff */
[----:B------:R-:W-:Y:S01]  /*bf40*/  STG.E.U8 desc[UR36][R16.64], R5 ;  /* 0x0000000510007986 */ /* 0x000fe2000c101124 */
[----:B------:R-:W-:Y:S05]  /*bf50*/  EXIT ;  /* 0x000000000000794d */ /* 0x000fea0003800000 */
.L_x_1557:
        /* <DEDUP_REMOVED lines=12> */
.L_x_1561:
[----:B------:R-:W-:Y:S01]  /*c020*/  IMAD.MOV.U32 R0, RZ, RZ, 0x7f ;  /* 0x0000007fff007424 */ /* 0x000fe200078e00ff */
[----:B------:R-:W-:-:S04]  /*c030*/  ISETP.GT.U32.AND P0, PT, R4, 0x7f800000, PT ;  /* 0x7f8000000400780c */ /* 0x000fc80003f04070 */
[----:B------:R-:W-:-:S09]  /*c040*/  SEL R0, R0, 0x7c, P0 ;  /* 0x0000007c00007807 */ /* 0x000fd20000000000 */
.L_x_1562:
[----:B------:R-:W-:Y:S05]  /*c050*/  BSYNC B0 ;  /* 0x0000000000007941 */ /* 0x000fea0003800000 */
.L_x_1560:
[----:B------:R-:W-:-:S04]  /*c060*/  LOP3.LUT R2, R2, 0x80000000, RZ, 0xc0, !PT ;  /* 0x8000000002027812 */ /* 0x000fc800078ec0ff */
[----:B------:R-:W-:-:S04]  /*c070*/  SHF.R.U32.HI R3, RZ, 0x18, R2 ;  /* 0x00000018ff037819 */ /* 0x000fc80000011602 */
[----:B------:R-:W-:-:S05]  /*c080*/  LOP3.LUT R3, R0, R3, RZ, 0xfc, !PT ;  /* 0x0000000300037212 */ /* 0x000fca00078efcff */
[----:B------:R-:W-:Y:S01]  /*c090*/  STG.E.U8 desc[UR36][R16.64], R3 ;  /* 0x0000000310007986 */ /* 0x000fe2000c101124 */
[----:B------:R-:W-:Y:S05]  /*c0a0*/  EXIT ;  /* 0x000000000000794d */ /* 0x000fea0003800000 */
.L_x_1556:
[----:B------:R-:W-:-:S05]  /*c0b0*/  F2FP.BF16.F32.PACK_AB R2, RZ, R2 ;  /* 0x00000002ff02723e */ /* 0x000fca00000010ff */
[----:B------:R-:W-:Y:S01]  /*c0c0*/  STG.E.U16 desc[UR36][R16.64], R2 ;  /* 0x0000000210007986 */ /* 0x000fe2000c101524 */
[----:B------:R-:W-:Y:S05]  /*c0d0*/  EXIT ;  /* 0x000000000000794d */ /* 0x000fea0003800000 */
.L_x_1553:
        /* <DEDUP_REMOVED lines=9> */
[----:B0-----:R-:W-:Y:S01]  /*c170*/  STG.E.U16 desc[UR36][R16.64], R3 ;  /* 0x0000000310007986 */ /* 0x001fe2000c101524 */
[----:B------:R-:W-:Y:S05]  /*c180*/  EXIT ;  /* 0x000000000000794d */ /* 0x000fea0003800000 */
.L_x_1565:
        /* <DEDUP_REMOVED lines=16> */
.L_x_1568:
[----:B------:R-:W-:-:S04]  /*c290*/  LOP3.LUT R2, R2, 0x80000000, RZ, 0xc0, !PT ;  /* 0x8000000002027812 */ /* 0x000fc800078ec0ff */
[----:B------:R-:W-:-:S04]  /*c2a0*/  SHF.R.U32.HI R3, RZ, 0x18, R2 ;  /* 0x00000018ff037819 */ /* 0x000fc80000011602 */
[----:B------:R-:W-:-:S04]  /*c2b0*/  LOP3.LUT R0, R0, R3, RZ, 0xfc, !PT ;  /* 0x0000000300007212 */ /* 0x000fc800078efcff */
[----:B------:R-:W-:-:S07]  /*c2c0*/  PRMT R8, R0, 0x7610, R8 ;  /* 0x0000761000087816 */ /* 0x000fce0000000008 */
.L_x_1567:
[----:B------:R-:W-:Y:S05]  /*c2d0*/  BSYNC B0 ;  /* 0x0000000000007941 */ /* 0x000fea0003800000 */
.L_x_1566:
[----:B------:R-:W-:Y:S01]  /*c2e0*/  STG.E.U8 desc[UR36][R16.64], R8 ;  /* 0x0000000810007986 */ /* 0x000fe2000c101124 */
[----:B------:R-:W-:Y:S05]  /*c2f0*/  EXIT ;  /* 0x000000000000794d */ /* 0x000fea0003800000 */
.L_x_1564:
        /* <DEDUP_REMOVED lines=16> */
.L_x_1571:
[----:B------:R-:W-:-:S04]  /*c400*/  LOP3.LUT R2, R2, 0x80000000, RZ, 0xc0, !PT ;  /* 0x8000000002027812 */ /* 0x000fc800078ec0ff */
[----:B------:R-:W-:-:S04]  /*c410*/  SHF.R.U32.HI R3, RZ, 0x18, R2 ;  /* 0x00000018ff037819 */ /* 0x000fc80000011602 */
[----:B------:R-:W-:-:S04]  /*c420*/  LOP3.LUT R0, R0, R3, RZ, 0xfc, !PT ;  /* 0x0000000300007212 */ /* 0x000fc800078efcff */
[----:B------:R-:W-:-:S07]  /*c430*/  PRMT R8, R0, 0x7610, R8 ;  /* 0x0000761000087816 */ /* 0x000fce0000000008 */
.L_x_1570:
[----:B------:R-:W-:Y:S05]  /*c440*/  BSYNC B0 ;  /* 0x0000000000007941 */ /* 0x000fea0003800000 */
.L_x_1569:
[----:B------:R-:W-:Y:S01]  /*c450*/  STG.E.U8 desc[UR36][R16.64], R8 ;  /* 0x0000000810007986 */ /* 0x000fe2000c101124 */
[----:B------:R-:W-:Y:S05]  /*c460*/  EXIT ;  /* 0x000000000000794d */ /* 0x000fea0003800000 */
.L_x_1563:
        /* <DEDUP_REMOVED lines=21> */
.L_x_1546:
        /* <DEDUP_REMOVED lines=16> */
.L_x_1574:
[----:B------:R-:W-:Y:S05]  /*c6c0*/  EXIT ;  /* 0x000000000000794d */ /* 0x000fea0003800000 */
.L_x_1573:
[----:B------:R-:W0:Y:S02]  /*c6d0*/  F2I.U64.TRUNC R2, R2 ;  /* 0x0000000200027311 */ /* 0x000e24000020d800 */
[----:B0-----:R-:W-:Y:S01]  /*c6e0*/  STG.E.64 desc[UR36][R16.64], R2 ;  /* 0x0000000210007986 */ /* 0x001fe2000c101b24 */
[----:B------:R-:W-:Y:S05]  /*c6f0*/  EXIT ;  /* 0x000000000000794d */ /* 0x000fea0003800000 */
.L_x_1572:
[----:B------:R-:W0:Y:S02]  /*c700*/  F2I.FTZ.U32.TRUNC.NTZ R3, R2 ;  /* 0x0000000200037305 */ /* 0x000e24000021f000 */
[----:B0-----:R-:W-:Y:S01]  /*c710*/  STG.E desc[UR36][R16.64], R3 ;  /* 0x0000000310007986 */ /* 0x001fe2000c101924 */
[----:B------:R-:W-:Y:S05]  /*c720*/  EXIT ;  /* 0x000000000000794d */ /* 0x000fea0003800000 */
.L_x_1575:
        /* <DEDUP_REMOVED lines=13> */
.L_x_11160:


//--------------------- .text._ZN2at6native27unrolled_elementwise_kernelIZZZNS0_15erf_kernel_cudaERNS_18TensorIteratorBaseEENKUlvE_clEvENKUlvE0_clEvEUlfE_St5arrayIPcLm2EELi4E23TrivialOffsetCalculatorILi1EjESB_NS0_6memory12LoadWithCastILi1EEENSC_13StoreWithCastILi1EEEEEviT_T0_T2_T3_T4_T5_ --------------------------
	.section	.text._ZN2at6native27unrolled_elementwise_kernelIZZZNS0_15erf_kernel_cudaERNS_18TensorIteratorBaseEENKUlvE_clEvENKUlvE0_clEvEUlfE_St5arrayIPcLm2EELi4E23TrivialOffsetCalculatorILi1EjESB_NS0_6memory12LoadWithCastILi1EEENSC_13StoreWithCastILi1EEEEEviT_T0_T2_T3_T4_T5_,"ax",@progbits
	.align	128
        .global         _ZN2at6native27unrolled_elementwise_kernelIZZZNS0_15erf_kernel_cudaERNS_18TensorIteratorBaseEENKUlvE_clEvENKUlvE0_clEvEUlfE_St5arrayIPcLm2EELi4E23TrivialOffsetCalculatorILi1EjESB_NS0_6memory12LoadWithCastILi1EEENSC_13StoreWithCastILi1EEEEEviT_T0_T2_T3_T4_T5_
        .type           _ZN2at6native27unrolled_elementwise_kernelIZZZNS0_15erf_kernel_cudaERNS_18TensorIteratorBaseEENKUlvE_clEvENKUlvE0_clEvEUlfE_St5arrayIPcLm2EELi4E23TrivialOffsetCalculatorILi1EjESB_NS0_6memory12LoadWithCastILi1EEENSC_13StoreWithCastILi1EEEEEviT_T0_T2_T3_T4_T5_,@function
        .size           _ZN2at6native27unrolled_elementwise_kernelIZZZNS0_15erf_kernel_cudaERNS_18TensorIteratorBaseEENKUlvE_clEvENKUlvE0_clEvEUlfE_St5arrayIPcLm2EELi4E23TrivialOffsetCalculatorILi1EjESB_NS0_6memory12LoadWithCastILi1EEENSC_13StoreWithCastILi1EEEEEviT_T0_T2_T3_T4_T5_,(.L_x_11161 - _ZN2at6native27unrolled_elementwise_kernelIZZZNS0_15erf_kernel_cudaERNS_18TensorIteratorBaseEENKUlvE_clEvENKUlvE0_clEvEUlfE_St5arrayIPcLm2EELi4E23TrivialOffsetCalculatorILi1EjESB_NS0_6memory12LoadWithCastILi1EEENSC_13StoreWithCastILi1EEEEEviT_T0_T2_T3_T4_T5_)
        .other          _ZN2at6native27unrolled_elementwise_kernelIZZZNS0_15erf_kernel_cudaERNS_18TensorIteratorBaseEENKUlvE_clEvENKUlvE0_clEvEUlfE_St5arrayIPcLm2EELi4E23TrivialOffsetCalculatorILi1EjESB_NS0_6memory12LoadWithCastILi1EEENSC_13StoreWithCastILi1EEEEEviT_T0_T2_T3_T4_T5_,@"STO_CUDA_ENTRY STV_DEFAULT"
_ZN2at6native27unrolled_elementwise_kernelIZZZNS0_15erf_kernel_cudaERNS_18TensorIteratorBaseEENKUlvE_clEvENKUlvE0_clEvEUlfE_St5arrayIPcLm2EELi4E23TrivialOffsetCalculatorILi1EjESB_NS0_6memory12LoadWithCastILi1EEENSC_13StoreWithCastILi1EEEEEviT_T0_T2_T3_T4_T5_:
.text._ZN2at6native27unrolled_elementwise_kernelIZZZNS0_15erf_kernel_cudaERNS_18TensorIteratorBaseEENKUlvE_clEvENKUlvE0_clEvEUlfE_St5arrayIPcLm2EELi4E23TrivialOffsetCalculatorILi1EjESB_NS0_6memory12LoadWithCastILi1EEENSC_13StoreWithCastILi1EEEEEviT_T0_T2_T3_T4_T5_:
[----:B------:R-:W0:Y:S01]  /*0000*/  LDC R1, c[0x0][0x28] ;  /* 0x00000a00ff017b82 */ /* 0x000e220000000800 */
[----:B------:R-:W1:Y:S07]  /*0010*/  S2R R2, SR_CTAID.X ;  /* 0x0000000000027919 */ /* 0x000e6e0000002500 */
[----:B------:R-:W1:Y:S01]  /*0020*/  LDC R17, c[0x0][0x210] ;  /* 0x00008400ff117b82 */ /* 0x000e620000000800 */
[----:B------:R-:W-:Y:S01]  /*0030*/  ULDC.64 UR36, c[0x0][0x208] ;  /* 0x0000820000247ab9 */ /* 0x000fe20000000a00 */
[----:B------:R-:W-:Y:S01]  /*0040*/  BSSY B7, `(.L_x_1576) ;  /* 0x00000ef000077945 */ /* 0x000fe20003800000 */
[----:B------:R-:W2:Y:S01]  /*0050*/  S2R R16, SR_TID.X ;  /* 0x0000000000107919 */ /* 0x000ea20000002100 */
[----:B------:R-:W-:-:S02]  /*0060*/  IMAD.MOV.U32 R24, RZ, RZ, RZ ;  /* 0x000000ffff187224 */ /* 0x000fc400078e00ff */
[----:B------:R-:W-:Y:S02]  /*0070*/  IMAD.MOV.U32 R22, RZ, RZ, RZ ;  /* 0x000000ffff167224 */ /* 0x000fe400078e00ff */
[----:B------:R-:W3:Y:S01]  /*0080*/  LDC.U8 R19, c[0x0][0x22c] ;  /* 0x00008b00ff137b82 */ /* 0x000ee20000000000 */
[----:B-1----:R-:W-:-:S05]  /*0090*/  IMAD R17, R2, -0x200, R17 ;  /* 0xfffffe0002117824 */ /* 0x002fca00078e0211 */
[----:B--2---:R-:W-:-:S13]  /*00a0*/  ISETP.GE.AND P0, PT, R16, R17, PT ;  /* 0x000000111000720c */ /* 0x004fda0003f06270 */
[----:B0--3--:R-:W-:Y:S05]  /*00b0*/  @P0 BRA `(.L_x_1577) ;  /* 0x0000000c009c0947 */ /* 0x009fea0003800000 */
[----:B------:R-:W0:Y:S01]  /*00c0*/  LDC.64 R4, c[0x0][0x220] ;  /* 0x00008800ff047b82 */ /* 0x000e220000000a00 */
[----:B------:R-:W-:Y:S01]  /*00d0*/  PRMT R0, R19, 0x9910, RZ ;  /* 0x0000991013007816 */ /* 0x000fe200000000ff */
[----:B------:R-:W-:Y:S01]  /*00e0*/  IMAD R16, R2, 0x200, R16 ;  /* 0x0000020002107824 */ /* 0x000fe200078e0210 */
[----:B------:R-:W-:Y:S01]  /*00f0*/  ULDC UR4, c[0x0][0x230] ;  /* 0x00008c0000047ab9 */ /* 0x000fe20000000800 */
[----:B------:R-:W-:Y:S01]  /*0100*/  BSSY B6, `(.L_x_1578) ;  /* 0x00000e0000067945 */ /* 0x000fe20003800000 */
        /* <DEDUP_REMOVED lines=14> */
[----:B--2---:R4:W0:Y:S01]  /*01f0*/  I2F.S16 R22, R4 ;  /* 0x0000000400167306 */ /* 0x0048220000101400 */
[----:B------:R-:W-:Y:S05]  /*0200*/  BRA `(.L_x_1584) ;  /* 0x0000000c003c7947 */ /* 0x000fea0003800000 */
.L_x_1582:
[----:B------:R-:W2:Y:S02]  /*0210*/  LDG.E.U8 R4, desc[UR36][R4.64] ;  /* 0x0000002404047981 */ /* 0x000ea4000c1e1100 */
[----:B--2---:R-:W-:Y:S01]  /*0220*/  I2FP.F32.U32 R22, R4 ;  /* 0x0000000400167245 */ /* 0x004fe20000201000 */
[----:B------:R-:W-:Y:S06]  /*0230*/  BRA `(.L_x_1584) ;  /* 0x0000000c00307947 */ /* 0x000fec0003800000 */
.L_x_1581:
[----:B------:R-:W-:-:S13]  /*0240*/  ISETP.NE.AND P0, PT, R0, 0x2, PT ;  /* 0x000000020000780c */ /* 0x000fda0003f05270 */
[----:B------:R-:W-:Y:S05]  /*0250*/  @!P0 BRA `(.L_x_1585) ;  /* 0x0000000000288947 */ /* 0x000fea0003800000 */
[----:B------:R-:W-:-:S13]  /*0260*/  ISETP.NE.AND P0, PT, R0, 0x3, PT ;  /* 0x000000030000780c */ /* 0x000fda0003f05270 */
[----:B------:R-:W-:Y:S05]  /*0270*/  @!P0 BRA `(.L_x_1586) ;  /* 0x0000000000148947 */ /* 0x000fea0003800000 */
[----:B------:R-:W-:-:S13]  /*0280*/  ISETP.NE.AND P0, PT, R0, 0x4, PT ;  /* 0x000000040000780c */ /* 0x000fda0003f05270 */
[----:B------:R-:W-:Y:S05]  /*0290*/  @P0 BRA `(.L_x_1583) ;  /* 0x0000000800bc0947 */ /* 0x000fea0003800000 */
[----:B------:R-:W2:Y:S02]  /*02a0*/  LDG.E.64 R22, desc[UR36][R4.64] ;  /* 0x0000002404167981 */ /* 0x000ea4000c1e1b00 */
[----:B--2---:R0:W1:Y:S01]  /*02b0*/  I2F.S64 R22, R22 ;  /* 0x0000001600167312 */ /* 0x0040620000301400 */
[----:B------:R-:W-:Y:S05]  /*02c0*/  BRA `(.L_x_1584) ;  /* 0x0000000c000c7947 */ /* 0x000fea0003800000 */
.L_x_1586:
[----:B------:R-:W2:Y:S02]  /*02d0*/  LDG.E R4, desc[UR36][R4.64] ;  /* 0x0000002404047981 */ /* 0x000ea4000c1e1900 */
[----:B--2---:R-:W-:Y:S01]  /*02e0*/  I2FP.F32.S32 R22, R4 ;  /* 0x0000000400167245 */ /* 0x004fe20000201400 */
[----:B------:R-:W-:Y:S06]  /*02f0*/  BRA `(.L_x_1584) ;  /* 0x0000000c00007947 */ /* 0x000fec0003800000 */
.L_x_1585:
[----:B------:R-:W2:Y:S02]  /*0300*/  LDG.E.U16 R4, desc[UR36][R4.64] ;  /* 0x0000002404047981 */ /* 0x000ea4000c1e1500 */
[----:B--2---:R2:W3:Y:S01]  /*0310*/  I2F.S16 R22, R4 ;  /* 0x0000000400167306 */ /* 0x0044e20000101400 */
[----:B------:R-:W-:Y:S05]  /*0320*/  BRA `(.L_x_1584) ;  /* 0x0000000800f47947 */ /* 0x000fea0003800000 */
.L_x_1580:
        /* <DEDUP_REMOVED lines=8> */
.L_x_1588:
[----:B------:R-:W2:Y:S02]  /*03b0*/  LDG.E.U16 R4, desc[UR36][R4.64] ;  /* 0x0000002404047981 */ /* 0x000ea4000c1e1500 */
[----:B--2---:R-:W-:Y:S01]  /*03c0*/  HADD2.F32 R22, -RZ, R4.H0_H0 ;  /* 0x20000004ff167230 */ /* 0x004fe20000004100 */
[----:B------:R-:W-:Y:S06]  /*03d0*/  BRA `(.L_x_1584) ;  /* 0x0000000800c87947 */ /* 0x000fec0003800000 */
.L_x_1587:
        /* <DEDUP_REMOVED lines=8> */
.L_x_1590:
[----:B------:R-:W2:Y:S02]  /*0460*/  LDG.E.U16 R4, desc[UR36][R4.64] ;  /* 0x0000002404047981 */ /* 0x000ea4000c1e1500 */
[----:B--2---:R-:W-:Y:S01]  /*0470*/  HADD2.F32 R22, -RZ, R4.H0_H0 ;  /* 0x20000004ff167230 */ /* 0x004fe20000004100 */
[----:B------:R-:W-:Y:S06]  /*0480*/  BRA `(.L_x_1584) ;  /* 0x00000008009c7947 */ /* 0x000fec0003800000 */
.L_x_1589:
[----:B------:R-:W2:Y:S01]  /*0490*/  LDG.E.64 R4, desc[UR36][R4.64] ;  /* 0x0000002404047981 */ /* 0x000ea2000c1e1b00 */
[----:B------:R-:W-:Y:S01]  /*04a0*/  UMOV UR4, 0xf0000000 ;  /* 0xf000000000047882 */ /* 0x000fe20000000000 */
[----:B------:R-:W-:Y:S01]  /*04b0*/  UMOV UR5, 0x380fffff ;  /* 0x380fffff00057882 */ /* 0x000fe20000000000 */
[----:B--2---:R-:W0:Y:S01]  /*04c0*/  F2F.F32.F64 R22, R4 ;  /* 0x0000000400167310 */ /* 0x004e220000301000 */
[----:B------:R-:W-:-:S14]  /*04d0*/  DSETP.GEU.AND P0, PT, |R4|, UR4, PT ;  /* 0x0000000404007e2a */ /* 0x000fdc000bf0e200 */
[----:B0-----:R-:W-:Y:S01]  /*04e0*/  @!P0 FMUL R22, R22, 1.175494350822287508e-38 ;  /* 0x0080000016168820 */ /* 0x001fe20000400000 */
[----:B------:R-:W-:Y:S06]  /*04f0*/  BRA `(.L_x_1584) ;  /* 0x0000000800807947 */ /* 0x000fec0003800000 */
.L_x_1579:
        /* <DEDUP_REMOVED lines=12> */
.L_x_1593:
[----:B------:R-:W2:Y:S01]  /*05c0*/  LDG.E.64 R4, desc[UR36][R4.64] ;  /* 0x0000002404047981 */ /* 0x000ea2000c1e1b00 */
[----:B------:R-:W-:Y:S01]  /*05d0*/  UMOV UR4, 0xf0000000 ;  /* 0xf000000000047882 */ /* 0x000fe20000000000 */
[----:B------:R-:W-:Y:S01]  /*05e0*/  UMOV UR5, 0x380fffff ;  /* 0x380fffff00057882 */ /* 0x000fe20000000000 */
[----:B--2---:R-:W0:Y:S01]  /*05f0*/  F2F.F32.F64 R22, R4 ;  /* 0x0000000400167310 */ /* 0x004e220000301000 */
[----:B------:R-:W-:-:S14]  /*0600*/  DSETP.GEU.AND P0, PT, |R4|, UR4, PT ;  /* 0x0000000404007e2a */ /* 0x000fdc000bf0e200 */
[----:B0-----:R-:W-:Y:S01]  /*0610*/  @!P0 FMUL R22, R22, 1.175494350822287508e-38 ;  /* 0x0080000016168820 */ /* 0x001fe20000400000 */
[----:B------:R-:W-:Y:S06]  /*0620*/  BRA `(.L_x_1584) ;  /* 0x0000000800347947 */ /* 0x000fec0003800000 */
.L_x_1592:
        /* <DEDUP_REMOVED lines=24> */
[----:B------:R-:W-:Y:S01]  /*07b0*/  LOP3.LUT R22, R3, 0x80000000, R22, 0xf8, !PT ;  /* 0x8000000003167812 */ /* 0x000fe200078ef816 */
[----:B------:R-:W-:Y:S06]  /*07c0*/  BRA `(.L_x_1584) ;  /* 0x0000000400cc7947 */ /* 0x000fec0003800000 */
.L_x_1595:
        /* <DEDUP_REMOVED lines=9> */
[----:B------:R-:W-:Y:S01]  /*0860*/  @P0 FMUL.FTZ R22, R3, 1.9259299443872358531e-34 ;  /* 0x0780000003160820 */ /* 0x000fe20000410000 */
[----:B------:R-:W-:Y:S02]  /*0870*/  IMAD.SHL.U32 R3, R4, 0x1000000, RZ ;  /* 0x0100000004037824 */ /* 0x000fe400078e00ff */
[----:B------:R-:W-:-:S05]  /*0880*/  @!P0 FADD.FTZ R22, R0, -0.5 ;  /* 0xbf00000000168421 */ /* 0x000fca0000010000 */
[----:B------:R-:W-:Y:S01]  /*0890*/  LOP3.LUT R22, R22, 0x80000000, R3, 0xf8, !PT ;  /* 0x8000000016167812 */ /* 0x000fe200078ef803 */
[----:B------:R-:W-:Y:S06]  /*08a0*/  BRA `(.L_x_1584) ;  /* 0x0000000400947947 */ /* 0x000fec0003800000 */
.L_x_1594:
[----:B------:R-:W2:Y:S02]  /*08b0*/  LDG.E.U16 R4, desc[UR36][R4.64] ;  /* 0x0000002404047981 */ /* 0x000ea4000c1e1500 */
[----:B--2---:R-:W-:Y:S01]  /*08c0*/  IMAD.U32 R22, R4, 0x10000, RZ ;  /* 0x0001000004167824 */ /* 0x004fe200078e00ff */
[----:B------:R-:W-:Y:S06]  /*08d0*/  BRA `(.L_x_1584) ;  /* 0x0000000400887947 */ /* 0x000fec0003800000 */
.L_x_1591:
        /* <DEDUP_REMOVED lines=11> */
.L_x_1598:
        /* <DEDUP_REMOVED lines=20> */
.L_x_1600:
[----:B------:R-:W-:Y:S05]  /*0ad0*/  BSYNC B0 ;  /* 0x0000000000007941 */ /* 0x000fea0003800000 */
.L_x_1599:
[----:B------:R-:W-:Y:S01]  /*0ae0*/  IMAD.SHL.U32 R3, R3, 0x100000, RZ ;  /* 0x0010000003037824 */ /* 0x000fe200078e00ff */
[----:B------:R-:W-:-:S04]  /*0af0*/  LEA R5, R0, 0x3b800000, 0x17 ;  /* 0x3b80000000057811 */ /* 0x000fc800078eb8ff */
[----:B------:R-:W-:Y:S01]  /*0b00*/  LOP3.LUT R22, R5, R3, R22, 0xfe, !PT ;  /* 0x0000000305167212 */ /* 0x000fe200078efe16 */
[----:B------:R-:W-:Y:S06]  /*0b10*/  BRA `(.L_x_1584) ;  /* 0x0000000000f87947 */ /* 0x000fec0003800000 */
.L_x_1597:
        /* <DEDUP_REMOVED lines=20> */
.L_x_1602:
[----:B------:R-:W-:Y:S05]  /*0c60*/  BSYNC B0 ;  /* 0x0000000000007941 */ /* 0x000fea0003800000 */
.L_x_1601:
[----:B------:R-:W-:Y:S01]  /*0c70*/  IMAD.SHL.U32 R3, R3, 0x200000, RZ ;  /* 0x0020000003037824 */ /* 0x000fe200078e00ff */
[----:B------:R-:W-:-:S04]  /*0c80*/  LEA R5, R0, 0x37800000, 0x17 ;  /* 0x3780000000057811 */ /* 0x000fc800078eb8ff */
[----:B------:R-:W-:Y:S01]  /*0c90*/  LOP3.LUT R22, R5, R3, R22, 0xfe, !PT ;  /* 0x0000000305167212 */ /* 0x000fe200078efe16 */
[----:B------:R-:W-:Y:S06]  /*0ca0*/  BRA `(.L_x_1584) ;  /* 0x0000000000947947 */ /* 0x000fec0003800000 */
.L_x_1596:
        /* <DEDUP_REMOVED lines=14> */
.L_x_1583:
        /* <DEDUP_REMOVED lines=16> */
.L_x_1605:
[----:B------:R-:W-:Y:S01]  /*0e90*/  IMAD.MOV.U32 R22, RZ, RZ, RZ ;  /* 0x000000ffff167224 */ /* 0x000fe200078e00ff */
[----:B------:R-:W-:Y:S06]  /*0ea0*/  BRA `(.L_x_1584) ;  /* 0x0000000000147947 */ /* 0x000fec0003800000 */
.L_x_1604:
[----:B------:R-:W2:Y:S02]  /*0eb0*/  LDG.E.64 R22, desc[UR36][R4.64] ;  /* 0x0000002404167981 */ /* 0x000ea4000c1e1b00 */
[----:B--2---:R0:W1:Y:S01]  /*0ec0*/  I2F.U64 R22, R22 ;  /* 0x0000001600167312 */ /* 0x0040620000301000 */
[----:B------:R-:W-:Y:S05]  /*0ed0*/  BRA `(.L_x_1584) ;  /* 0x0000000000087947 */ /* 0x000fea0003800000 */
.L_x_1603:
[----:B------:R-:W2:Y:S02]  /*0ee0*/  LDG.E R4, desc[UR36][R4.64] ;  /* 0x0000002404047981 */ /* 0x000ea4000c1e1900 */
[----:B--2---:R-:W-:-:S07]  /*0ef0*/  I2FP.F32.U32 R22, R4 ;  /* 0x0000000400167245 */ /* 0x004fce0000201000 */
.L_x_1584:
[----:B------:R-:W-:Y:S05]  /*0f00*/  BSYNC B6 ;  /* 0x0000000000067941 */ /* 0x000fea0003800000 */
.L_x_1578:
[----:B------:R-:W2:Y:S02]  /*0f10*/  S2R R16, SR_TID.X ;  /* 0x0000000000107919 */ /* 0x000ea40000002100 */
[----:B--2---:R-:W-:-:S07]  /*0f20*/  VIADD R16, R16, 0x80 ;  /* 0x0000008010107836 */ /* 0x004fce0000000000 */
.L_x_1577:
[----:B------:R-:W-:Y:S05]  /*0f30*/  BSYNC B7 ;  /* 0x0000000000077941 */ /* 0x000fea0003800000 */
.L_x_1576:
[----:B------:R-:W-:Y:S01]  /*0f40*/  ISETP.GE.AND P0, PT, R16, R17, PT ;  /* 0x000000111000720c */ /* 0x000fe20003f06270 */
[----:B------:R-:W-:-:S12]  /*0f50*/  BSSY B7, `(.L_x_1606) ;  /* 0x00000e8000077945 */ /* 0x000fd80003800000 */
[----:B------:R-:W-:Y:S05]  /*0f60*/  @P0 BRA `(.L_x_1607) ;  /* 0x0000000c00980947 */ /* 0x000fea0003800000 */
[----:B0---4-:R-:W0:Y:S01]  /*0f70*/  LDC.64 R4, c[0x0][0x220] ;  /* 0x00008800ff047b82 */ /* 0x011e220000000a00 */
[----:B------:R-:W-:Y:S01]  /*0f80*/  IMAD R0, R2, 0x200, R16 ;  /* 0x0000020002007824 */ /* 0x000fe200078e0210 */
[----:B------:R-:W-:Y:S01]  /*0f90*/  PRMT R6, R19, 0x9910, RZ ;  /* 0x0000991013067816 */ /* 0x000fe200000000ff */
[----:B------:R-:W-:Y:S01]  /*0fa0*/  ULDC UR4, c[0x0][0x230] ;  /* 0x00008c0000047ab9 */ /* 0x000fe20000000800 */
[----:B------:R-:W-:Y:S01]  /*0fb0*/  BSSY B6, `(.L_x_1608) ;  /* 0x00000e0000067945 */ /* 0x000fe20003800000 */
        /* <DEDUP_REMOVED lines=17> */
.L_x_1612:
[----:B------:R-:W2:Y:S02]  /*10d0*/  LDG.E.U8 R4, desc[UR36][R4.64] ;  /* 0x0000002404047981 */ /* 0x000ea4000c1e1100 */
[----:B--2---:R-:W-:Y:S01]  /*10e0*/  I2FP.F32.U32 R24, R4 ;  /* 0x0000000400187245 */ /* 0x004fe20000201000 */
[----:B------:R-:W-:Y:S06]  /*10f0*/  BRA `(.L_x_1614) ;  /* 0x0000000c002c7947 */ /* 0x000fec0003800000 */
.L_x_1611:
        /* <DEDUP_REMOVED lines=9> */
.L_x_1616:
[----:B------:R-:W2:Y:S02]  /*1190*/  LDG.E R4, desc[UR36][R4.64] ;  /* 0x0000002404047981 */ /* 0x000ea4000c1e1900 */
[----:B--2---:R-:W-:Y:S01]  /*11a0*/  I2FP.F32.S32 R24, R4 ;  /* 0x0000000400187245 */ /* 0x004fe20000201400 */
[----:B------:R-:W-:Y:S06]  /*11b0*/  BRA `(.L_x_1614) ;  /* 0x0000000800fc7947 */ /* 0x000fec0003800000 */
.L_x_1615:
[----:B------:R-:W2:Y:S02]  /*11c0*/  LDG.E.U16 R4, desc[UR36][R4.64] ;  /* 0x0000002404047981 */ /* 0x000ea4000c1e1500 */
[----:B--2---:R0:W2:Y:S01]  /*11d0*/  I2F.S16 R24, R4 ;  /* 0x0000000400187306 */ /* 0x0040a20000101400 */
[----:B------:R-:W-:Y:S05]  /*11e0*/  BRA `(.L_x_1614) ;  /* 0x0000000800f07947 */ /* 0x000fea0003800000 */
.L_x_1610:
        /* <DEDUP_REMOVED lines=8> */
.L_x_1618:
[----:B------:R-:W2:Y:S02]  /*1270*/  LDG.E.U16 R4, desc[UR36][R4.64] ;  /* 0x0000002404047981 */ /* 0x000ea4000c1e1500 */
[----:B--2---:R-:W-:Y:S01]  /*1280*/  HADD2.F32 R24, -RZ, R4.H0_H0 ;  /* 0x20000004ff187230 */ /* 0x004fe20000004100 */
[----:B------:R-:W-:Y:S06]  /*1290*/  BRA `(.L_x_1614) ;  /* 0x0000000800c47947 */ /* 0x000fec0003800000 */
.L_x_1617:
        /* <DEDUP_REMOVED lines=8> */
.L_x_1620:
[----:B------:R-:W2:Y:S02]  /*1320*/  LDG.E.U16 R4, desc[UR36][R4.64] ;  /* 0x0000002404047981 */ /* 0x000ea4000c1e1500 */
[----:B--2---:R-:W-:Y:S01]  /*1330*/  HADD2.F32 R24, -RZ, R4.H0_H0 ;  /* 0x20000004ff187230 */ /* 0x004fe20000004100 */
[----:B------:R-:W-:Y:S06]  /*1340*/  BRA `(.L_x_1614) ;  /* 0x0000000800987947 */ /* 0x000fec0003800000 */
.L_x_1619:
[----:B------:R-:W2:Y:S01]  /*1350*/  LDG.E.64 R4, desc[UR36][R4.64] ;  /* 0x0000002404047981 */ /* 0x000ea2000c1e1b00 */
[----:B------:R-:W-:Y:S01]  /*1360*/  UMOV UR4, 0xf0000000 ;  /* 0xf000000000047882 */ /* 0x000fe20000000000 */
[----:B------:R-:W-:Y:S01]  /*1370*/  UMOV UR5, 0x380fffff ;  /* 0x380fffff00057882 */ /* 0x000fe20000000000 */
[----:B--2---:R-:W0:Y:S01]  /*1380*/  F2F.F32.F64 R24, R4 ;  /* 0x0000000400187310 */ /* 0x004e220000301000 */
[----:B------:R-:W-:-:S14]  /*1390*/  DSETP.GEU.AND P0, PT, |R4|, UR4, PT ;  /* 0x0000000404007e2a */ /* 0x000fdc000bf0e200 */
[----:B0-----:R-:W-:Y:S01]  /*13a0*/  @!P0 FMUL R24, R24, 1.175494350822287508e-38 ;  /* 0x0080000018188820 */ /* 0x001fe20000400000 */
[----:B------:R-:W-:Y:S06]  /*13b0*/  BRA `(.L_x_1614) ;  /* 0x00000008007c7947 */ /* 0x000fec0003800000 */
.L_x_1609:
        /* <DEDUP_REMOVED lines=12> */
.L_x_1623:
[----:B------:R-:W2:Y:S01]  /*1480*/  LDG.E.64 R4, desc[UR36][R4.64] ;  /* 0x0000002404047981 */ /* 0x000ea2000c1e1b00 */
[----:B------:R-:W-:Y:S01]  /*1490*/  UMOV UR4, 0xf0000000 ;  /* 0xf000000000047882 */ /* 0x000fe20000000000 */
[----:B------:R-:W-:Y:S01]  /*14a0*/  UMOV UR5, 0x380fffff ;  /* 0x380fffff00057882 */ /* 0x000fe20000000000 */
[----:B--2---:R-:W0:Y:S01]  /*14b0*/  F2F.F32.F64 R24, R4 ;  /* 0x0000000400187310 */ /* 0x004e220000301000 */
[----:B------:R-:W-:-:S14]  /*14c0*/  DSETP.GEU.AND P0, PT, |R4|, UR4, PT ;  /* 0x0000000404007e2a */ /* 0x000fdc000bf0e200 */
[----:B0-----:R-:W-:Y:S01]  /*14d0*/  @!P0 FMUL R24, R24, 1.175494350822287508e-38 ;  /* 0x0080000018188820 */ /* 0x001fe20000400000 */
[----:B------:R-:W-:Y:S06]  /*14e0*/  BRA `(.L_x_1614) ;  /* 0x0000000800307947 */ /* 0x000fec0003800000 */
.L_x_1622:
        /* <DEDUP_REMOVED lines=26> */
.L_x_1625:
        /* <DEDUP_REMOVED lines=13> */
.L_x_1624:
[----:B------:R-:W2:Y:S02]  /*1760*/  LDG.E.U16 R4, desc[UR36][R4.64] ;  /* 0x0000002404047981 */ /* 0x000ea4000c1e1500 */
[----:B--2---:R-:W-:Y:S01]  /*1770*/  IMAD.U32 R24, R4, 0x10000, RZ ;  /* 0x0001000004187824 */ /* 0x004fe200078e00ff */
[----:B------:R-:W-:Y:S06]  /*1780*/  BRA `(.L_x_1614) ;  /* 0x0000000400887947 */ /* 0x000fec0003800000 */
.L_x_1621:
        /* <DEDUP_REMOVED lines=11> */
.L_x_1628:
        /* <DEDUP_REMOVED lines=20> */
.L_x_1630:
[----:B------:R-:W-:Y:S05]  /*1980*/  BSYNC B0 ;  /* 0x0000000000007941 */ /* 0x000fea0003800000 */
.L_x_1629:
[----:B------:R-:W-:Y:S01]  /*1990*/  IMAD.SHL.U32 R3, R3, 0x100000, RZ ;  /* 0x0010000003037824 */ /* 0x000fe200078e00ff */
[----:B------:R-:W-:-:S04]  /*19a0*/  LEA R5, R0, 0x3b800000, 0x17 ;  /* 0x3b80000000057811 */ /* 0x000fc800078eb8ff */
[----:B------:R-:W-:Y:S01]  /*19b0*/  LOP3.LUT R24, R5, R3, R24, 0xfe, !PT ;  /* 0x0000000305187212 */ /* 0x000fe200078efe18 */
[----:B------:R-:W-:Y:S06]  /*19c0*/  BRA `(.L_x_1614) ;  /* 0x0000000000f87947 */ /* 0x000fec0003800000 */
.L_x_1627:
        /* <DEDUP_REMOVED lines=20> */
.L_x_1632:
[----:B------:R-:W-:Y:S05]  /*1b10*/  BSYNC B0 ;  /* 0x0000000000007941 */ /* 0x000fea0003800000 */
.L_x_1631:
[----:B------:R-:W-:Y:S01]  /*1b20*/  IMAD.SHL.U32 R3, R3, 0x200000, RZ ;  /* 0x0020000003037824 */ /* 0x000fe200078e00ff */
[----:B------:R-:W-:-:S04]  /*1b30*/  LEA R5, R0, 0x37800000, 0x17 ;  /* 0x3780000000057811 */ /* 0x000fc800078eb8ff */
[----:B------:R-:W-:Y:S01]  /*1b40*/  LOP3.LUT R24, R5, R3, R24, 0xfe, !PT ;  /* 0x0000000305187212 */ /* 0x000fe200078efe18 */
[----:B------:R-:W-:Y:S06]  /*1b50*/  BRA `(.L_x_1614) ;  /* 0x0000000000947947 */ /* 0x000fec0003800000 */
.L_x_1626:
        /* <DEDUP_REMOVED lines=14> */
.L_x_1613:
        /* <DEDUP_REMOVED lines=15> */
[----:B01-3-5:R-:W-:Y:S05]  /*1d30*/  CALL.ABS.NOINC R14 ;  /* 0x000000000e007343 */ /* 0x02bfea0003c00000 */
.L_x_1635:
[----:B------:R-:W-:Y:S01]  /*1d40*/  IMAD.MOV.U32 R24, RZ, RZ, RZ ;  /* 0x000000ffff187224 */ /* 0x000fe200078e00ff */
[----:B------:R-:W-:Y:S06]  /*1d50*/  BRA `(.L_x_1614) ;  /* 0x0000000000147947 */ /* 0x000fec0003800000 */
.L_x_1634:
[----:B------:R-:W2:Y:S02]  /*1d60*/  LDG.E.64 R24, desc[UR36][R4.64] ;  /* 0x0000002404187981 */ /* 0x000ea4000c1e1b00 */
[----:B--2---:R0:W2:Y:S01]  /*1d70*/  I2F.U64 R24, R24 ;  /* 0x0000001800187312 */ /* 0x0040a20000301000 */
[----:B------:R-:W-:Y:S05]  /*1d80*/  BRA `(.L_x_1614) ;  /* 0x0000000000087947 */ /* 0x000fea0003800000 */
.L_x_1633:
[----:B------:R-:W2:Y:S02]  /*1d90*/  LDG.E R4, desc[UR36][R4.64] ;  /* 0x0000002404047981 */ /* 0x000ea4000c1e1900 */
[----:B--2---:R-:W-:-:S07]  /*1da0*/  I2FP.F32.U32 R24, R4 ;  /* 0x0000000400187245 */ /* 0x004fce0000201000 */
.L_x_1614:
[----:B------:R-:W-:Y:S05]  /*1db0*/  BSYNC B6 ;  /* 0x0000000000067941 */ /* 0x000fea0003800000 */
.L_x_1608:
[----:B------:R-:W-:-:S07]  /*1dc0*/  VIADD R16, R16, 0x80 ;  /* 0x0000008010107836 */ /* 0x000fce0000000000 */
.L_x_1607:
[----:B------:R-:W-:Y:S05]  /*1dd0*/  BSYNC B7 ;  /* 0x0000000000077941 */ /* 0x000fea0003800000 */
.L_x_1606:
[----:B------:R-:W-:Y:S01]  /*1de0*/  ISETP.GE.AND P0, PT, R16, R17, PT ;  /* 0x000000111000720c */ /* 0x000fe20003f06270 */
[----:B------:R-:W-:Y:S01]  /*1df0*/  BSSY B7, `(.L_x_1636) ;  /* 0x00000ea000077945 */ /* 0x000fe20003800000 */
[----:B0-----:R-:W-:Y:S02]  /*1e00*/  IMAD.MOV.U32 R23, RZ, RZ, RZ ;  /* 0x000000ffff177224 */ /* 0x001fe400078e00ff */
[----:B------:R-:W-:-:S09]  /*1e10*/  IMAD.MOV.U32 R18, RZ, RZ, RZ ;  /* 0x000000ffff127224 */ /* 0x000fd200078e00ff */
[----:B------:R-:W-:Y:S05]  /*1e20*/  @P0 BRA `(.L_x_1637) ;  /* 0x0000000c00980947 */ /* 0x000fea0003800000 */
[----:B--2-4-:R-:W0:Y:S01]  /*1e30*/  LDC.64 R4, c[0x0][0x220] ;  /* 0x00008800ff047b82 */ /* 0x014e220000000a00 */
        /* <DEDUP_REMOVED lines=19> */
[----:B--2---:R0:W2:Y:S01]  /*1f70*/  I2F.S16 R18, R4 ;  /* 0x0000000400127306 */ /* 0x0040a20000101400 */
[----:B------:R-:W-:Y:S05]  /*1f80*/  BRA `(.L_x_1644) ;  /* 0x0000000c00387947 */ /* 0x000fea0003800000 */
.L_x_1642:
[----:B------:R-:W2:Y:S02]  /*1f90*/  LDG.E.U8 R4, desc[UR36][R4.64] ;  /* 0x0000002404047981 */ /* 0x000ea4000c1e1100 */
[----:B--2---:R-:W-:Y:S01]  /*1fa0*/  I2FP.F32.U32 R18, R4 ;  /* 0x0000000400127245 */ /* 0x004fe20000201000 */
[----:B------:R-:W-:Y:S06]  /*1fb0*/  BRA `(.L_x_1644) ;  /* 0x0000000c002c7947 */ /* 0x000fec0003800000 */
.L_x_1641:
        /* <DEDUP_REMOVED lines=9> */
.L_x_1646:
[----:B------:R-:W2:Y:S02]  /*2050*/  LDG.E R4, desc[UR36][R4.64] ;  /* 0x0000002404047981 */ /* 0x000ea4000c1e1900 */
[----:B--2---:R-:W-:Y:S01]  /*2060*/  I2FP.F32.S32 R18, R4 ;  /* 0x0000000400127245 */ /* 0x004fe20000201400 */
[----:B------:R-:W-:Y:S06]  /*2070*/  BRA `(.L_x_1644) ;  /* 0x0000000800fc7947 */ /* 0x000fec0003800000 */
.L_x_1645:
[----:B------:R-:W2:Y:S02]  /*2080*/  LDG.E.U16 R4, desc[UR36][R4.64] ;  /* 0x0000002404047981 */ /* 0x000ea4000c1e1500 */
[----:B--2---:R4:W0:Y:S01]  /*2090*/  I2F.S16 R18, R4 ;  /* 0x0000000400127306 */ /* 0x0048220000101400 */
[----:B------:R-:W-:Y:S05]  /*20a0*/  BRA `(.L_x_1644) ;  /* 0x0000000800f07947 */ /* 0x000fea0003800000 */
.L_x_1640:
        /* <DEDUP_REMOVED lines=8> */
.L_x_1648:
[----:B------:R-:W2:Y:S02]  /*2130*/  LDG.E.U16 R4, desc[UR36][R4.64] ;  /* 0x0000002404047981 */ /* 0x000ea4000c1e1500 */
[----:B--2---:R-:W-:Y:S01]  /*2140*/  HADD2.F32 R18, -RZ, R4.H0_H0 ;  /* 0x20000004ff127230 */ /* 0x004fe20000004100 */
[----:B------:R-:W-:Y:S06]  /*2150*/  BRA `(.L_x_1644) ;  /* 0x0000000800c47947 */ /* 0x000fec0003800000 */
.L_x_1647:
        /* <DEDUP_REMOVED lines=8> */
.L_x_1650:
[----:B------:R-:W2:Y:S02]  /*21e0*/  LDG.E.U16 R4, desc[UR36][R4.64] ;  /* 0x0000002404047981 */ /* 0x000ea4000c1e1500 */
[----:B--2---:R-:W-:Y:S01]  /*21f0*/  HADD2.F32 R18, -RZ, R4.H0_H0 ;  /* 0x20000004ff127230 */ /* 0x004fe20000004100 */
[----:B------:R-:W-:Y:S06]  /*2200*/  BRA `(.L_x_1644) ;  /* 0x0000000800987947 */ /* 0x000fec0003800000 */
.L_x_1649:
[----:B------:R-:W2:Y:S01]  /*2210*/  LDG.E.64 R4, desc[UR36][R4.64] ;  /* 0x0000002404047981 */ /* 0x000ea2000c1e1b00 */
[----:B------:R-:W-:Y:S01]  /*2220*/  UMOV UR4, 0xf0000000 ;  /* 0xf000000000047882 */ /* 0x000fe20000000000 */
[----:B------:R-:W-:Y:S01]  /*2230*/  UMOV UR5, 0x380fffff ;  /* 0x380fffff00057882 */ /* 0x000fe20000000000 */
[----:B--2---:R-:W0:Y:S01]  /*2240*/  F2F.F32.F64 R18, R4 ;  /* 0x0000000400127310 */ /* 0x004e220000301000 */
[----:B------:R-:W-:-:S14]  /*2250*/  DSETP.GEU.AND P0, PT, |R4|, UR4, PT ;  /* 0x0000000404007e2a */ /* 0x000fdc000bf0e200 */
[----:B0-----:R-:W-:Y:S01]  /*2260*/  @!P0 FMUL R18, R18, 1.175494350822287508e-38 ;  /* 0x0080000012128820 */ /* 0x001fe20000400000 */
[----:B------:R-:W-:Y:S06]  /*2270*/  BRA `(.L_x_1644) ;  /* 0x00000008007c7947 */ /* 0x000fec0003800000 */
.L_x_1639:
        /* <DEDUP_REMOVED lines=12> */
.L_x_1653:
[----:B------:R-:W2:Y:S01]  /*2340*/  LDG.E.64 R4, desc[UR36][R4.64] ;  /* 0x0000002404047981 */ /* 0x000ea2000c1e1b00 */
[----:B------:R-:W-:Y:S01]  /*2350*/  UMOV UR4, 0xf0000000 ;  /* 0xf000000000047882 */ /* 0x000fe20000000000 */
[----:B------:R-:W-:Y:S01]  /*2360*/  UMOV UR5, 0x380fffff ;  /* 0x380fffff00057882 */ /* 0x000fe20000000000 */
[----:B--2---:R-:W0:Y:S01]  /*2370*/  F2F.F32.F64 R18, R4 ;  /* 0x0000000400127310 */ /* 0x004e220000301000 */
[----:B------:R-:W-:-:S14]  /*2380*/  DSETP.GEU.AND P0, PT, |R4|, UR4, PT ;  /* 0x0000000404007e2a */ /* 0x000fdc000bf0e200 */
[----:B0-----:R-:W-:Y:S01]  /*2390*/  @!P0 FMUL R18, R18, 1.175494350822287508e-38 ;  /* 0x0080000012128820 */ /* 0x001fe20000400000 */
[----:B------:R-:W-:Y:S06]  /*23a0*/  BRA `(.L_x_1644) ;  /* 0x0000000800307947 */ /* 0x000fec0003800000 */
.L_x_1652:
        /* <DEDUP_REMOVED lines=26> */
.L_x_1655:
        /* <DEDUP_REMOVED lines=13> */
.L_x_1654:
[----:B------:R-:W2:Y:S02]  /*2620*/  LDG.E.U16 R4, desc[UR36][R4.64] ;  /* 0x0000002404047981 */ /* 0x000ea4000c1e1500 */
[----:B--2---:R-:W-:Y:S01]  /*2630*/  IMAD.U32 R18, R4, 0x10000, RZ ;  /* 0x0001000004127824 */ /* 0x004fe200078e00ff */
[----:B------:R-:W-:Y:S06]  /*2640*/  BRA `(.L_x_1644) ;  /* 0x0000000400887947 */ /* 0x000fec0003800000 */
.L_x_1651:
        /* <DEDUP_REMOVED lines=11> */
.L_x_1658:
        /* <DEDUP_REMOVED lines=20> */
.L_x_1660:
[----:B------:R-:W-:Y:S05]  /*2840*/  BSYNC B0 ;  /* 0x0000000000007941 */ /* 0x000fea0003800000 */
.L_x_1659:
[----:B------:R-:W-:Y:S01]  /*2850*/  IMAD.SHL.U32 R3, R3, 0x100000, RZ ;  /* 0x0010000003037824 */ /* 0x000fe200078e00ff */
[----:B------:R-:W-:-:S04]  /*2860*/  LEA R5, R0, 0x3b800000, 0x17 ;  /* 0x3b80000000057811 */ /* 0x000fc800078eb8ff */
[----:B------:R-:W-:Y:S01]  /*2870*/  LOP3.LUT R18, R5, R3, R18, 0xfe, !PT ;  /* 0x0000000305127212 */ /* 0x000fe200078efe12 */
[----:B------:R-:W-:Y:S06]  /*2880*/  BRA `(.L_x_1644) ;  /* 0x0000000000f87947 */ /* 0x000fec0003800000 */
.L_x_1657:
        /* <DEDUP_REMOVED lines=20> */
.L_x_1662:
[----:B------:R-:W-:Y:S05]  /*29d0*/  BSYNC B0 ;  /* 0x0000000000007941 */ /* 0x000fea0003800000 */
.L_x_1661:
[----:B------:R-:W-:Y:S01]  /*29e0*/  IMAD.SHL.U32 R3, R3, 0x200000, RZ ;  /* 0x0020000003037824 */ /* 0x000fe200078e00ff */
[----:B------:R-:W-:-:S04]  /*29f0*/  LEA R5, R0, 0x37800000, 0x17 ;  /* 0x3780000000057811 */ /* 0x000fc800078eb8ff */
[----:B------:R-:W-:Y:S01]  /*2a00*/  LOP3.LUT R18, R5, R3, R18, 0xfe, !PT ;  /* 0x0000000305127212 */ /* 0x000fe200078efe12 */
[----:B------:R-:W-:Y:S06]  /*2a10*/  BRA `(.L_x_1644) ;  /* 0x0000000000947947 */ /* 0x000fec0003800000 */
.L_x_1656:
        /* <DEDUP_REMOVED lines=14> */
.L_x_1643:
        /* <DEDUP_REMOVED lines=16> */
.L_x_1665:
[----:B------:R-:W-:Y:S01]  /*2c00*/  IMAD.MOV.U32 R18, RZ, RZ, RZ ;  /* 0x000000ffff127224 */ /* 0x000fe200078e00ff */
[----:B------:R-:W-:Y:S06]  /*2c10*/  BRA `(.L_x_1644) ;  /* 0x0000000000147947 */ /* 0x000fec0003800000 */
.L_x_1664:
[----:B------:R-:W2:Y:S02]  /*2c20*/  LDG.E.64 R4, desc[UR36][R4.64] ;  /* 0x0000002404047981 */ /* 0x000ea4000c1e1b00 */
[----:B--2---:R0:W2:Y:S01]  /*2c30*/  I2F.U64 R18, R4 ;  /* 0x0000000400127312 */ /* 0x0040a20000301000 */
[----:B------:R-:W-:Y:S05]  /*2c40*/  BRA `(.L_x_1644) ;  /* 0x0000000000087947 */ /* 0x000fea0003800000 */
.L_x_1663:
[----:B------:R-:W2:Y:S02]  /*2c50*/  LDG.E R4, desc[UR36][R4.64] ;  /* 0x0000002404047981 */ /* 0x000ea4000c1e1900 */
[----:B--2---:R-:W-:-:S07]  /*2c60*/  I2FP.F32.U32 R18, R4 ;  /* 0x0000000400127245 */ /* 0x004fce0000201000 */
.L_x_1644:
[----:B------:R-:W-:Y:S05]  /*2c70*/  BSYNC B6 ;  /* 0x0000000000067941 */ /* 0x000fea0003800000 */
.L_x_1638:
[----:B------:R-:W-:-:S07]  /*2c80*/  VIADD R16, R16, 0x80 ;  /* 0x0000008010107836 */ /* 0x000fce0000000000 */
.L_x_1637:
[----:B------:R-:W-:Y:S05]  /*2c90*/  BSYNC B7 ;  /* 0x0000000000077941 */ /* 0x000fea0003800000 */
.L_x_1636:
[----:B------:R-:W-:Y:S01]  /*2ca0*/  ISETP.GE.AND P0, PT, R16, R17, PT ;  /* 0x000000111000720c */ /* 0x000fe20003f06270 */
[----:B------:R-:W-:-:S12]  /*2cb0*/  BSSY B6, `(.L_x_1666) ;  /* 0x00000e1000067945 */ /* 0x000fd80003800000 */
[----:B------:R-:W-:Y:S05]  /*2cc0*/  @P0 BRA `(.L_x_1667) ;  /* 0x0000000c007c0947 */ /* 0x000fea0003800000 */
[----:B0-2-4-:R-:W0:Y:S01]  /*2cd0*/  LDC.64 R4, c[0x0][0x220] ;  /* 0x00008800ff047b82 */ /* 0x015e220000000a00 */
        /* <DEDUP_REMOVED lines=19> */
.L_x_1671:
[----:B------:R-:W2:Y:S02]  /*2e10*/  LDG.E.U8 R4, desc[UR36][R4.64] ;  /* 0x0000002404047981 */ /* 0x000ea4000c1e1100 */
[----:B--2---:R-:W-:Y:S01]  /*2e20*/  I2FP.F32.U32 R23, R4 ;  /* 0x0000000400177245 */ /* 0x004fe20000201000 */
[----:B------:R-:W-:Y:S06]  /*2e30*/  BRA `(.L_x_1667) ;  /* 0x0000000c00207947 */ /* 0x000fec0003800000 */
.L_x_1670:
        /* <DEDUP_REMOVED lines=9> */
.L_x_1674:
[----:B------:R-:W2:Y:S02]  /*2ed0*/  LDG.E R4, desc[UR36][R4.64] ;  /* 0x0000002404047981 */ /* 0x000ea4000c1e1900 */
[----:B--2---:R-:W-:Y:S01]  /*2ee0*/  I2FP.F32.S32 R23, R4 ;  /* 0x0000000400177245 */ /* 0x004fe20000201400 */
[----:B------:R-:W-:Y:S06]  /*2ef0*/  BRA `(.L_x_1667) ;  /* 0x0000000800f07947 */ /* 0x000fec0003800000 */
.L_x_1673:
[----:B------:R-:W2:Y:S02]  /*2f00*/  LDG.E.U16 R4, desc[UR36][R4.64] ;  /* 0x0000002404047981 */ /* 0x000ea4000c1e1500 */
[----:B--2---:R0:W2:Y:S01]  /*2f10*/  I2F.S16 R23, R4 ;  /* 0x0000000400177306 */ /* 0x0040a20000101400 */
[----:B------:R-:W-:Y:S05]  /*2f20*/  BRA `(.L_x_1667) ;  /* 0x0000000800e47947 */ /* 0x000fea0003800000 */
.L_x_1669:
        /* <DEDUP_REMOVED lines=8> */
.L_x_1676:
[----:B------:R-:W2:Y:S02]  /*2fb0*/  LDG.E.U16 R4, desc[UR36][R4.64] ;  /* 0x0000002404047981 */ /* 0x000ea4000c1e1500 */
[----:B--2---:R-:W-:Y:S01]  /*2fc0*/  HADD2.F32 R23, -RZ, R4.H0_H0 ;  /* 0x20000004ff177230 */ /* 0x004fe20000004100 */
[----:B------:R-:W-:Y:S06]  /*2fd0*/  BRA `(.L_x_1667) ;  /* 0x0000000800b87947 */ /* 0x000fec0003800000 */
.L_x_1675:
        /* <DEDUP_REMOVED lines=8> */
.L_x_1678:
[----:B------:R-:W2:Y:S02]  /*3060*/  LDG.E.U16 R4, desc[UR36][R4.64] ;  /* 0x0000002404047981 */ /* 0x000ea4000c1e1500 */
[----:B--2---:R-:W-:Y:S01]  /*3070*/  HADD2.F32 R23, -RZ, R4.H0_H0 ;  /* 0x20000004ff177230 */ /* 0x004fe20000004100 */
[----:B------:R-:W-:Y:S06]  /*3080*/  BRA `(.L_x_1667) ;  /* 0x00000008008c7947 */ /* 0x000fec0003800000 */
.L_x_1677:
[----:B------:R-:W2:Y:S01]  /*3090*/  LDG.E.64 R4, desc[UR36][R4.64] ;  /* 0x0000002404047981 */ /* 0x000ea2000c1e1b00 */
[----:B------:R-:W-:Y:S01]  /*30a0*/  UMOV UR4, 0xf0000000 ;  /* 0xf000000000047882 */ /* 0x000fe20000000000 */
[----:B------:R-:W-:Y:S01]  /*30b0*/  UMOV UR5, 0x380fffff ;  /* 0x380fffff00057882 */ /* 0x000fe20000000000 */
[----:B--2---:R-:W0:Y:S01]  /*30c0*/  F2F.F32.F64 R23, R4 ;  /* 0x0000000400177310 */ /* 0x004e220000301000 */
[----:B------:R-:W-:-:S14]  /*30d0*/  DSETP.GEU.AND P0, PT, |R4|, UR4, PT ;  /* 0x0000000404007e2a */ /* 0x000fdc000bf0e200 */
[----:B0-----:R-:W-:Y:S01]  /*30e0*/  @!P0 FMUL R23, R23, 1.175494350822287508e-38 ;  /* 0x0080000017178820 */ /* 0x001fe20000400000 */
[----:B------:R-:W-:Y:S06]  /*30f0*/  BRA `(.L_x_1667) ;  /* 0x0000000800707947 */ /* 0x000fec0003800000 */
.L_x_1668:
        /* <DEDUP_REMOVED lines=12> */
.L_x_1681:
[----:B------:R-:W2:Y:S01]  /*31c0*/  LDG.E.64 R4, desc[UR36][R4.64] ;  /* 0x0000002404047981 */ /* 0x000ea2000c1e1b00 */
[----:B------:R-:W-:Y:S01]  /*31d0*/  UMOV UR4, 0xf0000000 ;  /* 0xf000000000047882 */ /* 0x000fe20000000000 */
[----:B------:R-:W-:Y:S01]  /*31e0*/  UMOV UR5, 0x380fffff ;  /* 0x380fffff00057882 */ /* 0x000fe20000000000 */
[----:B--2---:R-:W0:Y:S01]  /*31f0*/  F2F.F32.F64 R23, R4 ;  /* 0x0000000400177310 */ /* 0x004e220000301000 */
[----:B------:R-:W-:-:S14]  /*3200*/  DSETP.GEU.AND P0, PT, |R4|, UR4, PT ;  /* 0x0000000404007e2a */ /* 0x000fdc000bf0e200 */
[----:B0-----:R-:W-:Y:S01]  /*3210*/  @!P0 FMUL R23, R23, 1.175494350822287508e-38 ;  /* 0x0080000017178820 */ /* 0x001fe20000400000 */
[----:B------:R-:W-:Y:S06]  /*3220*/  BRA `(.L_x_1667) ;  /* 0x0000000800247947 */ /* 0x000fec0003800000 */
.L_x_1680:
        /* <DEDUP_REMOVED lines=26> */
.L_x_1683:
        /* <DEDUP_REMOVED lines=11> */
[----:B------:R-:W-:Y:S01]  /*3480*/  LOP3.LUT R23, R23, 0x80000000, R0, 0xf8, !PT ;  /* 0x8000000017177812 */ /* 0x000fe200078ef800 */
[----:B------:R-:W-:Y:S06]  /*3490*/  BRA `(.L_x_1667) ;  /* 0x0000000400887947 */ /* 0x000fec0003800000 */
.L_x_1682:
[----:B------:R-:W2:Y:S02]  /*34a0*/  LDG.E.U16 R4, desc[UR36][R4.64] ;  /* 0x0000002404047981 */ /* 0x000ea4000c1e1500 */
[----:B--2---:R-:W-:Y:S01]  /*34b0*/  IMAD.U32 R23, R4, 0x10000, RZ ;  /* 0x0001000004177824 */ /* 0x004fe200078e00ff */
[----:B------:R-:W-:Y:S06]  /*34c0*/  BRA `(.L_x_1667) ;  /* 0x00000004007c7947 */ /* 0x000fec0003800000 */
.L_x_1679:
        /* <DEDUP_REMOVED lines=11> */
.L_x_1686:
[----:B------:R-:W2:Y:S02]  /*3580*/  LDG.E.U8 R3, desc[UR36][R4.64] ;  /* 0x0000002404037981 */ /* 0x000ea4000c1e1100 */
        /* <DEDUP_REMOVED lines=18> */
.L_x_1688:
[----:B------:R-:W-:Y:S05]  /*36b0*/  BSYNC B0 ;  /* 0x0000000000007941 */ /* 0x000fea0003800000 */
.L_x_1687:
[----:B------:R-:W-:Y:S01]  /*36c0*/  IMAD.SHL.U32 R3, R3, 0x100000, RZ ;  /* 0x0010000003037824 */ /* 0x000fe200078e00ff */
[----:B------:R-:W-:-:S04]  /*36d0*/  LEA R0, R0, 0x3b800000, 0x17 ;  /* 0x3b80000000007811 */ /* 0x000fc800078eb8ff */
[----:B------:R-:W-:Y:S01]  /*36e0*/  LOP3.LUT R23, R0, R3, R23, 0xfe, !PT ;  /* 0x0000000300177212 */ /* 0x000fe200078efe17 */
[----:B------:R-:W-:Y:S06]  /*36f0*/  BRA `(.L_x_1667) ;  /* 0x0000000000f07947 */ /* 0x000fec0003800000 */
.L_x_1685:
        /* <DEDUP_REMOVED lines=19> */
.L_x_1690:
[----:B------:R-:W-:Y:S05]  /*3830*/  BSYNC B0 ;  /* 0x0000000000007941 */ /* 0x000fea0003800000 */
.L_x_1689:
[----:B------:R-:W-:Y:S01]  /*3840*/  IMAD.SHL.U32 R3, R3, 0x200000, RZ ;  /* 0x0020000003037824 */ /* 0x000fe200078e00ff */
[----:B------:R-:W-:-:S04]  /*3850*/  LEA R0, R0, 0x37800000, 0x17 ;  /* 0x3780000000007811 */ /* 0x000fc800078eb8ff */
[----:B------:R-:W-:Y:S01]  /*3860*/  LOP3.LUT R23, R0, R3, R23, 0xfe, !PT ;  /* 0x0000000300177212 */ /* 0x000fe200078efe17 */
[----:B------:R-:W-:Y:S06]  /*3870*/  BRA `(.L_x_1667) ;  /* 0x0000000000907947 */ /* 0x000fec0003800000 */
.L_x_1684:
        /* <DEDUP_REMOVED lines=14> */
.L_x_1672:
        /* <DEDUP_REMOVED lines=16> */
.L_x_1693:
[----:B------:R-:W-:Y:S05]  /*3a60*/  BRA `(.L_x_1667) ;  /* 0x0000000000147947 */ /* 0x000fea0003800000 */
.L_x_1692:
[----:B------:R-:W2:Y:S02]  /*3a70*/  LDG.E.64 R4, desc[UR36][R4.64] ;  /* 0x0000002404047981 */ /* 0x000ea4000c1e1b00 */
[----:B--2---:R0:W2:Y:S01]  /*3a80*/  I2F.U64 R23, R4 ;  /* 0x0000000400177312 */ /* 0x0040a20000301000 */
[----:B------:R-:W-:Y:S05]  /*3a90*/  BRA `(.L_x_1667) ;  /* 0x0000000000087947 */ /* 0x000fea0003800000 */
.L_x_1691:
[----:B------:R-:W2:Y:S02]  /*3aa0*/  LDG.E R4, desc[UR36][R4.64] ;  /* 0x0000002404047981 */ /* 0x000ea4000c1e1900 */
[----:B--2---:R-:W-:-:S07]  /*3ab0*/  I2FP.F32.U32 R23, R4 ;  /* 0x0000000400177245 */ /* 0x004fce0000201000 */
.L_x_1667:
[----:B------:R-:W-:Y:S05]  /*3ac0*/  BSYNC B6 ;  /* 0x0000000000067941 */ /* 0x000fea0003800000 */
.L_x_1666:
[----:B------:R-:W0:Y:S01]  /*3ad0*/  S2R R19, SR_TID.X ;  /* 0x0000000000137919 */ /* 0x000e220000002100 */
[----:B------:R-:W1:Y:S01]  /*3ae0*/  LDC.U8 R16, c[0x0][0x234] ;  /* 0x00008d00ff107b82 */ /* 0x000e620000000000 */
[----:B------:R-:W-:Y:S01]  /*3af0*/  BSSY B0, `(.L_x_1694) ;  /* 0x0000027000007945 */ /* 0x000fe20003800000 */
[CC--:B0-----:R-:W-:Y:S01]  /*3b00*/  ISETP.GE.AND P2, PT, R19.reuse, R17.reuse, PT ;  /* 0x000000111300720c */ /* 0x0c1fe20003f46270 */
[C---:B------:R-:W-:Y:S02]  /*3b10*/  VIADD R0, R19.reuse, 0x100 ;  /* 0x0000010013007836 */ /* 0x040fe40000000000 */
[C---:B--2-4-:R-:W-:Y:S02]  /*3b20*/  VIADD R4, R19.reuse, 0x180 ;  /* 0x0000018013047836 */ /* 0x054fe40000000000 */
[----:B------:R-:W-:Y:S01]  /*3b30*/  VIADD R26, R19, 0x80 ;  /* 0x00000080131a7836 */ /* 0x000fe20000000000 */
[-C--:B------:R-:W-:Y:S02]  /*3b40*/  ISETP.GE.AND P0, PT, R0, R17.reuse, PT ;  /* 0x000000110000720c */ /* 0x080fe40003f06270 */
[----:B------:R-:W-:-:S02]  /*3b50*/  ISETP.GE.AND P1, PT, R4, R17, PT ;  /* 0x000000110400720c */ /* 0x000fc40003f26270 */
[----:B------:R-:W-:-:S03]  /*3b60*/  ISETP.GE.AND P4, PT, R26, R17, PT ;  /* 0x000000111a00720c */ /* 0x000fc60003f86270 */
[----:B------:R-:W-:Y:S10]  /*3b70*/  @P2 BRA `(.L_x_1695) ;  /* 0x0000000000782947 */ /* 0x000ff40003800000 */
[C---:B-1-3-5:R-:W-:Y:S01]  /*3b80*/  FADD.FTZ R3, |R22|.reuse, -RZ ;  /* 0x800000ff16037221 */ /* 0x06afe20000010200 */
        /* <DEDUP_REMOVED lines=10> */
[----:B------:R-:W-:Y:S01]  /*3c30*/  FADD.FTZ R3, -R3, -RZ ;  /* 0x800000ff03037221 */ /* 0x000fe20000010100 */
[----:B------:R-:W-:-:S02]  /*3c40*/  FSEL R4, R4, 0.0052134888246655464172, P3 ;  /* 0x3baad5ea04047808 */ /* 0x000fc40001800000 */
[----:B------:R-:W-:Y:S01]  /*3c50*/  FSEL R6, -R6, -0.026868773624300956726, P3 ;  /* 0xbcdc1be706067808 */ /* 0x000fe20001800100 */
[C---:B------:R-:W-:Y:S01]  /*3c60*/  FFMA.FTZ R5, R0.reuse, R5, R7 ;  /* 0x0000000500057223 */ /* 0x040fe20000010007 */
[----:B------:R-:W-:Y:S01]  /*3c70*/  IMAD.MOV.U32 R7, RZ, RZ, 0x3e235519 ;  /* 0x3e235519ff077424 */ /* 0x000fe200078e00ff */
[----:B------:R-:W-:Y:S02]  /*3c80*/  FSEL R3, R3, R22, P3 ;  /* 0x0000001603037208 */ /* 0x000fe40001800000 */
        /* <DEDUP_REMOVED lines=12> */
[----:B------:R-:W-:-:S07]  /*3d50*/  @P3 LOP3.LUT R4, R3, 0x80000000, R22, 0xb8, !PT ;  /* 0x8000000003043812 */ /* 0x000fce00078eb816 */
.L_x_1695:
[----:B------:R-:W-:Y:S05]  /*3d60*/  BSYNC B0 ;  /* 0x0000000000007941 */ /* 0x000fea0003800000 */
.L_x_1694:
[----:B------:R-:W-:Y:S04]  /*3d70*/  BSSY B0, `(.L_x_1696) ;  /* 0x0000020000007945 */ /* 0x000fe80003800000 */
[----:B------:R-:W-:Y:S05]  /*3d80*/  @P4 BRA `(.L_x_1697) ;  /* 0x0000000000784947 */ /* 0x000fea0003800000 */
[C---:B-----5:R-:W-:Y:S01]  /*3d90*/  FADD.FTZ R3, |R24|.reuse, -RZ ;  /* 0x800000ff18037221 */ /* 0x060fe20000010200 */
        /* <DEDUP_REMOVED lines=15> */
[----:B-1-3--:R-:W-:Y:S02]  /*3e90*/  FSEL R22, R3, R24, P3 ;  /* 0x0000001803167208 */ /* 0x00afe40001800000 */
        /* <DEDUP_REMOVED lines=13> */
.L_x_1697:
[----:B------:R-:W-:Y:S05]  /*3f70*/  BSYNC B0 ;  /* 0x0000000000007941 */ /* 0x000fea0003800000 */
.L_x_1696:
        /* <DEDUP_REMOVED lines=32> */
.L_x_1699:
[----:B------:R-:W-:Y:S05]  /*4180*/  BSYNC B0 ;  /* 0x0000000000007941 */ /* 0x000fea0003800000 */
.L_x_1698:
[----:B------:R-:W-:Y:S04]  /*4190*/  BSSY B0, `(.L_x_1700) ;  /* 0x0000020000007945 */ /* 0x000fe80003800000 */
[----:B------:R-:W-:Y:S05]  /*41a0*/  @P1 BRA `(.L_x_1701) ;  /* 0x0000000000781947 */ /* 0x000fea0003800000 */
[C---:B-----5:R-:W-:Y:S01]  /*41b0*/  FADD.FTZ R3, |R23|.reuse, -RZ ;  /* 0x800000ff17037221 */ /* 0x060fe20000010200 */
        /* <DEDUP_REMOVED lines=29> */
.L_x_1701:
[----:B------:R-:W-:Y:S05]  /*4390*/  BSYNC B0 ;  /* 0x0000000000007941 */ /* 0x000fea0003800000 */
.L_x_1700:
[----:B------:R-:W-:Y:S04]  /*43a0*/  BSSY B6, `(.L_x_1702) ;  /* 0x0000100000067945 */ /* 0x000fe80003800000 */
[----:B------:R-:W-:Y:S05]  /*43b0*/  @P2 BRA `(.L_x_1703) ;  /* 0x0000000c00f82947 */ /* 0x000fea0003800000 */
[----:B------:R-:W0:Y:S01]  /*43c0*/  LDC.64 R8, c[0x0][0x218] ;  /* 0x00008600ff087b82 */ /* 0x000e220000000a00 */
[----:B-1----:R-:W-:Y:S01]  /*43d0*/  PRMT R0, R16, 0x9910, RZ ;  /* 0x0000991010007816 */ /* 0x002fe200000000ff */
        /* <DEDUP_REMOVED lines=15> */
[----:B------:R-:W0:Y:S01]  /*44d0*/  F2I.FTZ.TRUNC.NTZ R3, R4 ;  /* 0x0000000400037305 */ /* 0x000e22000021f100 */
[----:B------:R-:W-:Y:S01]  /*44e0*/  IMAD.MOV.U32 R19, RZ, RZ, R26 ;  /* 0x000000ffff137224 */ /* 0x000fe200078e001a */
[----:B0-----:R0:W-:Y:S01]  /*44f0*/  STG.E.U8 desc[UR36][R8.64], R3 ;  /* 0x0000000308007986 */ /* 0x0011e2000c101124 */
[----:B------:R-:W-:Y:S05]  /*4500*/  BRA `(.L_x_1703) ;  /* 0x0000000c00a47947 */ /* 0x000fea0003800000 */
.L_x_1707:
[----:B------:R-:W0:Y:S01]  /*4510*/  F2I.S64.TRUNC R4, R4 ;  /* 0x0000000400047311 */ /* 0x000e22000020d900 */
[----:B------:R-:W-:Y:S02]  /*4520*/  IMAD.MOV.U32 R19, RZ, RZ, R26 ;  /* 0x000000ffff137224 */ /* 0x000fe400078e001a */
[----:B0-----:R-:W-:-:S05]  /*4530*/  IMAD.MOV.U32 R3, RZ, RZ, R4 ;  /* 0x000000ffff037224 */ /* 0x001fca00078e0004 */
[----:B------:R0:W-:Y:S01]  /*4540*/  STG.E.U8 desc[UR36][R8.64], R3 ;  /* 0x0000000308007986 */ /* 0x0001e2000c101124 */
[----:B------:R-:W-:Y:S05]  /*4550*/  BRA `(.L_x_1703) ;  /* 0x0000000c00907947 */ /* 0x000fea0003800000 */
.L_x_1706:
[----:B------:R-:W-:-:S13]  /*4560*/  ISETP.NE.AND P0, PT, R0, 0x2, PT ;  /* 0x000000020000780c */ /* 0x000fda0003f05270 */
[----:B------:R-:W-:Y:S05]  /*4570*/  @!P0 BRA `(.L_x_1709) ;  /* 0x0000000000308947 */ /* 0x000fea0003800000 */
[----:B------:R-:W-:-:S13]  /*4580*/  ISETP.NE.AND P0, PT, R0, 0x3, PT ;  /* 0x000000030000780c */ /* 0x000fda0003f05270 */
[----:B------:R-:W-:Y:S05]  /*4590*/  @!P0 BRA `(.L_x_1710) ;  /* 0x0000000000188947 */ /* 0x000fea0003800000 */
[----:B------:R-:W-:-:S13]  /*45a0*/  ISETP.NE.AND P0, PT, R0, 0x4, PT ;  /* 0x000000040000780c */ /* 0x000fda0003f05270 */
[----:B------:R-:W-:Y:S05]  /*45b0*/  @P0 BRA `(.L_x_1708) ;  /* 0x0000000c00140947 */ /* 0x000fea0003800000 */
[----:B------:R-:W0:Y:S01]  /*45c0*/  F2I.S64.TRUNC R4, R4 ;  /* 0x0000000400047311 */ /* 0x000e22000020d900 */
[----:B------:R-:W-:Y:S01]  /*45d0*/  IMAD.MOV.U32 R19, RZ, RZ, R26 ;  /* 0x000000ffff137224 */ /* 0x000fe200078e001a */
[----:B0-----:R2:W-:Y:S01]  /*45e0*/  STG.E.64 desc[UR36][R8.64], R4 ;  /* 0x0000000408007986 */ /* 0x0015e2000c101b24 */
[----:B------:R-:W-:Y:S05]  /*45f0*/  BRA `(.L_x_1703) ;  /* 0x0000000c00687947 */ /* 0x000fea0003800000 */
.L_x_1710:
[----:B------:R-:W0:Y:S01]  /*4600*/  F2I.FTZ.TRUNC.NTZ R3, R4 ;  /* 0x0000000400037305 */ /* 0x000e22000021f100 */
[----:B------:R-:W-:Y:S01]  /*4610*/  IMAD.MOV.U32 R19, RZ, RZ, R26 ;  /* 0x000000ffff137224 */ /* 0x000fe200078e001a */
[----:B0-----:R4:W-:Y:S01]  /*4620*/  STG.E desc[UR36][R8.64], R3 ;  /* 0x0000000308007986 */ /* 0x0019e2000c101924 */
[----:B------:R-:W-:Y:S05]  /*4630*/  BRA `(.L_x_1703) ;  /* 0x0000000c00587947 */ /* 0x000fea0003800000 */
.L_x_1709:
[----:B------:R-:W0:Y:S01]  /*4640*/  F2I.FTZ.TRUNC.NTZ R3, R4 ;  /* 0x0000000400037305 */ /* 0x000e22000021f100 */
[----:B------:R-:W-:Y:S01]  /*4650*/  IMAD.MOV.U32 R19, RZ, RZ, R26 ;  /* 0x000000ffff137224 */ /* 0x000fe200078e001a */
[----:B0-----:R0:W-:Y:S01]  /*4660*/  STG.E.U16 desc[UR36][R8.64], R3 ;  /* 0x0000000308007986 */ /* 0x0011e2000c101524 */
[----:B------:R-:W-:Y:S05]  /*4670*/  BRA `(.L_x_1703) ;  /* 0x0000000c00487947 */ /* 0x000fea0003800000 */
.L_x_1705:
[----:B------:R-:W-:-:S13]  /*4680*/  ISETP.GT.AND P0, PT, R0, 0x6, PT ;  /* 0x000000060000780c */ /* 0x000fda0003f04270 */
[----:B------:R-:W-:Y:S05]  /*4690*/  @P0 BRA `(.L_x_1711) ;  /* 0x00000000002c0947 */ /* 0x000fea0003800000 */
[----:B------:R-:W-:-:S13]  /*46a0*/  ISETP.NE.AND P0, PT, R0, 0x5, PT ;  /* 0x000000050000780c */ /* 0x000fda0003f05270 */
[----:B------:R-:W-:Y:S05]  /*46b0*/  @!P0 BRA `(.L_x_1712) ;  /* 0x0000000000148947 */ /* 0x000fea0003800000 */
[----:B------:R-:W-:-:S13]  /*46c0*/  ISETP.NE.AND P0, PT, R0, 0x6, PT ;  /* 0x000000060000780c */ /* 0x000fda0003f05270 */
[----:B------:R-:W-:Y:S05]  /*46d0*/  @P0 BRA `(.L_x_1708) ;  /* 0x0000000800cc0947 */ /* 0x000fea0003800000 */
[----:B------:R0:W-:Y:S01]  /*46e0*/  STG.E desc[UR36][R8.64], R4 ;  /* 0x0000000408007986 */ /* 0x0001e2000c101924 */
[----:B------:R-:W-:Y:S01]  /*46f0*/  IMAD.MOV.U32 R19, RZ, RZ, R26 ;  /* 0x000000ffff137224 */ /* 0x000fe200078e001a */
[----:B------:R-:W-:Y:S06]  /*4700*/  BRA `(.L_x_1703) ;  /* 0x0000000c00247947 */ /* 0x000fec0003800000 */
.L_x_1712:
[----:B------:R-:W-:Y:S01]  /*4710*/  F2FP.F16.F32.PACK_AB R4, RZ, R4 ;  /* 0x00000004ff04723e */ /* 0x000fe200000000ff */
[----:B------:R-:W-:-:S04]  /*4720*/  IMAD.MOV.U32 R19, RZ, RZ, R26 ;  /* 0x000000ffff137224 */ /* 0x000fc800078e001a */
[----:B------:R0:W-:Y:S01]  /*4730*/  STG.E.U16 desc[UR36][R8.64], R4 ;  /* 0x0000000408007986 */ /* 0x0001e2000c101524 */
[----:B------:R-:W-:Y:S05]  /*4740*/  BRA `(.L_x_1703) ;  /* 0x0000000c00147947 */ /* 0x000fea0003800000 */
.L_x_1711:
[----:B------:R-:W-:-:S13]  /*4750*/  ISETP.NE.AND P0, PT, R0, 0x7, PT ;  /* 0x000000070000780c */ /* 0x000fda0003f05270 */
[----:B------:R-:W-:Y:S05]  /*4760*/  @!P0 BRA `(.L_x_1713) ;  /* 0x0000000000348947 */ /* 0x000fea0003800000 */
[----:B------:R-:W-:-:S13]  /*4770*/  ISETP.NE.AND P0, PT, R0, 0x8, PT ;  /* 0x000000080000780c */ /* 0x000fda0003f05270 */
[----:B------:R-:W-:Y:S05]  /*4780*/  @!P0 BRA `(.L_x_1714) ;  /* 0x0000000000188947 */ /* 0x000fea0003800000 */
[----:B------:R-:W-:-:S13]  /*4790*/  ISETP.NE.AND P0, PT, R0, 0x9, PT ;  /* 0x000000090000780c */ /* 0x000fda0003f05270 */
[----:B------:R-:W-:Y:S05]  /*47a0*/  @P0 BRA `(.L_x_1708) ;  /* 0x0000000800980947 */ /* 0x000fea0003800000 */
[----:B------:R-:W-:Y:S02]  /*47b0*/  IMAD.MOV.U32 R5, RZ, RZ, RZ ;  /* 0x000000ffff057224 */ /* 0x000fe400078e00ff */
[----:B------:R-:W-:-:S03]  /*47c0*/  IMAD.MOV.U32 R19, RZ, RZ, R26 ;  /* 0x000000ffff137224 */ /* 0x000fc600078e001a */
[----:B------:R0:W-:Y:S01]  /*47d0*/  STG.E.64 desc[UR36][R8.64], R4 ;  /* 0x0000000408007986 */ /* 0x0001e2000c101b24 */
[----:B------:R-:W-:Y:S05]  /*47e0*/  BRA `(.L_x_1703) ;  /* 0x0000000800ec7947 */ /* 0x000fea0003800000 */
.L_x_1714:
[----:B------:R-:W-:Y:S01]  /*47f0*/  F2FP.F16.F32.PACK_AB R3, RZ, R4 ;  /* 0x00000004ff03723e */ /* 0x000fe200000000ff */
[----:B------:R-:W-:-:S03]  /*4800*/  IMAD.MOV.U32 R19, RZ, RZ, R26 ;  /* 0x000000ffff137224 */ /* 0x000fc600078e001a */
[----:B------:R-:W-:-:S05]  /*4810*/  PRMT R3, R3, 0x5410, RZ ;  /* 0x0000541003037816 */ /* 0x000fca00000000ff */
[----:B------:R0:W-:Y:S01]  /*4820*/  STG.E desc[UR36][R8.64], R3 ;  /* 0x0000000308007986 */ /* 0x0001e2000c101924 */
[----:B------:R-:W-:Y:S05]  /*4830*/  BRA `(.L_x_1703) ;  /* 0x0000000800d87947 */ /* 0x000fea0003800000 */
.L_x_1713:
[----:B------:R-:W-:Y:S01]  /*4840*/  FMUL.FTZ R4, R4, 1 ;  /* 0x3f80000004047820 */ /* 0x000fe20000410000 */
[----:B------:R-:W-:-:S05]  /*4850*/  IMAD.MOV.U32 R19, RZ, RZ, R26 ;  /* 0x000000ffff137224 */ /* 0x000fca00078e001a */
[----:B------:R-:W0:Y:S02]  /*4860*/  F2F.F64.F32 R4, R4 ;  /* 0x0000000400047310 */ /* 0x000e240000201800 */
[----:B0-----:R0:W-:Y:S01]  /*4870*/  STG.E.64 desc[UR36][R8.64], R4 ;  /* 0x0000000408007986 */ /* 0x0011e2000c101b24 */
[----:B------:R-:W-:Y:S05]  /*4880*/  BRA `(.L_x_1703) ;  /* 0x0000000800c47947 */ /* 0x000fea0003800000 */
.L_x_1704:
        /* <DEDUP_REMOVED lines=8> */
[----:B------:R-:W-:Y:S01]  /*4910*/  FSETP.NEU.FTZ.AND P0, PT, R4, RZ, PT ;  /* 0x000000ff0400720b */ /* 0x000fe20003f1d000 */
[----:B------:R-:W-:-:S03]  /*4920*/  IMAD.MOV.U32 R19, RZ, RZ, R26 ;  /* 0x000000ffff137224 */ /* 0x000fc600078e001a */
[----:B------:R-:W-:-:S05]  /*4930*/  SEL R3, RZ, 0x1, !P0 ;  /* 0x00000001ff037807 */ /* 0x000fca0004000000 */
[----:B------:R0:W-:Y:S01]  /*4940*/  STG.E.U8 desc[UR36][R8.64], R3 ;  /* 0x0000000308007986 */ /* 0x0001e2000c101124 */
[----:B------:R-:W-:Y:S05]  /*4950*/  BRA `(.L_x_1703) ;  /* 0x0000000800907947 */ /* 0x000fea0003800000 */
.L_x_1717:
[----:B------:R-:W-:Y:S01]  /*4960*/  FMUL.FTZ R4, R4, 1 ;  /* 0x3f80000004047820 */ /* 0x000fe20000410000 */
[----:B------:R-:W-:Y:S01]  /*4970*/  CS2R R6, SRZ ;  /* 0x0000000000067805 */ /* 0x000fe2000001ff00 */
[----:B------:R-:W-:-:S04]  /*4980*/  IMAD.MOV.U32 R19, RZ, RZ, R26 ;  /* 0x000000ffff137224 */ /* 0x000fc800078e001a */
[----:B------:R-:W0:Y:S02]  /*4990*/  F2F.F64.F32 R4, R4 ;  /* 0x0000000400047310 */ /* 0x000e240000201800 */
[----:B0-----:R0:W-:Y:S01]  /*49a0*/  STG.E.128 desc[UR36][R8.64], R4 ;  /* 0x0000000408007986 */ /* 0x0011e2000c101d24 */
[----:B------:R-:W-:Y:S05]  /*49b0*/  BRA `(.L_x_1703) ;  /* 0x0000000800787947 */ /* 0x000fea0003800000 */
.L_x_1716:
        /* <DEDUP_REMOVED lines=20> */
.L_x_1721:
[----:B------:R-:W-:Y:S05]  /*4b00*/  BSYNC B0 ;  /* 0x0000000000007941 */ /* 0x000fea0003800000 */
.L_x_1720:
[----:B------:R-:W-:Y:S01]  /*4b10*/  LOP3.LUT R5, R0, R5, RZ, 0xfc, !PT ;  /* 0x0000000500057212 */ /* 0x000fe200078efcff */
[----:B------:R-:W-:-:S04]  /*4b20*/  IMAD.MOV.U32 R19, RZ, RZ, R26 ;  /* 0x000000ffff137224 */ /* 0x000fc800078e001a */
[----:B------:R0:W-:Y:S01]  /*4b30*/  STG.E.U8 desc[UR36][R8.64], R5 ;  /* 0x0000000508007986 */ /* 0x0001e2000c101124 */
[----:B------:R-:W-:Y:S05]  /*4b40*/  BRA `(.L_x_1703) ;  /* 0x0000000800147947 */ /* 0x000fea0003800000 */
.L_x_1719:
        /* <DEDUP_REMOVED lines=12> */
.L_x_1723:
[----:B------:R-:W-:Y:S01]  /*4c10*/  IMAD.MOV.U32 R0, RZ, RZ, 0x7f ;  /* 0x0000007fff007424 */ /* 0x000fe200078e00ff */
[----:B------:R-:W-:-:S04]  /*4c20*/  ISETP.GT.U32.AND P0, PT, R5, 0x7f800000, PT ;  /* 0x7f8000000500780c */ /* 0x000fc80003f04070 */
[----:B------:R-:W-:-:S09]  /*4c30*/  SEL R0, R0, 0x7c, P0 ;  /* 0x0000007c00007807 */ /* 0x000fd20000000000 */
.L_x_1724:
[----:B------:R-:W-:Y:S05]  /*4c40*/  BSYNC B0 ;  /* 0x0000000000007941 */ /* 0x000fea0003800000 */
.L_x_1722:
[----:B------:R-:W-:Y:S01]  /*4c50*/  LOP3.LUT R4, R4, 0x80000000, RZ, 0xc0, !PT ;  /* 0x8000000004047812 */ /* 0x000fe200078ec0ff */
[----:B------:R-:W-:-:S03]  /*4c60*/  IMAD.MOV.U32 R19, RZ, RZ, R26 ;  /* 0x000000ffff137224 */ /* 0x000fc600078e001a */
[----:B------:R-:W-:-:S04]  /*4c70*/  SHF.R.U32.HI R3, RZ, 0x18, R4 ;  /* 0x00000018ff037819 */ /* 0x000fc80000011604 */
[----:B------:R-:W-:-:S05]  /*4c80*/  LOP3.LUT R3, R0, R3, RZ, 0xfc, !PT ;  /* 0x0000000300037212 */ /* 0x000fca00078efcff */
[----:B------:R0:W-:Y:S01]  /*4c90*/  STG.E.U8 desc[UR36][R8.64], R3 ;  /* 0x0000000308007986 */ /* 0x0001e2000c101124 */
[----:B------:R-:W-:Y:S05]  /*4ca0*/  BRA `(.L_x_1703) ;  /* 0x0000000400bc7947 */ /* 0x000fea0003800000 */
.L_x_1718:
[----:B------:R-:W-:Y:S01]  /*4cb0*/  F2FP.BF16.F32.PACK_AB R4, RZ, R4 ;  /* 0x00000004ff04723e */ /* 0x000fe200000010ff */
[----:B------:R-:W-:-:S04]  /*4cc0*/  IMAD.MOV.U32 R19, RZ, RZ, R26 ;  /* 0x000000ffff137224 */ /* 0x000fc800078e001a */
[----:B------:R0:W-:Y:S01]  /*4cd0*/  STG.E.U16 desc[UR36][R8.64], R4 ;  /* 0x0000000408007986 */ /* 0x0001e2000c101524 */
[----:B------:R-:W-:Y:S05]  /*4ce0*/  BRA `(.L_x_1703) ;  /* 0x0000000400ac7947 */ /* 0x000fea0003800000 */
.L_x_1715:
        /* <DEDUP_REMOVED lines=8> */
[----:B------:R-:W0:Y:S01]  /*4d70*/  F2I.FTZ.U32.TRUNC.NTZ R3, R4 ;  /* 0x0000000400037305 */ /* 0x000e22000021f000 */
[----:B------:R-:W-:Y:S01]  /*4d80*/  IMAD.MOV.U32 R19, RZ, RZ, R26 ;  /* 0x000000ffff137224 */ /* 0x000fe200078e001a */
[----:B0-----:R0:W-:Y:S01]  /*4d90*/  STG.E.U16 desc[UR36][R8.64], R3 ;  /* 0x0000000308007986 */ /* 0x0011e2000c101524 */
[----:B------:R-:W-:Y:S05]  /*4da0*/  BRA `(.L_x_1703) ;  /* 0x00000004007c7947 */ /* 0x000fea0003800000 */
.L_x_1727:
        /* <DEDUP_REMOVED lines=16> */
.L_x_1730:
[----:B------:R-:W-:-:S04]  /*4eb0*/  LOP3.LUT R4, R4, 0x80000000, RZ, 0xc0, !PT ;  /* 0x8000000004047812 */ /* 0x000fc800078ec0ff */
[----:B------:R-:W-:-:S04]  /*4ec0*/  SHF.R.U32.HI R4, RZ, 0x18, R4 ;  /* 0x00000018ff047819 */ /* 0x000fc80000011604 */
[----:B------:R-:W-:-:S04]  /*4ed0*/  LOP3.LUT R3, R3, R4, RZ, 0xfc, !PT ;  /* 0x0000000403037212 */ /* 0x000fc800078efcff */
[----:B------:R-:W-:-:S07]  /*4ee0*/  PRMT R0, R3, 0x7610, R0 ;  /* 0x0000761003007816 */ /* 0x000fce0000000000 */
.L_x_1729:
[----:B------:R-:W-:Y:S05]  /*4ef0*/  BSYNC B0 ;  /* 0x0000000000007941 */ /* 0x000fea0003800000 */
.L_x_1728:
[----:B------:R0:W-:Y:S01]  /*4f00*/  STG.E.U8 desc[UR36][R8.64], R0 ;  /* 0x0000000008007986 */ /* 0x0001e2000c101124 */
[----:B------:R-:W-:Y:S01]  /*4f10*/  IMAD.MOV.U32 R19, RZ, RZ, R26 ;  /* 0x000000ffff137224 */ /* 0x000fe200078e001a */
[----:B------:R-:W-:Y:S06]  /*4f20*/  BRA `(.L_x_1703) ;  /* 0x00000004001c7947 */ /* 0x000fec0003800000 */
.L_x_1726:
        /* <DEDUP_REMOVED lines=16> */
.L_x_1733:
[----:B------:R-:W-:-:S04]  /*5030*/  LOP3.LUT R4, R4, 0x80000000, RZ, 0xc0, !PT ;  /* 0x8000000004047812 */ /* 0x000fc800078ec0ff */
[----:B------:R-:W-:-:S04]  /*5040*/  SHF.R.U32.HI R4, RZ, 0x18, R4 ;  /* 0x00000018ff047819 */ /* 0x000fc80000011604 */
[----:B------:R-:W-:-:S04]  /*5050*/  LOP3.LUT R3, R3, R4, RZ, 0xfc, !PT ;  /* 0x0000000403037212 */ /* 0x000fc800078efcff */
[----:B------:R-:W-:-:S07]  /*5060*/  PRMT R0, R3, 0x7610, R0 ;  /* 0x0000761003007816 */ /* 0x000fce0000000000 */
.L_x_1732:
[----:B------:R-:W-:Y:S05]  /*5070*/  BSYNC B0 ;  /* 0x0000000000007941 */ /* 0x000fea0003800000 */
.L_x_1731:
[----:B------:R0:W-:Y:S01]  /*5080*/  STG.E.U8 desc[UR36][R8.64], R0 ;  /* 0x0000000008007986 */ /* 0x0001e2000c101124 */
[----:B------:R-:W-:Y:S01]  /*5090*/  IMAD.MOV.U32 R19, RZ, RZ, R26 ;  /* 0x000000ffff137224 */ /* 0x000fe200078e001a */
[----:B------:R-:W-:Y:S06]  /*50a0*/  BRA `(.L_x_1703) ;  /* 0x0000000000bc7947 */ /* 0x000fec0003800000 */
.L_x_1725:
[----:B------:R-:W-:-:S13]  /*50b0*/  ISETP.NE.AND P0, PT, R0, 0x1c, PT ;  /* 0x0000001c0000780c */ /* 0x000fda0003f05270 */
[----:B------:R-:W-:Y:S05]  /*50c0*/  @!P0 BRA `(.L_x_1734) ;  /* 0x0000000000a88947 */ /* 0x000fea0003800000 */
[----:B------:R-:W-:-:S13]  /*50d0*/  ISETP.NE.AND P0, PT, R0, 0x1d, PT ;  /* 0x0000001d0000780c */ /* 0x000fda0003f05270 */
[----:B------:R-:W-:Y:S05]  /*50e0*/  @!P0 BRA `(.L_x_1735) ;  /* 0x0000000000908947 */ /* 0x000fea0003800000 */
[----:B------:R-:W-:-:S13]  /*50f0*/  ISETP.NE.AND P0, PT, R0, 0x2c, PT ;  /* 0x0000002c0000780c */ /* 0x000fda0003f05270 */
[----:B------:R-:W-:Y:S05]  /*5100*/  @P0 BRA `(.L_x_1708) ;  /* 0x0000000000400947 */ /* 0x000fea0003800000 */
[----:B------:R-:W-:Y:S01]  /*5110*/  SHF.R.U32.HI R5, RZ, 0x17, R4 ;  /* 0x00000017ff057819 */ /* 0x000fe20000011604 */
[----:B------:R-:W-:-:S03]  /*5120*/  IMAD.MOV.U32 R19, RZ, RZ, R26 ;  /* 0x000000ffff137224 */ /* 0x000fc600078e001a */
        /* <DEDUP_REMOVED lines=14> */
.L_x_1708:
        /* <DEDUP_REMOVED lines=15> */
[----:B0--3-5:R-:W-:Y:S05]  /*5300*/  CALL.ABS.NOINC R14 ;  /* 0x000000000e007343 */ /* 0x029fea0003c00000 */
.L_x_1736:
[----:B------:R-:W-:Y:S01]  /*5310*/  IMAD.MOV.U32 R19, RZ, RZ, R26 ;  /* 0x000000ffff137224 */ /* 0x000fe200078e001a */
[----:B------:R-:W-:Y:S06]  /*5320*/  BRA `(.L_x_1703) ;  /* 0x00000000001c7947 */ /* 0x000fec0003800000 */
.L_x_1735:
[----:B------:R-:W0:Y:S01]  /*5330*/  F2I.U64.TRUNC R4, R4 ;  /* 0x0000000400047311 */ /* 0x000e22000020d800 */
[----:B------:R-:W-:Y:S01]  /*5340*/  IMAD.MOV.U32 R19, RZ, RZ, R26 ;  /* 0x000000ffff137224 */ /* 0x000fe200078e001a */
[----:B0-----:R0:W-:Y:S01]  /*5350*/  STG.E.64 desc[UR36][R8.64], R4 ;  /* 0x0000000408007986 */ /* 0x0011e2000c101b24 */
[----:B------:R-:W-:Y:S05]  /*5360*/  BRA `(.L_x_1703) ;  /* 0x00000000000c7947 */ /* 0x000fea0003800000 */
.L_x_1734:
[----:B------:R-:W0:Y:S01]  /*5370*/  F2I.FTZ.U32.TRUNC.NTZ R3, R4 ;  /* 0x0000000400037305 */ /* 0x000e22000021f000 */
[----:B------:R-:W-:Y:S01]  /*5380*/  IMAD.MOV.U32 R19, RZ, RZ, R26 ;  /* 0x000000ffff137224 */ /* 0x000fe200078e001a */
[----:B0-----:R0:W-:Y:S06]  /*5390*/  STG.E desc[UR36][R8.64], R3 ;  /* 0x0000000308007986 */ /* 0x0011ec000c101924 */
.L_x_1703:
[----:B------:R-:W-:Y:S05]  /*53a0*/  BSYNC B6 ;  /* 0x0000000000067941 */ /* 0x000fea0003800000 */
.L_x_1702:
[----:B------:R-:W-:Y:S01]  /*53b0*/  ISETP.GE.AND P0, PT, R19, R17, PT ;  /* 0x000000111300720c */ /* 0x000fe20003f06270 */
[----:B------:R-:W-:-:S12]  /*53c0*/  BSSY B6, `(.L_x_1737) ;  /* 0x00001d8000067945 */ /* 0x000fd80003800000 */
[----:B------:R-:W-:Y:S05]  /*53d0*/  @P0 BRA `(.L_x_1738) ;  /* 0x0000001c00580947 */ /* 0x000fea0003800000 */
[----:B0-2-4-:R-:W0:Y:S01]  /*53e0*/  LDC.64 R8, c[0x0][0x218] ;  /* 0x00008600ff087b82 */ /* 0x015e220000000a00 */
[----:B------:R-:W-:Y:S01]  /*53f0*/  IMAD R0, R2, 0x200, R19 ;  /* 0x0000020002007824 */ /* 0x000fe200078e0213 */
[----:B-1----:R-:W-:Y:S01]  /*5400*/  PRMT R4, R16, 0x9910, RZ ;  /* 0x0000991010047816 */ /* 0x002fe200000000ff */
        /* <DEDUP_REMOVED lines=15> */
[----:B---3-5:R-:W0:Y:S02]  /*5500*/  F2I.FTZ.TRUNC.NTZ R3, R22 ;  /* 0x0000001600037305 */ /* 0x028e24000021f100 */
[----:B0-----:R4:W-:Y:S01]  /*5510*/  STG.E.U8 desc[UR36][R8.64], R3 ;  /* 0x0000000308007986 */ /* 0x0019e2000c101124 */
[----:B------:R-:W-:Y:S05]  /*5520*/  BRA `(.L_x_1744) ;  /* 0x0000000c00507947 */ /* 0x000fea0003800000 */
.L_x_1742:
[----:B---3-5:R-:W0:Y:S02]  /*5530*/  F2I.S64.TRUNC R22, R22 ;  /* 0x0000001600167311 */ /* 0x028e24000020d900 */
[----:B0-----:R-:W-:-:S05]  /*5540*/  IMAD.MOV.U32 R3, RZ, RZ, R22 ;  /* 0x000000ffff037224 */ /* 0x001fca00078e0016 */
[----:B------:R3:W-:Y:S01]  /*5550*/  STG.E.U8 desc[UR36][R8.64], R3 ;  /* 0x0000000308007986 */ /* 0x0007e2000c101124 */
[----:B------:R-:W-:Y:S05]  /*5560*/  BRA `(.L_x_1744) ;  /* 0x0000000c00407947 */ /* 0x000fea0003800000 */
.L_x_1741:
[----:B------:R-:W-:-:S13]  /*5570*/  ISETP.NE.AND P0, PT, R0, 0x2, PT ;  /* 0x000000020000780c */ /* 0x000fda0003f05270 */
[----:B------:R-:W-:Y:S05]  /*5580*/  @!P0 BRA `(.L_x_1745) ;  /* 0x0000000000288947 */ /* 0x000fea0003800000 */
[----:B------:R-:W-:-:S13]  /*5590*/  ISETP.NE.AND P0, PT, R0, 0x3, PT ;  /* 0x000000030000780c */ /* 0x000fda0003f05270 */
[----:B------:R-:W-:Y:S05]  /*55a0*/  @!P0 BRA `(.L_x_1746) ;  /* 0x0000000000148947 */ /* 0x000fea0003800000 */
[----:B------:R-:W-:-:S13]  /*55b0*/  ISETP.NE.AND P0, PT, R0, 0x4, PT ;  /* 0x000000040000780c */ /* 0x000fda0003f05270 */
[----:B------:R-:W-:Y:S05]  /*55c0*/  @P0 BRA `(.L_x_1743) ;  /* 0x0000000800d00947 */ /* 0x000fea0003800000 */
[----:B---3-5:R-:W0:Y:S02]  /*55d0*/  F2I.S64.TRUNC R22, R22 ;  /* 0x0000001600167311 */ /* 0x028e24000020d900 */
[----:B0-----:R1:W-:Y:S01]  /*55e0*/  STG.E.64 desc[UR36][R8.64], R22 ;  /* 0x0000001608007986 */ /* 0x0013e2000c101b24 */
[----:B------:R-:W-:Y:S05]  /*55f0*/  BRA `(.L_x_1744) ;  /* 0x0000000c001c7947 */ /* 0x000fea0003800000 */
.L_x_1746:
[----:B---3-5:R-:W0:Y:S02]  /*5600*/  F2I.FTZ.TRUNC.NTZ R3, R22 ;  /* 0x0000001600037305 */ /* 0x028e24000021f100 */
[----:B0-----:R2:W-:Y:S01]  /*5610*/  STG.E desc[UR36][R8.64], R3 ;  /* 0x0000000308007986 */ /* 0x0015e2000c101924 */
[----:B------:R-:W-:Y:S05]  /*5620*/  BRA `(.L_x_1744) ;  /* 0x0000000c00107947 */ /* 0x000fea0003800000 */
.L_x_1745:
[----:B---3-5:R-:W0:Y:S02]  /*5630*/  F2I.FTZ.TRUNC.NTZ R3, R22 ;  /* 0x0000001600037305 */ /* 0x028e24000021f100 */
[----:B0-----:R0:W-:Y:S01]  /*5640*/  STG.E.U16 desc[UR36][R8.64], R3 ;  /* 0x0000000308007986 */ /* 0x0011e2000c101524 */
[----:B------:R-:W-:Y:S05]  /*5650*/  BRA `(.L_x_1744) ;  /* 0x0000000c00047947 */ /* 0x000fea0003800000 */
.L_x_1740:
[----:B------:R-:W-:-:S13]  /*5660*/  ISETP.GT.AND P0, PT, R0, 0x6, PT ;  /* 0x000000060000780c */ /* 0x000fda0003f04270 */
[----:B------:R-:W-:Y:S05]  /*5670*/  @P0 BRA `(.L_x_1747) ;  /* 0x0000000000240947 */ /* 0x000fea0003800000 */
[----:B------:R-:W-:-:S13]  /*5680*/  ISETP.NE.AND P0, PT, R0, 0x5, PT ;  /* 0x000000050000780c */ /* 0x000fda0003f05270 */
[----:B------:R-:W-:Y:S05]  /*5690*/  @!P0 BRA `(.L_x_1748) ;  /* 0x0000000000108947 */ /* 0x000fea0003800000 */
[----:B------:R-:W-:-:S13]  /*56a0*/  ISETP.NE.AND P0, PT, R0, 0x6, PT ;  /* 0x000000060000780c */ /* 0x000fda0003f05270 */
[----:B------:R-:W-:Y:S05]  /*56b0*/  @P0 BRA `(.L_x_1743) ;  /* 0x0000000800940947 */ /* 0x000fea0003800000 */
[----:B---3-5:R0:W-:Y:S01]  /*56c0*/  STG.E desc[UR36][R8.64], R22 ;  /* 0x0000001608007986 */ /* 0x0281e2000c101924 */
[----:B------:R-:W-:Y:S05]  /*56d0*/  BRA `(.L_x_1744) ;  /* 0x0000000800e47947 */ /* 0x000fea0003800000 */
.L_x_1748:
[----:B---3-5:R-:W-:-:S05]  /*56e0*/  F2FP.F16.F32.PACK_AB R22, RZ, R22 ;  /* 0x00000016ff16723e */ /* 0x028fca00000000ff */
[----:B------:R0:W-:Y:S01]  /*56f0*/  STG.E.U16 desc[UR36][R8.64], R22 ;  /* 0x0000001608007986 */ /* 0x0001e2000c101524 */
[----:B------:R-:W-:Y:S05]  /*5700*/  BRA `(.L_x_1744) ;  /* 0x0000000800d87947 */ /* 0x000fea0003800000 */
.L_x_1747:
[----:B------:R-:W-:-:S13]  /*5710*/  ISETP.NE.AND P0, PT, R0, 0x7, PT ;  /* 0x000000070000780c */ /* 0x000fda0003f05270 */
[----:B------:R-:W-:Y:S05]  /*5720*/  @!P0 BRA `(.L_x_1749) ;  /* 0x00000000002c8947 */ /* 0x000fea0003800000 */
[----:B------:R-:W-:-:S13]  /*5730*/  ISETP.NE.AND P0, PT, R0, 0x8, PT ;  /* 0x000000080000780c */ /* 0x000fda0003f05270 */
[----:B------:R-:W-:Y:S05]  /*5740*/  @!P0 BRA `(.L_x_1750) ;  /* 0x0000000000148947 */ /* 0x000fea0003800000 */
[----:B------:R-:W-:-:S13]  /*5750*/  ISETP.NE.AND P0, PT, R0, 0x9, PT ;  /* 0x000000090000780c */ /* 0x000fda0003f05270 */
[----:B------:R-:W-:Y:S05]  /*5760*/  @P0 BRA `(.L_x_1743) ;  /* 0x0000000800680947 */ /* 0x000fea0003800000 */
[----:B-----5:R-:W-:-:S05]  /*5770*/  IMAD.MOV.U32 R23, RZ, RZ, RZ ;  /* 0x000000ffff177224 */ /* 0x020fca00078e00ff */
[----:B---3--:R0:W-:Y:S01]  /*5780*/  STG.E.64 desc[UR36][R8.64], R22 ;  /* 0x0000001608007986 */ /* 0x0081e2000c101b24 */
[----:B------:R-:W-:Y:S05]  /*5790*/  BRA `(.L_x_1744) ;  /* 0x0000000800b47947 */ /* 0x000fea0003800000 */
.L_x_1750:
[----:B---3-5:R-:W-:-:S04]  /*57a0*/  F2FP.F16.F32.PACK_AB R3, RZ, R22 ;  /* 0x00000016ff03723e */ /* 0x028fc800000000ff */
[----:B------:R-:W-:-:S05]  /*57b0*/  PRMT R3, R3, 0x5410, RZ ;  /* 0x0000541003037816 */ /* 0x000fca00000000ff */
[----:B------:R0:W-:Y:S01]  /*57c0*/  STG.E desc[UR36][R8.64], R3 ;  /* 0x0000000308007986 */ /* 0x0001e2000c101924 */
[----:B------:R-:W-:Y:S05]  /*57d0*/  BRA `(.L_x_1744) ;  /* 0x0000000800a47947 */ /* 0x000fea0003800000 */
.L_x_1749:
[----:B---3-5:R-:W-:-:S06]  /*57e0*/  FMUL.FTZ R4, R22, 1 ;  /* 0x3f80000016047820 */ /* 0x028fcc0000410000 */
[----:B------:R-:W0:Y:S02]  /*57f0*/  F2F.F64.F32 R4, R4 ;  /* 0x0000000400047310 */ /* 0x000e240000201800 */
[----:B0-----:R0:W-:Y:S01]  /*5800*/  STG.E.64 desc[UR36][R8.64], R4 ;  /* 0x0000000408007986 */ /* 0x0011e2000c101b24 */
[----:B------:R-:W-:Y:S05]  /*5810*/  BRA `(.L_x_1744) ;  /* 0x0000000800947947 */ /* 0x000fea0003800000 */
.L_x_1739:
        /* <DEDUP_REMOVED lines=8> */
[----:B---3-5:R-:W-:-:S04]  /*58a0*/  FSETP.NEU.FTZ.AND P0, PT, R22, RZ, PT ;  /* 0x000000ff1600720b */ /* 0x028fc80003f1d000 */
[----:B------:R-:W-:-:S05]  /*58b0*/  SEL R3, RZ, 0x1, !P0 ;  /* 0x00000001ff037807 */ /* 0x000fca0004000000 */
[----:B------:R0:W-:Y:S01]  /*58c0*/  STG.E.U8 desc[UR36][R8.64], R3 ;  /* 0x0000000308007986 */ /* 0x0001e2000c101124 */
[----:B------:R-:W-:Y:S05]  /*58d0*/  BRA `(.L_x_1744) ;  /* 0x0000000800647947 */ /* 0x000fea0003800000 */
.L_x_1753:
[----:B---3-5:R-:W-:Y:S01]  /*58e0*/  FMUL.FTZ R4, R22, 1 ;  /* 0x3f80000016047820 */ /* 0x028fe20000410000 */
[----:B------:R-:W-:-:S05]  /*58f0*/  CS2R R6, SRZ ;  /* 0x0000000000067805 */ /* 0x000fca000001ff00 */
[----:B------:R-:W0:Y:S02]  /*5900*/  F2F.F64.F32 R4, R4 ;  /* 0x0000000400047310 */ /* 0x000e240000201800 */
[----:B0-----:R0:W-:Y:S01]  /*5910*/  STG.E.128 desc[UR36][R8.64], R4 ;  /* 0x0000000408007986 */ /* 0x0011e2000c101d24 */
[----:B------:R-:W-:Y:S05]  /*5920*/  BRA `(.L_x_1744) ;  /* 0x0000000800507947 */ /* 0x000fea0003800000 */
.L_x_1752:
[----:B------:R-:W-:-:S13]  /*5930*/  ISETP.NE.AND P0, PT, R0, 0xf, PT ;  /* 0x0000000f0000780c */ /* 0x000fda0003f05270 */
[----:B------:R-:W-:Y:S05]  /*5940*/  @!P0 BRA `(.L_x_1754) ;  /* 0x0000000000ac8947 */ /* 0x000fea0003800000 */
[----:B------:R-:W-:-:S13]  /*5950*/  ISETP.NE.AND P0, PT, R0, 0x17, PT ;  /* 0x000000170000780c */ /* 0x000fda0003f05270 */
[----:B------:R-:W-:Y:S05]  /*5960*/  @!P0 BRA `(.L_x_1755) ;  /* 0x0000000000508947 */ /* 0x000fea0003800000 */
[----:B------:R-:W-:-:S13]  /*5970*/  ISETP.NE.AND P0, PT, R0, 0x18, PT ;  /* 0x000000180000780c */ /* 0x000fda0003f05270 */
[----:B------:R-:W-:Y:S05]  /*5980*/  @P0 BRA `(.L_x_1743) ;  /* 0x0000000400e00947 */ /* 0x000fea0003800000 */
[C---:B---3-5:R-:W-:Y:S01]  /*5990*/  LOP3.LUT R4, R22.reuse, 0x7fffffff, RZ, 0xc0, !PT ;  /* 0x7fffffff16047812 */ /* 0x068fe200078ec0ff */
        /* <DEDUP_REMOVED lines=13> */
.L_x_1757:
[----:B------:R-:W-:Y:S05]  /*5a70*/  BSYNC B0 ;  /* 0x0000000000007941 */ /* 0x000fea0003800000 */
.L_x_1756:
[----:B------:R-:W-:-:S05]  /*5a80*/  LOP3.LUT R5, R0, R5, RZ, 0xfc, !PT ;  /* 0x0000000500057212 */ /* 0x000fca00078efcff */
[----:B------:R0:W-:Y:S01]  /*5a90*/  STG.E.U8 desc[UR36][R8.64], R5 ;  /* 0x0000000508007986 */ /* 0x0001e2000c101124 */
[----:B------:R-:W-:Y:S05]  /*5aa0*/  BRA `(.L_x_1744) ;  /* 0x0000000400f07947 */ /* 0x000fea0003800000 */
.L_x_1755:
[----:B---3-5:R-:W-:Y:S01]  /*5ab0*/  LOP3.LUT R4, R22, 0x7fffffff, RZ, 0xc0, !PT ;  /* 0x7fffffff16047812 */ /* 0x028fe200078ec0ff */
        /* <DEDUP_REMOVED lines=11> */
.L_x_1759:
[----:B------:R-:W-:Y:S01]  /*5b70*/  IMAD.MOV.U32 R0, RZ, RZ, 0x7f ;  /* 0x0000007fff007424 */ /* 0x000fe200078e00ff */
[----:B------:R-:W-:-:S04]  /*5b80*/  ISETP.GT.U32.AND P0, PT, R4, 0x7f800000, PT ;  /* 0x7f8000000400780c */ /* 0x000fc80003f04070 */
[----:B------:R-:W-:-:S09]  /*5b90*/  SEL R0, R0, 0x7c, P0 ;  /* 0x0000007c00007807 */ /* 0x000fd20000000000 */
.L_x_1760:
[----:B------:R-:W-:Y:S05]  /*5ba0*/  BSYNC B0 ;  /* 0x0000000000007941 */ /* 0x000fea0003800000 */
.L_x_1758:
[----:B------:R-:W-:-:S04]  /*5bb0*/  LOP3.LUT R22, R22, 0x80000000, RZ, 0xc0, !PT ;  /* 0x8000000016167812 */ /* 0x000fc800078ec0ff */
[----:B------:R-:W-:-:S04]  /*5bc0*/  SHF.R.U32.HI R3, RZ, 0x18, R22 ;  /* 0x00000018ff037819 */ /* 0x000fc80000011616 */
[----:B------:R-:W-:-:S05]  /*5bd0*/  LOP3.LUT R3, R0, R3, RZ, 0xfc, !PT ;  /* 0x0000000300037212 */ /* 0x000fca00078efcff */
[----:B------:R0:W-:Y:S01]  /*5be0*/  STG.E.U8 desc[UR36][R8.64], R3 ;  /* 0x0000000308007986 */ /* 0x0001e2000c101124 */
[----:B------:R-:W-:Y:S05]  /*5bf0*/  BRA `(.L_x_1744) ;  /* 0x00000004009c7947 */ /* 0x000fea0003800000 */
.L_x_1754:
[----:B---3-5:R-:W-:-:S05]  /*5c00*/  F2FP.BF16.F32.PACK_AB R22, RZ, R22 ;  /* 0x00000016ff16723e */ /* 0x028fca00000010ff */
[----:B------:R0:W-:Y:S01]  /*5c10*/  STG.E.U16 desc[UR36][R8.64], R22 ;  /* 0x0000001608007986 */ /* 0x0001e2000c101524 */
[----:B------:R-:W-:Y:S05]  /*5c20*/  BRA `(.L_x_1744) ;  /* 0x0000000400907947 */ /* 0x000fea0003800000 */
.L_x_1751:
        /* <DEDUP_REMOVED lines=8> */
[----:B---3-5:R-:W0:Y:S02]  /*5cb0*/  F2I.FTZ.U32.TRUNC.NTZ R3, R22 ;  /* 0x0000001600037305 */ /* 0x028e24000021f000 */
[----:B0-----:R0:W-:Y:S01]  /*5cc0*/  STG.E.U16 desc[UR36][R8.64], R3 ;  /* 0x0000000308007986 */ /* 0x0011e2000c101524 */
[----:B------:R-:W-:Y:S05]  /*5cd0*/  BRA `(.L_x_1744) ;  /* 0x0000000400647947 */ /* 0x000fea0003800000 */
.L_x_1763:
[----:B---3-5:R-:W-:Y:S01]  /*5ce0*/  LOP3.LUT R3, R22, 0x7fffffff, RZ, 0xc0, !PT ;  /* 0x7fffffff16037812 */ /* 0x028fe200078ec0ff */
        /* <DEDUP_REMOVED lines=15> */
.L_x_1766:
[----:B------:R-:W-:-:S04]  /*5de0*/  LOP3.LUT R22, R22, 0x80000000, RZ, 0xc0, !PT ;  /* 0x8000000016167812 */ /* 0x000fc800078ec0ff */
[----:B------:R-:W-:-:S04]  /*5df0*/  SHF.R.U32.HI R3, RZ, 0x18, R22 ;  /* 0x00000018ff037819 */ /* 0x000fc80000011616 */
[----:B------:R-:W-:-:S04]  /*5e00*/  LOP3.LUT R0, R0, R3, RZ, 0xfc, !PT ;  /* 0x0000000300007212 */ /* 0x000fc800078efcff */
[----:B------:R-:W-:-:S07]  /*5e10*/  PRMT R4, R0, 0x7610, R4 ;  /* 0x0000761000047816 */ /* 0x000fce0000000004 */
.L_x_1765:
[----:B------:R-:W-:Y:S05]  /*5e20*/  BSYNC B0 ;  /* 0x0000000000007941 */ /* 0x000fea0003800000 */
.L_x_1764:
[----:B------:R0:W-:Y:S01]  /*5e30*/  STG.E.U8 desc[UR36][R8.64], R4 ;  /* 0x0000000408007986 */ /* 0x0001e2000c101124 */
[----:B------:R-:W-:Y:S05]  /*5e40*/  BRA `(.L_x_1744) ;  /* 0x0000000400087947 */ /* 0x000fea0003800000 */
.L_x_1762:
        /* <DEDUP_REMOVED lines=16> */
.L_x_1769:
[----:B------:R-:W-:-:S04]  /*5f50*/  LOP3.LUT R22, R22, 0x80000000, RZ, 0xc0, !PT ;  /* 0x8000000016167812 */ /* 0x000fc800078ec0ff */
[----:B------:R-:W-:-:S04]  /*5f60*/  SHF.R.U32.HI R3, RZ, 0x18, R22 ;  /* 0x00000018ff037819 */ /* 0x000fc80000011616 */
[----:B------:R-:W-:-:S04]  /*5f70*/  LOP3.LUT R0, R0, R3, RZ, 0xfc, !PT ;  /* 0x0000000300007212 */ /* 0x000fc800078efcff */
[----:B------:R-:W-:-:S07]  /*5f80*/  PRMT R4, R0, 0x7610, R4 ;  /* 0x0000761000047816 */ /* 0x000fce0000000004 */
.L_x_1768:
[----:B------:R-:W-:Y:S05]  /*5f90*/  BSYNC B0 ;  /* 0x0000000000007941 */ /* 0x000fea0003800000 */
.L_x_1767:
[----:B------:R0:W-:Y:S01]  /*5fa0*/  STG.E.U8 desc[UR36][R8.64], R4 ;  /* 0x0000000408007986 */ /* 0x0001e2000c101124 */
[----:B------:R-:W-:Y:S05]  /*5fb0*/  BRA `(.L_x_1744) ;  /* 0x0000000000ac7947 */ /* 0x000fea0003800000 */
.L_x_1761:
[----:B------:R-:W-:-:S13]  /*5fc0*/  ISETP.NE.AND P0, PT, R0, 0x1c, PT ;  /* 0x0000001c0000780c */ /* 0x000fda0003f05270 */
[----:B------:R-:W-:Y:S05]  /*5fd0*/  @!P0 BRA `(.L_x_1770) ;  /* 0x00000000009c8947 */ /* 0x000fea0003800000 */
[----:B------:R-:W-:-:S13]  /*5fe0*/  ISETP.NE.AND P0, PT, R0, 0x1d, PT ;  /* 0x0000001d0000780c */ /* 0x000fda0003f05270 */
[----:B------:R-:W-:Y:S05]  /*5ff0*/  @!P0 BRA `(.L_x_1771) ;  /* 0x0000000000888947 */ /* 0x000fea0003800000 */
[----:B------:R-:W-:-:S13]  /*6000*/  ISETP.NE.AND P0, PT, R0, 0x2c, PT ;  /* 0x0000002c0000780c */ /* 0x000fda0003f05270 */
[----:B------:R-:W-:Y:S05]  /*6010*/  @P0 BRA `(.L_x_1743) ;  /* 0x00000000003c0947 */ /* 0x000fea0003800000 */
[----:B---3-5:R-:W-:-:S04]  /*6020*/  SHF.R.U32.HI R4, RZ, 0x17, R22 ;  /* 0x00000017ff047819 */ /* 0x028fc80000011616 */
        /* <DEDUP_REMOVED lines=14> */
.L_x_1743:
        /* <DEDUP_REMOVED lines=16> */
.L_x_1772:
[----:B------:R-:W-:Y:S05]  /*6210*/  BRA `(.L_x_1744) ;  /* 0x0000000000147947 */ /* 0x000fea0003800000 */
.L_x_1771:
[----:B---3-5:R-:W0:Y:S02]  /*6220*/  F2I.U64.TRUNC R22, R22 ;  /* 0x0000001600167311 */ /* 0x028e24000020d800 */
[----:B0-----:R0:W-:Y:S01]  /*6230*/  STG.E.64 desc[UR36][R8.64], R22 ;  /* 0x0000001608007986 */ /* 0x0011e2000c101b24 */
[----:B------:R-:W-:Y:S05]  /*6240*/  BRA `(.L_x_1744) ;  /* 0x0000000000087947 */ /* 0x000fea0003800000 */
.L_x_1770:
[----:B---3-5:R-:W0:Y:S02]  /*6250*/  F2I.FTZ.U32.TRUNC.NTZ R3, R22 ;  /* 0x0000001600037305 */ /* 0x028e24000021f000 */
[----:B0-----:R0:W-:Y:S02]  /*6260*/  STG.E desc[UR36][R8.64], R3 ;  /* 0x0000000308007986 */ /* 0x0011e4000c101924 */
.L_x_1744:
        /* <DEDUP_REMOVED lines=24> */
.L_x_1776:
[----:B------:R-:W0:Y:S02]  /*63f0*/  F2I.S64.TRUNC R24, R24 ;  /* 0x0000001800187311 */ /* 0x000e24000020d900 */
[----:B0-----:R-:W-:-:S05]  /*6400*/  IMAD.MOV.U32 R3, RZ, RZ, R24 ;  /* 0x000000ffff037224 */ /* 0x001fca00078e0018 */
[----:B------:R0:W-:Y:S01]  /*6410*/  STG.E.U8 desc[UR36][R8.64], R3 ;  /* 0x0000000308007986 */ /* 0x0001e2000c101124 */
[----:B------:R-:W-:Y:S05]  /*6420*/  BRA `(.L_x_1778) ;  /* 0x0000000c00407947 */ /* 0x000fea0003800000 */
.L_x_1775:
        /* <DEDUP_REMOVED lines=9> */
.L_x_1780:
[----:B------:R-:W0:Y:S02]  /*64c0*/  F2I.FTZ.TRUNC.NTZ R3, R24 ;  /* 0x0000001800037305 */ /* 0x000e24000021f100 */
[----:B0-----:R0:W-:Y:S01]  /*64d0*/  STG.E desc[UR36][R8.64], R3 ;  /* 0x0000000308007986 */ /* 0x0011e2000c101924 */
[----:B------:R-:W-:Y:S05]  /*64e0*/  BRA `(.L_x_1778) ;  /* 0x0000000c00107947 */ /* 0x000fea0003800000 */
.L_x_1779:
[----:B------:R-:W0:Y:S02]  /*64f0*/  F2I.FTZ.TRUNC.NTZ R3, R24 ;  /* 0x0000001800037305 */ /* 0x000e24000021f100 */
[----:B0-----:R0:W-:Y:S01]  /*6500*/  STG.E.U16 desc[UR36][R8.64], R3 ;  /* 0x0000000308007986 */ /* 0x0011e2000c101524 */
[----:B------:R-:W-:Y:S05]  /*6510*/  BRA `(.L_x_1778) ;  /* 0x0000000c00047947 */ /* 0x000fea0003800000 */
.L_x_1774:
        /* <DEDUP_REMOVED lines=8> */
.L_x_1782:
[----:B------:R-:W-:-:S05]  /*65a0*/  F2FP.F16.F32.PACK_AB R24, RZ, R24 ;  /* 0x00000018ff18723e */ /* 0x000fca00000000ff */
[----:B------:R0:W-:Y:S01]  /*65b0*/  STG.E.U16 desc[UR36][R8.64], R24 ;  /* 0x0000001808007986 */ /* 0x0001e2000c101524 */
[----:B------:R-:W-:Y:S05]  /*65c0*/  BRA `(.L_x_1778) ;  /* 0x0000000800d87947 */ /* 0x000fea0003800000 */
.L_x_1781:
        /* <DEDUP_REMOVED lines=9> */
.L_x_1784:
[----:B------:R-:W-:-:S04]  /*6660*/  F2FP.F16.F32.PACK_AB R3, RZ, R24 ;  /* 0x00000018ff03723e */ /* 0x000fc800000000ff */
[----:B------:R-:W-:-:S05]  /*6670*/  PRMT R3, R3, 0x5410, RZ ;  /* 0x0000541003037816 */ /* 0x000fca00000000ff */
[----:B------:R0:W-:Y:S01]  /*6680*/  STG.E desc[UR36][R8.64], R3 ;  /* 0x0000000308007986 */ /* 0x0001e2000c101924 */
[----:B------:R-:W-:Y:S05]  /*6690*/  BRA `(.L_x_1778) ;  /* 0x0000000800a47947 */ /* 0x000fea0003800000 */
.L_x_1783:
[----:B------:R-:W-:-:S06]  /*66a0*/  FMUL.FTZ R4, R24, 1 ;  /* 0x3f80000018047820 */ /* 0x000fcc0000410000 */
[----:B------:R-:W0:Y:S02]  /*66b0*/  F2F.F64.F32 R4, R4 ;  /* 0x0000000400047310 */ /* 0x000e240000201800 */
[----:B0-----:R0:W-:Y:S01]  /*66c0*/  STG.E.64 desc[UR36][R8.64], R4 ;  /* 0x0000000408007986 */ /* 0x0011e2000c101b24 */
[----:B------:R-:W-:Y:S05]  /*66d0*/  BRA `(.L_x_1778) ;  /* 0x0000000800947947 */ /* 0x000fea0003800000 */
.L_x_1773:
        /* <DEDUP_REMOVED lines=12> */
.L_x_1787:
[----:B------:R-:W-:Y:S01]  /*67a0*/  FMUL.FTZ R4, R24, 1 ;  /* 0x3f80000018047820 */ /* 0x000fe20000410000 */
[----:B------:R-:W-:-:S05]  /*67b0*/  CS2R R6, SRZ ;  /* 0x0000000000067805 */ /* 0x000fca000001ff00 */
[----:B------:R-:W0:Y:S02]  /*67c0*/  F2F.F64.F32 R4, R4 ;  /* 0x0000000400047310 */ /* 0x000e240000201800 */
[----:B0-----:R0:W-:Y:S01]  /*67d0*/  STG.E.128 desc[UR36][R8.64], R4 ;  /* 0x0000000408007986 */ /* 0x0011e2000c101d24 */
[----:B------:R-:W-:Y:S05]  /*67e0*/  BRA `(.L_x_1778) ;  /* 0x0000000800507947 */ /* 0x000fea0003800000 */
.L_x_1786:
        /* <DEDUP_REMOVED lines=20> */
.L_x_1791:
[----:B------:R-:W-:Y:S05]  /*6930*/  BSYNC B0 ;  /* 0x0000000000007941 */ /* 0x000fea0003800000 */
.L_x_1790:
[----:B------:R-:W-:-:S05]  /*6940*/  LOP3.LUT R5, R0, R5, RZ, 0xfc, !PT ;  /* 0x0000000500057212 */ /* 0x000fca00078efcff */
[----:B------:R0:W-:Y:S01]  /*6950*/  STG.E.U8 desc[UR36][R8.64], R5 ;  /* 0x0000000508007986 */ /* 0x0001e2000c101124 */
[----:B------:R-:W-:Y:S05]  /*6960*/  BRA `(.L_x_1778) ;  /* 0x0000000400f07947 */ /* 0x000fea0003800000 */
.L_x_1789:
        /* <DEDUP_REMOVED lines=12> */
.L_x_1793:
[----:B------:R-:W-:Y:S01]  /*6a30*/  IMAD.MOV.U32 R0, RZ, RZ, 0x7f ;  /* 0x0000007fff007424 */ /* 0x000fe200078e00ff */
[----:B------:R-:W-:-:S04]  /*6a40*/  ISETP.GT.U32.AND P0, PT, R4, 0x7f800000, PT ;  /* 0x7f8000000400780c */ /* 0x000fc80003f04070 */
[----:B------:R-:W-:-:S09]  /*6a50*/  SEL R0, R0, 0x7c, P0 ;  /* 0x0000007c00007807 */ /* 0x000fd20000000000 */
.L_x_1794:
[----:B------:R-:W-:Y:S05]  /*6a60*/  BSYNC B0 ;  /* 0x0000000000007941 */ /* 0x000fea0003800000 */
.L_x_1792:
[----:B------:R-:W-:-:S04]  /*6a70*/  LOP3.LUT R24, R24, 0x80000000, RZ, 0xc0, !PT ;  /* 0x8000000018187812 */ /* 0x000fc800078ec0ff */
[----:B------:R-:W-:-:S04]  /*6a80*/  SHF.R.U32.HI R3, RZ, 0x18, R24 ;  /* 0x00000018ff037819 */ /* 0x000fc80000011618 */
[----:B------:R-:W-:-:S05]  /*6a90*/  LOP3.LUT R3, R0, R3, RZ, 0xfc, !PT ;  /* 0x0000000300037212 */ /* 0x000fca00078efcff */
[----:B------:R0:W-:Y:S01]  /*6aa0*/  STG.E.U8 desc[UR36][R8.64], R3 ;  /* 0x0000000308007986 */ /* 0x0001e2000c101124 */
[----:B------:R-:W-:Y:S05]  /*6ab0*/  BRA `(.L_x_1778) ;  /* 0x00000004009c7947 */ /* 0x000fea0003800000 */
.L_x_1788:
[----:B------:R-:W-:-:S05]  /*6ac0*/  F2FP.BF16.F32.PACK_AB R24, RZ, R24 ;  /* 0x00000018ff18723e */ /* 0x000fca00000010ff */
[----:B------:R0:W-:Y:S01]  /*6ad0*/  STG.E.U16 desc[UR36][R8.64], R24 ;  /* 0x0000001808007986 */ /* 0x0001e2000c101524 */
[----:B------:R-:W-:Y:S05]  /*6ae0*/  BRA `(.L_x_1778) ;  /* 0x0000000400907947 */ /* 0x000fea0003800000 */
.L_x_1785:
        /* <DEDUP_REMOVED lines=11> */
.L_x_1797:
        /* <DEDUP_REMOVED lines=16> */
.L_x_1800:
[----:B------:R-:W-:-:S04]  /*6ca0*/  LOP3.LUT R24, R24, 0x80000000, RZ, 0xc0, !PT ;  /* 0x8000000018187812 */ /* 0x000fc800078ec0ff */
[----:B------:R-:W-:-:S04]  /*6cb0*/  SHF.R.U32.HI R3, RZ, 0x18, R24 ;  /* 0x00000018ff037819 */ /* 0x000fc80000011618 */
[----:B------:R-:W-:-:S04]  /*6cc0*/  LOP3.LUT R0, R0, R3, RZ, 0xfc, !PT ;  /* 0x0000000300007212 */ /* 0x000fc800078efcff */
[----:B------:R-:W-:-:S07]  /*6cd0*/  PRMT R4, R0, 0x7610, R4 ;  /* 0x0000761000047816 */ /* 0x000fce0000000004 */
.L_x_1799:
[----:B------:R-:W-:Y:S05]  /*6ce0*/  BSYNC B0 ;  /* 0x0000000000007941 */ /* 0x000fea0003800000 */
.L_x_1798:
[----:B------:R3:W-:Y:S01]  /*6cf0*/  STG.E.U8 desc[UR36][R8.64], R4 ;  /* 0x0000000408007986 */ /* 0x0007e2000c101124 */
[----:B------:R-:W-:Y:S05]  /*6d00*/  BRA `(.L_x_1778) ;  /* 0x0000000400087947 */ /* 0x000fea0003800000 */
.L_x_1796:
        /* <DEDUP_REMOVED lines=16> */
.L_x_1803:
[----:B------:R-:W-:-:S04]  /*6e10*/  LOP3.LUT R24, R24, 0x80000000, RZ, 0xc0, !PT ;  /* 0x8000000018187812 */ /* 0x000fc800078ec0ff */
[----:B------:R-:W-:-:S04]  /*6e20*/  SHF.R.U32.HI R3, RZ, 0x18, R24 ;  /* 0x00000018ff037819 */ /* 0x000fc80000011618 */
[----:B------:R-:W-:-:S04]  /*6e30*/  LOP3.LUT R0, R0, R3, RZ, 0xfc, !PT ;  /* 0x0000000300007212 */ /* 0x000fc800078efcff */
[----:B------:R-:W-:-:S07]  /*6e40*/  PRMT R4, R0, 0x7610, R4 ;  /* 0x0000761000047816 */ /* 0x000fce0000000004 */
.L_x_1802:
[----:B------:R-:W-:Y:S05]  /*6e50*/  BSYNC B0 ;  /* 0x0000000000007941 */ /* 0x000fea0003800000 */
.L_x_1801:
[----:B------:R0:W-:Y:S01]  /*6e60*/  STG.E.U8 desc[UR36][R8.64], R4 ;  /* 0x0000000408007986 */ /* 0x0001e2000c101124 */
[----:B------:R-:W-:Y:S05]  /*6e70*/  BRA `(.L_x_1778) ;  /* 0x0000000000ac7947 */ /* 0x000fea0003800000 */
.L_x_1795:
        /* <DEDUP_REMOVED lines=21> */
.L_x_1777:
        /* <DEDUP_REMOVED lines=16> */
.L_x_1806:
[----:B------:R-:W-:Y:S05]  /*70d0*/  BRA `(.L_x_1778) ;  /* 0x0000000000147947 */ /* 0x000fea0003800000 */
.L_x_1805:
[----:B------:R-:W0:Y:S02]  /*70e0*/  F2I.U64.TRUNC R24, R24 ;  /* 0x0000001800187311 */ /* 0x000e24000020d800 */
[----:B0-----:R2:W-:Y:S01]  /*70f0*/  STG.E.64 desc[UR36][R8.64], R24 ;  /* 0x0000001808007986 */ /* 0x0015e2000c101b24 */
[----:B------:R-:W-:Y:S05]  /*7100*/  BRA `(.L_x_1778) ;  /* 0x0000000000087947 */ /* 0x000fea0003800000 */
.L_x_1804:
[----:B------:R-:W0:Y:S02]  /*7110*/  F2I.FTZ.U32.TRUNC.NTZ R3, R24 ;  /* 0x0000001800037305 */ /* 0x000e24000021f000 */
[----:B0-----:R0:W-:Y:S02]  /*7120*/  STG.E desc[UR36][R8.64], R3 ;  /* 0x0000000308007986 */ /* 0x0011e4000c101924 */
.L_x_1778:
[----:B------:R-:W-:-:S07]  /*7130*/  VIADD R19, R19, 0x80 ;  /* 0x0000008013137836 */ /* 0x000fce0000000000 */
.L_x_1738:
[----:B------:R-:W-:Y:S05]  /*7140*/  BSYNC B6 ;  /* 0x0000000000067941 */ /* 0x000fea0003800000 */
.L_x_1737:
[----:B------:R-:W-:-:S13]  /*7150*/  ISETP.GE.AND P0, PT, R19, R17, PT ;  /* 0x000000111300720c */ /* 0x000fda0003f06270 */
[----:B------:R-:W-:Y:S05]  /*7160*/  @P0 EXIT ;  /* 0x000000000000094d */ /* 0x000fea0003800000 */
[----:B0-23--:R-:W0:Y:S01]  /*7170*/  LDC.64 R4, c[0x0][0x218] ;  /* 0x00008600ff047b82 */ /* 0x00de220000000a00 */
[----:B-1----:R-:W-:Y:S01]  /*7180*/  PRMT R0, R16, 0x9910, RZ ;  /* 0x0000991010007816 */ /* 0x002fe200000000ff */
[----:B------:R-:W-:Y:S01]  /*7190*/  IMAD R2, R2, 0x200, R19 ;  /* 0x0000020002027824 */ /* 0x000fe200078e0213 */
[----:B------:R-:W-:Y:S02]  /*71a0*/  ULDC UR4, c[0x0][0x238] ;  /* 0x00008e0000047ab9 */ /* 0x000fe40000000800 */
[----:B------:R-:W-:Y:S01]  /*71b0*/  ISETP.GT.AND P1, PT, R0, 0x9, PT ;  /* 0x000000090000780c */ /* 0x000fe20003f24270 */
[----:B----4-:R-:W-:-:S05]  /*71c0*/  IMAD R3, R2, UR4, RZ ;  /* 0x0000000402037c24 */ /* 0x010fca000f8e02ff */
        /* <DEDUP_REMOVED lines=11> */
[----:B-----5:R-:W0:Y:S02]  /*7280*/  F2I.FTZ.TRUNC.NTZ R5, R18 ;  /* 0x0000001200057305 */ /* 0x020e24000021f100 */
[----:B0-----:R-:W-:Y:S01]  /*7290*/  STG.E.U8 desc[UR36][R2.64], R5 ;  /* 0x0000000502007986 */ /* 0x001fe2000c101124 */
[----:B------:R-:W-:Y:S05]  /*72a0*/  EXIT ;  /* 0x000000000000794d */ /* 0x000fea0003800000 */
.L_x_1810:
[----:B-----5:R-:W0:Y:S02]  /*72b0*/  F2I.S64.TRUNC R18, R18 ;  /* 0x0000001200127311 */ /* 0x020e24000020d900 */
[----:B0-----:R-:W-:-:S05]  /*72c0*/  IMAD.MOV.U32 R5, RZ, RZ, R18 ;  /* 0x000000ffff057224 */ /* 0x001fca00078e0012 */
[----:B------:R-:W-:Y:S01]  /*72d0*/  STG.E.U8 desc[UR36][R2.64], R5 ;  /* 0x0000000502007986 */ /* 0x000fe2000c101124 */
[----:B------:R-:W-:Y:S05]  /*72e0*/  EXIT ;  /* 0x000000000000794d */ /* 0x000fea0003800000 */
.L_x_1809:
[----:B------:R-:W-:-:S13]  /*72f0*/  ISETP.NE.AND P0, PT, R0, 0x2, PT ;  /* 0x000000020000780c */ /* 0x000fda0003f05270 */
[----:B------:R-:W-:Y:S05]  /*7300*/  @!P0 BRA `(.L_x_1812) ;  /* 0x0000000000288947 */ /* 0x000fea0003800000 */
[----:B------:R-:W-:-:S13]  /*7310*/  ISETP.NE.AND P0, PT, R0, 0x3, PT ;  /* 0x000000030000780c */ /* 0x000fda0003f05270 */
[----:B------:R-:W-:Y:S05]  /*7320*/  @!P0 BRA `(.L_x_1813) ;  /* 0x0000000000148947 */ /* 0x000fea0003800000 */
[----:B------:R-:W-:-:S13]  /*7330*/  ISETP.NE.AND P0, PT, R0, 0x4, PT ;  /* 0x000000040000780c */ /* 0x000fda0003f05270 */
[----:B------:R-:W-:Y:S05]  /*7340*/  @P0 BRA `(.L_x_1811) ;  /* 0x0000000800d00947 */ /* 0x000fea0003800000 */
[----:B-----5:R-:W0:Y:S02]  /*7350*/  F2I.S64.TRUNC R18, R18 ;  /* 0x0000001200127311 */ /* 0x020e24000020d900 */
[----:B0-----:R-:W-:Y:S01]  /*7360*/  STG.E.64 desc[UR36][R2.64], R18 ;  /* 0x0000001202007986 */ /* 0x001fe2000c101b24 */
[----:B------:R-:W-:Y:S05]  /*7370*/  EXIT ;  /* 0x000000000000794d */ /* 0x000fea0003800000 */
.L_x_1813:
[----:B-----5:R-:W0:Y:S02]  /*7380*/  F2I.FTZ.TRUNC.NTZ R5, R18 ;  /* 0x0000001200057305 */ /* 0x020e24000021f100 */
[----:B0-----:R-:W-:Y:S01]  /*7390*/  STG.E desc[UR36][R2.64], R5 ;  /* 0x0000000502007986 */ /* 0x001fe2000c101924 */
[----:B------:R-:W-:Y:S05]  /*73a0*/  EXIT ;  /* 0x000000000000794d */ /* 0x000fea0003800000 */
.L_x_1812:
[----:B-----5:R-:W0:Y:S02]  /*73b0*/  F2I.FTZ.TRUNC.NTZ R5, R18 ;  /* 0x0000001200057305 */ /* 0x020e24000021f100 */
[----:B0-----:R-:W-:Y:S01]  /*73c0*/  STG.E.U16 desc[UR36][R2.64], R5 ;  /* 0x0000000502007986 */ /* 0x001fe2000c101524 */
[----:B------:R-:W-:Y:S05]  /*73d0*/  EXIT ;  /* 0x000000000000794d */ /* 0x000fea0003800000 */
.L_x_1808:
[----:B------:R-:W-:-:S13]  /*73e0*/  ISETP.GT.AND P0, PT, R0, 0x6, PT ;  /* 0x000000060000780c */ /* 0x000fda0003f04270 */
[----:B------:R-:W-:Y:S05]  /*73f0*/  @P0 BRA `(.L_x_1814) ;  /* 0x0000000000240947 */ /* 0x000fea0003800000 */
[----:B------:R-:W-:-:S13]  /*7400*/  ISETP.NE.AND P0, PT, R0, 0x5, PT ;  /* 0x000000050000780c */ /* 0x000fda0003f05270 */
[----:B------:R-:W-:Y:S05]  /*7410*/  @!P0 BRA `(.L_x_1815) ;  /* 0x0000000000108947 */ /* 0x000fea0003800000 */
[----:B------:R-:W-:-:S13]  /*7420*/  ISETP.NE.AND P0, PT, R0, 0x6, PT ;  /* 0x000000060000780c */ /* 0x000fda0003f05270 */
[----:B------:R-:W-:Y:S05]  /*7430*/  @P0 BRA `(.L_x_1811) ;  /* 0x0000000800940947 */ /* 0x000fea0003800000 */
[----:B-----5:R-:W-:Y:S01]  /*7440*/  STG.E desc[UR36][R2.64], R18 ;  /* 0x0000001202007986 */ /* 0x020fe2000c101924 */
[----:B------:R-:W-:Y:S05]  /*7450*/  EXIT ;  /* 0x000000000000794d */ /* 0x000fea0003800000 */
.L_x_1815:
[----:B-----5:R-:W-:-:S05]  /*7460*/  F2FP.F16.F32.PACK_AB R18, RZ, R18 ;  /* 0x00000012ff12723e */ /* 0x020fca00000000ff */
[----:B------:R-:W-:Y:S01]  /*7470*/  STG.E.U16 desc[UR36][R2.64], R18 ;  /* 0x0000001202007986 */ /* 0x000fe2000c101524 */
[----:B------:R-:W-:Y:S05]  /*7480*/  EXIT ;  /* 0x000000000000794d */ /* 0x000fea0003800000 */
.L_x_1814:
[----:B------:R-:W-:-:S13]  /*7490*/  ISETP.NE.AND P0, PT, R0, 0x7, PT ;  /* 0x000000070000780c */ /* 0x000fda0003f05270 */
[----:B------:R-:W-:Y:S05]  /*74a0*/  @!P0 BRA `(.L_x_1816) ;  /* 0x00000000002c8947 */ /* 0x000fea0003800000 */
[----:B------:R-:W-:-:S13]  /*74b0*/  ISETP.NE.AND P0, PT, R0, 0x8, PT ;  /* 0x000000080000780c */ /* 0x000fda0003f05270 */
[----:B------:R-:W-:Y:S05]  /*74c0*/  @!P0 BRA `(.L_x_1817) ;  /* 0x0000000000148947 */ /* 0x000fea0003800000 */
[----:B------:R-:W-:-:S13]  /*74d0*/  ISETP.NE.AND P0, PT, R0, 0x9, PT ;  /* 0x000000090000780c */ /* 0x000fda0003f05270 */
[----:B------:R-:W-:Y:S05]  /*74e0*/  @P0 BRA `(.L_x_1811) ;  /* 0x0000000800680947 */ /* 0x000fea0003800000 */
[----:B------:R-:W-:-:S05]  /*74f0*/  IMAD.MOV.U32 R19, RZ, RZ, RZ ;  /* 0x000000ffff137224 */ /* 0x000fca00078e00ff */
[----:B-----5:R-:W-:Y:S01]  /*7500*/  STG.E.64 desc[UR36][R2.64], R18 ;  /* 0x0000001202007986 */ /* 0x020fe2000c101b24 */
[----:B------:R-:W-:Y:S05]  /*7510*/  EXIT ;  /* 0x000000000000794d */ /* 0x000fea0003800000 */
.L_x_1817:
[----:B-----5:R-:W-:-:S04]  /*7520*/  F2FP.F16.F32.PACK_AB R5, RZ, R18 ;  /* 0x00000012ff05723e */ /* 0x020fc800000000ff */
[----:B------:R-:W-:-:S05]  /*7530*/  PRMT R5, R5, 0x5410, RZ ;  /* 0x0000541005057816 */ /* 0x000fca00000000ff */
[----:B------:R-:W-:Y:S01]  /*7540*/  STG.E desc[UR36][R2.64], R5 ;  /* 0x0000000502007986 */ /* 0x000fe2000c101924 */
[----:B------:R-:W-:Y:S05]  /*7550*/  EXIT ;  /* 0x000000000000794d */ /* 0x000fea0003800000 */
.L_x_1816:
[----:B-----5:R-:W-:-:S06]  /*7560*/  FMUL.FTZ R4, R18, 1 ;  /* 0x3f80000012047820 */ /* 0x020fcc0000410000 */
[----:B------:R-:W0:Y:S02]  /*7570*/  F2F.F64.F32 R4, R4 ;  /* 0x0000000400047310 */ /* 0x000e240000201800 */
[----:B0-----:R-:W-:Y:S01]  /*7580*/  STG.E.64 desc[UR36][R2.64], R4 ;  /* 0x0000000402007986 */ /* 0x001fe2000c101b24 */
[----:B------:R-:W-:Y:S05]  /*7590*/  EXIT ;  /* 0x000000000000794d */ /* 0x000fea0003800000 */
.L_x_1807:
        /* <DEDUP_REMOVED lines=8> */
[----:B-----5:R-:W-:-:S04]  /*7620*/  FSETP.NEU.FTZ.AND P0, PT, R18, RZ, PT ;  /* 0x000000ff1200720b */ /* 0x020fc80003f1d000 */
[----:B------:R-:W-:-:S05]  /*7630*/  SEL R5, RZ, 0x1, !P0 ;  /* 0x00000001ff057807 */ /* 0x000fca0004000000 */
[----:B------:R-:W-:Y:S01]  /*7640*/  STG.E.U8 desc[UR36][R2.64], R5 ;  /* 0x0000000502007986 */ /* 0x000fe2000c101124 */
[----:B------:R-:W-:Y:S05]  /*7650*/  EXIT ;  /* 0x000000000000794d */ /* 0x000fea0003800000 */
.L_x_1820:
[----:B-----5:R-:W-:Y:S01]  /*7660*/  FMUL.FTZ R4, R18, 1 ;  /* 0x3f80000012047820 */ /* 0x020fe20000410000 */
[----:B------:R-:W-:-:S05]  /*7670*/  CS2R R6, SRZ ;  /* 0x0000000000067805 */ /* 0x000fca000001ff00 */
[----:B------:R-:W0:Y:S02]  /*7680*/  F2F.F64.F32 R4, R4 ;  /* 0x0000000400047310 */ /* 0x000e240000201800 */
[----:B0-----:R-:W-:Y:S01]  /*7690*/  STG.E.128 desc[UR36][R2.64], R4 ;  /* 0x0000000402007986 */ /* 0x001fe2000c101d24 */
[----:B------:R-:W-:Y:S05]  /*76a0*/  EXIT ;  /* 0x000000000000794d */ /* 0x000fea0003800000 */
.L_x_1819:
[----:B------:R-:W-:-:S13]  /*76b0*/  ISETP.NE.AND P0, PT, R0, 0xf, PT ;  /* 0x0000000f0000780c */ /* 0x000fda0003f05270 */
[----:B------:R-:W-:Y:S05]  /*76c0*/  @!P0 BRA `(.L_x_1821) ;  /* 0x0000000000ac8947 */ /* 0x000fea0003800000 */
[----:B------:R-:W-:-:S13]  /*76d0*/  ISETP.NE.AND P0, PT, R0, 0x17, PT ;  /* 0x000000170000780c */ /* 0x000fda0003f05270 */
[----:B------:R-:W-:Y:S05]  /*76e0*/  @!P0 BRA `(.L_x_1822) ;  /* 0x0000000000508947 */ /* 0x000fea0003800000 */
[----:B------:R-:W-:-:S13]  /*76f0*/  ISETP.NE.AND P0, PT, R0, 0x18, PT ;  /* 0x000000180000780c */ /* 0x000fda0003f05270 */
[----:B------:R-:W-:Y:S05]  /*7700*/  @P0 BRA `(.L_x_1811) ;  /* 0x0000000400e00947 */ /* 0x000fea0003800000 */
[C---:B-----5:R-:W-:Y:S01]  /*7710*/  LOP3.LUT R4, R18.reuse, 0x7fffffff, RZ, 0xc0, !PT ;  /* 0x7fffffff12047812 */ /* 0x060fe200078ec0ff */
[----:B------:R-:W-:Y:S01]  /*7720*/  BSSY B0, `(.L_x_1823) ;  /* 0x000000d000007945 */ /* 0x000fe20003800000 */
        /* <DEDUP_REMOVED lines=12> */
.L_x_1824:
[----:B------:R-:W-:Y:S05]  /*77f0*/  BSYNC B0 ;  /* 0x0000000000007941 */ /* 0x000fea0003800000 */
.L_x_1823:
[----:B------:R-:W-:-:S05]  /*7800*/  LOP3.LUT R7, R0, R7, RZ, 0xfc, !PT ;  /* 0x0000000700077212 */ /* 0x000fca00078efcff */
[----:B------:R-:W-:Y:S01]  /*7810*/  STG.E.U8 desc[UR36][R2.64], R7 ;  /* 0x0000000702007986 */ /* 0x000fe2000c101124 */
[----:B------:R-:W-:Y:S05]  /*7820*/  EXIT ;  /* 0x000000000000794d */ /* 0x000fea0003800000 */
.L_x_1822:
[----:B-----5:R-:W-:Y:S01]  /*7830*/  LOP3.LUT R4, R18, 0x7fffffff, RZ, 0xc0, !PT ;  /* 0x7fffffff12047812 */ /* 0x020fe200078ec0ff */
[----:B------:R-:W-:Y:S03]  /*7840*/  BSSY B0, `(.L_x_1825) ;  /* 0x000000e000007945 */ /* 0x000fe60003800000 */
        /* <DEDUP_REMOVED lines=10> */
.L_x_1826:
[----:B------:R-:W-:Y:S01]  /*78f0*/  IMAD.MOV.U32 R0, RZ, RZ, 0x7f ;  /* 0x0000007fff007424 */ /* 0x000fe200078e00ff */
[----:B------:R-:W-:-:S04]  /*7900*/  ISETP.GT.U32.AND P0, PT, R4, 0x7f800000, PT ;  /* 0x7f8000000400780c */ /* 0x000fc80003f04070 */
[----:B------:R-:W-:-:S09]  /*7910*/  SEL R0, R0, 0x7c, P0 ;  /* 0x0000007c00007807 */ /* 0x000fd20000000000 */
.L_x_1827:
[----:B------:R-:W-:Y:S05]  /*7920*/  BSYNC B0 ;  /* 0x0000000000007941 */ /* 0x000fea0003800000 */
.L_x_1825:
[----:B------:R-:W-:-:S04]  /*7930*/  LOP3.LUT R18, R18, 0x80000000, RZ, 0xc0, !PT ;  /* 0x8000000012127812 */ /* 0x000fc800078ec0ff */
[----:B------:R-:W-:-:S04]  /*7940*/  SHF.R.U32.HI R5, RZ, 0x18, R18 ;  /* 0x00000018ff057819 */ /* 0x000fc80000011612 */
[----:B------:R-:W-:-:S05]  /*7950*/  LOP3.LUT R5, R0, R5, RZ, 0xfc, !PT ;  /* 0x0000000500057212 */ /* 0x000fca00078efcff */
[----:B------:R-:W-:Y:S01]  /*7960*/  STG.E.U8 desc[UR36][R2.64], R5 ;  /* 0x0000000502007986 */ /* 0x000fe2000c101124 */
[----:B------:R-:W-:Y:S05]  /*7970*/  EXIT ;  /* 0x000000000000794d */ /* 0x000fea0003800000 */
.L_x_1821:
[----:B-----5:R-:W-:-:S05]  /*7980*/  F2FP.BF16.F32.PACK_AB R18, RZ, R18 ;  /* 0x00000012ff12723e */ /* 0x020fca00000010ff */
[----:B------:R-:W-:Y:S01]  /*7990*/  STG.E.U16 desc[UR36][R2.64], R18 ;  /* 0x0000001202007986 */ /* 0x000fe2000c101524 */
[----:B------:R-:W-:Y:S05]  /*79a0*/  EXIT ;  /* 0x000000000000794d */ /* 0x000fea0003800000 */
.L_x_1818:
        /* <DEDUP_REMOVED lines=8> */
[----:B-----5:R-:W0:Y:S02]  /*7a30*/  F2I.FTZ.U32.TRUNC.NTZ R5, R18 ;  /* 0x0000001200057305 */ /* 0x020e24000021f000 */
[----:B0-----:R-:W-:Y:S01]  /*7a40*/  STG.E.U16 desc[UR36][R2.64], R5 ;  /* 0x0000000502007986 */ /* 0x001fe2000c101524 */
[----:B------:R-:W-:Y:S05]  /*7a50*/  EXIT ;  /* 0x000000000000794d */ /* 0x000fea0003800000 */
.L_x_1830:
[----:B-----5:R-:W-:Y:S01]  /*7a60*/  LOP3.LUT R5, R18, 0x7fffffff, RZ, 0xc0, !PT ;  /* 0x7fffffff12057812 */ /* 0x020fe200078ec0ff */
        /* <DEDUP_REMOVED lines=15> */
.L_x_1833:
[----:B------:R-:W-:-:S04]  /*7b60*/  LOP3.LUT R18, R18, 0x80000000, RZ, 0xc0, !PT ;  /* 0x8000000012127812 */ /* 0x000fc800078ec0ff */
[----:B------:R-:W-:-:S04]  /*7b70*/  SHF.R.U32.HI R5, RZ, 0x18, R18 ;  /* 0x00000018ff057819 */ /* 0x000fc80000011612 */
[----:B------:R-:W-:-:S04]  /*7b80*/  LOP3.LUT R4, R4, R5, RZ, 0xfc, !PT ;  /* 0x0000000504047212 */ /* 0x000fc800078efcff */
[----:B------:R-:W-:-:S07]  /*7b90*/  PRMT R0, R4, 0x7610, R0 ;  /* 0x0000761004007816 */ /* 0x000fce0000000000 */
.L_x_1832:
[----:B------:R-:W-:Y:S05]  /*7ba0*/  BSYNC B0 ;  /* 0x0000000000007941 */ /* 0x000fea0003800000 */
.L_x_1831:
[----:B------:R-:W-:Y:S01]  /*7bb0*/  STG.E.U8 desc[UR36][R2.64], R0 ;  /* 0x0000000002007986 */ /* 0x000fe2000c101124 */
[----:B------:R-:W-:Y:S05]  /*7bc0*/  EXIT ;  /* 0x000000000000794d */ /* 0x000fea0003800000 */
.L_x_1829:
        /* <DEDUP_REMOVED lines=16> */
.L_x_1836:
[----:B------:R-:W-:-:S04]  /*7cd0*/  LOP3.LUT R18, R18, 0x80000000, RZ, 0xc0, !PT ;  /* 0x8000000012127812 */ /* 0x000fc800078ec0ff */
[----:B------:R-:W-:-:S04]  /*7ce0*/  SHF.R.U32.HI R5, RZ, 0x18, R18 ;  /* 0x00000018ff057819 */ /* 0x000fc80000011612 */
[----:B------:R-:W-:-:S04]  /*7cf0*/  LOP3.LUT R4, R4, R5, RZ, 0xfc, !PT ;  /* 0x0000000504047212 */ /* 0x000fc800078efcff */
[----:B------:R-:W-:-:S07]  /*7d00*/  PRMT R0, R4, 0x7610, R0 ;  /* 0x0000761004007816 */ /* 0x000fce0000000000 */
.L_x_1835:
[----:B------:R-:W-:Y:S05]  /*7d10*/  BSYNC B0 ;  /* 0x0000000000007941 */ /* 0x000fea0003800000 */
.L_x_1834:
[----:B------:R-:W-:Y:S01]  /*7d20*/  STG.E.U8 desc[UR36][R2.64], R0 ;  /* 0x0000000002007986 */ /* 0x000fe2000c101124 */
[----:B------:R-:W-:Y:S05]  /*7d30*/  EXIT ;  /* 0x000000000000794d */ /* 0x000fea0003800000 */
.L_x_1828:
[----:B------:R-:W-:-:S13]  /*7d40*/  ISETP.NE.AND P0, PT, R0, 0x1c, PT ;  /* 0x0000001c0000780c */ /* 0x000fda0003f05270 */
[----:B------:R-:W-:Y:S05]  /*7d50*/  @!P0 BRA `(.L_x_1837) ;  /* 0x00000000009c8947 */ /* 0x000fea0003800000 */
[----:B------:R-:W-:-:S13]  /*7d60*/  ISETP.NE.AND P0, PT, R0, 0x1d, PT ;  /* 0x0000001d0000780c */ /* 0x000fda0003f05270 */
[----:B------:R-:W-:Y:S05]  /*7d70*/  @!P0 BRA `(.L_x_1838) ;  /* 0x0000000000888947 */ /* 0x000fea0003800000 */
[----:B------:R-:W-:-:S13]  /*7d80*/  ISETP.NE.AND P0, PT, R0, 0x2c, PT ;  /* 0x0000002c0000780c */ /* 0x000fda0003f05270 */
[----:B------:R-:W-:Y:S05]  /*7d90*/  @P0 BRA `(.L_x_1811) ;  /* 0x00000000003c0947 */ /* 0x000fea0003800000 */
[----:B-----5:R-:W-:-:S04]  /*7da0*/  SHF.R.U32.HI R4, RZ, 0x17, R18 ;  /* 0x00000017ff047819 */ /* 0x020fc80000011612 */
        /* <DEDUP_REMOVED lines=14> */
.L_x_1811:
        /* <DEDUP_REMOVED lines=16> */
.L_x_1839:
[----:B------:R-:W-:Y:S05]  /*7f90*/  EXIT ;  /* 0x000000000000794d */ /* 0x000fea0003800000 */
.L_x_1838:
[----:B-----5:R-:W0:Y:S02]  /*7fa0*/  F2I.U64.TRUNC R18, R18 ;  /* 0x0000001200127311 */ /* 0x020e24000020d800 */
[----:B0-----:R-:W-:Y:S01]  /*7fb0*/  STG.E.64 desc[UR36][R2.64], R18 ;  /* 0x0000001202007986 */ /* 0x001fe2000c101b24 */
[----:B------:R-:W-:Y:S05]  /*7fc0*/  EXIT ;  /* 0x000000000000794d */ /* 0x000fea0003800000 */
.L_x_1837:
[----:B-----5:R-:W0:Y:S02]  /*7fd0*/  F2I.FTZ.U32.TRUNC.NTZ R5, R18 ;  /* 0x0000001200057305 */ /* 0x020e24000021f000 */
[----:B0-----:R-:W-:Y:S01]  /*7fe0*/  STG.E desc[UR36][R2.64], R5 ;  /* 0x0000000502007986 */ /* 0x001fe2000c101924 */
[----:B------:R-:W-:Y:S05]  /*7ff0*/  EXIT ;  /* 0x000000000000794d */ /* 0x000fea0003800000 */
.L_x_1840:
        /* <DEDUP_REMOVED lines=16> */
.L_x_11161:


//--------------------- .text._ZN2at6native18elementwise_kernelILi128ELi2EZNS0_22gpu_kernel_impl_nocastIZZZNS0_15erf_kernel_cudaERNS_18TensorIteratorBaseEENKUlvE_clEvENKUlvE0_clEvEUlfE_EEvS4_RKT_EUliE_EEviT1_ --------------------------
	.section	.text._ZN2at6native18elementwise_kernelILi128ELi2EZNS0_22gpu_kernel_impl_nocastIZZZNS0_15erf_kernel_cudaERNS_18TensorIteratorBaseEENKUlvE_clEvENKUlvE0_clEvEUlfE_EEvS4_RKT_EUliE_EEviT1_,"ax",@progbits
	.align	128
        .global         _ZN2at6native18elementwise_kernelILi128ELi2EZNS0_22gpu_kernel_impl_nocastIZZZNS0_15erf_kernel_cudaERNS_18TensorIteratorBaseEENKUlvE_clEvENKUlvE0_clEvEUlfE_EEvS4_RKT_EUliE_EEviT1_
        .type           _ZN2at6native18elementwise_kernelILi128ELi2EZNS0_22gpu_kernel_impl_nocastIZZZNS0_15erf_kernel_cudaERNS_18TensorIteratorBaseEENKUlvE_clEvENKUlvE0_clEvEUlfE_EEvS4_RKT_EUliE_EEviT1_,@function
        .size           _ZN2at6native18elementwise_kernelILi128ELi2EZNS0_22gpu_kernel_impl_nocastIZZZNS0_15erf_kernel_cudaERNS_18TensorIteratorBaseEENKUlvE_clEvENKUlvE0_clEvEUlfE_EEvS4_RKT_EUliE_EEviT1_,(.L_x_11162 - _ZN2at6native18elementwise_kernelILi128ELi2EZNS0_22gpu_kernel_impl_nocastIZZZNS0_15erf_kernel_cudaERNS_18TensorIteratorBaseEENKUlvE_clEvENKUlvE0_clEvEUlfE_EEvS4_RKT_EUliE_EEviT1_)
        .other          _ZN2at6native18elementwise_kernelILi128ELi2EZNS0_22gpu_kernel_impl_nocastIZZZNS0_15erf_kernel_cudaERNS_18TensorIteratorBaseEENKUlvE_clEvENKUlvE0_clEvEUlfE_EEvS4_RKT_EUliE_EEviT1_,@"STO_CUDA_ENTRY STV_DEFAULT"
_ZN2at6native18elementwise_kernelILi128ELi2EZNS0_22gpu_kernel_impl_nocastIZZZNS0_15erf_kernel_cudaERNS_18TensorIteratorBaseEENKUlvE_clEvENKUlvE0_clEvEUlfE_EEvS4_RKT_EUliE_EEviT1_:
.text._ZN2at6native18elementwise_kernelILi128ELi2EZNS0_22gpu_kernel_impl_nocastIZZZNS0_15erf_kernel_cudaERNS_18TensorIteratorBaseEENKUlvE_clEvENKUlvE0_clEvEUlfE_EEvS4_RKT_EUliE_EEviT1_:
[----:B------:R-:W-:Y:S01]  /*0000*/  LDC R1, c[0x0][0x28] ;  /* 0x00000a00ff017b82 */ /* 0x000fe20000000800 */
[----:B------:R-:W0:Y:S01]  /*0010*/  S2R R0, SR_CTAID.X ;  /* 0x0000000000007919 */ /* 0x000e220000002500 */
[----:B------:R-:W-:Y:S01]  /*0020*/  ULDC UR6, c[0x0][0x210] ;  /* 0x0000840000067ab9 */ /* 0x000fe20000000800 */
[----:B------:R-:W-:Y:S01]  /*0030*/  ULDC.64 UR4, c[0x0][0x208] ;  /* 0x0000820000047ab9 */ /* 0x000fe20000000a00 */
[----:B------:R-:W-:Y:S01]  /*0040*/  BSSY B0, `(.L_x_1841) ;  /* 0x000015b000007945 */ /* 0x000fe20003800000 */
[----:B------:R-:W0:Y:S02]  /*0050*/  S2R R3, SR_TID.X ;  /* 0x0000000000037919 */ /* 0x000e240000002100 */
[----:B0-----:R-:W-:-:S04]  /*0060*/  LEA R0, R0, R3, 0x8 ;  /* 0x0000000300007211 */ /* 0x001fc800078e40ff */
[----:B------:R-:W-:Y:S02]  /*0070*/  ISETP.GE.AND P0, PT, R0, UR6, PT ;  /* 0x0000000600007c0c */ /* 0x000fe4000bf06270 */
[----:B------:R-:W-:-:S11]  /*0080*/  MOV R7, R0 ;  /* 0x0000000000077202 */ /* 0x000fd60000000f00 */
[----:B------:R-:W-:Y:S05]  /*0090*/  @P0 BRA `(.L_x_1842) ;  /* 0x0000001400540947 */ /* 0x000fea0003800000 */
[----:B------:R-:W0:Y:S01]  /*00a0*/  LDC R8, c[0x0][0x218] ;  /* 0x00008600ff087b82 */ /* 0x000e220000000800 */
[----:B------:R-:W-:Y:S02]  /*00b0*/  CS2R R2, SRZ ;  /* 0x0000000000027805 */ /* 0x000fe4000001ff00 */
[----:B0-----:R-:W-:-:S13]  /*00c0*/  ISETP.NE.AND P0, PT, R8, RZ, PT ;  /* 0x000000ff0800720c */ /* 0x001fda0003f05270 */
[----:B------:R-:W-:Y:S05]  /*00d0*/  @!P0 BRA `(.L_x_1843) ;  /* 0x0000001000a88947 */ /* 0x000fea0003800000 */
[----:B------:R-:W-:Y:S01]  /*00e0*/  HFMA2.MMA R2, -RZ, RZ, 0, 0 ;  /* 0x00000000ff027435 */ /* 0x000fe200000001ff */
[----:B------:R-:W-:Y:S01]  /*00f0*/  MOV R3, R7 ;  /* 0x0000000700037202 */ /* 0x000fe20000000f00 */
[----:B------:R-:W-:Y:S01]  /*0100*/  ULDC.64 UR8, c[0x0][0x220] ;  /* 0x0000880000087ab9 */ /* 0x000fe20000000a00 */
[----:B------:R-:W-:Y:S01]  /*0110*/  ISETP.NE.AND P0, PT, R8, 0x1, PT ;  /* 0x000000010800780c */ /* 0x000fe20003f05270 */
[----:B------:R-:W-:-:S06]  /*0120*/  ULDC UR7, c[0x0][0x21c] ;  /* 0x0000870000077ab9 */ /* 0x000fcc0000000800 */
        /* <DEDUP_REMOVED lines=280> */
[C---:B------:R-:W-:Y:S01]  /*12b0*/  IADD3 R11, -R9.reuse, RZ, RZ ;  /* 0x000000ff090b7210 */ /* 0x040fe20007ffe1ff */
[----:B------:R-:W1:Y:S08]  /*12c0*/  @P0 LDC R15, c[0x0][0x33c] ;  /* 0x0000cf00ff0f0b82 */ /* 0x000e700000000800 */
[----:B------:R-:W2:Y:S01]  /*12d0*/  @P0 LDC.64 R6, c[0x0][0x408] ;  /* 0x00010200ff060b82 */ /* 0x000ea20000000a00 */
[----:B0-----:R-:W-:-:S05]  /*12e0*/  @P0 IMAD.HI.U32 R4, R9, R12, R8 ;  /* 0x0000000c09040227 */ /* 0x001fca00078e0008 */
[----:B------:R-:W-:Y:S01]  /*12f0*/  @P0 SHF.R.U32.HI R8, RZ, R13, R4 ;  /* 0x0000000dff080219 */ /* 0x000fe20000011604 */
[----:B------:R-:W-:Y:S01]  /*1300*/  IMAD R4, R11, UR8, R5 ;  /* 0x000000080b047c24 */ /* 0x000fe2000f8e0205 */
[----:B------:R-:W-:Y:S02]  /*1310*/  ULDC.64 UR8, c[0x0][0x400] ;  /* 0x0001000000087ab9 */ /* 0x000fe40000000a00 */
[----:B------:R-:W-:Y:S01]  /*1320*/  @P0 IADD3 R8, -R8, RZ, RZ ;  /* 0x000000ff08080210 */ /* 0x000fe20007ffe1ff */
[C---:B------:R-:W-:Y:S02]  /*1330*/  IMAD R3, R4.reuse, UR8, R3 ;  /* 0x0000000804037c24 */ /* 0x040fe4000f8e0203 */
[----:B------:R-:W-:Y:S02]  /*1340*/  IMAD R2, R4, UR9, R2 ;  /* 0x0000000904027c24 */ /* 0x000fe4000f8e0202 */
[----:B-1----:R-:W-:-:S04]  /*1350*/  @P0 IMAD R8, R8, R15, R9 ;  /* 0x0000000f08080224 */ /* 0x002fc800078e0209 */
[C---:B--2---:R-:W-:Y:S02]  /*1360*/  @P0 IMAD R3, R8.reuse, R6, R3 ;  /* 0x0000000608030224 */ /* 0x044fe400078e0203 */
[----:B------:R-:W-:-:S07]  /*1370*/  @P0 IMAD R2, R8, R7, R2 ;  /* 0x0000000708020224 */ /* 0x000fce00078e0202 */
.L_x_1843:
[----:B------:R-:W-:Y:S02]  /*1380*/  ULDC.64 UR8, c[0x0][0x418] ;  /* 0x0001060000087ab9 */ /* 0x000fe40000000a00 */
[----:B------:R-:W-:-:S04]  /*1390*/  IADD3 R4, P0, R2, UR8, RZ ;  /* 0x0000000802047c10 */ /* 0x000fc8000ff1e0ff */
[----:B------:R-:W-:Y:S01]  /*13a0*/  IADD3.X R5, RZ, UR9, RZ, P0, !PT ;  /* 0x00000009ff057c10 */ /* 0x000fe200087fe4ff */
[----:B------:R-:W-:Y:S01]  /*13b0*/  IMAD.MOV.U32 R10, RZ, RZ, 0x3aae005b ;  /* 0x3aae005bff0a7424 */ /* 0x000fe200078e00ff */
[----:B------:R-:W-:Y:S01]  /*13c0*/  MOV R8, 0x38eb4c3a ;  /* 0x38eb4c3a00087802 */ /* 0x000fe20000000f00 */
[----:B------:R-:W-:Y:S02]  /*13d0*/  ULDC.64 UR8, c[0x0][0x410] ;  /* 0x0001040000087ab9 */ /* 0x000fe40000000a00 */
[----:B------:R0:W2:Y:S01]  /*13e0*/  LDG.E R2, desc[UR4][R4.64] ;  /* 0x0000000404027981 */ /* 0x0000a2000c1e1900 */
[----:B------:R-:W-:Y:S02]  /*13f0*/  MOV R9, 0x3c09919f ;  /* 0x3c09919f00097802 */ /* 0x000fe40000000f00 */
[----:B------:R-:W-:Y:S02]  /*1400*/  MOV R11, 0x3d24d99a ;  /* 0x3d24d99a000b7802 */ /* 0x000fe40000000f00 */
[----:B0-----:R-:W-:Y:S01]  /*1410*/  MOV R4, 0x3e235519 ;  /* 0x3e23551900047802 */ /* 0x001fe20000000f00 */
[C---:B--2---:R-:W-:Y:S01]  /*1420*/  FADD.FTZ R6, |R2|.reuse, -RZ ;  /* 0x800000ff02067221 */ /* 0x044fe20000010200 */
[C---:B------:R-:W-:Y:S01]  /*1430*/  FMUL.FTZ R7, R2.reuse, R2 ;  /* 0x0000000202077220 */ /* 0x040fe20000410000 */
[----:B------:R-:W-:-:S04]  /*1440*/  FSETP.GE.FTZ.AND P0, PT, |R2|, 1.0029599666595458984, PT ;  /* 0x3f8060fe0200780b */ /* 0x000fc80003f16200 */
[----:B------:R-:W-:Y:S02]  /*1450*/  FSEL R7, R6, R7, P0 ;  /* 0x0000000706077208 */ /* 0x000fe40000000000 */
[----:B------:R-:W-:Y:S02]  /*1460*/  FSEL R8, R8, 8.4834944573231041431e-05, P0 ;  /* 0x38b1e96a08087808 */ /* 0x000fe40000000000 */
[----:B------:R-:W-:Y:S02]  /*1470*/  FSEL R10, -R10, -0.00082130916416645050049, P0 ;  /* 0xba574d200a0a7808 */ /* 0x000fe40000000100 */
[----:B------:R-:W-:Y:S02]  /*1480*/  FSEL R5, R9, 0.0052134888246655464172, P0 ;  /* 0x3baad5ea09057808 */ /* 0x000fe40000000000 */
[----:B------:R-:W-:Y:S01]  /*1490*/  FSEL R9, -R11, -0.026868773624300956726, P0 ;  /* 0xbcdc1be70b097808 */ /* 0x000fe20000000100 */
[----:B------:R-:W-:Y:S01]  /*14a0*/  FFMA.FTZ R8, R7, R8, R10 ;  /* 0x0000000807087223 */ /* 0x000fe2000001000a */
[----:B------:R-:W-:Y:S01]  /*14b0*/  MOV R10, 0x3f69b4f9 ;  /* 0x3f69b4f9000a7802 */ /* 0x000fe20000000f00 */
[----:B------:R-:W-:-:S02]  /*14c0*/  FADD.FTZ R11, -R6, -RZ ;  /* 0x800000ff060b7221 */ /* 0x000fc40000010100 */
[C---:B------:R-:W-:Y:S01]  /*14d0*/  FFMA.FTZ R8, R7.reuse, R8, R5 ;  /* 0x0000000807087223 */ /* 0x040fe20000010005 */
[----:B------:R-:W-:Y:S02]  /*14e0*/  FSEL R5, R4, 0.11284004896879196167, P0 ;  /* 0x3de718af04057808 */ /* 0x000fe40000000000 */
[----:B------:R-:W-:Y:S01]  /*14f0*/  MOV R4, 0x3f210a14 ;  /* 0x3f210a1400047802 */ /* 0x000fe20000000f00 */
[----:B------:R-:W-:Y:S01]  /*1500*/  FFMA.FTZ R8, R7, R8, R9 ;  /* 0x0000000807087223 */ /* 0x000fe20000010009 */
[----:B------:R-:W-:-:S03]  /*1510*/  FSEL R9, R10, -0.37612664699554443359, P0 ;  /* 0xbec093ac0a097808 */ /* 0x000fc60000000000 */
[----:B------:R-:W-:Y:S01]  /*1520*/  FFMA.FTZ R8, R7, R8, R5 ;  /* 0x0000000807087223 */ /* 0x000fe20000010005 */
[----:B------:R-:W-:Y:S02]  /*1530*/  FSEL R5, R4, 0.12837915122509002686, P0 ;  /* 0x3e0375d304057808 */ /* 0x000fe40000000000 */
[----:B------:R-:W-:Y:S01]  /*1540*/  FSEL R4, R11, R2, P0 ;  /* 0x000000020b047208 */ /* 0x000fe20000000000 */
[----:B------:R-:W-:-:S04]  /*1550*/  FFMA.FTZ R8, R7, R8, R9 ;  /* 0x0000000807087223 */ /* 0x000fc80000010009 */
[----:B------:R-:W-:Y:S01]  /*1560*/  FFMA.FTZ R5, R7, R8, R5 ;  /* 0x0000000807057223 */ /* 0x000fe20000010005 */
[----:B------:R-:W-:-:S03]  /*1570*/  VIADD R7, R0, 0x80 ;  /* 0x0000008000077836 */ /* 0x000fc60000000000 */
[----:B------:R-:W-:Y:S01]  /*1580*/  FFMA.FTZ R9, R5, R4, R4 ;  /* 0x0000000405097223 */ /* 0x000fe20000010004 */
[----:B------:R-:W-:-:S03]  /*1590*/  IADD3 R4, P1, R3, UR8, RZ ;  /* 0x0000000803047c10 */ /* 0x000fc6000ff3e0ff */
[----:B------:R-:W0:Y:S02]  /*15a0*/  @P0 MUFU.EX2 R5, R9 ;  /* 0x0000000900050308 */ /* 0x000e240000000800 */
[----:B0-----:R-:W-:Y:S01]  /*15b0*/  @P0 FADD.FTZ R3, -R5, 1 ;  /* 0x3f80000005030421 */ /* 0x001fe20000010100 */
[----:B------:R-:W-:-:S04]  /*15c0*/  IADD3.X R5, RZ, UR9, RZ, P1, !PT ;  /* 0x00000009ff057c10 */ /* 0x000fc80008ffe4ff */
[----:B------:R-:W-:-:S05]  /*15d0*/  @P0 LOP3.LUT R9, R3, 0x80000000, R2, 0xb8, !PT ;  /* 0x8000000003090812 */ /* 0x000fca00078eb802 */
[----:B------:R0:W-:Y:S02]  /*15e0*/  STG.E desc[UR4][R4.64], R9 ;  /* 0x0000000904007986 */ /* 0x0001e4000c101904 */
.L_x_1842:
[----:B------:R-:W-:Y:S05]  /*15f0*/  BSYNC B0 ;  /* 0x0000000000007941 */ /* 0x000fea0003800000 */
.L_x_1841:
[----:B------:R-:W-:-:S13]  /*1600*/  ISETP.GE.AND P0, PT, R7, UR6, PT ;  /* 0x0000000607007c0c */ /* 0x000fda000bf06270 */
[----:B------:R-:W-:Y:S05]  /*1610*/  @P0 EXIT ;  /* 0x000000000000094d */ /* 0x000fea0003800000 */
[----:B------:R-:W1:Y:S01]  /*1620*/  LDC R8, c[0x0][0x218] ;  /* 0x00008600ff087b82 */ /* 0x000e620000000800 */
[----:B------:R-:W-:Y:S01]  /*1630*/  HFMA2.MMA R0, -RZ, RZ, 0, 0 ;  /* 0x00000000ff007435 */ /* 0x000fe200000001ff */
[----:B------:R-:W-:Y:S02]  /*1640*/  MOV R3, RZ ;  /* 0x000000ff00037202 */ /* 0x000fe40000000f00 */
[----:B-1----:R-:W-:-:S13]  /*1650*/  ISETP.NE.AND P0, PT, R8, RZ, PT ;  /* 0x000000ff0800720c */ /* 0x002fda0003f05270 */
[----:B------:R-:W-:Y:S05]  /*1660*/  @!P0 BRA `(.L_x_1844) ;  /* 0x0000001000a88947 */ /* 0x000fea0003800000 */
[----:B------:R-:W-:Y:S01]  /*1670*/  MOV R2, RZ ;  /* 0x000000ff00027202 */ /* 0x000fe20000000f00 */
[----:B------:R-:W-:Y:S01]  /*1680*/  ULDC.64 UR6, c[0x0][0x220] ;  /* 0x0000880000067ab9 */ /* 0x000fe20000000a00 */
[----:B------:R-:W-:Y:S02]  /*1690*/  MOV R3, R7 ;  /* 0x0000000700037202 */ /* 0x000fe40000000f00 */
[----:B------:R-:W-:Y:S01]  /*16a0*/  ISETP.NE.AND P0, PT, R8, 0x1, PT ;  /* 0x000000010800780c */ /* 0x000fe20003f05270 */
[----:B0-----:R-:W-:Y:S01]  /*16b0*/  IMAD.HI.U32 R4, R7, UR6, R2 ;  /* 0x0000000607047c27 */ /* 0x001fe2000f8e0002 */
        /* <DEDUP_REMOVED lines=282> */
[----:B------:R-:W1:Y:S01]  /*2860*/  @P0 LDC R11, c[0x0][0x33c] ;  /* 0x0000cf00ff0b0b82 */ /* 0x000e620000000800 */
[----:B------:R-:W-:-:S04]  /*2870*/  IMAD R4, R4, UR8, R5 ;  /* 0x0000000804047c24 */ /* 0x000fc8000f8e0205 */
        /* <DEDUP_REMOVED lines=9> */
.L_x_1844:
[----:B------:R-:W-:Y:S02]  /*2910*/  ULDC.64 UR6, c[0x0][0x418] ;  /* 0x0001060000067ab9 */ /* 0x000fe40000000a00 */
[----:B0-----:R-:W-:-:S04]  /*2920*/  IADD3 R4, P0, R0, UR6, RZ ;  /* 0x0000000600047c10 */ /* 0x001fc8000ff1e0ff */
        /* <DEDUP_REMOVED lines=10> */
[----:B------:R-:W-:-:S02]  /*29d0*/  FSETP.GE.FTZ.AND P0, PT, |R0|, 1.0029599666595458984, PT ;  /* 0x3f8060fe0000780b */ /* 0x000fc40003f16200 */
[C---:B------:R-:W-:Y:S02]  /*29e0*/  FADD.FTZ R11, -R2.reuse, -RZ ;  /* 0x800000ff020b7221 */ /* 0x040fe40000010100 */
[----:B------:R-:W-:Y:S02]  /*29f0*/  FSEL R7, R2, R7, P0 ;  /* 0x0000000702077208 */ /* 0x000fe40000000000 */
        /* <DEDUP_REMOVED lines=16> */
[----:B------:R-:W-:Y:S01]  /*2b00*/  FFMA.FTZ R5, R5, R2, R2 ;  /* 0x0000000205057223 */ /* 0x000fe20000010002 */
[----:B------:R-:W-:-:S03]  /*2b10*/  IADD3 R2, P1, R3, UR6, RZ ;  /* 0x0000000603027c10 */ /* 0x000fc6000ff3e0ff */
[----:B------:R-:W0:Y:S01]  /*2b20*/  @P0 MUFU.EX2 R4, R5 ;  /* 0x0000000500040308 */ /* 0x000e220000000800 */
[----:B------:R-:W-:Y:S01]  /*2b30*/  IADD3.X R3, RZ, UR7, RZ, P1, !PT ;  /* 0x00000007ff037c10 */ /* 0x000fe20008ffe4ff */
[----:B0-----:R-:W-:-:S05]  /*2b40*/  @P0 FADD.FTZ R7, -R4, 1 ;  /* 0x3f80000004070421 */ /* 0x001fca0000010100 */
[----:B------:R-:W-:-:S05]  /*2b50*/  @P0 LOP3.LUT R5, R7, 0x80000000, R0, 0xb8, !PT ;  /* 0x8000000007050812 */ /* 0x000fca00078eb800 */
[----:B------:R-:W-:Y:S01]  /*2b60*/  STG.E desc[UR4][R2.64], R5 ;  /* 0x0000000502007986 */ /* 0x000fe2000c101904 */
[----:B------:R-:W-:Y:S05]  /*2b70*/  EXIT ;  /* 0x000000000000794d */ /* 0x000fea0003800000 */
.L_x_1845:
        /* <DEDUP_REMOVED lines=16> */
.L_x_11162:


//--------------------- .text._ZN2at6native27unrolled_elementwise_kernelIZZZNS0_15erf_kernel_cudaERNS_18TensorIteratorBaseEENKUlvE_clEvENKUlvE0_clEvEUlfE_St5arrayIPcLm2EELi4E23TrivialOffsetCalculatorILi1EjESB_NS0_6memory15LoadWithoutCastENSC_16StoreWithoutCastEEEviT_T0_T2_T3_T4_T5_ --------------------------
	.section	.text._ZN2at6native27unrolled_elementwise_kernelIZZZNS0_15erf_kernel_cudaERNS_18TensorIteratorBaseEENKUlvE_clEvENKUlvE0_clEvEUlfE_St5arrayIPcLm2EELi4E23TrivialOffsetCalculatorILi1EjESB_NS0_6memory15LoadWithoutCastENSC_16StoreWithoutCastEEEviT_T0_T2_T3_T4_T5_,"ax",@progbits
	.align	128
        .global         _ZN2at6native27unrolled_elementwise_kernelIZZZNS0_15erf_kernel_cudaERNS_18TensorIteratorBaseEENKUlvE_clEvENKUlvE0_clEvEUlfE_St5arrayIPcLm2EELi4E23TrivialOffsetCalculatorILi1EjESB_NS0_6memory15LoadWithoutCastENSC_16StoreWithoutCastEEEviT_T0_T2_T3_T4_T5_
        .type           _ZN2at6native27unrolled_elementwise_kernelIZZZNS0_15erf_kernel_cudaERNS_18TensorIteratorBaseEENKUlvE_clEvENKUlvE0_clEvEUlfE_St5arrayIPcLm2EELi4E23TrivialOffsetCalculatorILi1EjESB_NS0_6memory15LoadWithoutCastENSC_16StoreWithoutCastEEEviT_T0_T2_T3_T4_T5_,@function
        .size           _ZN2at6native27unrolled_elementwise_kernelIZZZNS0_15erf_kernel_cudaERNS_18TensorIteratorBaseEENKUlvE_clEvENKUlvE0_clEvEUlfE_St5arrayIPcLm2EELi4E23TrivialOffsetCalculatorILi1EjESB_NS0_6memory15LoadWithoutCastENSC_16StoreWithoutCastEEEviT_T0_T2_T3_T4_T5_,(.L_x_11163 - _ZN2at6native27unrolled_elementwise_kernelIZZZNS0_15erf_kernel_cudaERNS_18TensorIteratorBaseEENKUlvE_clEvENKUlvE0_clEvEUlfE_St5arrayIPcLm2EELi4E23TrivialOffsetCalculatorILi1EjESB_NS0_6memory15LoadWithoutCastENSC_16StoreWithoutCastEEEviT_T0_T2_T3_T4_T5_)
        .other          _ZN2at6native27unrolled_elementwise_kernelIZZZNS0_15erf_kernel_cudaERNS_18TensorIteratorBaseEENKUlvE_clEvENKUlvE0_clEvEUlfE_St5arrayIPcLm2EELi4E23TrivialOffsetCalculatorILi1EjESB_NS0_6memory15LoadWithoutCastENSC_16StoreWithoutCastEEEviT_T0_T2_T3_T4_T5_,@"STO_CUDA_ENTRY STV_DEFAULT"
_ZN2at6native27unrolled_elementwise_kernelIZZZNS0_15erf_kernel_cudaERNS_18TensorIteratorBaseEENKUlvE_clEvENKUlvE0_clEvEUlfE_St5arrayIPcLm2EELi4E23TrivialOffsetCalculatorILi1EjESB_NS0_6memory15LoadWithoutCastENSC_16StoreWithoutCastEEEviT_T0_T2_T3_T4_T5_:
.text._ZN2at6native27unrolled_elementwise_kernelIZZZNS0_15erf_kernel_cudaERNS_18TensorIteratorBaseEENKUlvE_clEvENKUlvE0_clEvEUlfE_St5arrayIPcLm2EELi4E23TrivialOffsetCalculatorILi1EjESB_NS0_6memory15LoadWithoutCastENSC_16StoreWithoutCastEEEviT_T0_T2_T3_T4_T5_:
        /* <DEDUP_REMOVED lines=8> */
[----:B------:R-:W-:Y:S01]  /*0080*/  @!P0 LEA R15, R0, R5, 0x9 ;  /* 0x00000005000f8211 */ /* 0x000fe200078e48ff */
[----:B------:R-:W-:Y:S01]  /*0090*/  @!P0 VIADD R5, R5, 0x80 ;  /* 0x0000008005058836 */ /* 0x000fe20000000000 */
[----:B------:R-:W0:Y:S04]  /*00a0*/  @!P0 LDC.64 R10, c[0x0][0x220] ;  /* 0x00008800ff0a8b82 */ /* 0x000e280000000a00 */
[----:B------:R-:W-:-:S13]  /*00b0*/  ISETP.GE.AND P1, PT, R5, R4, PT ;  /* 0x000000040500720c */ /* 0x000fda0003f26270 */
[----:B------:R-:W-:Y:S01]  /*00c0*/  @!P1 LEA R17, R0, R5, 0x9 ;  /* 0x0000000500119211 */ /* 0x000fe200078e48ff */
[----:B------:R-:W-:Y:S01]  /*00d0*/  @!P1 VIADD R5, R5, 0x80 ;  /* 0x0000008005059836 */ /* 0x000fe20000000000 */
[----:B------:R-:W1:Y:S04]  /*00e0*/  @!P1 LDC.64 R6, c[0x0][0x220] ;  /* 0x00008800ff069b82 */ /* 0x000e680000000a00 */
[----:B------:R-:W-:-:S13]  /*00f0*/  ISETP.GE.AND P3, PT, R5, R4, PT ;  /* 0x000000040500720c */ /* 0x000fda0003f66270 */
[----:B------:R-:W2:Y:S01]  /*0100*/  @!P3 LDC.64 R8, c[0x0][0x220] ;  /* 0x00008800ff08bb82 */ /* 0x000ea20000000a00 */
[----:B------:R-:W-:Y:S01]  /*0110*/  @!P3 LEA R19, R0, R5, 0x9 ;  /* 0x000000050013b211 */ /* 0x000fe200078e48ff */
[----:B0-----:R-:W-:-:S04]  /*0120*/  @!P0 IMAD.WIDE.U32 R10, R15, 0x4, R10 ;  /* 0x000000040f0a8825 */ /* 0x001fc800078e000a */
[----:B------:R-:W-:Y:S02]  /*0130*/  @!P3 VIADD R5, R5, 0x80 ;  /* 0x000000800505b836 */ /* 0x000fe40000000000 */
[----:B------:R-:W0:Y:S01]  /*0140*/  @!P0 LDC.64 R14, c[0x0][0x218] ;  /* 0x00008600ff0e8b82 */ /* 0x000e220000000a00 */
[----:B-1----:R-:W-:Y:S01]  /*0150*/  @!P1 IMAD.WIDE.U32 R16, R17, 0x4, R6 ;  /* 0x0000000411109825 */ /* 0x002fe200078e0006 */
[----:B------:R-:W-:Y:S02]  /*0160*/  CS2R R6, SRZ ;  /* 0x0000000000067805 */ /* 0x000fe4000001ff00 */
[----:B------:R-:W-:-:S04]  /*0170*/  ISETP.GE.AND P2, PT, R5, R4, PT ;  /* 0x000000040500720c */ /* 0x000fc80003f46270 */
[----:B------:R1:W5:Y:S01]  /*0180*/  @!P1 LDG.E R7, desc[UR4][R16.64] ;  /* 0x0000000410079981 */ /* 0x000362000c1e1900 */
[----:B--2---:R-:W-:Y:S01]  /*0190*/  @!P3 IMAD.WIDE.U32 R18, R19, 0x4, R8 ;  /* 0x000000041312b825 */ /* 0x004fe200078e0008 */
[----:B------:R-:W-:-:S07]  /*01a0*/  HFMA2.MMA R8, -RZ, RZ, 0, 0 ;  /* 0x00000000ff087435 */ /* 0x000fce00000001ff */
[----:B------:R-:W2:Y:S01]  /*01b0*/  @!P2 LDC.64 R12, c[0x0][0x220] ;  /* 0x00008800ff0cab82 */ /* 0x000ea20000000a00 */
[C---:B------:R-:W-:Y:S01]  /*01c0*/  @!P2 LEA R5, R0.reuse, R5, 0x9 ;  /* 0x000000050005a211 */ /* 0x040fe200078e48ff */
[----:B------:R-:W-:Y:S01]  /*01d0*/  IMAD.MOV.U32 R9, RZ, RZ, R3 ;  /* 0x000000ffff097224 */ /* 0x000fe200078e0003 */
[----:B------:R-:W-:Y:S01]  /*01e0*/  BSSY B0, `(.L_x_1846) ;  /* 0x000002f000007945 */ /* 0x000fe20003800000 */
[----:B------:R3:W5:Y:S04]  /*01f0*/  @!P3 LDG.E R6, desc[UR4][R18.64] ;  /* 0x000000041206b981 */ /* 0x000768000c1e1900 */
[----:B------:R3:W5:Y:S01]  /*0200*/  @!P0 LDG.E R8, desc[UR4][R10.64] ;  /* 0x000000040a088981 */ /* 0x000762000c1e1900 */
[C---:B------:R-:W-:Y:S01]  /*0210*/  IADD3 R21, R9.reuse, 0x80, RZ ;  /* 0x0000008009157810 */ /* 0x040fe20007ffe0ff */
[C---:B------:R-:W-:Y:S01]  /*0220*/  VIADD R23, R9.reuse, 0x100 ;  /* 0x0000010009177836 */ /* 0x040fe20000000000 */
[----:B-1----:R-:W-:Y:S01]  /*0230*/  IADD3 R17, R9, 0x180, RZ ;  /* 0x0000018009117810 */ /* 0x002fe20007ffe0ff */
[----:B------:R-:W-:Y:S01]  /*0240*/  @!P0 VIADD R9, R3, 0x80 ;  /* 0x0000008003098836 */ /* 0x000fe20000000000 */
[----:B------:R-:W-:-:S02]  /*0250*/  @!P0 LEA R3, R0, R3, 0x9 ;  /* 0x0000000300038211 */ /* 0x000fc400078e48ff */
[----:B------:R-:W-:Y:S01]  /*0260*/  ISETP.GE.AND P5, PT, R21, R4, PT ;  /* 0x000000041500720c */ /* 0x000fe20003fa6270 */
[----:B--2---:R-:W-:-:S04]  /*0270*/  @!P2 IMAD.WIDE.U32 R12, R5, 0x4, R12 ;  /* 0x00000004050ca825 */ /* 0x004fc800078e000c */
[----:B------:R-:W-:Y:S01]  /*0280*/  IMAD.MOV.U32 R5, RZ, RZ, RZ ;  /* 0x000000ffff057224 */ /* 0x000fe200078e00ff */
[-C--:B------:R-:W-:Y:S01]  /*0290*/  ISETP.GE.AND P1, PT, R23, R4.reuse, PT ;  /* 0x000000041700720c */ /* 0x080fe20003f26270 */
[----:B0-----:R-:W-:Y:S01]  /*02a0*/  @!P0 IMAD.WIDE.U32 R2, R3, 0x4, R14 ;  /* 0x0000000403028825 */ /* 0x001fe200078e000e */
[----:B------:R-:W-:-:S03]  /*02b0*/  ISETP.GE.AND P3, PT, R9, R4, PT ;  /* 0x000000040900720c */ /* 0x000fc60003f66270 */
[----:B------:R3:W5:Y:S01]  /*02c0*/  @!P2 LDG.E R5, desc[UR4][R12.64] ;  /* 0x000000040c05a981 */ /* 0x000762000c1e1900 */
[----:B------:R-:W-:Y:S01]  /*02d0*/  ISETP.GE.AND P2, PT, R17, R4, PT ;  /* 0x000000041100720c */ /* 0x000fe20003f46270 */
[----:B------:R-:W-:-:S12]  /*02e0*/  @P0 BRA `(.L_x_1847) ;  /* 0x0000000000780947 */ /* 0x000fd80003800000 */
[C---:B---3-5:R-:W-:Y:S01]  /*02f0*/  FADD.FTZ R11, |R8|.reuse, -RZ ;  /* 0x800000ff080b7221 */ /* 0x068fe20000010200 */
[C---:B------:R-:W-:Y:S01]  /*0300*/  FMUL.FTZ R10, R8.reuse, R8 ;  /* 0x00000008080a7220 */ /* 0x040fe20000410000 */
[----:B------:R-:W-:Y:S01]  /*0310*/  IMAD.MOV.U32 R13, RZ, RZ, 0x38eb4c3a ;  /* 0x38eb4c3aff0d7424 */ /* 0x000fe200078e00ff */
[----:B------:R-:W-:Y:S01]  /*0320*/  FSETP.GE.FTZ.AND P4, PT, |R8|, 1.0029599666595458984, PT ;  /* 0x3f8060fe0800780b */ /* 0x000fe20003f96200 */
[----:B------:R-:W-:Y:S01]  /*0330*/  IMAD.MOV.U32 R12, RZ, RZ, 0x3c09919f ;  /* 0x3c09919fff0c7424 */ /* 0x000fe200078e00ff */
[----:B------:R-:W-:Y:S02]  /*0340*/  MOV R15, 0x3aae005b ;  /* 0x3aae005b000f7802 */ /* 0x000fe40000000f00 */
[C---:B------:R-:W-:Y:S01]  /*0350*/  FSEL R10, R11.reuse, R10, P4 ;  /* 0x0000000a0b0a7208 */ /* 0x040fe20002000000 */
[----:B------:R-:W-:Y:S01]  /*0360*/  FADD.FTZ R11, -R11, -RZ ;  /* 0x800000ff0b0b7221 */ /* 0x000fe20000010100 */
[----:B------:R-:W-:Y:S02]  /*0370*/  FSEL R13, R13, 8.4834944573231041431e-05, P4 ;  /* 0x38b1e96a0d0d7808 */ /* 0x000fe40002000000 */
[----:B------:R-:W-:-:S02]  /*0380*/  FSEL R15, -R15, -0.00082130916416645050049, P4 ;  /* 0xba574d200f0f7808 */ /* 0x000fc40002000100 */
[----:B------:R-:W-:Y:S02]  /*0390*/  MOV R14, 0x3d24d99a ;  /* 0x3d24d99a000e7802 */ /* 0x000fe40000000f00 */
[----:B------:R-:W-:Y:S01]  /*03a0*/  FSEL R12, R12, 0.0052134888246655464172, P4 ;  /* 0x3baad5ea0c0c7808 */ /* 0x000fe20002000000 */
[----:B------:R-:W-:Y:S01]  /*03b0*/  FFMA.FTZ R13, R10, R13, R15 ;  /* 0x0000000d0a0d7223 */ /* 0x000fe2000001000f */
[----:B------:R-:W-:Y:S01]  /*03c0*/  IMAD.MOV.U32 R15, RZ, RZ, 0x3e235519 ;  /* 0x3e235519ff0f7424 */ /* 0x000fe200078e00ff */
[----:B------:R-:W-:Y:S02]  /*03d0*/  FSEL R14, -R14, -0.026868773624300956726, P4 ;  /* 0xbcdc1be70e0e7808 */ /* 0x000fe40002000100 */
[C---:B------:R-:W-:Y:S01]  /*03e0*/  FFMA.FTZ R13, R10.reuse, R13, R12 ;  /* 0x0000000d0a0d7223 */ /* 0x040fe2000001000c */
[----:B------:R-:W-:Y:S02]  /*03f0*/  MOV R16, 0x3f69b4f9 ;  /* 0x3f69b4f900107802 */ /* 0x000fe40000000f00 */
[----:B------:R-:W-:Y:S01]  /*0400*/  FSEL R12, R15, 0.11284004896879196167, P4 ;  /* 0x3de718af0f0c7808 */ /* 0x000fe20002000000 */
[----:B------:R-:W-:Y:S01]  /*0410*/  FFMA.FTZ R13, R10, R13, R14 ;  /* 0x0000000d0a0d7223 */ /* 0x000fe2000001000e */
[----:B------:R-:W-:Y:S01]  /*0420*/  IMAD.MOV.U32 R15, RZ, RZ, 0x3f210a14 ;  /* 0x3f210a14ff0f7424 */ /* 0x000fe200078e00ff */
[----:B------:R-:W-:-:S02]  /*0430*/  FSEL R14, R16, -0.37612664699554443359, P4 ;  /* 0xbec093ac100e7808 */ /* 0x000fc40002000000 */
[C---:B------:R-:W-:Y:S01]  /*0440*/  FFMA.FTZ R13, R10.reuse, R13, R12 ;  /* 0x0000000d0a0d7223 */ /* 0x040fe2000001000c */
[----:B------:R-:W-:Y:S02]  /*0450*/  FSEL R11, R11, R8, P4 ;  /* 0x000000080b0b7208 */ /* 0x000fe40002000000 */
[----:B------:R-:W-:Y:S01]  /*0460*/  FSEL R12, R15, 0.12837915122509002686, P4 ;  /* 0x3e0375d30f0c7808 */ /* 0x000fe20002000000 */
[----:B------:R-:W-:-:S04]  /*0470*/  FFMA.FTZ R13, R10, R13, R14 ;  /* 0x0000000d0a0d7223 */ /* 0x000fc8000001000e */
[----:B------:R-:W-:-:S04]  /*0480*/  FFMA.FTZ R12, R10, R13, R12 ;  /* 0x0000000d0a0c7223 */ /* 0x000fc8000001000c */
[----:B------:R-:W-:-:S04]  /*0490*/  FFMA.FTZ R11, R12, R11, R11 ;  /* 0x0000000b0c0b7223 */ /* 0x000fc8000001000b */
[----:B------:R-:W0:Y:S02]  /*04a0*/  @P4 MUFU.EX2 R10, R11 ;  /* 0x0000000b000a4308 */ /* 0x000e240000000800 */
[----:B0-----:R-:W-:-:S05]  /*04b0*/  @P4 FADD.FTZ R13, -R10, 1 ;  /* 0x3f8000000a0d4421 */ /* 0x001fca0000010100 */
[----:B------:R-:W-:-:S07]  /*04c0*/  @P4 LOP3.LUT R11, R13, 0x80000000, R8, 0xb8, !PT ;  /* 0x800000000d0b4812 */ /* 0x000fce00078eb808 */
.L_x_1847:
[----:B------:R-:W-:Y:S05]  /*04d0*/  BSYNC B0 ;  /* 0x0000000000007941 */ /* 0x000fea0003800000 */
.L_x_1846:
[----:B------:R-:W-:Y:S04]  /*04e0*/  BSSY B0, `(.L_x_1848) ;  /* 0x0000020000007945 */ /* 0x000fe80003800000 */
[----:B------:R-:W-:Y:S05]  /*04f0*/  @P5 BRA `(.L_x_1849) ;  /* 0x0000000000785947 */ /* 0x000fea0003800000 */
[C---:B---3-5:R-:W-:Y:S01]  /*0500*/  FADD.FTZ R10, |R7|.reuse, -RZ ;  /* 0x800000ff070a7221 */ /* 0x068fe20000010200 */
[C---:B------:R-:W-:Y:S01]  /*0510*/  FMUL.FTZ R13, R7.reuse, R7 ;  /* 0x00000007070d7220 */ /* 0x040fe20000410000 */
[----:B------:R-:W-:Y:S01]  /*0520*/  HFMA2.MMA R14, -RZ, RZ, 1.0087890625, -0.000686168670654296875 ;  /* 0x3c09919fff0e7435 */ /* 0x000fe200000001ff */
[----:B------:R-:W-:Y:S01]  /*0530*/  FSETP.GE.FTZ.AND P4, PT, |R7|, 1.0029599666595458984, PT ;  /* 0x3f8060fe0700780b */ /* 0x000fe20003f96200 */
[----:B------:R-:W-:Y:S01]  /*0540*/  IMAD.MOV.U32 R15, RZ, RZ, 0x3aae005b ;  /* 0x3aae005bff0f7424 */ /* 0x000fe200078e00ff */
[----:B------:R-:W-:Y:S01]  /*0550*/  MOV R12, 0x38eb4c3a ;  /* 0x38eb4c3a000c7802 */ /* 0x000fe20000000f00 */
[----:B------:R-:W-:Y:S01]  /*0560*/  IMAD.MOV.U32 R16, RZ, RZ, 0x3d24d99a ;  /* 0x3d24d99aff107424 */ /* 0x000fe200078e00ff */
[----:B------:R-:W-:Y:S02]  /*0570*/  FSEL R8, R10, R13, P4 ;  /* 0x0000000d0a087208 */ /* 0x000fe40002000000 */
[----:B------:R-:W-:Y:S02]  /*0580*/  FSEL R13, R12, 8.4834944573231041431e-05, P4 ;  /* 0x38b1e96a0c0d7808 */ /* 0x000fe40002000000 */
[----:B------:R-:W-:-:S02]  /*0590*/  FSEL R15, -R15, -0.00082130916416645050049, P4 ;  /* 0xba574d200f0f7808 */ /* 0x000fc40002000100 */
[----:B------:R-:W-:Y:S02]  /*05a0*/  FSEL R12, R14, 0.0052134888246655464172, P4 ;  /* 0x3baad5ea0e0c7808 */ /* 0x000fe40002000000 */
[----:B------:R-:W-:Y:S01]  /*05b0*/  FSEL R14, -R16, -0.026868773624300956726, P4 ;  /* 0xbcdc1be7100e7808 */ /* 0x000fe20002000100 */
[C---:B------:R-:W-:Y:S01]  /*05c0*/  FFMA.FTZ R13, R8.reuse, R13, R15 ;  /* 0x0000000d080d7223 */ /* 0x040fe2000001000f */
[----:B------:R-:W-:Y:S01]  /*05d0*/  MOV R15, 0x3e235519 ;  /* 0x3e235519000f7802 */ /* 0x000fe20000000f00 */
[----:B------:R-:W-:Y:S02]  /*05e0*/  IMAD.MOV.U32 R16, RZ, RZ, 0x3f69b4f9 ;  /* 0x3f69b4f9ff107424 */ /* 0x000fe400078e00ff */
[C---:B------:R-:W-:Y:S01]  /*05f0*/  FFMA.FTZ R13, R8.reuse, R13, R12 ;  /* 0x0000000d080d7223 */ /* 0x040fe2000001000c */
[----:B------:R-:W-:Y:S01]  /*0600*/  FSEL R12, R15, 0.11284004896879196167, P4 ;  /* 0x3de718af0f0c7808 */ /* 0x000fe20002000000 */
[----:B------:R-:W-:Y:S02]  /*0610*/  HFMA2.MMA R15, -RZ, RZ, 1.7822265625, 0.000185489654541015625 ;  /* 0x3f210a14ff0f7435 */ /* 0x000fe400000001ff */
[----:B------:R-:W-:Y:S01]  /*0620*/  FFMA.FTZ R13, R8, R13, R14 ;  /* 0x0000000d080d7223 */ /* 0x000fe2000001000e */
[----:B------:R-:W-:-:S03]  /*0630*/  FSEL R14, R16, -0.37612664699554443359, P4 ;  /* 0xbec093ac100e7808 */ /* 0x000fc60002000000 */
[----:B------:R-:W-:Y:S01]  /*0640*/  FFMA.FTZ R13, R8, R13, R12 ;  /* 0x0000000d080d7223 */ /* 0x000fe2000001000c */
[----:B------:R-:W-:-:S03]  /*0650*/  FADD.FTZ R12, -R10, -RZ ;  /* 0x800000ff0a0c7221 */ /* 0x000fc60000010100 */
[----:B------:R-:W-:Y:S01]  /*0660*/  FSEL R10, R15, 0.12837915122509002686, P4 ;  /* 0x3e0375d30f0a7808 */ /* 0x000fe20002000000 */
[----:B------:R-:W-:Y:S01]  /*0670*/  FFMA.FTZ R13, R8, R13, R14 ;  /* 0x0000000d080d7223 */ /* 0x000fe2000001000e */
[----:B------:R-:W-:-:S03]  /*0680*/  FSEL R15, R12, R7, P4 ;  /* 0x000000070c0f7208 */ /* 0x000fc60002000000 */
[----:B------:R-:W-:-:S04]  /*0690*/  FFMA.FTZ R8, R8, R13, R10 ;  /* 0x0000000d08087223 */ /* 0x000fc8000001000a */
[----:B------:R-:W-:-:S04]  /*06a0*/  FFMA.FTZ R8, R8, R15, R15 ;  /* 0x0000000f08087223 */ /* 0x000fc8000001000f */
[----:B------:R-:W0:Y:S02]  /*06b0*/  @P4 MUFU.EX2 R10, R8 ;  /* 0x00000008000a4308 */ /* 0x000e240000000800 */
[----:B0-----:R-:W-:-:S05]  /*06c0*/  @P4 FADD.FTZ R10, -R10, 1 ;  /* 0x3f8000000a0a4421 */ /* 0x001fca0000010100 */
[----:B------:R-:W-:-:S07]  /*06d0*/  @P4 LOP3.LUT R8, R10, 0x80000000, R7, 0xb8, !PT ;  /* 0x800000000a084812 */ /* 0x000fce00078eb807 */
.L_x_1849:
[----:B------:R-:W-:Y:S05]  /*06e0*/  BSYNC B0 ;  /* 0x0000000000007941 */ /* 0x000fea0003800000 */
.L_x_1848:
[----:B------:R-:W-:Y:S04]  /*06f0*/  BSSY B0, `(.L_x_1850) ;  /* 0x0000020000007945 */ /* 0x000fe80003800000 */
[----:B------:R-:W-:Y:S05]  /*0700*/  @P1 BRA `(.L_x_1851) ;  /* 0x0000000000781947 */ /* 0x000fea0003800000 */
[C---:B---3-5:R-:W-:Y:S01]  /*0710*/  FADD.FTZ R10, |R6|.reuse, -RZ ;  /* 0x800000ff060a7221 */ /* 0x068fe20000010200 */
[C---:B------:R-:W-:Y:S01]  /*0720*/  FMUL.FTZ R7, R6.reuse, R6 ;  /* 0x0000000606077220 */ /* 0x040fe20000410000 */
[----:B------:R-:W-:Y:S01]  /*0730*/  IMAD.MOV.U32 R12, RZ, RZ, 0x38eb4c3a ;  /* 0x38eb4c3aff0c7424 */ /* 0x000fe200078e00ff */
[----:B------:R-:W-:Y:S01]  /*0740*/  FSETP.GE.FTZ.AND P1, PT, |R6|, 1.0029599666595458984, PT ;  /* 0x3f8060fe0600780b */ /* 0x000fe20003f36200 */
[----:B------:R-:W-:Y:S01]  /*0750*/  HFMA2.MMA R15, -RZ, RZ, 1.28515625, -179.25 ;  /* 0x3d24d99aff0f7435 */ /* 0x000fe200000001ff */
[----:B------:R-:W-:Y:S01]  /*0760*/  MOV R14, 0x3aae005b ;  /* 0x3aae005b000e7802 */ /* 0x000fe20000000f00 */
[----:B------:R-:W-:Y:S01]  /*0770*/  IMAD.MOV.U32 R13, RZ, RZ, 0x3c09919f ;  /* 0x3c09919fff0d7424 */ /* 0x000fe200078e00ff */
[C---:B------:R-:W-:Y:S01]  /*0780*/  FSEL R7, R10.reuse, R7, P1 ;  /* 0x000000070a077208 */ /* 0x040fe20000800000 */
[----:B------:R-:W-:Y:S01]  /*0790*/  FADD.FTZ R17, -R10, -RZ ;  /* 0x800000ff0a117221 */ /* 0x000fe20000010100 */
[----:B------:R-:W-:Y:S02]  /*07a0*/  FSEL R12, R12, 8.4834944573231041431e-05, P1 ;  /* 0x38b1e96a0c0c7808 */ /* 0x000fe40000800000 */
[----:B------:R-:W-:-:S02]  /*07b0*/  FSEL R14, -R14, -0.00082130916416645050049, P1 ;  /* 0xba574d200e0e7808 */ /* 0x000fc40000800100 */
[----:B------:R-:W-:Y:S02]  /*07c0*/  FSEL R13, R13, 0.0052134888246655464172, P1 ;  /* 0x3baad5ea0d0d7808 */ /* 0x000fe40000800000 */
[----:B------:R-:W-:Y:S01]  /*07d0*/  FSEL R15, -R15, -0.026868773624300956726, P1 ;  /* 0xbcdc1be70f0f7808 */ /* 0x000fe20000800100 */
[C---:B------:R-:W-:Y:S01]  /*07e0*/  FFMA.FTZ R12, R7.reuse, R12, R14 ;  /* 0x0000000c070c7223 */ /* 0x040fe2000001000e */
[----:B------:R-:W-:Y:S01]  /*07f0*/  IMAD.MOV.U32 R14, RZ, RZ, 0x3e235519 ;  /* 0x3e235519ff0e7424 */ /* 0x000fe200078e00ff */
[----:B------:R-:W-:Y:S02]  /*0800*/  MOV R16, 0x3f69b4f9 ;  /* 0x3f69b4f900107802 */ /* 0x000fe40000000f00 */
[----:B------:R-:W-:Y:S01]  /*0810*/  FFMA.FTZ R12, R7, R12, R13 ;  /* 0x0000000c070c7223 */ /* 0x000fe2000001000d */
[----:B------:R-:W-:Y:S02]  /*0820*/  FSEL R10, R17, R6, P1 ;  /* 0x00000006110a7208 */ /* 0x000fe40000800000 */
[----:B------:R-:W-:Y:S01]  /*0830*/  FSEL R13, R14, 0.11284004896879196167, P1 ;  /* 0x3de718af0e0d7808 */ /* 0x000fe20000800000 */
[----:B------:R-:W-:Y:S01]  /*0840*/  FFMA.FTZ R12, R7, R12, R15 ;  /* 0x0000000c070c7223 */ /* 0x000fe2000001000f */
[----:B------:R-:W-:Y:S01]  /*0850*/  IMAD.MOV.U32 R14, RZ, RZ, 0x3f210a14 ;  /* 0x3f210a14ff0e7424 */ /* 0x000fe200078e00ff */
[----:B------:R-:W-:-:S02]  /*0860*/  FSEL R15, R16, -0.37612664699554443359, P1 ;  /* 0xbec093ac100f7808 */ /* 0x000fc40000800000 */
[C---:B------:R-:W-:Y:S02]  /*0870*/  FFMA.FTZ R12, R7.reuse, R12, R13 ;  /* 0x0000000c070c7223 */ /* 0x040fe4000001000d */
[----:B------:R-:W-:Y:S02]  /*0880*/  FSEL R13, R14, 0.12837915122509002686, P1 ;  /* 0x3e0375d30e0d7808 */ /* 0x000fe40000800000 */
[----:B------:R-:W-:-:S04]  /*0890*/  FFMA.FTZ R12, R7, R12, R15 ;  /* 0x0000000c070c7223 */ /* 0x000fc8000001000f */
[----:B------:R-:W-:-:S04]  /*08a0*/  FFMA.FTZ R7, R7, R12, R13 ;  /* 0x0000000c07077223 */ /* 0x000fc8000001000d */
[----:B------:R-:W-:-:S04]  /*08b0*/  FFMA.FTZ R7, R7, R10, R10 ;  /* 0x0000000a07077223 */ /* 0x000fc8000001000a */
[----:B------:R-:W0:Y:S02]  /*08c0*/  @P1 MUFU.EX2 R10, R7 ;  /* 0x00000007000a1308 */ /* 0x000e240000000800 */
[----:B0-----:R-:W-:-:S05]  /*08d0*/  @P1 FADD.FTZ R13, -R10, 1 ;  /* 0x3f8000000a0d1421 */ /* 0x001fca0000010100 */
[----:B------:R-:W-:-:S07]  /*08e0*/  @P1 LOP3.LUT R7, R13, 0x80000000, R6, 0xb8, !PT ;  /* 0x800000000d071812 */ /* 0x000fce00078eb806 */
.L_x_1851:
[----:B------:R-:W-:Y:S05]  /*08f0*/  BSYNC B0 ;  /* 0x0000000000007941 */ /* 0x000fea0003800000 */
.L_x_1850:
[----:B------:R-:W-:Y:S04]  /*0900*/  BSSY B0, `(.L_x_1852) ;  /* 0x0000020000007945 */ /* 0x000fe80003800000 */
[----:B------:R-:W-:Y:S05]  /*0910*/  @P2 BRA `(.L_x_1853) ;  /* 0x0000000000782947 */ /* 0x000fea0003800000 */
[----:B---3--:R-:W-:Y:S01]  /*0920*/  HFMA2.MMA R12, -RZ, RZ, 0.61474609375, 16.90625 ;  /* 0x38eb4c3aff0c7435 */ /* 0x008fe200000001ff */
[C---:B-----5:R-:W-:Y:S01]  /*0930*/  FADD.FTZ R10, |R5|.reuse, -RZ ;  /* 0x800000ff050a7221 */ /* 0x060fe20000010200 */
[C---:B------:R-:W-:Y:S01]  /*0940*/  FMUL.FTZ R13, R5.reuse, R5 ;  /* 0x00000005050d7220 */ /* 0x040fe20000410000 */
[----:B------:R-:W-:Y:S01]  /*0950*/  FSETP.GE.FTZ.AND P1, PT, |R5|, 1.0029599666595458984, PT ;  /* 0x3f8060fe0500780b */ /* 0x000fe20003f36200 */
[----:B------:R-:W-:Y:S01]  /*0960*/  IMAD.MOV.U32 R15, RZ, RZ, 0x3aae005b ;  /* 0x3aae005bff0f7424 */ /* 0x000fe200078e00ff */
[----:B------:R-:W-:Y:S01]  /*0970*/  MOV R14, 0x3c09919f ;  /* 0x3c09919f000e7802 */ /* 0x000fe20000000f00 */
[----:B------:R-:W-:Y:S01]  /*0980*/  IMAD.MOV.U32 R16, RZ, RZ, 0x3d24d99a ;  /* 0x3d24d99aff107424 */ /* 0x000fe200078e00ff */
[----:B------:R-:W-:Y:S02]  /*0990*/  FSEL R6, R10, R13, P1 ;  /* 0x0000000d0a067208 */ /* 0x000fe40000800000 */
[----:B------:R-:W-:Y:S02]  /*09a0*/  FSEL R15, -R15, -0.00082130916416645050049, P1 ;  /* 0xba574d200f0f7808 */ /* 0x000fe40000800100 */
[----:B------:R-:W-:-:S02]  /*09b0*/  FSEL R13, R12, 8.4834944573231041431e-05, P1 ;  /* 0x38b1e96a0c0d7808 */ /* 0x000fc40000800000 */
[----:B------:R-:W-:Y:S02]  /*09c0*/  FSEL R12, R14, 0.0052134888246655464172, P1 ;  /* 0x3baad5ea0e0c7808 */ /* 0x000fe40000800000 */
[----:B------:R-:W-:Y:S01]  /*09d0*/  FSEL R14, -R16, -0.026868773624300956726, P1 ;  /* 0xbcdc1be7100e7808 */ /* 0x000fe20000800100 */
[C---:B------:R-:W-:Y:S01]  /*09e0*/  FFMA.FTZ R13, R6.reuse, R13, R15 ;  /* 0x0000000d060d7223 */ /* 0x040fe2000001000f */
[----:B------:R-:W-:Y:S01]  /*09f0*/  HFMA2.MMA R15, -RZ, RZ, 1.5341796875, 81.5625 ;  /* 0x3e235519ff0f7435 */ /* 0x000fe200000001ff */
[----:B------:R-:W-:Y:S02]  /*0a00*/  IMAD.MOV.U32 R16, RZ, RZ, 0x3f69b4f9 ;  /* 0x3f69b4f9ff107424 */ /* 0x000fe400078e00ff */
[----:B------:R-:W-:-:S04]  /*0a10*/  FFMA.FTZ R13, R6, R13, R12 ;  /* 0x0000000d060d7223 */ /* 0x000fc8000001000c */
[----:B------:R-:W-:Y:S01]  /*0a20*/  FFMA.FTZ R13, R6, R13, R14 ;  /* 0x0000000d060d7223 */ /* 0x000fe2000001000e */
[----:B------:R-:W-:Y:S02]  /*0a30*/  FSEL R14, R16, -0.37612664699554443359, P1 ;  /* 0xbec093ac100e7808 */ /* 0x000fe40000800000 */
[----:B------:R-:W-:Y:S02]  /*0a40*/  FSEL R12, R15, 0.11284004896879196167, P1 ;  /* 0x3de718af0f0c7808 */ /* 0x000fe40000800000 */
[----:B------:R-:W-:-:S03]  /*0a50*/  MOV R15, 0x3f210a14 ;  /* 0x3f210a14000f7802 */ /* 0x000fc60000000f00 */
        /* <DEDUP_REMOVED lines=9> */
[----:B------:R-:W-:-:S07]  /*0af0*/  @P1 LOP3.LUT R15, R6, 0x80000000, R5, 0xb8, !PT ;  /* 0x80000000060f1812 */ /* 0x000fce00078eb805 */
.L_x_1853:
[----:B------:R-:W-:Y:S05]  /*0b00*/  BSYNC B0 ;  /* 0x0000000000007941 */ /* 0x000fea0003800000 */
.L_x_1852:
[----:B------:R0:W-:Y:S01]  /*0b10*/  @!P0 STG.E desc[UR4][R2.64], R11 ;  /* 0x0000000b02008986 */ /* 0x0001e2000c101904 */
[----:B------:R-:W-:Y:S04]  /*0b20*/  BSSY B0, `(.L_x_1854) ;  /* 0x000000c000007945 */ /* 0x000fe80003800000 */
[----:B------:R-:W-:Y:S05]  /*0b30*/  @P3 BRA `(.L_x_1855) ;  /* 0x0000000000283947 */ /* 0x000fea0003800000 */
[----:B0--3--:R-:W0:Y:S01]  /*0b40*/  LDC.64 R10, c[0x0][0x218] ;  /* 0x00008600ff0a7b82 */ /* 0x009e220000000a00 */
[----:B------:R-:W-:Y:S01]  /*0b50*/  IMAD R3, R0, 0x200, R9 ;  /* 0x0000020000037824 */ /* 0x000fe200078e0209 */
[----:B------:R-:W-:-:S04]  /*0b60*/  IADD3 R9, R9, 0x80, RZ ;  /* 0x0000008009097810 */ /* 0x000fc80007ffe0ff */
[----:B------:R-:W-:-:S13]  /*0b70*/  ISETP.GE.AND P0, PT, R9, R4, PT ;  /* 0x000000040900720c */ /* 0x000fda0003f06270 */
[----:B-----5:R-:W-:Y:S01]  /*0b80*/  @!P0 IMAD R5, R0, 0x200, R9 ;  /* 0x0000020000058824 */ /* 0x020fe200078e0209 */
[----:B------:R-:W-:Y:S01]  /*0b90*/  @!P0 IADD3 R9, R9, 0x80, RZ ;  /* 0x0000008009098810 */ /* 0x000fe20007ffe0ff */
[----:B0-----:R-:W-:-:S04]  /*0ba0*/  IMAD.WIDE.U32 R2, R3, 0x4, R10 ;  /* 0x0000000403027825 */ /* 0x001fc800078e000a */
[----:B------:R-:W-:Y:S01]  /*0bb0*/  @!P0 IMAD.WIDE.U32 R10, R5, 0x4, R10 ;  /* 0x00000004050a8825 */ /* 0x000fe200078e000a */
[----:B------:R1:W-:Y:S04]  /*0bc0*/  STG.E desc[UR4][R2.64], R8 ;  /* 0x0000000802007986 */ /* 0x0003e8000c101904 */
[----:B------:R1:W-:Y:S02]  /*0bd0*/  @!P0 STG.E desc[UR4][R10.64], R7 ;  /* 0x000000070a008986 */ /* 0x0003e4000c101904 */
.L_x_1855:
[----:B------:R-:W-:Y:S05]  /*0be0*/  BSYNC B0 ;  /* 0x0000000000007941 */ /* 0x000fea0003800000 */
.L_x_1854:
[----:B------:R-:W-:-:S13]  /*0bf0*/  ISETP.GE.AND P0, PT, R9, R4, PT ;  /* 0x000000040900720c */ /* 0x000fda0003f06270 */
[----:B------:R-:W-:Y:S05]  /*0c00*/  @P0 EXIT ;  /* 0x000000000000094d */ /* 0x000fea0003800000 */
[----:B01----:R-:W0:Y:S01]  /*0c10*/  LDC.64 R2, c[0x0][0x218] ;  /* 0x00008600ff027b82 */ /* 0x003e220000000a00 */
[----:B------:R-:W-:-:S04]  /*0c20*/  IMAD R9, R0, 0x200, R9 ;  /* 0x0000020000097824 */ /* 0x000fc800078e0209 */
[----:B0-----:R-:W-:-:S05]  /*0c30*/  IMAD.WIDE.U32 R2, R9, 0x4, R2 ;  /* 0x0000000409027825 */ /* 0x001fca00078e0002 */
[----:B------:R-:W-:Y:S01]  /*0c40*/  STG.E desc[UR4][R2.64], R15 ;  /* 0x0000000f02007986 */ /* 0x000fe2000c101904 */
[----:B------:R-:W-:Y:S05]  /*0c50*/  EXIT ;  /* 0x000000000000794d */ /* 0x000fea0003800000 */
.L_x_1856:
        /* <DEDUP_REMOVED lines=10> */
.L_x_11163:


//--------------------- .text._ZN2at6native29vectorized_elementwise_kernelILi2EZZZNS0_15erf_kernel_cudaERNS_18TensorIteratorBaseEENKUlvE_clEvENKUlvE0_clEvEUlfE_St5arrayIPcLm2EEEEviT0_T1_ --------------------------
	.section	.text._ZN2at6native29vectorized_elementwise_kernelILi2EZZZNS0_15erf_kernel_cudaERNS_18TensorIteratorBaseEENKUlvE_clEvENKUlvE0_clEvEUlfE_St5arrayIPcLm2EEEEviT0_T1_,"ax",@progbits
	.align	128
        .global         _ZN2at6native29vectorized_elementwise_kernelILi2EZZZNS0_15erf_kernel_cudaERNS_18TensorIteratorBaseEENKUlvE_clEvENKUlvE0_clEvEUlfE_St5arrayIPcLm2EEEEviT0_T1_
        .type           _ZN2at6native29vectorized_elementwise_kernelILi2EZZZNS0_15erf_kernel_cudaERNS_18TensorIteratorBaseEENKUlvE_clEvENKUlvE0_clEvEUlfE_St5arrayIPcLm2EEEEviT0_T1_,@function
        .size           _ZN2at6native29vectorized_elementwise_kernelILi2EZZZNS0_15erf_kernel_cudaERNS_18TensorIteratorBaseEENKUlvE_clEvENKUlvE0_clEvEUlfE_St5arrayIPcLm2EEEEviT0_T1_,(.L_x_11164 - _ZN2at6native29vectorized_elementwise_kernelILi2EZZZNS0_15erf_kernel_cudaERNS_18TensorIteratorBaseEENKUlvE_clEvENKUlvE0_clEvEUlfE_St5arrayIPcLm2EEEEviT0_T1_)
        .other          _ZN2at6native29vectorized_elementwise_kernelILi2EZZZNS0_15erf_kernel_cudaERNS_18TensorIteratorBaseEENKUlvE_clEvENKUlvE0_clEvEUlfE_St5arrayIPcLm2EEEEviT0_T1_,@"STO_CUDA_ENTRY STV_DEFAULT"
_ZN2at6native29vectorized_elementwise_kernelILi2EZZZNS0_15erf_kernel_cudaERNS_18TensorIteratorBaseEENKUlvE_clEvENKUlvE0_clEvEUlfE_St5arrayIPcLm2EEEEviT0_T1_:
.text._ZN2at6native29vectorized_elementwise_kernelILi2EZZZNS0_15erf_kernel_cudaERNS_18TensorIteratorBaseEENKUlvE_clEvENKUlvE0_clEvEUlfE_St5arrayIPcLm2EEEEviT0_T1_:
        /* <DEDUP_REMOVED lines=13> */
[----:B------:R-:W3:Y:S04]  /*00d0*/  LDG.E.64 R4, desc[UR4][R16.64+0x400] ;  /* 0x0004000410047981 */ /* 0x000ee8000c1e1b00 */
[----:B------:R-:W4:Y:S04]  /*00e0*/  LDG.E.64 R2, desc[UR4][R16.64+0x800] ;  /* 0x0008000410027981 */ /* 0x000f28000c1e1b00 */
[----:B------:R0:W5:Y:S01]  /*00f0*/  LDG.E.64 R6, desc[UR4][R16.64+0xc00] ;  /* 0x000c000410067981 */ /* 0x000162000c1e1b00 */
[----:B------:R-:W-:Y:S01]  /*0100*/  HFMA2.MMA R20, -RZ, RZ, 0.8349609375, 5.424022674560546875e-06 ;  /* 0x3aae005bff147435 */ /* 0x000fe200000001ff */
[----:B------:R-:W-:-:S02]  /*0110*/  IMAD.MOV.U32 R19, RZ, RZ, 0x38eb4c3a ;  /* 0x38eb4c3aff137424 */ /* 0x000fc400078e00ff */
[----:B------:R-:W-:Y:S02]  /*0120*/  IMAD.MOV.U32 R13, RZ, RZ, 0x3c09919f ;  /* 0x3c09919fff0d7424 */ /* 0x000fe400078e00ff */
[----:B------:R-:W-:Y:S01]  /*0130*/  IMAD.MOV.U32 R18, RZ, RZ, 0x3d24d99a ;  /* 0x3d24d99aff127424 */ /* 0x000fe200078e00ff */
[----:B0-----:R-:W-:Y:S01]  /*0140*/  MOV R17, 0x3e235519 ;  /* 0x3e23551900117802 */ /* 0x001fe20000000f00 */
[C---:B--2---:R-:W-:Y:S01]  /*0150*/  FADD.FTZ R8, |R10|.reuse, -RZ ;  /* 0x800000ff0a087221 */ /* 0x044fe20000010200 */
[C---:B------:R-:W-:Y:S01]  /*0160*/  FMUL.FTZ R9, R10.reuse, R10 ;  /* 0x0000000a0a097220 */ /* 0x040fe20000410000 */
[----:B------:R-:W-:Y:S01]  /*0170*/  FSETP.GE.FTZ.AND P0, PT, |R10|, 1.0029599666595458984, PT ;  /* 0x3f8060fe0a00780b */ /* 0x000fe20003f16200 */
[C---:B------:R-:W-:Y:S01]  /*0180*/  FMUL.FTZ R21, R11.reuse, R11 ;  /* 0x0000000b0b157220 */ /* 0x040fe20000410000 */
[----:B------:R-:W-:Y:S01]  /*0190*/  FSETP.GE.FTZ.AND P1, PT, |R11|, 1.0029599666595458984, PT ;  /* 0x3f8060fe0b00780b */ /* 0x000fe20003f36200 */
[C---:B------:R-:W-:Y:S01]  /*01a0*/  FADD.FTZ R25, -R8.reuse, -RZ ;  /* 0x800000ff08197221 */ /* 0x040fe20000010100 */
[----:B------:R-:W-:Y:S01]  /*01b0*/  FSEL R9, R8, R9, P0 ;  /* 0x0000000908097208 */ /* 0x000fe20000000000 */
[----:B---3--:R-:W-:Y:S01]  /*01c0*/  FMUL.FTZ R27, R5, R5 ;  /* 0x00000005051b7220 */ /* 0x008fe20000410000 */
[----:B------:R-:W-:-:S02]  /*01d0*/  FSEL R12, R19, 8.4834944573231041431e-05, P0 ;  /* 0x38b1e96a130c7808 */ /* 0x000fc40000000000 */
[----:B------:R-:W-:Y:S02]  /*01e0*/  FSEL R14, -R20, -0.00082130916416645050049, P0 ;  /* 0xba574d20140e7808 */ /* 0x000fe40000000100 */
[----:B------:R-:W-:Y:S01]  /*01f0*/  FSEL R16, R13, 0.0052134888246655464172, P0 ;  /* 0x3baad5ea0d107808 */ /* 0x000fe20000000000 */
[----:B-----5:R-:W-:Y:S01]  /*0200*/  FMUL.FTZ R29, R6, R6 ;  /* 0x00000006061d7220 */ /* 0x020fe20000410000 */
[----:B------:R-:W-:Y:S01]  /*0210*/  FSEL R22, R19, 8.4834944573231041431e-05, P1 ;  /* 0x38b1e96a13167808 */ /* 0x000fe20000800000 */
[----:B------:R-:W-:Y:S01]  /*0220*/  FFMA.FTZ R14, R9, R12, R14 ;  /* 0x0000000c090e7223 */ /* 0x000fe2000001000e */
[----:B------:R-:W-:Y:S01]  /*0230*/  FADD.FTZ R12, |R11|, -RZ ;  /* 0x800000ff0b0c7221 */ /* 0x000fe20000010200 */
[----:B------:R-:W-:Y:S02]  /*0240*/  FSEL R24, -R20, -0.00082130916416645050049, P1 ;  /* 0xba574d2014187808 */ /* 0x000fe40000800100 */
[----:B------:R-:W-:Y:S01]  /*0250*/  FFMA.FTZ R14, R9, R14, R16 ;  /* 0x0000000e090e7223 */ /* 0x000fe20000010010 */
[----:B------:R-:W-:-:S02]  /*0260*/  FSEL R16, -R18, -0.026868773624300956726, P0 ;  /* 0xbcdc1be712107808 */ /* 0x000fc40000000100 */
[C---:B------:R-:W-:Y:S01]  /*0270*/  FSEL R21, R12.reuse, R21, P1 ;  /* 0x000000150c157208 */ /* 0x040fe20000800000 */
[----:B------:R-:W-:Y:S01]  /*0280*/  FADD.FTZ R12, -R12, -RZ ;  /* 0x800000ff0c0c7221 */ /* 0x000fe20000010100 */
[----:B------:R-:W-:Y:S01]  /*0290*/  FSEL R23, R17, 0.11284004896879196167, P0 ;  /* 0x3de718af11177808 */ /* 0x000fe20000000000 */
[----:B------:R-:W-:Y:S01]  /*02a0*/  FFMA.FTZ R16, R9, R14, R16 ;  /* 0x0000000e09107223 */ /* 0x000fe20000010010 */
[----:B------:R-:W-:Y:S02]  /*02b0*/  IMAD.MOV.U32 R14, RZ, RZ, 0x3f69b4f9 ;  /* 0x3f69b4f9ff0e7424 */ /* 0x000fe400078e00ff */
[----:B------:R-:W-:Y:S01]  /*02c0*/  FFMA.FTZ R22, R21, R22, R24 ;  /* 0x0000001615167223 */ /* 0x000fe20000010018 */
[----:B------:R-:W-:Y:S01]  /*02d0*/  FSEL R28, R13, 0.0052134888246655464172, P1 ;  /* 0x3baad5ea0d1c7808 */ /* 0x000fe20000800000 */
[----:B------:R-:W-:Y:S01]  /*02e0*/  FFMA.FTZ R24, R9, R16, R23 ;  /* 0x0000001009187223 */ /* 0x000fe20000010017 */
[----:B------:R-:W-:Y:S01]  /*02f0*/  IMAD.MOV.U32 R16, RZ, RZ, 0x3f210a14 ;  /* 0x3f210a14ff107424 */ /* 0x000fe200078e00ff */
[----:B------:R-:W-:-:S02]  /*0300*/  FSEL R26, R14, -0.37612664699554443359, P0 ;  /* 0xbec093ac0e1a7808 */ /* 0x000fc40000000000 */
[----:B------:R-:W-:Y:S01]  /*0310*/  FFMA.FTZ R22, R21, R22, R28 ;  /* 0x0000001615167223 */ /* 0x000fe2000001001c */
[----:B------:R-:W-:Y:S02]  /*0320*/  FSEL R8, R25, R10, P0 ;  /* 0x0000000a19087208 */ /* 0x000fe40000000000 */
[----:B------:R-:W-:Y:S01]  /*0330*/  FSEL R23, R16, 0.12837915122509002686, P0 ;  /* 0x3e0375d310177808 */ /* 0x000fe20000000000 */
[C---:B------:R-:W-:Y:S01]  /*0340*/  FFMA.FTZ R24, R9.reuse, R24, R26 ;  /* 0x0000001809187223 */ /* 0x040fe2000001001a */
[----:B------:R-:W-:Y:S02]  /*0350*/  FSEL R26, -R18, -0.026868773624300956726, P1 ;  /* 0xbcdc1be7121a7808 */ /* 0x000fe40000800100 */
[----:B------:R-:W-:Y:S01]  /*0360*/  FSETP.GE.FTZ.AND P2, PT, |R4|, 1.0029599666595458984, PT ;  /* 0x3f8060fe0400780b */ /* 0x000fe20003f56200 */
[----:B------:R-:W-:Y:S01]  /*0370*/  FFMA.FTZ R23, R9, R24, R23 ;  /* 0x0000001809177223 */ /* 0x000fe20000010017 */
[----:B------:R-:W-:Y:S01]  /*0380*/  FSEL R9, R17, 0.11284004896879196167, P1 ;  /* 0x3de718af11097808 */ /* 0x000fe20000800000 */
[----:B------:R-:W-:Y:S01]  /*0390*/  FFMA.FTZ R22, R21, R22, R26 ;  /* 0x0000001615167223 */ /* 0x000fe2000001001a */
[----:B------:R-:W-:Y:S01]  /*03a0*/  FSEL R24, R14, -0.37612664699554443359, P1 ;  /* 0xbec093ac0e187808 */ /* 0x000fe20000800000 */
[----:B------:R-:W-:Y:S01]  /*03b0*/  FFMA.FTZ R8, R23, R8, R8 ;  /* 0x0000000817087223 */ /* 0x000fe20000010008 */
[----:B------:R-:W-:Y:S01]  /*03c0*/  FSEL R25, -R20, -0.00082130916416645050049, P2 ;  /* 0xba574d2014197808 */ /* 0x000fe20001000100 */
[----:B------:R-:W-:Y:S01]  /*03d0*/  FFMA.FTZ R22, R21, R22, R9 ;  /* 0x0000001615167223 */ /* 0x000fe20000010009 */
[----:B------:R-:W-:-:S02]  /*03e0*/  FSEL R9, R16, 0.12837915122509002686, P1 ;  /* 0x3e0375d310097808 */ /* 0x000fc40000800000 */
[----:B----4-:R-:W-:Y:S01]  /*03f0*/  FSETP.GE.FTZ.AND P3, PT, |R3|, 1.0029599666595458984, PT ;  /* 0x3f8060fe0300780b */ /* 0x010fe20003f76200 */
[C---:B------:R-:W-:Y:S01]  /*0400*/  FFMA.FTZ R22, R21.reuse, R22, R24 ;  /* 0x0000001615167223 */ /* 0x040fe20000010018 */
[----:B------:R-:W-:Y:S02]  /*0410*/  FSEL R24, R12, R11, P1 ;  /* 0x0000000b0c187208 */ /* 0x000fe40000800000 */
[----:B------:R-:W0:Y:S01]  /*0420*/  @P0 MUFU.EX2 R12, R8 ;  /* 0x00000008000c0308 */ /* 0x000e220000000800 */
[----:B------:R-:W-:Y:S01]  /*0430*/  FFMA.FTZ R9, R21, R22, R9 ;  /* 0x0000001615097223 */ /* 0x000fe20000010009 */
[C---:B------:R-:W-:Y:S01]  /*0440*/  FADD.FTZ R21, |R4|.reuse, -RZ ;  /* 0x800000ff04157221 */ /* 0x040fe20000010200 */
[----:B------:R-:W-:Y:S02]  /*0450*/  FSETP.GE.FTZ.AND P4, PT, |R7|, 1.0029599666595458984, PT ;  /* 0x3f8060fe0700780b */ /* 0x000fe40003f96200 */
[----:B------:R-:W-:Y:S01]  /*0460*/  FFMA.FTZ R9, R9, R24, R24 ;  /* 0x0000001809097223 */ /* 0x000fe20000010018 */
[----:B------:R-:W-:-:S03]  /*0470*/  FMUL.FTZ R24, R4, R4 ;  /* 0x0000000404187220 */ /* 0x000fc60000410000 */
[----:B------:R-:W1:Y:S01]  /*0480*/  @P1 MUFU.EX2 R22, R9 ;  /* 0x0000000900161308 */ /* 0x000e620000000800 */
[----:B0-----:R-:W-:Y:S01]  /*0490*/  @P0 FADD.FTZ R23, -R12, 1 ;  /* 0x3f8000000c170421 */ /* 0x001fe20000010100 */
[----:B------:R-:W-:-:S04]  /*04a0*/  FADD.FTZ R12, |R5|, -RZ ;  /* 0x800000ff050c7221 */ /* 0x000fc80000010200 */
[----:B------:R-:W-:Y:S02]  /*04b0*/  @P0 LOP3.LUT R8, R23, 0x80000000, R10, 0xb8, !PT ;  /* 0x8000000017080812 */ /* 0x000fe400078eb80a */
[----:B------:R-:W-:Y:S01]  /*04c0*/  FSEL R10, R21, R24, P2 ;  /* 0x00000018150a7208 */ /* 0x000fe20001000000 */
[----:B------:R-:W-:Y:S01]  /*04d0*/  FMUL.FTZ R24, R2, R2 ;  /* 0x0000000202187220 */ /* 0x000fe20000410000 */
[----:B-1----:R-:W-:Y:S01]  /*04e0*/  @P1 FADD.FTZ R22, -R22, 1 ;  /* 0x3f80000016161421 */ /* 0x002fe20000010100 */
[----:B------:R-:W-:Y:S01]  /*04f0*/  FSEL R23, R19, 8.4834944573231041431e-05, P2 ;  /* 0x38b1e96a13177808 */ /* 0x000fe20001000000 */
[----:B------:R-:W-:Y:S01]  /*0500*/  FADD.FTZ R21, -R21, -RZ ;  /* 0x800000ff15157221 */ /* 0x000fe20000010100 */
[----:B------:R-:W-:Y:S02]  /*0510*/  FSETP.GE.FTZ.AND P0, PT, |R5|, 1.0029599666595458984, PT ;  /* 0x3f8060fe0500780b */ /* 0x000fe40003f16200 */
[----:B------:R-:W-:Y:S01]  /*0520*/  @P1 LOP3.LUT R9, R22, 0x80000000, R11, 0xb8, !PT ;  /* 0x8000000016091812 */ /* 0x000fe200078eb80b */
[----:B------:R-:W-:Y:S01]  /*0530*/  FFMA.FTZ R23, R10, R23, R25 ;  /* 0x000000170a177223 */ /* 0x000fe20000010019 */
[----:B------:R-:W-:-:S02]  /*0540*/  FSEL R11, R13, 0.0052134888246655464172, P2 ;  /* 0x3baad5ea0d0b7808 */ /* 0x000fc40001000000 */
[C---:B------:R-:W-:Y:S01]  /*0550*/  FSEL R22, R12.reuse, R27, P0 ;  /* 0x0000001b0c167208 */ /* 0x040fe20000000000 */
[----:B------:R-:W-:Y:S01]  /*0560*/  FADD.FTZ R12, -R12, -RZ ;  /* 0x800000ff0c0c7221 */ /* 0x000fe20000010100 */
[----:B------:R-:W-:Y:S01]  /*0570*/  FSEL R25, R19, 8.4834944573231041431e-05, P0 ;  /* 0x38b1e96a13197808 */ /* 0x000fe20000000000 */
[----:B------:R-:W-:Y:S01]  /*0580*/  FFMA.FTZ R11, R10, R23, R11 ;  /* 0x000000170a0b7223 */ /* 0x000fe2000001000b */
[----:B------:R-:W-:Y:S02]  /*0590*/  FSEL R27, -R20, -0.00082130916416645050049, P0 ;  /* 0xba574d20141b7808 */ /* 0x000fe40000000100 */
[----:B------:R-:W-:Y:S02]  /*05a0*/  FSEL R23, -R18, -0.026868773624300956726, P2 ;  /* 0xbcdc1be712177808 */ /* 0x000fe40001000100 */
[----:B------:R-:W-:Y:S01]  /*05b0*/  FSETP.GE.FTZ.AND P1, PT, |R2|, 1.0029599666595458984, PT ;  /* 0x3f8060fe0200780b */ /* 0x000fe20003f36200 */
[----:B------:R-:W-:Y:S01]  /*05c0*/  FFMA.FTZ R25, R22, R25, R27 ;  /* 0x0000001916197223 */ /* 0x000fe2000001001b */
[----:B------:R-:W-:Y:S01]  /*05d0*/  FSEL R27, R13, 0.0052134888246655464172, P0 ;  /* 0x3baad5ea0d1b7808 */ /* 0x000fe20000000000 */
[----:B------:R-:W-:Y:S01]  /*05e0*/  FFMA.FTZ R11, R10, R11, R23 ;  /* 0x0000000b0a0b7223 */ /* 0x000fe20000010017 */
[----:B------:R-:W-:-:S02]  /*05f0*/  FSEL R23, R17, 0.11284004896879196167, P2 ;  /* 0x3de718af11177808 */ /* 0x000fc40001000000 */
[----:B------:R-:W-:Y:S01]  /*0600*/  FSEL R26, R13, 0.0052134888246655464172, P1 ;  /* 0x3baad5ea0d1a7808 */ /* 0x000fe20000800000 */
[----:B------:R-:W-:Y:S01]  /*0610*/  FFMA.FTZ R25, R22, R25, R27 ;  /* 0x0000001916197223 */ /* 0x000fe2000001001b */
[----:B------:R-:W-:Y:S01]  /*0620*/  FSEL R27, -R18, -0.026868773624300956726, P0 ;  /* 0xbcdc1be7121b7808 */ /* 0x000fe20000000100 */
[----:B------:R-:W-:Y:S01]  /*0630*/  FFMA.FTZ R11, R10, R11, R23 ;  /* 0x0000000b0a0b7223 */ /* 0x000fe20000010017 */
[----:B------:R-:W-:Y:S02]  /*0640*/  FSEL R23, R14, -0.37612664699554443359, P2 ;  /* 0xbec093ac0e177808 */ /* 0x000fe40001000000 */
[----:B------:R-:W-:Y:S01]  /*0650*/  FSEL R21, R21, R4, P2 ;  /* 0x0000000415157208 */ /* 0x000fe20001000000 */
[----:B------:R-:W-:Y:S01]  /*0660*/  FFMA.FTZ R25, R22, R25, R27 ;  /* 0x0000001916197223 */ /* 0x000fe2000001001b */
[----:B------:R-:W-:Y:S01]  /*0670*/  FSEL R27, R17, 0.11284004896879196167, P0 ;  /* 0x3de718af111b7808 */ /* 0x000fe20000000000 */
[----:B------:R-:W-:Y:S01]  /*0680*/  FFMA.FTZ R11, R10, R11, R23 ;  /* 0x0000000b0a0b7223 */ /* 0x000fe20000010017 */
[----:B------:R-:W-:-:S03]  /*0690*/  FSEL R23, R16, 0.12837915122509002686, P2 ;  /* 0x3e0375d310177808 */ /* 0x000fc60001000000 */
[----:B------:R-:W-:Y:S01]  /*06a0*/  FFMA.FTZ R25, R22, R25, R27 ;  /* 0x0000001916197223 */ /* 0x000fe2000001001b */
[----:B------:R-:W-:Y:S01]  /*06b0*/  FSEL R27, R14, -0.37612664699554443359, P0 ;  /* 0xbec093ac0e1b7808 */ /* 0x000fe20000000000 */
[----:B------:R-:W-:Y:S01]  /*06c0*/  FFMA.FTZ R10, R10, R11, R23 ;  /* 0x0000000b0a0a7223 */ /* 0x000fe20000010017 */
[----:B------:R-:W-:Y:S01]  /*06d0*/  FSEL R23, R16, 0.12837915122509002686, P0 ;  /* 0x3e0375d310177808 */ /* 0x000fe20000000000 */
[----:B------:R-:W-:Y:S02]  /*06e0*/  FADD.FTZ R11, |R2|, -RZ ;  /* 0x800000ff020b7221 */ /* 0x000fe40000010200 */
[----:B------:R-:W-:Y:S01]  /*06f0*/  FFMA.FTZ R25, R22, R25, R27 ;  /* 0x0000001916197223 */ /* 0x000fe2000001001b */
[----:B------:R-:W-:Y:S01]  /*0700*/  FFMA.FTZ R10, R10, R21, R21 ;  /* 0x000000150a0a7223 */ /* 0x000fe20000010015 */
[----:B------:R-:W-:Y:S01]  /*0710*/  FADD.FTZ R21, |R3|, -RZ ;  /* 0x800000ff03157221 */ /* 0x000fe20000010200 */
[----:B------:R-:W-:Y:S01]  /*0720*/  FSEL R24, R11, R24, P1 ;  /* 0x000000180b187208 */ /* 0x000fe20000800000 */
[----:B------:R-:W-:Y:S01]  /*0730*/  FFMA.FTZ R22, R22, R25, R23 ;  /* 0x0000001916167223 */ /* 0x000fe20000010017 */
[----:B------:R-:W-:Y:S01]  /*0740*/  FSEL R23, R19, 8.4834944573231041431e-05, P1 ;  /* 0x38b1e96a13177808 */ /* 0x000fe20000800000 */
[----:B------:R-:W-:Y:S01]  /*0750*/  FADD.FTZ R27, -R11, -RZ ;  /* 0x800000ff0b1b7221 */ /* 0x000fe20000010100 */
[----:B------:R-:W-:-:S04]  /*0760*/  FSEL R25, -R20, -0.00082130916416645050049, P1 ;  /* 0xba574d2014197808 */ /* 0x000fc80000800100 */
[----:B------:R-:W-:Y:S01]  /*0770*/  FSEL R27, R27, R2, P1 ;  /* 0x000000021b1b7208 */ /* 0x000fe20000800000 */
[----:B------:R-:W-:Y:S01]  /*0780*/  FFMA.FTZ R23, R24, R23, R25 ;  /* 0x0000001718177223 */ /* 0x000fe20000010019 */
[----:B------:R-:W-:-:S03]  /*0790*/  FSEL R25, -R18, -0.026868773624300956726, P1 ;  /* 0xbcdc1be712197808 */ /* 0x000fc60000800100 */
[----:B------:R-:W-:Y:S01]  /*07a0*/  FFMA.FTZ R23, R24, R23, R26 ;  /* 0x0000001718177223 */ /* 0x000fe2000001001a */
[----:B------:R-:W-:-:S03]  /*07b0*/  FSEL R26, R17, 0.11284004896879196167, P1 ;  /* 0x3de718af111a7808 */ /* 0x000fc60000800000 */
[C---:B------:R-:W-:Y:S02]  /*07c0*/  FFMA.FTZ R25, R24.reuse, R23, R25 ;  /* 0x0000001718197223 */ /* 0x040fe40000010019 */
[----:B------:R-:W0:Y:S02]  /*07d0*/  @P2 MUFU.EX2 R23, R10 ;  /* 0x0000000a00172308 */ /* 0x000e240000000800 */
[----:B------:R-:W-:Y:S01]  /*07e0*/  FFMA.FTZ R25, R24, R25, R26 ;  /* 0x0000001918197223 */ /* 0x000fe2000001001a */
[----:B------:R-:W-:-:S05]  /*07f0*/  FSEL R26, R14, -0.37612664699554443359, P1 ;  /* 0xbec093ac0e1a7808 */ /* 0x000fca0000800000 */
[----:B------:R-:W-:Y:S01]  /*0800*/  FFMA.FTZ R25, R24, R25, R26 ;  /* 0x0000001918197223 */ /* 0x000fe2000001001a */
[----:B------:R-:W-:-:S05]  /*0810*/  FSEL R26, R16, 0.12837915122509002686, P1 ;  /* 0x3e0375d3101a7808 */ /* 0x000fca0000800000 */
[----:B------:R-:W-:Y:S01]  /*0820*/  FFMA.FTZ R24, R24, R25, R26 ;  /* 0x0000001918187223 */ /* 0x000fe2000001001a */
[----:B------:R-:W-:Y:S01]  /*0830*/  FMUL.FTZ R26, R3, R3 ;  /* 0x00000003031a7220 */ /* 0x000fe20000410000 */
[----:B------:R-:W-:Y:S01]  /*0840*/  FSEL R25, R13, 0.0052134888246655464172, P3 ;  /* 0x3baad5ea0d197808 */ /* 0x000fe20001800000 */
[----:B0-----:R-:W-:-:S05]  /*0850*/  @P2 FADD.FTZ R23, -R23, 1 ;  /* 0x3f80000017172421 */ /* 0x001fca0000010100 */
[----:B------:R-:W-:Y:S02]  /*0860*/  @P2 LOP3.LUT R10, R23, 0x80000000, R4, 0xb8, !PT ;  /* 0x80000000170a2812 */ /* 0x000fe400078eb804 */
[----:B------:R-:W-:Y:S02]  /*0870*/  FSEL R23, R21, R26, P3 ;  /* 0x0000001a15177208 */ /* 0x000fe40001800000 */
[----:B------:R-:W-:Y:S02]  /*0880*/  FSEL R4, R19, 8.4834944573231041431e-05, P3 ;  /* 0x38b1e96a13047808 */ /* 0x000fe40001800000 */
[----:B------:R-:W-:Y:S02]  /*0890*/  FSEL R26, -R20, -0.00082130916416645050049, P3 ;  /* 0xba574d20141a7808 */ /* 0x000fe40001800100 */
[----:B------:R-:W-:-:S03]  /*08a0*/  FSETP.GE.FTZ.AND P2, PT, |R6|, 1.0029599666595458984, PT ;  /* 0x3f8060fe0600780b */ /* 0x000fc60003f56200 */
[----:B------:R-:W-:Y:S01]  /*08b0*/  FFMA.FTZ R4, R23, R4, R26 ;  /* 0x0000000417047223 */ /* 0x000fe2000001001a */
[----:B------:R-:W-:-:S03]  /*08c0*/  FSEL R26, R19, 8.4834944573231041431e-05, P4 ;  /* 0x38b1e96a131a7808 */ /* 0x000fc60002000000 */
        /* <DEDUP_REMOVED lines=9> */
[----:B------:R-:W-:Y:S01]  /*0960*/  FSEL R25, R12, R5, P0 ;  /* 0x000000050c197208 */ /* 0x000fe20000000000 */
[----:B------:R-:W-:Y:S01]  /*0970*/  FADD.FTZ R4, |R6|, -RZ ;  /* 0x800000ff06047221 */ /* 0x000fe20000010200 */
[----:B------:R-:W-:Y:S01]  /*0980*/  FFMA.FTZ R12, R24, R27, R27 ;  /* 0x0000001b180c7223 */ /* 0x000fe2000001001b */
[C---:B------:R-:W-:Y:S01]  /*0990*/  FADD.FTZ R24, |R7|.reuse, -RZ ;  /* 0x800000ff07187221 */ /* 0x040fe20000010200 */
[----:B------:R-:W-:Y:S01]  /*09a0*/  FMUL.FTZ R27, R7, R7 ;  /* 0x00000007071b7220 */ /* 0x000fe20000410000 */
[----:B------:R-:W-:Y:S01]  /*09b0*/  FFMA.FTZ R11, R22, R25, R25 ;  /* 0x00000019160b7223 */ /* 0x000fe20000010019 */
[----:B------:R-:W-:Y:S01]  /*09c0*/  FSEL R22, R4, R29, P2 ;  /* 0x0000001d04167208 */ /* 0x000fe20001000000 */
[----:B------:R-:W-:Y:S01]  /*09d0*/  FADD.FTZ R28, -R24, -RZ ;  /* 0x800000ff181c7221 */ /* 0x000fe20000010100 */
[----:B------:R-:W-:Y:S02]  /*09e0*/  FSEL R25, R19, 8.4834944573231041431e-05, P2 ;  /* 0x38b1e96a13197808 */ /* 0x000fe40001000000 */
[----:B------:R-:W-:-:S02]  /*09f0*/  FSEL R29, -R20, -0.00082130916416645050049, P2 ;  /* 0xba574d20141d7808 */ /* 0x000fc40001000100 */
[----:B------:R-:W-:Y:S02]  /*0a00*/  FSEL R20, -R20, -0.00082130916416645050049, P4 ;  /* 0xba574d2014147808 */ /* 0x000fe40002000100 */
[----:B------:R-:W-:Y:S01]  /*0a10*/  FSEL R19, R24, R27, P4 ;  /* 0x0000001b18137208 */ /* 0x000fe20002000000 */
[----:B------:R-:W-:Y:S01]  /*0a20*/  FFMA.FTZ R25, R22, R25, R29 ;  /* 0x0000001916197223 */ /* 0x000fe2000001001d */
[----:B------:R-:W-:-:S03]  /*0a30*/  FSEL R27, R13, 0.0052134888246655464172, P2 ;  /* 0x3baad5ea0d1b7808 */ /* 0x000fc60001000000 */
[----:B------:R-:W-:Y:S01]  /*0a40*/  FFMA.FTZ R20, R19, R26, R20 ;  /* 0x0000001a13147223 */ /* 0x000fe20000010014 */
[----:B------:R-:W-:Y:S01]  /*0a50*/  FSEL R26, R13, 0.0052134888246655464172, P4 ;  /* 0x3baad5ea0d1a7808 */ /* 0x000fe20002000000 */
[----:B------:R-:W-:Y:S01]  /*0a60*/  FFMA.FTZ R25, R22, R25, R27 ;  /* 0x0000001916197223 */ /* 0x000fe2000001001b */
[----:B------:R-:W-:-:S03]  /*0a70*/  FSEL R13, -R18, -0.026868773624300956726, P2 ;  /* 0xbcdc1be7120d7808 */ /* 0x000fc60001000100 */
[----:B------:R-:W-:Y:S01]  /*0a80*/  FFMA.FTZ R20, R19, R20, R26 ;  /* 0x0000001413147223 */ /* 0x000fe2000001001a */
[----:B------:R-:W-:Y:S01]  /*0a90*/  FSEL R26, -R18, -0.026868773624300956726, P4 ;  /* 0xbcdc1be7121a7808 */ /* 0x000fe20002000100 */
[----:B------:R-:W-:Y:S01]  /*0aa0*/  FADD.FTZ R18, -R21, -RZ ;  /* 0x800000ff15127221 */ /* 0x000fe20000010100 */
[----:B------:R-:W-:Y:S01]  /*0ab0*/  FSEL R21, R17, 0.11284004896879196167, P2 ;  /* 0x3de718af11157808 */ /* 0x000fe20001000000 */
[----:B------:R-:W-:Y:S02]  /*0ac0*/  FFMA.FTZ R13, R22, R25, R13 ;  /* 0x00000019160d7223 */ /* 0x000fe4000001000d */
[----:B------:R-:W-:Y:S01]  /*0ad0*/  FFMA.FTZ R20, R19, R20, R26 ;  /* 0x0000001413147223 */ /* 0x000fe2000001001a */
[----:B------:R-:W-:Y:S01]  /*0ae0*/  FSEL R18, R18, R3, P3 ;  /* 0x0000000312127208 */ /* 0x000fe20001800000 */
[----:B------:R-:W-:Y:S01]  /*0af0*/  FFMA.FTZ R21, R22, R13, R21 ;  /* 0x0000000d16157223 */ /* 0x000fe20000010015 */
[----:B------:R-:W-:Y:S02]  /*0b00*/  FSEL R26, R17, 0.11284004896879196167, P4 ;  /* 0x3de718af111a7808 */ /* 0x000fe40002000000 */
[----:B------:R-:W-:Y:S01]  /*0b10*/  FSEL R17, R14, -0.37612664699554443359, P2 ;  /* 0xbec093ac0e117808 */ /* 0x000fe20001000000 */
[----:B------:R-:W-:Y:S01]  /*0b20*/  FFMA.FTZ R13, R23, R18, R18 ;  /* 0x00000012170d7223 */ /* 0x000fe20000010012 */
[----:B------:R-:W-:Y:S01]  /*0b30*/  FADD.FTZ R23, -R4, -RZ ;  /* 0x800000ff04177221 */ /* 0x000fe20000010100 */
[----:B------:R-:W-:Y:S01]  /*0b40*/  FFMA.FTZ R20, R19, R20, R26 ;  /* 0x0000001413147223 */ /* 0x000fe2000001001a */
[----:B------:R-:W-:Y:S01]  /*0b50*/  FSEL R26, R14, -0.37612664699554443359, P4 ;  /* 0xbec093ac0e1a7808 */ /* 0x000fe20002000000 */
[----:B------:R-:W-:Y:S01]  /*0b60*/  FFMA.FTZ R17, R22, R21, R17 ;  /* 0x0000001516117223 */ /* 0x000fe20000010011 */
[C---:B------:R-:W-:Y:S01]  /*0b70*/  FSEL R21, R16.reuse, 0.12837915122509002686, P2 ;  /* 0x3e0375d310157808 */ /* 0x040fe20001000000 */
[----:B------:R-:W0:Y:S01]  /*0b80*/  @P0 MUFU.EX2 R18, R11 ;  /* 0x0000000b00120308 */ /* 0x000e220000000800 */
[----:B------:R-:W-:Y:S01]  /*0b90*/  FSEL R24, R23, R6, P2 ;  /* 0x0000000617187208 */ /* 0x000fe20001000000 */
[----:B------:R-:W-:Y:S01]  /*0ba0*/  FFMA.FTZ R4, R19, R20, R26 ;  /* 0x0000001413047223 */ /* 0x000fe2000001001a */
[----:B------:R-:W-:Y:S01]  /*0bb0*/  FSEL R26, R16, 0.12837915122509002686, P4 ;  /* 0x3e0375d3101a7808 */ /* 0x000fe20002000000 */
[----:B------:R-:W-:-:S02]  /*0bc0*/  FFMA.FTZ R17, R22, R17, R21 ;  /* 0x0000001116117223 */ /* 0x000fc40000010015 */
[----:B------:R-:W1:Y:S02]  /*0bd0*/  LDC.64 R20, c[0x0][0x218] ;  /* 0x00008600ff147b82 */ /* 0x000e640000000a00 */
[----:B------:R-:W-:Y:S01]  /*0be0*/  FFMA.FTZ R16, R17, R24, R24 ;  /* 0x0000001811107223 */ /* 0x000fe20000010018 */
[----:B------:R-:W-:Y:S01]  /*0bf0*/  FSEL R17, R28, R7, P4 ;  /* 0x000000071c117208 */ /* 0x000fe20002000000 */
[----:B------:R-:W-:Y:S01]  /*0c00*/  FFMA.FTZ R26, R19, R4, R26 ;  /* 0x00000004131a7223 */ /* 0x000fe2000001001a */
[----:B------:R-:W2:Y:S03]  /*0c10*/  @P1 MUFU.EX2 R14, R12 ;  /* 0x0000000c000e1308 */ /* 0x000ea60000000800 */
[----:B------:R-:W-:Y:S01]  /*0c20*/  FFMA.FTZ R17, R26, R17, R17 ;  /* 0x000000111a117223 */ /* 0x000fe20000010011 */
[----:B0-----:R-:W-:-:S04]  /*0c30*/  @P0 FADD.FTZ R18, -R18, 1 ;  /* 0x3f80000012120421 */ /* 0x001fc80000010100 */
[----:B------:R-:W0:Y:S01]  /*0c40*/  @P3 MUFU.EX2 R22, R13 ;  /* 0x0000000d00163308 */ /* 0x000e220000000800 */
[----:B------:R-:W-:-:S07]  /*0c50*/  @P0 LOP3.LUT R11, R18, 0x80000000, R5, 0xb8, !PT ;  /* 0x80000000120b0812 */ /* 0x000fce00078eb805 */
[----:B------:R-:W3:Y:S01]  /*0c60*/  @P2 MUFU.EX2 R4, R16 ;  /* 0x0000001000042308 */ /* 0x000ee20000000800 */
[----:B--2---:R-:W-:Y:S01]  /*0c70*/  @P1 FADD.FTZ R5, -R14, 1 ;  /* 0x3f8000000e051421 */ /* 0x004fe20000010100 */
[----:B-1----:R-:W-:-:S04]  /*0c80*/  IMAD.WIDE.U32 R20, R0, 0x4, R20 ;  /* 0x0000000400147825 */ /* 0x002fc800078e0014 */
[----:B------:R-:W-:Y:S02]  /*0c90*/  @P1 LOP3.LUT R12, R5, 0x80000000, R2, 0xb8, !PT ;  /* 0x80000000050c1812 */ /* 0x000fe400078eb802 */
[----:B------:R-:W1:Y:S01]  /*0ca0*/  @P4 MUFU.EX2 R23, R17 ;  /* 0x0000001100174308 */ /* 0x000e620000000800 */
[----:B0-----:R-:W-:Y:S01]  /*0cb0*/  @P3 FADD.FTZ R22, -R22, 1 ;  /* 0x3f80000016163421 */ /* 0x001fe20000010100 */
[----:B------:R-:W-:-:S04]  /*0cc0*/  IMAD.WIDE R20, R15, 0x8, R20 ;  /* 0x000000080f147825 */ /* 0x000fc800078e0214 */
[----:B------:R-:W-:Y:S01]  /*0cd0*/  @P3 LOP3.LUT R13, R22, 0x80000000, R3, 0xb8, !PT ;  /* 0x80000000160d3812 */ /* 0x000fe200078eb803 */
[----:B------:R-:W-:Y:S01]  /*0ce0*/  STG.E.64 desc[UR4][R20.64], R8 ;  /* 0x0000000814007986 */ /* 0x000fe2000c101b04 */
[----:B---3--:R-:W-:-:S03]  /*0cf0*/  @P2 FADD.FTZ R19, -R4, 1 ;  /* 0x3f80000004132421 */ /* 0x008fc60000010100 */
[----:B------:R-:W-:Y:S02]  /*0d00*/  STG.E.64 desc[UR4][R20.64+0x400], R10 ;  /* 0x0004000a14007986 */ /* 0x000fe4000c101b04 */
[----:B------:R-:W-:Y:S02]  /*0d10*/  @P2 LOP3.LUT R16, R19, 0x80000000, R6, 0xb8, !PT ;  /* 0x8000000013102812 */ /* 0x000fe400078eb806 */
[----:B------:R-:W-:Y:S01]  /*0d20*/  STG.E.64 desc[UR4][R20.64+0x800], R12 ;  /* 0x0008000c14007986 */ /* 0x000fe2000c101b04 */
[----:B-1----:R-:W-:-:S05]  /*0d30*/  @P4 FADD.FTZ R0, -R23, 1 ;  /* 0x3f80000017004421 */ /* 0x002fca0000010100 */
[----:B------:R-:W-:-:S05]  /*0d40*/  @P4 LOP3.LUT R17, R0, 0x80000000, R7, 0xb8, !PT ;  /* 0x8000000000114812 */ /* 0x000fca00078eb807 */
[----:B------:R-:W-:Y:S01]  /*0d50*/  STG.E.64 desc[UR4][R20.64+0xc00], R16 ;  /* 0x000c001014007986 */ /* 0x000fe2000c101b04 */
[----:B------:R-:W-:Y:S05]  /*0d60*/  EXIT ;  /* 0x000000000000794d */ /* 0x000fea0003800000 */
.L_x_1857:
[----:B------:R-:W0:Y:S01]  /*0d70*/  S2R R5, SR_TID.X ;  /* 0x0000000000057919 */ /* 0x000e220000002100 */
[----:B------:R-:W-:Y:S02]  /*0d80*/  CS2R R8, SRZ ;  /* 0x0000000000087805 */ /* 0x000fe4000001ff00 */
        /* <DEDUP_REMOVED lines=9> */
[----:B------:R-:W1:Y:S01]  /*0e20*/  @!P5 LDC.64 R16, c[0x0][0x220] ;  /* 0x00008800ff10db82 */ /* 0x000e620000000a00 */
[C---:B------:R-:W-:Y:S01]  /*0e30*/  @!P5 IADD3 R15, R0.reuse, R13, RZ ;  /* 0x0000000d000fd210 */ /* 0x040fe20007ffe0ff */
[----:B------:R-:W-:Y:S02]  /*0e40*/  @!P5 VIADD R13, R13, 0x80 ;  /* 0x000000800d0dd836 */ /* 0x000fe40000000000 */
[----:B0-----:R-:W-:Y:S01]  /*0e50*/  @!P6 IMAD.WIDE.U32 R10, R11, 0x4, R6 ;  /* 0x000000040b0ae825 */ /* 0x001fe200078e0006 */
[----:B------:R-:W-:Y:S02]  /*0e60*/  CS2R R6, SRZ ;  /* 0x0000000000067805 */ /* 0x000fe4000001ff00 */
[C---:B------:R-:W-:Y:S02]  /*0e70*/  ISETP.GE.AND P4, PT, R13.reuse, R4, PT ;  /* 0x000000040d00720c */ /* 0x040fe40003f86270 */
[----:B------:R-:W5:Y:S11]  /*0e80*/  @!P6 LDG.E R9, desc[UR4][R10.64] ;  /* 0x000000040a09e981 */ /* 0x000f76000c1e1900 */
[----:B------:R-:W-:Y:S01]  /*0e90*/  @!P4 IADD3 R23, R0, R13, RZ ;  /* 0x0000000d0017c210 */ /* 0x000fe20007ffe0ff */
[----:B------:R-:W-:Y:S01]  /*0ea0*/  @!P4 VIADD R13, R13, 0x80 ;  /* 0x000000800d0dc836 */ /* 0x000fe20000000000 */
[----:B------:R-:W0:Y:S01]  /*0eb0*/  @!P4 LDC.64 R20, c[0x0][0x220] ;  /* 0x00008800ff14cb82 */ /* 0x000e220000000a00 */
[----:B-1----:R-:W-:-:S03]  /*0ec0*/  @!P5 IMAD.WIDE.U32 R16, R15, 0x4, R16 ;  /* 0x000000040f10d825 */ /* 0x002fc600078e0010 */
[C---:B------:R-:W-:Y:S02]  /*0ed0*/  ISETP.GE.AND P3, PT, R13.reuse, R4, PT ;  /* 0x000000040d00720c */ /* 0x040fe40003f66270 */
[----:B------:R1:W5:Y:S02]  /*0ee0*/  @!P5 LDG.E R6, desc[UR4][R16.64] ;  /* 0x000000041006d981 */ /* 0x000364000c1e1900 */
[----:B-1----:R-:W1:Y:S09]  /*0ef0*/  @!P0 LDC.64 R16, c[0x0][0x220] ;  /* 0x00008800ff108b82 */ /* 0x002e720000000a00 */
[----:B------:R-:W-:Y:S01]  /*0f00*/  @!P3 IADD3 R25, R0, R13, RZ ;  /* 0x0000000d0019b210 */ /* 0x000fe20007ffe0ff */
[----:B------:R-:W-:-:S05]  /*0f10*/  @!P3 VIADD R13, R13, 0x80 ;  /* 0x000000800d0db836 */ /* 0x000fca0000000000 */
[----:B------:R-:W-:Y:S01]  /*0f20*/  ISETP.GE.AND P2, PT, R13, R4, PT ;  /* 0x000000040d00720c */ /* 0x000fe20003f46270 */
[----:B------:R-:W2:-:S12]  /*0f30*/  @!P3 LDC.64 R2, c[0x0][0x220] ;  /* 0x00008800ff02bb82 */ /* 0x000e980000000a00 */
[----:B------:R-:W-:Y:S01]  /*0f40*/  @!P2 IADD3 R18, R0, R13, RZ ;  /* 0x0000000d0012a210 */ /* 0x000fe20007ffe0ff */
[----:B------:R-:W-:Y:S02]  /*0f50*/  @!P2 VIADD R13, R13, 0x80 ;  /* 0x000000800d0da836 */ /* 0x000fe40000000000 */
[----:B-1----:R-:W-:Y:S01]  /*0f60*/  @!P0 IMAD.WIDE.U32 R16, R12, 0x4, R16 ;  /* 0x000000040c108825 */ /* 0x002fe200078e0010 */
[----:B------:R-:W-:Y:S02]  /*0f70*/  HFMA2.MMA R12, -RZ, RZ, 0, 0 ;  /* 0x00000000ff0c7435 */ /* 0x000fe400000001ff */
[----:B------:R-:W-:-:S08]  /*0f80*/  ISETP.GE.AND P1, PT, R13, R4, PT ;  /* 0x000000040d00720c */ /* 0x000fd00003f26270 */
[----:B------:R-:W5:Y:S05]  /*0f90*/  @!P0 LDG.E R12, desc[UR4][R16.64] ;  /* 0x00000004100c8981 */ /* 0x000f6a000c1e1900 */
[----:B------:R-:W-:Y:S01]  /*0fa0*/  @!P1 IADD3 R19, R0, R13, RZ ;  /* 0x0000000d00139210 */ /* 0x000fe20007ffe0ff */
[----:B------:R-:W-:Y:S01]  /*0fb0*/  @!P1 VIADD R13, R13, 0x80 ;  /* 0x000000800d0d9836 */ /* 0x000fe20000000000 */
[----:B------:R-:W1:Y:S04]  /*0fc0*/  @!P1 LDC.64 R14, c[0x0][0x220] ;  /* 0x00008800ff0e9b82 */ /* 0x000e680000000a00 */
[----:B------:R-:W-:Y:S01]  /*0fd0*/  ISETP.GE.AND P6, PT, R13, R4, PT ;  /* 0x000000040d00720c */ /* 0x000fe20003fc6270 */
[----:B--2---:R-:W-:-:S03]  /*0fe0*/  @!P3 IMAD.WIDE.U32 R24, R25, 0x4, R2 ;  /* 0x000000041918b825 */ /* 0x004fc600078e0002 */
[----:B------:R-:W2:Y:S01]  /*0ff0*/  @!P2 LDC.64 R2, c[0x0][0x220] ;  /* 0x00008800ff02ab82 */ /* 0x000ea20000000a00 */
[----:B0-----:R-:W-:Y:S01]  /*1000*/  @!P4 IMAD.WIDE.U32 R20, R23, 0x4, R20 ;  /* 0x000000041714c825 */ /* 0x001fe200078e0014 */
[----:B------:R-:W5:Y:S04]  /*1010*/  @!P3 LDG.E R8, desc[UR4][R24.64] ;  /* 0x000000041808b981 */ /* 0x000f68000c1e1900 */
[----:B------:R0:W5:Y:S03]  /*1020*/  @!P4 LDG.E R7, desc[UR4][R20.64] ;  /* 0x000000041407c981 */ /* 0x000166000c1e1900 */
[----:B------:R-:W3:Y:S01]  /*1030*/  @!P6 LDC.64 R10, c[0x0][0x220] ;  /* 0x00008800ff0aeb82 */ /* 0x000ee20000000a00 */
[----:B------:R-:W-:Y:S01]  /*1040*/  @!P6 IADD3 R23, R0, R13, RZ ;  /* 0x0000000d0017e210 */ /* 0x000fe20007ffe0ff */
[----:B------:R-:W-:-:S02]  /*1050*/  IMAD.MOV.U32 R13, RZ, RZ, RZ ;  /* 0x000000ffff0d7224 */ /* 0x000fc400078e00ff */
[----:B0-----:R-:W-:Y:S02]  /*1060*/  VIADD R21, R5, 0x80 ;  /* 0x0000008005157836 */ /* 0x001fe40000000000 */
[----:B--2---:R-:W-:-:S04]  /*1070*/  @!P2 IMAD.WIDE.U32 R2, R18, 0x4, R2 ;  /* 0x000000041202a825 */ /* 0x004fc800078e0002 */
[----:B---3--:R-:W-:Y:S02]  /*1080*/  @!P6 IMAD.WIDE.U32 R22, R23, 0x4, R10 ;  /* 0x000000041716e825 */ /* 0x008fe400078e000a */
[----:B------:R-:W0:Y:S02]  /*1090*/  @!P0 LDC.64 R10, c[0x0][0x218] ;  /* 0x00008600ff0a8b82 */ /* 0x000e240000000a00 */
[----:B-1----:R-:W-:Y:S01]  /*10a0*/  @!P1 IMAD.WIDE.U32 R18, R19, 0x4, R14 ;  /* 0x0000000413129825 */ /* 0x002fe200078e000e */
[----:B------:R-:W-:Y:S01]  /*10b0*/  CS2R R14, SRZ ;  /* 0x00000000000e7805 */ /* 0x000fe2000001ff00 */
[----:B------:R-:W5:Y:S01]  /*10c0*/  @!P6 LDG.E R13, desc[UR4][R22.64] ;  /* 0x00000004160de981 */ /* 0x000f62000c1e1900 */
[----:B------:R-:W-:Y:S01]  /*10d0*/  ISETP.GE.AND P6, PT, R21, R4, PT ;  /* 0x000000041500720c */ /* 0x000fe20003fc6270 */
[----:B------:R-:W-:-:S03]  /*10e0*/  VIADD R21, R5, 0x280 ;  /* 0x0000028005157836 */ /* 0x000fc60000000000 */
[----:B------:R1:W5:Y:S01]  /*10f0*/  @!P2 LDG.E R15, desc[UR4][R2.64] ;  /* 0x00000004020fa981 */ /* 0x000362000c1e1900 */
[C---:B------:R-:W-:Y:S01]  /*1100*/  IADD3 R25, R5.reuse, 0x100, RZ ;  /* 0x0000010005197810 */ /* 0x040fe20007ffe0ff */
[----:B------:R-:W-:Y:S02]  /*1110*/  BSSY B0, `(.L_x_1858) ;  /* 0x0000028000007945 */ /* 0x000fe40003800000 */
[----:B------:R2:W5:Y:S01]  /*1120*/  @!P1 LDG.E R14, desc[UR4][R18.64] ;  /* 0x00000004120e9981 */ /* 0x000562000c1e1900 */
[C---:B-1----:R-:W-:Y:S01]  /*1130*/  VIADD R3, R5.reuse, 0x180 ;  /* 0x0000018005037836 */ /* 0x042fe20000000000 */
[----:B--2---:R-:W-:-:S04]  /*1140*/  IADD3 R19, R5, 0x200, RZ ;  /* 0x0000020005137810 */ /* 0x004fc80007ffe0ff */
[-C--:B------:R-:W-:Y:S02]  /*1150*/  ISETP.GE.AND P4, PT, R3, R4.reuse, PT ;  /* 0x000000040300720c */ /* 0x080fe40003f86270 */
[-C--:B------:R-:W-:Y:S02]  /*1160*/  ISETP.GE.AND P5, PT, R25, R4.reuse, PT ;  /* 0x000000041900720c */ /* 0x080fe40003fa6270 */
[-C--:B------:R-:W-:Y:S02]  /*1170*/  ISETP.GE.AND P3, PT, R19, R4.reuse, PT ;  /* 0x000000041300720c */ /* 0x080fe40003f66270 */
[----:B------:R-:W-:Y:S02]  /*1180*/  ISETP.GE.AND P2, PT, R21, R4, PT ;  /* 0x000000041500720c */ /* 0x000fe40003f46270 */
[----:B------:R-:W-:Y:S01]  /*1190*/  IADD3 R3, R5, 0x300, RZ ;  /* 0x0000030005037810 */ /* 0x000fe20007ffe0ff */
[----:B------:R-:W-:Y:S10]  /*11a0*/  @P0 BRA `(.L_x_1859) ;  /* 0x0000000000780947 */ /* 0x000ff40003800000 */
[C---:B-----5:R-:W-:Y:S01]  /*11b0*/  FADD.FTZ R16, |R12|.reuse, -RZ ;  /* 0x800000ff0c107221 */ /* 0x060fe20000010200 */
[C---:B------:R-:W-:Y:S01]  /*11c0*/  FMUL.FTZ R17, R12.reuse, R12 ;  /* 0x0000000c0c117220 */ /* 0x040fe20000410000 */
[----:B------:R-:W-:Y:S01]  /*11d0*/  FSETP.GE.FTZ.AND P1, PT, |R12|, 1.0029599666595458984, PT ;  /* 0x3f8060fe0c00780b */ /* 0x000fe20003f36200 */
[----:B------:R-:W-:Y:S01]  /*11e0*/  IMAD.MOV.U32 R18, RZ, RZ, 0x38eb4c3a ;  /* 0x38eb4c3aff127424 */ /* 0x000fe200078e00ff */
[----:B------:R-:W-:Y:S01]  /*11f0*/  MOV R19, 0x3aae005b ;  /* 0x3aae005b00137802 */ /* 0x000fe20000000f00 */
[----:B------:R-:W-:Y:S01]  /*1200*/  IMAD.MOV.U32 R20, RZ, RZ, 0x3c09919f ;  /* 0x3c09919fff147424 */ /* 0x000fe200078e00ff */
[----:B------:R-:W-:Y:S01]  /*1210*/  FSEL R2, R16, R17, P1 ;  /* 0x0000001110027208 */ /* 0x000fe20000800000 */
[----:B------:R-:W-:Y:S01]  /*1220*/  IMAD.MOV.U32 R22, RZ, RZ, 0x3f210a14 ;  /* 0x3f210a14ff167424 */ /* 0x000fe200078e00ff */
[----:B------:R-:W-:Y:S02]  /*1230*/  FSEL R17, R18, 8.4834944573231041431e-05, P1 ;  /* 0x38b1e96a12117808 */ /* 0x000fe40000800000 */
[----:B------:R-:W-:-:S02]  /*1240*/  FSEL R19, -R19, -0.00082130916416645050049, P1 ;  /* 0xba574d2013137808 */ /* 0x000fc40000800100 */
[----:B------:R-:W-:Y:S02]  /*1250*/  MOV R21, 0x3d24d99a ;  /* 0x3d24d99a00157802 */ /* 0x000fe40000000f00 */
[----:B------:R-:W-:Y:S01]  /*1260*/  FSEL R18, R20, 0.0052134888246655464172, P1 ;  /* 0x3baad5ea14127808 */ /* 0x000fe20000800000 */
[C---:B------:R-:W-:Y:S01]  /*1270*/  FFMA.FTZ R17, R2.reuse, R17, R19 ;  /* 0x0000001102117223 */ /* 0x040fe20000010013 */
[----:B------:R-:W-:Y:S01]  /*1280*/  IMAD.MOV.U32 R19, RZ, RZ, 0x3e235519 ;  /* 0x3e235519ff137424 */ /* 0x000fe200078e00ff */
[----:B------:R-:W-:Y:S02]  /*1290*/  FSEL R20, -R21, -0.026868773624300956726, P1 ;  /* 0xbcdc1be715147808 */ /* 0x000fe40000800100 */
[C---:B------:R-:W-:Y:S01]  /*12a0*/  FFMA.FTZ R17, R2.reuse, R17, R18 ;  /* 0x0000001102117223 */ /* 0x040fe20000010012 */
[----:B------:R-:W-:Y:S02]  /*12b0*/  MOV R21, 0x3f69b4f9 ;  /* 0x3f69b4f900157802 */ /* 0x000fe40000000f00 */
[----:B------:R-:W-:Y:S01]  /*12c0*/  FSEL R18, R19, 0.11284004896879196167, P1 ;  /* 0x3de718af13127808 */ /* 0x000fe20000800000 */
[----:B------:R-:W-:Y:S01]  /*12d0*/  FFMA.FTZ R17, R2, R17, R20 ;  /* 0x0000001102117223 */ /* 0x000fe20000010014 */
[----:B------:R-:W-:Y:S01]  /*12e0*/  FSEL R20, R21, -0.37612664699554443359, P1 ;  /* 0xbec093ac15147808 */ /* 0x000fe20000800000 */
[----:B------:R-:W-:Y:S01]  /*12f0*/  FADD.FTZ R19, -R16, -RZ ;  /* 0x800000ff10137221 */ /* 0x000fe20000010100 */
[----:B------:R-:W-:Y:S01]  /*1300*/  FSEL R16, R22, 0.12837915122509002686, P1 ;  /* 0x3e0375d316107808 */ /* 0x000fe20000800000 */
[----:B------:R-:W-:-:S03]  /*1310*/  FFMA.FTZ R17, R2, R17, R18 ;  /* 0x0000001102117223 */ /* 0x000fc60000010012 */
[----:B------:R-:W-:Y:S01]  /*1320*/  FSEL R18, R19, R12, P1 ;  /* 0x0000000c13127208 */ /* 0x000fe20000800000 */
[----:B------:R-:W-:-:S04]  /*1330*/  FFMA.FTZ R17, R2, R17, R20 ;  /* 0x0000001102117223 */ /* 0x000fc80000010014 */
[----:B------:R-:W-:-:S04]  /*1340*/  FFMA.FTZ R17, R2, R17, R16 ;  /* 0x0000001102117223 */ /* 0x000fc80000010010 */
[----:B------:R-:W-:-:S04]  /*1350*/  FFMA.FTZ R17, R17, R18, R18 ;  /* 0x0000001211117223 */ /* 0x000fc80000010012 */
[----:B------:R-:W1:Y:S02]  /*1360*/  @P1 MUFU.EX2 R2, R17 ;  /* 0x0000001100021308 */ /* 0x000e640000000800 */
[----:B-1----:R-:W-:-:S05]  /*1370*/  @P1 FADD.FTZ R19, -R2, 1 ;  /* 0x3f80000002131421 */ /* 0x002fca0000010100 */
[----:B------:R-:W-:-:S07]  /*1380*/  @P1 LOP3.LUT R17, R19, 0x80000000, R12, 0xb8, !PT ;  /* 0x8000000013111812 */ /* 0x000fce00078eb80c */
.L_x_1859:
[----:B------:R-:W-:Y:S05]  /*1390*/  BSYNC B0 ;  /* 0x0000000000007941 */ /* 0x000fea0003800000 */
.L_x_1858:
[----:B------:R-:W-:Y:S01]  /*13a0*/  BSSY B0, `(.L_x_1860) ;  /* 0x0000022000007945 */ /* 0x000fe20003800000 */
        /* <DEDUP_REMOVED lines=8> */
[----:B------:R-:W-:Y:S01]  /*1430*/  HFMA2.MMA R20, -RZ, RZ, 1.28515625, -179.25 ;  /* 0x3d24d99aff147435 */ /* 0x000fe200000001ff */
[----:B------:R-:W-:Y:S01]  /*1440*/  IMAD.MOV.U32 R18, RZ, RZ, 0x3c09919f ;  /* 0x3c09919fff127424 */ /* 0x000fe200078e00ff */
[----:B------:R-:W-:Y:S02]  /*1450*/  FSEL R2, R12, R19, P6 ;  /* 0x000000130c027208 */ /* 0x000fe40003000000 */
[----:B------:R-:W-:Y:S02]  /*1460*/  FSEL R19, R16, 8.4834944573231041431e-05, P6 ;  /* 0x38b1e96a10137808 */ /* 0x000fe40003000000 */
[----:B------:R-:W-:-:S02]  /*1470*/  FSEL R21, -R21, -0.00082130916416645050049, P6 ;  /* 0xba574d2015157808 */ /* 0x000fc40003000100 */
[----:B------:R-:W-:Y:S02]  /*1480*/  FSEL R16, R18, 0.0052134888246655464172, P6 ;  /* 0x3baad5ea12107808 */ /* 0x000fe40003000000 */
[----:B------:R-:W-:Y:S01]  /*1490*/  FSEL R18, -R20, -0.026868773624300956726, P6 ;  /* 0xbcdc1be714127808 */ /* 0x000fe20003000100 */
[C---:B------:R-:W-:Y:S01]  /*14a0*/  FFMA.FTZ R19, R2.reuse, R19, R21 ;  /* 0x0000001302137223 */ /* 0x040fe20000010015 */
[----:B------:R-:W-:Y:S01]  /*14b0*/  IMAD.MOV.U32 R21, RZ, RZ, 0x3e235519 ;  /* 0x3e235519ff157424 */ /* 0x000fe200078e00ff */
[----:B------:R-:W-:Y:S02]  /*14c0*/  MOV R20, 0x3f69b4f9 ;  /* 0x3f69b4f900147802 */ /* 0x000fe40000000f00 */
[----:B------:R-:W-:Y:S02]  /*14d0*/  FFMA.FTZ R19, R2, R19, R16 ;  /* 0x0000001302137223 */ /* 0x000fe40000010010 */
        /* <DEDUP_REMOVED lines=11> */
[----:B------:R-:W1:Y:S02]  /*1590*/  @P6 MUFU.EX2 R2, R12 ;  /* 0x0000000c00026308 */ /* 0x000e640000000800 */
[----:B-1----:R-:W-:-:S05]  /*15a0*/  @P6 FADD.FTZ R2, -R2, 1 ;  /* 0x3f80000002026421 */ /* 0x002fca0000010100 */
[----:B------:R-:W-:-:S07]  /*15b0*/  @P6 LOP3.LUT R12, R2, 0x80000000, R9, 0xb8, !PT ;  /* 0x80000000020c6812 */ /* 0x000fce00078eb809 */
.L_x_1861:
[----:B------:R-:W-:Y:S05]  /*15c0*/  BSYNC B0 ;  /* 0x0000000000007941 */ /* 0x000fea0003800000 */
.L_x_1860:
[----:B------:R-:W-:Y:S01]  /*15d0*/  ISETP.GE.AND P6, PT, R3, R4, PT ;  /* 0x000000040300720c */ /* 0x000fe20003fc6270 */
[----:B------:R-:W-:Y:S01]  /*15e0*/  BSSY B0, `(.L_x_1862) ;  /* 0x0000022000007945 */ /* 0x000fe20003800000 */
[----:B------:R-:W-:-:S05]  /*15f0*/  @!P0 IADD3 R3, R0, R5, RZ ;  /* 0x0000000500038210 */ /* 0x000fca0007ffe0ff */
[----:B0-----:R-:W-:Y:S01]  /*1600*/  @!P0 IMAD.WIDE.U32 R2, R3, 0x4, R10 ;  /* 0x0000000403028825 */ /* 0x001fe200078e000a */
[----:B------:R-:W-:Y:S06]  /*1610*/  @P5 BRA `(.L_x_1863) ;  /* 0x0000000000785947 */ /* 0x000fec0003800000 */
[----:B------:R-:W-:Y:S01]  /*1620*/  HFMA2.MMA R18, -RZ, RZ, 0.8349609375, 5.424022674560546875e-06 ;  /* 0x3aae005bff127435 */ /* 0x000fe200000001ff */
[C---:B-----5:R-:W-:Y:S01]  /*1630*/  FADD.FTZ R10, |R6|.reuse, -RZ ;  /* 0x800000ff060a7221 */ /* 0x060fe20000010200 */
[C---:B------:R-:W-:Y:S01]  /*1640*/  FMUL.FTZ R9, R6.reuse, R6 ;  /* 0x0000000606097220 */ /* 0x040fe20000410000 */
[----:B------:R-:W-:Y:S01]  /*1650*/  IMAD.MOV.U32 R16, RZ, RZ, 0x38eb4c3a ;  /* 0x38eb4c3aff107424 */ /* 0x000fe200078e00ff */
[----:B------:R-:W-:Y:S01]  /*1660*/  FSETP.GE.FTZ.AND P5, PT, |R6|, 1.0029599666595458984, PT ;  /* 0x3f8060fe0600780b */ /* 0x000fe20003fb6200 */
[----:B------:R-:W-:Y:S01]  /*1670*/  IMAD.MOV.U32 R11, RZ, RZ, 0x3c09919f ;  /* 0x3c09919fff0b7424 */ /* 0x000fe200078e00ff */
[----:B------:R-:W-:Y:S01]  /*1680*/  MOV R19, 0x3d24d99a ;  /* 0x3d24d99a00137802 */ /* 0x000fe20000000f00 */
[----:B------:R-:W-:Y:S01]  /*1690*/  HFMA2.MMA R20, -RZ, RZ, 1.8525390625, -0.310791015625 ;  /* 0x3f69b4f9ff147435 */ /* 0x000fe200000001ff */
[C---:B------:R-:W-:Y:S01]  /*16a0*/  FSEL R9, R10.reuse, R9, P5 ;  /* 0x000000090a097208 */ /* 0x040fe20002800000 */
[----:B------:R-:W-:Y:S01]  /*16b0*/  FADD.FTZ R21, -R10, -RZ ;  /* 0x800000ff0a157221 */ /* 0x000fe20000010100 */
        /* <DEDUP_REMOVED lines=20> */
.L_x_1863:
[----:B------:R-:W-:Y:S05]  /*1800*/  BSYNC B0 ;  /* 0x0000000000007941 */ /* 0x000fea0003800000 */
.L_x_1862:
[----:B------:R-:W-:Y:S04]  /*1810*/  BSSY B0, `(.L_x_1864) ;  /* 0x0000020000007945 */ /* 0x000fe80003800000 */
[----:B------:R-:W-:Y:S05]  /*1820*/  @P4 BRA `(.L_x_1865) ;  /* 0x0000000000784947 */ /* 0x000fea0003800000 */
[C---:B-----5:R-:W-:Y:S01]  /*1830*/  FADD.FTZ R10, |R7|.reuse, -RZ ;  /* 0x800000ff070a7221 */ /* 0x060fe20000010200 */
        /* <DEDUP_REMOVED lines=29> */
.L_x_1865:
[----:B------:R-:W-:Y:S05]  /*1a10*/  BSYNC B0 ;  /* 0x0000000000007941 */ /* 0x000fea0003800000 */
.L_x_1864:
[----:B------:R-:W-:Y:S04]  /*1a20*/  BSSY B0, `(.L_x_1866) ;  /* 0x0000020000007945 */ /* 0x000fe80003800000 */
[----:B------:R-:W-:Y:S05]  /*1a30*/  @P3 BRA `(.L_x_1867) ;  /* 0x0000000000783947 */ /* 0x000fea0003800000 */
[C---:B-----5:R-:W-:Y:S01]  /*1a40*/  FADD.FTZ R10, |R8|.reuse, -RZ ;  /* 0x800000ff080a7221 */ /* 0x060fe20000010200 */
        /* <DEDUP_REMOVED lines=29> */
.L_x_1867:
[----:B------:R-:W-:Y:S05]  /*1c20*/  BSYNC B0 ;  /* 0x0000000000007941 */ /* 0x000fea0003800000 */
.L_x_1866:
[----:B------:R-:W-:Y:S04]  /*1c30*/  BSSY B0, `(.L_x_1868) ;  /* 0x0000020000007945 */ /* 0x000fe80003800000 */
[----:B------:R-:W-:Y:S05]  /*1c40*/  @P2 BRA `(.L_x_1869) ;  /* 0x0000000000782947 */ /* 0x000fea0003800000 */
[----:B------:R-:W-:Y:S01]  /*1c50*/  HFMA2.MMA R16, -RZ, RZ, 0.61474609375, 16.90625 ;  /* 0x38eb4c3aff107435 */ /* 0x000fe200000001ff */
        /* <DEDUP_REMOVED lines=29> */
.L_x_1869:
[----:B------:R-:W-:Y:S05]  /*1e30*/  BSYNC B0 ;  /* 0x0000000000007941 */ /* 0x000fea0003800000 */
.L_x_1868:
[----:B------:R-:W-:Y:S04]  /*1e40*/  BSSY B0, `(.L_x_1870) ;  /* 0x0000020000007945 */ /* 0x000fe80003800000 */
[----:B------:R-:W-:Y:S05]  /*1e50*/  @P1 BRA `(.L_x_1871) ;  /* 0x0000000000781947 */ /* 0x000fea0003800000 */
        /* <DEDUP_REMOVED lines=30> */
.L_x_1871:
[----:B------:R-:W-:Y:S05]  /*2040*/  BSYNC B0 ;  /* 0x0000000000007941 */ /* 0x000fea0003800000 */
.L_x_1870:
[----:B------:R-:W-:Y:S04]  /*2050*/  BSSY B0, `(.L_x_1872) ;  /* 0x0000020000007945 */ /* 0x000fe80003800000 */
[----:B------:R-:W-:Y:S05]  /*2060*/  @P6 BRA `(.L_x_1873) ;  /* 0x0000000000786947 */ /* 0x000fea0003800000 */
[----:B-----5:R-:W-:Y:S01]  /*2070*/  HFMA2.MMA R15, -RZ, RZ, 1.0087890625, -0.000686168670654296875 ;  /* 0x3c09919fff0f7435 */ /* 0x020fe200000001ff */
[C---:B------:R-:W-:Y:S01]  /*2080*/  FADD.FTZ R14, |R13|.reuse, -RZ ;  /* 0x800000ff0d0e7221 */ /* 0x040fe20000010200 */
[C---:B------:R-:W-:Y:S01]  /*2090*/  FMUL.FTZ R11, R13.reuse, R13 ;  /* 0x0000000d0d0b7220 */ /* 0x040fe20000410000 */
[----:B------:R-:W-:Y:S01]  /*20a0*/  IMAD.MOV.U32 R18, RZ, RZ, 0x3aae005b ;  /* 0x3aae005bff127424 */ /* 0x000fe200078e00ff */
[----:B------:R-:W-:Y:S01]  /*20b0*/  FSETP.GE.FTZ.AND P1, PT, |R13|, 1.0029599666595458984, PT ;  /* 0x3f8060fe0d00780b */ /* 0x000fe20003f36200 */
[----:B------:R-:W-:Y:S01]  /*20c0*/  IMAD.MOV.U32 R19, RZ, RZ, 0x3d24d99a ;  /* 0x3d24d99aff137424 */ /* 0x000fe200078e00ff */
[----:B------:R-:W-:Y:S01]  /*20d0*/  MOV R16, 0x38eb4c3a ;  /* 0x38eb4c3a00107802 */ /* 0x000fe20000000f00 */
        /* <DEDUP_REMOVED lines=8> */
[----:B------:R-:W-:Y:S02]  /*2160*/  MOV R18, 0x3e235519 ;  /* 0x3e23551900127802 */ /* 0x000fe40000000f00 */
[----:B------:R-:W-:Y:S01]  /*2170*/  FSEL R14, R14, R13, P1 ;  /* 0x0000000d0e0e7208 */ /* 0x000fe20000800000 */
[----:B------:R-:W-:Y:S01]  /*2180*/  FFMA.FTZ R16, R11, R16, R15 ;  /* 0x000000100b107223 */ /* 0x000fe2000001000f */
[----:B------:R-:W-:Y:S01]  /*2190*/  FSEL R15, R18, 0.11284004896879196167, P1 ;  /* 0x3de718af120f7808 */ /* 0x000fe20000800000 */
[----:B------:R-:W-:-:S02]  /*21a0*/  HFMA2.MMA R18, -RZ, RZ, 1.7822265625, 0.000185489654541015625 ;  /* 0x3f210a14ff127435 */ /* 0x000fc400000001ff */
        /* <DEDUP_REMOVED lines=9> */
[----:B------:R-:W-:-:S07]  /*2240*/  @P1 LOP3.LUT R11, R14, 0x80000000, R13, 0xb8, !PT ;  /* 0x800000000e0b1812 */ /* 0x000fce00078eb80d */
.L_x_1873:
[----:B------:R-:W-:Y:S05]  /*2250*/  BSYNC B0 ;  /* 0x0000000000007941 */ /* 0x000fea0003800000 */
.L_x_1872:
[----:B------:R-:W-:Y:S01]  /*2260*/  @!P0 VIADD R5, R5, 0x80 ;  /* 0x0000008005058836 */ /* 0x000fe20000000000 */
[----:B------:R0:W-:Y:S01]  /*2270*/  @!P0 STG.E desc[UR4][R2.64], R17 ;  /* 0x0000001102008986 */ /* 0x0001e2000c101904 */
        /* <DEDUP_REMOVED lines=9> */
[----:B------:R0:W-:Y:S07]  /*2310*/  STG.E desc[UR4][R2.64], R12 ;  /* 0x0000000c02007986 */ /* 0x0001ee000c101904 */
[----:B------:R-:W-:Y:S05]  /*2320*/  @P0 BRA `(.L_x_1877) ;  /* 0x0000000000300947 */ /* 0x000fea0003800000 */
[----:B0-----:R-:W0:Y:S01]  /*2330*/  LDC.64 R2, c[0x0][0x218] ;  /* 0x00008600ff027b82 */ /* 0x001e220000000a00 */
[----:B------:R-:W-:Y:S01]  /*2340*/  IADD3 R13, R0, R5, RZ ;  /* 0x00000005000d7210 */ /* 0x000fe20007ffe0ff */
[----:B------:R-:W-:-:S04]  /*2350*/  VIADD R5, R5, 0x80 ;  /* 0x0000008005057836 */ /* 0x000fc80000000000 */
[----:B0-----:R-:W-:-:S05]  /*2360*/  IMAD.WIDE.U32 R2, R13, 0x4, R2 ;  /* 0x000000040d027825 */ /* 0x001fca00078e0002 */
[----:B------:R0:W-:Y:S02]  /*2370*/  STG.E desc[UR4][R2.64], R9 ;  /* 0x0000000902007986 */ /* 0x0001e4000c101904 */
.L_x_1876:
[----:B------:R-:W-:-:S13]  /*2380*/  ISETP.GE.AND P0, PT, R5, R4, PT ;  /* 0x000000040500720c */ /* 0x000fda0003f06270 */
[----:B------:R-:W-:Y:S05]  /*2390*/  @P0 BRA `(.L_x_1878) ;  /* 0x0000000000300947 */ /* 0x000fea0003800000 */
[----:B0-----:R-:W0:Y:S01]  /*23a0*/  LDC.64 R2, c[0x0][0x218] ;  /* 0x00008600ff027b82 */ /* 0x001e220000000a00 */
[----:B-----5:R-:W-:Y:S01]  /*23b0*/  IADD3 R9, R0, R5, RZ ;  /* 0x0000000500097210 */ /* 0x020fe20007ffe0ff */
[----:B------:R-:W-:-:S04]  /*23c0*/  VIADD R5, R5, 0x80 ;  /* 0x0000008005057836 */ /* 0x000fc80000000000 */
[----:B0-----:R-:W-:-:S05]  /*23d0*/  IMAD.WIDE.U32 R2, R9, 0x4, R2 ;  /* 0x0000000409027825 */ /* 0x001fca00078e0002 */
[----:B------:R1:W-:Y:S02]  /*23e0*/  STG.E desc[UR4][R2.64], R6 ;  /* 0x0000000602007986 */ /* 0x0003e4000c101904 */
.L_x_1877:
[----:B------:R-:W-:-:S13]  /*23f0*/  ISETP.GE.AND P0, PT, R5, R4, PT ;  /* 0x000000040500720c */ /* 0x000fda0003f06270 */
[----:B------:R-:W-:Y:S05]  /*2400*/  @P0 BRA `(.L_x_1879) ;  /* 0x0000000000340947 */ /* 0x000fea0003800000 */
[----:B01----:R-:W0:Y:S01]  /*2410*/  LDC.64 R2, c[0x0][0x218] ;  /* 0x00008600ff027b82 */ /* 0x003e220000000a00 */
[----:B------:R-:W-:Y:S01]  /*2420*/  IADD3 R9, R0, R5, RZ ;  /* 0x0000000500097210 */ /* 0x000fe20007ffe0ff */
[----:B------:R-:W-:-:S04]  /*2430*/  VIADD R5, R5, 0x80 ;  /* 0x0000008005057836 */ /* 0x000fc80000000000 */
[----:B0-----:R-:W-:-:S05]  /*2440*/  IMAD.WIDE.U32 R2, R9, 0x4, R2 ;  /* 0x0000000409027825 */ /* 0x001fca00078e0002 */
[----:B------:R1:W-:Y:S02]  /*2450*/  STG.E desc[UR4][R2.64], R7 ;  /* 0x0000000702007986 */ /* 0x0003e4000c101904 */
.L_x_1878:
[----:B------:R-:W-:-:S13]  /*2460*/  ISETP.GE.AND P0, PT, R5, R4, PT ;  /* 0x000000040500720c */ /* 0x000fda0003f06270 */
[----:B------:R-:W-:Y:S05]  /*2470*/  @P0 BREAK B1 ;  /* 0x0000000000010942 */ /* 0x000fea0003800000 */
[----:B------:R-:W-:Y:S05]  /*2480*/  @P0 BRA `(.L_x_1880) ;  /* 0x0000000000300947 */ /* 0x000fea0003800000 */
[----:B01----:R-:W0:Y:S01]  /*2490*/  LDC.64 R2, c[0x0][0x218] ;  /* 0x00008600ff027b82 */ /* 0x003e220000000a00 */
[----:B-----5:R-:W-:Y:S01]  /*24a0*/  IADD3 R7, R0, R5, RZ ;  /* 0x0000000500077210 */ /* 0x020fe20007ffe0ff */
[----:B------:R-:W-:-:S04]  /*24b0*/  VIADD R5, R5, 0x80 ;  /* 0x0000008005057836 */ /* 0x000fc80000000000 */
[----:B0-----:R-:W-:-:S05]  /*24c0*/  IMAD.WIDE.U32 R2, R7, 0x4, R2 ;  /* 0x0000000407027825 */ /* 0x001fca00078e0002 */
[----:B------:R2:W-:Y:S02]  /*24d0*/  STG.E desc[UR4][R2.64], R8 ;  /* 0x0000000802007986 */ /* 0x0005e4000c101904 */
.L_x_1879:
[----:B------:R-:W-:Y:S05]  /*24e0*/  BSYNC B1 ;  /* 0x0000000000017941 */ /* 0x000fea0003800000 */
.L_x_1875:
[----:B------:R-:W-:-:S13]  /*24f0*/  ISETP.GE.AND P0, PT, R5, R4, PT ;  /* 0x000000040500720c */ /* 0x000fda0003f06270 */
[----:B012---:R-:W0:Y:S01]  /*2500*/  @!P0 LDC.64 R2, c[0x0][0x218] ;  /* 0x00008600ff028b82 */ /* 0x007e220000000a00 */
[----:B------:R-:W-:Y:S01]  /*2510*/  @!P0 IADD3 R7, R0, R5, RZ ;  /* 0x0000000500078210 */ /* 0x000fe20007ffe0ff */
[----:B------:R-:W-:-:S04]  /*2520*/  @!P0 VIADD R5, R5, 0x80 ;  /* 0x0000008005058836 */ /* 0x000fc80000000000 */
[----:B0-----:R-:W-:-:S05]  /*2530*/  @!P0 IMAD.WIDE.U32 R2, R7, 0x4, R2 ;  /* 0x0000000407028825 */ /* 0x001fca00078e0002 */
[----:B------:R2:W-:Y:S02]  /*2540*/  @!P0 STG.E desc[UR4][R2.64], R10 ;  /* 0x0000000a02008986 */ /* 0x0005e4000c101904 */
.L_x_1880:
[----:B------:R-:W-:Y:S05]  /*2550*/  BSYNC B0 ;  /* 0x0000000000007941 */ /* 0x000fea0003800000 */
.L_x_1874:
[----:B------:R-:W-:Y:S05]  /*2560*/  WARPSYNC.ALL ;  /* 0x0000000000007948 */ /* 0x000fea0003800000 */
[----:B------:R-:W-:-:S13]  /*2570*/  ISETP.GE.AND P0, PT, R5, R4, PT ;  /* 0x000000040500720c */ /* 0x000fda0003f06270 */
[----:B------:R-:W-:Y:S05]  /*2580*/  @P0 EXIT ;  /* 0x000000000000094d */ /* 0x000fea0003800000 */
[----:B012---:R-:W0:Y:S01]  /*2590*/  LDC.64 R2, c[0x0][0x218] ;  /* 0x00008600ff027b82 */ /* 0x007e220000000a00 */
[----:B------:R-:W-:-:S05]  /*25a0*/  IADD3 R5, R0, R5, RZ ;  /* 0x0000000500057210 */ /* 0x000fca0007ffe0ff */
[----:B0-----:R-:W-:-:S05]  /*25b0*/  IMAD.WIDE.U32 R2, R5, 0x4, R2 ;  /* 0x0000000405027825 */ /* 0x001fca00078e0002 */
[----:B------:R-:W-:Y:S01]  /*25c0*/  STG.E desc[UR4][R2.64], R11 ;  /* 0x0000000b02007986 */ /* 0x000fe2000c101904 */
[----:B------:R-:W-:Y:S05]  /*25d0*/  EXIT ;  /* 0x000000000000794d */ /* 0x000fea0003800000 */
.L_x_1881:
        /* <DEDUP_REMOVED lines=10> */
.L_x_11164:


//--------------------- .text._ZN2at6native29vectorized_elementwise_kernelILi4EZZZNS0_15erf_kernel_cudaERNS_18TensorIteratorBaseEENKUlvE_clEvENKUlvE0_clEvEUlfE_St5arrayIPcLm2EEEEviT0_T1_ --------------------------
	.section	.text._ZN2at6native29vectorized_elementwise_kernelILi4EZZZNS0_15erf_kernel_cudaERNS_18TensorIteratorBaseEENKUlvE_clEvENKUlvE0_clEvEUlfE_St5arrayIPcLm2EEEEviT0_T1_,"ax",@progbits
	.align	128
        .global         _ZN2at6native29vectorized_elementwise_kernelILi4EZZZNS0_15erf_kernel_cudaERNS_18TensorIteratorBaseEENKUlvE_clEvENKUlvE0_clEvEUlfE_St5arrayIPcLm2EEEEviT0_T1_
        .type           _ZN2at6native29vectorized_elementwise_kernelILi4EZZZNS0_15erf_kernel_cudaERNS_18TensorIteratorBaseEENKUlvE_clEvENKUlvE0_clEvEUlfE_St5arrayIPcLm2EEEEviT0_T1_,@function
        .size           _ZN2at6native29vectorized_elementwise_kernelILi4EZZZNS0_15erf_kernel_cudaERNS_18TensorIteratorBaseEENKUlvE_clEvENKUlvE0_clEvEUlfE_St5arrayIPcLm2EEEEviT0_T1_,(.L_x_11165 - _ZN2at6native29vectorized_elementwise_kernelILi4EZZZNS0_15erf_kernel_cudaERNS_18TensorIteratorBaseEENKUlvE_clEvENKUlvE0_clEvEUlfE_St5arrayIPcLm2EEEEviT0_T1_)
        .other          _ZN2at6native29vectorized_elementwise_kernelILi4EZZZNS0_15erf_kernel_cudaERNS_18TensorIteratorBaseEENKUlvE_clEvENKUlvE0_clEvEUlfE_St5arrayIPcLm2EEEEviT0_T1_,@"STO_CUDA_ENTRY STV_DEFAULT"
_ZN2at6native29vectorized_elementwise_kernelILi4EZZZNS0_15erf_kernel_cudaERNS_18TensorIteratorBaseEENKUlvE_clEvENKUlvE0_clEvEUlfE_St5arrayIPcLm2EEEEviT0_T1_:
.text._ZN2at6native29vectorized_elementwise_kernelILi4EZZZNS0_15erf_kernel_cudaERNS_18TensorIteratorBaseEENKUlvE_clEvENKUlvE0_clEvEUlfE_St5arrayIPcLm2EEEEviT0_T1_:
        /* <DEDUP_REMOVED lines=12> */
[----:B------:R-:W2:Y:S04]  /*00c0*/  LDG.E.128 R8, desc[UR4][R16.64] ;  /* 0x0000000410087981 */ /* 0x000ea8000c1e1d00 */
[----:B------:R0:W3:Y:S01]  /*00d0*/  LDG.E.128 R4, desc[UR4][R16.64+0x800] ;  /* 0x0008000410047981 */ /* 0x0000e2000c1e1d00 */
[----:B------:R-:W-:Y:S01]  /*00e0*/  HFMA2.MMA R21, -RZ, RZ, 0.8349609375, 5.424022674560546875e-06 ;  /* 0x3aae005bff157435 */ /* 0x000fe200000001ff */
[----:B------:R-:W-:Y:S02]  /*00f0*/  IMAD.MOV.U32 R22, RZ, RZ, 0x38eb4c3a ;  /* 0x38eb4c3aff167424 */ /* 0x000fe400078e00ff */
[----:B------:R-:W-:Y:S02]  /*0100*/  IMAD.MOV.U32 R20, RZ, RZ, 0x3c09919f ;  /* 0x3c09919fff147424 */ /* 0x000fe400078e00ff */
[----:B------:R-:W-:-:S02]  /*0110*/  IMAD.MOV.U32 R19, RZ, RZ, 0x3d24d99a ;  /* 0x3d24d99aff137424 */ /* 0x000fc400078e00ff */
[C---:B--2---:R-:W-:Y:S01]  /*0120*/  FADD.FTZ R12, |R8|.reuse, -RZ ;  /* 0x800000ff080c7221 */ /* 0x044fe20000010200 */
[C---:B------:R-:W-:Y:S01]  /*0130*/  FMUL.FTZ R3, R8.reuse, R8 ;  /* 0x0000000808037220 */ /* 0x040fe20000410000 */
[C---:B------:R-:W-:Y:S01]  /*0140*/  FADD.FTZ R13, |R9|.reuse, -RZ ;  /* 0x800000ff090d7221 */ /* 0x040fe20000010200 */
[C---:B------:R-:W-:Y:S01]  /*0150*/  FMUL.FTZ R18, R9.reuse, R9 ;  /* 0x0000000909127220 */ /* 0x040fe20000410000 */
[----:B------:R-:W-:Y:S02]  /*0160*/  FSETP.GE.FTZ.AND P1, PT, |R8|, 1.0029599666595458984, PT ;  /* 0x3f8060fe0800780b */ /* 0x000fe40003f36200 */
[----:B------:R-:W-:Y:S02]  /*0170*/  FSETP.GE.FTZ.AND P2, PT, |R9|, 1.0029599666595458984, PT ;  /* 0x3f8060fe0900780b */ /* 0x000fe40003f56200 */
[----:B------:R-:W-:Y:S02]  /*0180*/  FSEL R14, R12, R3, P1 ;  /* 0x000000030c0e7208 */ /* 0x000fe40000800000 */
[----:B------:R-:W-:-:S02]  /*0190*/  FSEL R15, R13, R18, P2 ;  /* 0x000000120d0f7208 */ /* 0x000fc40001000000 */
[C---:B------:R-:W-:Y:S02]  /*01a0*/  FSEL R3, R22.reuse, 8.4834944573231041431e-05, P1 ;  /* 0x38b1e96a16037808 */ /* 0x040fe40000800000 */
[C---:B0-----:R-:W-:Y:S02]  /*01b0*/  FSEL R17, -R21.reuse, -0.00082130916416645050049, P1 ;  /* 0xba574d2015117808 */ /* 0x041fe40000800100 */
[----:B------:R-:W-:Y:S02]  /*01c0*/  FSEL R16, R22, 8.4834944573231041431e-05, P2 ;  /* 0x38b1e96a16107808 */ /* 0x000fe40001000000 */
[----:B------:R-:W-:Y:S01]  /*01d0*/  FSEL R18, -R21, -0.00082130916416645050049, P2 ;  /* 0xba574d2015127808 */ /* 0x000fe20001000100 */
[----:B------:R-:W-:Y:S01]  /*01e0*/  FFMA.FTZ R3, R14, R3, R17 ;  /* 0x000000030e037223 */ /* 0x000fe20000010011 */
[C---:B------:R-:W-:Y:S02]  /*01f0*/  FSEL R23, R20.reuse, 0.0052134888246655464172, P1 ;  /* 0x3baad5ea14177808 */ /* 0x040fe40000800000 */
[----:B------:R-:W-:Y:S01]  /*0200*/  MOV R17, 0x3e235519 ;  /* 0x3e23551900117802 */ /* 0x000fe20000000f00 */
[----:B------:R-:W-:Y:S01]  /*0210*/  FFMA.FTZ R16, R15, R16, R18 ;  /* 0x000000100f107223 */ /* 0x000fe20000010012 */
[----:B------:R-:W-:Y:S01]  /*0220*/  FSEL R18, R20, 0.0052134888246655464172, P2 ;  /* 0x3baad5ea14127808 */ /* 0x000fe20001000000 */
[C---:B------:R-:W-:Y:S01]  /*0230*/  FFMA.FTZ R23, R14.reuse, R3, R23 ;  /* 0x000000030e177223 */ /* 0x040fe20000010017 */
[C---:B------:R-:W-:Y:S01]  /*0240*/  FSEL R25, -R19.reuse, -0.026868773624300956726, P1 ;  /* 0xbcdc1be713197808 */ /* 0x040fe20000800100 */
[----:B------:R-:W-:Y:S01]  /*0250*/  IMAD.MOV.U32 R3, RZ, RZ, 0x3f69b4f9 ;  /* 0x3f69b4f9ff037424 */ /* 0x000fe200078e00ff */
[----:B------:R-:W-:Y:S01]  /*0260*/  FSEL R24, -R19, -0.026868773624300956726, P2 ;  /* 0xbcdc1be713187808 */ /* 0x000fe20001000100 */
[----:B------:R-:W-:Y:S01]  /*0270*/  FFMA.FTZ R16, R15, R16, R18 ;  /* 0x000000100f107223 */ /* 0x000fe20000010012 */
[C---:B------:R-:W-:Y:S01]  /*0280*/  FSEL R27, R17.reuse, 0.11284004896879196167, P1 ;  /* 0x3de718af111b7808 */ /* 0x040fe20000800000 */
[C---:B------:R-:W-:Y:S01]  /*0290*/  FFMA.FTZ R23, R14.reuse, R23, R25 ;  /* 0x000000170e177223 */ /* 0x040fe20000010019 */
[----:B------:R-:W-:Y:S01]  /*02a0*/  FSEL R26, R17, 0.11284004896879196167, P2 ;  /* 0x3de718af111a7808 */ /* 0x000fe20001000000 */
[----:B------:R-:W-:Y:S01]  /*02b0*/  FFMA.FTZ R24, R15, R16, R24 ;  /* 0x000000100f187223 */ /* 0x000fe20000010018 */
[----:B------:R-:W-:Y:S01]  /*02c0*/  FSEL R16, R3, -0.37612664699554443359, P1 ;  /* 0xbec093ac03107808 */ /* 0x000fe20000800000 */
[----:B------:R-:W-:Y:S01]  /*02d0*/  FFMA.FTZ R23, R14, R23, R27 ;  /* 0x000000170e177223 */ /* 0x000fe2000001001b */
[----:B------:R-:W-:-:S02]  /*02e0*/  IMAD.MOV.U32 R18, RZ, RZ, 0x3f210a14 ;  /* 0x3f210a14ff127424 */ /* 0x000fc400078e00ff */
[----:B------:R-:W-:Y:S01]  /*02f0*/  FFMA.FTZ R24, R15, R24, R26 ;  /* 0x000000180f187223 */ /* 0x000fe2000001001a */
[----:B------:R-:W-:Y:S01]  /*0300*/  FSETP.GE.FTZ.AND P3, PT, |R10|, 1.0029599666595458984, PT ;  /* 0x3f8060fe0a00780b */ /* 0x000fe20003f76200 */
[----:B------:R-:W-:Y:S01]  /*0310*/  FFMA.FTZ R23, R14, R23, R16 ;  /* 0x000000170e177223 */ /* 0x000fe20000010010 */
[----:B------:R-:W-:Y:S02]  /*0320*/  FSEL R16, R3, -0.37612664699554443359, P2 ;  /* 0xbec093ac03107808 */ /* 0x000fe40001000000 */
[C---:B------:R-:W-:Y:S02]  /*0330*/  FSEL R25, R18.reuse, 0.12837915122509002686, P1 ;  /* 0x3e0375d312197808 */ /* 0x040fe40000800000 */
[----:B------:R-:W-:Y:S01]  /*0340*/  FSEL R26, R18, 0.12837915122509002686, P2 ;  /* 0x3e0375d3121a7808 */ /* 0x000fe20001000000 */
[----:B------:R-:W-:Y:S01]  /*0350*/  FFMA.FTZ R24, R15, R24, R16 ;  /* 0x000000180f187223 */ /* 0x000fe20000010010 */
[----:B------:R-:W-:Y:S01]  /*0360*/  FSETP.GE.FTZ.AND P0, PT, |R11|, 1.0029599666595458984, PT ;  /* 0x3f8060fe0b00780b */ /* 0x000fe20003f16200 */
[----:B------:R-:W-:Y:S01]  /*0370*/  FFMA.FTZ R16, R14, R23, R25 ;  /* 0x000000170e107223 */ /* 0x000fe20000010019 */
[C---:B------:R-:W-:Y:S01]  /*0380*/  FADD.FTZ R14, |R10|.reuse, -RZ ;  /* 0x800000ff0a0e7221 */ /* 0x040fe20000010200 */
[----:B------:R-:W-:Y:S01]  /*0390*/  FMUL.FTZ R25, R10, R10 ;  /* 0x0000000a0a197220 */ /* 0x000fe20000410000 */
[----:B------:R-:W-:Y:S01]  /*03a0*/  FFMA.FTZ R23, R15, R24, R26 ;  /* 0x000000180f177223 */ /* 0x000fe2000001001a */
[----:B------:R-:W-:-:S02]  /*03b0*/  FSEL R15, R22, 8.4834944573231041431e-05, P3 ;  /* 0x38b1e96a160f7808 */ /* 0x000fc40001800000 */
[----:B------:R-:W-:Y:S02]  /*03c0*/  FSEL R26, R20, 0.0052134888246655464172, P3 ;  /* 0x3baad5ea141a7808 */ /* 0x000fe40001800000 */
[----:B------:R-:W-:Y:S02]  /*03d0*/  FSEL R24, R14, R25, P3 ;  /* 0x000000190e187208 */ /* 0x000fe40001800000 */
[C---:B------:R-:W-:Y:S02]  /*03e0*/  FSEL R25, -R21.reuse, -0.00082130916416645050049, P3 ;  /* 0xba574d2015197808 */ /* 0x040fe40001800100 */
[----:B------:R-:W-:Y:S02]  /*03f0*/  FSEL R27, -R21, -0.00082130916416645050049, P0 ;  /* 0xba574d20151b7808 */ /* 0x000fe40000000100 */
[----:B------:R-:W-:Y:S01]  /*0400*/  FSEL R28, R17, 0.11284004896879196167, P0 ;  /* 0x3de718af111c7808 */ /* 0x000fe20000000000 */
[----:B------:R-:W-:Y:S01]  /*0410*/  FFMA.FTZ R15, R24, R15, R25 ;  /* 0x0000000f180f7223 */ /* 0x000fe20000010019 */
[----:B------:R-:W-:Y:S01]  /*0420*/  FADD.FTZ R25, -R12, -RZ ;  /* 0x800000ff0c197221 */ /* 0x000fe20000010100 */
[----:B---3--:R-:W-:-:S02]  /*0430*/  FSETP.GE.FTZ.AND P4, PT, |R7|, 1.0029599666595458984, PT ;  /* 0x3f8060fe0700780b */ /* 0x008fc40003f96200 */
[----:B------:R-:W-:Y:S01]  /*0440*/  FFMA.FTZ R15, R24, R15, R26 ;  /* 0x0000000f180f7223 */ /* 0x000fe2000001001a */
[----:B------:R-:W-:Y:S02]  /*0450*/  FSEL R26, -R19, -0.026868773624300956726, P3 ;  /* 0xbcdc1be7131a7808 */ /* 0x000fe40001800100 */
[----:B------:R-:W-:-:S03]  /*0460*/  FSEL R25, R25, R8, P1 ;  /* 0x0000000819197208 */ /* 0x000fc60000800000 */
[----:B------:R-:W-:Y:S01]  /*0470*/  FFMA.FTZ R15, R24, R15, R26 ;  /* 0x0000000f180f7223 */ /* 0x000fe2000001001a */
[----:B------:R-:W-:Y:S01]  /*0480*/  FSEL R26, R17, 0.11284004896879196167, P3 ;  /* 0x3de718af111a7808 */ /* 0x000fe20001800000 */
[----:B------:R-:W-:Y:S01]  /*0490*/  FFMA.FTZ R12, R16, R25, R25 ;  /* 0x00000019100c7223 */ /* 0x000fe20000010019 */
[----:B------:R-:W-:-:S03]  /*04a0*/  FSEL R25, R22, 8.4834944573231041431e-05, P0 ;  /* 0x38b1e96a16197808 */ /* 0x000fc60000000000 */
[----:B------:R-:W-:Y:S01]  /*04b0*/  FFMA.FTZ R15, R24, R15, R26 ;  /* 0x0000000f180f7223 */ /* 0x000fe2000001001a */
[----:B------:R-:W-:-:S05]  /*04c0*/  FSEL R26, R3, -0.37612664699554443359, P3 ;  /* 0xbec093ac031a7808 */ /* 0x000fca0001800000 */
[----:B------:R-:W-:Y:S01]  /*04d0*/  FFMA.FTZ R15, R24, R15, R26 ;  /* 0x0000000f180f7223 */ /* 0x000fe2000001001a */
[----:B------:R-:W-:-:S05]  /*04e0*/  FSEL R26, R18, 0.12837915122509002686, P3 ;  /* 0x3e0375d3121a7808 */ /* 0x000fca0001800000 */
[----:B------:R-:W-:Y:S01]  /*04f0*/  FFMA.FTZ R24, R24, R15, R26 ;  /* 0x0000000f18187223 */ /* 0x000fe2000001001a */
[C---:B------:R-:W-:Y:S01]  /*0500*/  FADD.FTZ R15, |R11|.reuse, -RZ ;  /* 0x800000ff0b0f7221 */ /* 0x040fe20000010200 */
[----:B------:R-:W-:-:S05]  /*0510*/  FMUL.FTZ R26, R11, R11 ;  /* 0x0000000b0b1a7220 */ /* 0x000fca0000410000 */
[----:B------:R-:W-:Y:S02]  /*0520*/  FSEL R16, R15, R26, P0 ;  /* 0x0000001a0f107208 */ /* 0x000fe40000000000 */
[----:B------:R-:W-:-:S03]  /*0530*/  FSEL R26, R20, 0.0052134888246655464172, P0 ;  /* 0x3baad5ea141a7808 */ /* 0x000fc60000000000 */
[----:B------:R-:W-:Y:S01]  /*0540*/  FFMA.FTZ R25, R16, R25, R27 ;  /* 0x0000001910197223 */ /* 0x000fe2000001001b */
[----:B------:R-:W-:-:S03]  /*0550*/  FSEL R27, R3, -0.37612664699554443359, P0 ;  /* 0xbec093ac031b7808 */ /* 0x000fc60000000000 */
[----:B------:R-:W-:Y:S01]  /*0560*/  FFMA.FTZ R25, R16, R25, R26 ;  /* 0x0000001910197223 */ /* 0x000fe2000001001a */
[----:B------:R-:W-:-:S05]  /*0570*/  FSEL R26, -R19, -0.026868773624300956726, P0 ;  /* 0xbcdc1be7131a7808 */ /* 0x000fca0000000100 */
[----:B------:R-:W-:Y:S01]  /*0580*/  FFMA.FTZ R25, R16, R25, R26 ;  /* 0x0000001910197223 */ /* 0x000fe2000001001a */
[----:B------:R-:W-:-:S03]  /*0590*/  FADD.FTZ R26, -R13, -RZ ;  /* 0x800000ff0d1a7221 */ /* 0x000fc60000010100 */
[----:B------:R-:W-:Y:S01]  /*05a0*/  FFMA.FTZ R25, R16, R25, R28 ;  /* 0x0000001910197223 */ /* 0x000fe2000001001c */
[----:B------:R-:W-:Y:S02]  /*05b0*/  FSEL R28, -R21, -0.00082130916416645050049, P4 ;  /* 0xba574d20151c7808 */ /* 0x000fe40002000100 */
[----:B------:R-:W-:Y:S01]  /*05c0*/  FSEL R26, R26, R9, P2 ;  /* 0x000000091a1a7208 */ /* 0x000fe20001000000 */
[----:B------:R-:W-:-:S04]  /*05d0*/  FFMA.FTZ R25, R16, R25, R27 ;  /* 0x0000001910197223 */ /* 0x000fc8000001001b */
[----:B------:R-:W-:Y:S01]  /*05e0*/  FFMA.FTZ R13, R23, R26, R26 ;  /* 0x0000001a170d7223 */ /* 0x000fe2000001001a */
[----:B------:R-:W-:Y:S01]  /*05f0*/  FSEL R26, R18, 0.12837915122509002686, P0 ;  /* 0x3e0375d3121a7808 */ /* 0x000fe20000000000 */
[----:B------:R-:W0:Y:S04]  /*0600*/  @P1 MUFU.EX2 R23, R12 ;  /* 0x0000000c00171308 */ /* 0x000e280000000800 */
[----:B------:R-:W-:Y:S01]  /*0610*/  FFMA.FTZ R16, R16, R25, R26 ;  /* 0x0000001910107223 */ /* 0x000fe2000001001a */
[----:B------:R-:W-:-:S03]  /*0620*/  FMUL.FTZ R26, R4, R4 ;  /* 0x00000004041a7220 */ /* 0x000fc60000410000 */
[----:B------:R-:W1:Y:S01]  /*0630*/  @P2 MUFU.EX2 R25, R13 ;  /* 0x0000000d00192308 */ /* 0x000e620000000800 */
[----:B0-----:R-:W-:-:S05]  /*0640*/  @P1 FADD.FTZ R23, -R23, 1 ;  /* 0x3f80000017171421 */ /* 0x001fca0000010100 */
[----:B------:R-:W-:Y:S01]  /*0650*/  @P1 LOP3.LUT R12, R23, 0x80000000, R8, 0xb8, !PT ;  /* 0x80000000170c1812 */ /* 0x000fe200078eb808 */
[C---:B------:R-:W-:Y:S01]  /*0660*/  FADD.FTZ R23, |R4|.reuse, -RZ ;  /* 0x800000ff04177221 */ /* 0x040fe20000010200 */
[----:B------:R-:W-:Y:S01]  /*0670*/  FSETP.GE.FTZ.AND P1, PT, |R4|, 1.0029599666595458984, PT ;  /* 0x3f8060fe0400780b */ /* 0x000fe20003f36200 */
[----:B-1----:R-:W-:-:S03]  /*0680*/  @P2 FADD.FTZ R8, -R25, 1 ;  /* 0x3f80000019082421 */ /* 0x002fc60000010100 */
[C---:B------:R-:W-:Y:S01]  /*0690*/  FSEL R25, R23.reuse, R26, P1 ;  /* 0x0000001a17197208 */ /* 0x040fe20000800000 */
[----:B------:R-:W-:Y:S01]  /*06a0*/  FADD.FTZ R23, -R23, -RZ ;  /* 0x800000ff17177221 */ /* 0x000fe20000010100 */
[----:B------:R-:W-:Y:S01]  /*06b0*/  @P2 LOP3.LUT R13, R8, 0x80000000, R9, 0xb8, !PT ;  /* 0x80000000080d2812 */ /* 0x000fe200078eb809 */
[----:B------:R-:W-:Y:S01]  /*06c0*/  FADD.FTZ R9, -R14, -RZ ;  /* 0x800000ff0e097221 */ /* 0x000fe20000010100 */
[----:B------:R-:W-:Y:S02]  /*06d0*/  FSEL R8, R22, 8.4834944573231041431e-05, P1 ;  /* 0x38b1e96a16087808 */ /* 0x000fe40000800000 */
[----:B------:R-:W-:Y:S02]  /*06e0*/  FSEL R26, -R21, -0.00082130916416645050049, P1 ;  /* 0xba574d20151a7808 */ /* 0x000fe40000800100 */
[----:B------:R-:W-:Y:S02]  /*06f0*/  FSEL R27, R20, 0.0052134888246655464172, P1 ;  /* 0x3baad5ea141b7808 */ /* 0x000fe40000800000 */
[----:B------:R-:W-:Y:S01]  /*0700*/  FSEL R9, R9, R10, P3 ;  /* 0x0000000a09097208 */ /* 0x000fe20001800000 */
[----:B------:R-:W-:Y:S01]  /*0710*/  FFMA.FTZ R8, R25, R8, R26 ;  /* 0x0000000819087223 */ /* 0x000fe2000001001a */
[----:B------:R-:W-:-:S02]  /*0720*/  FSEL R26, -R19, -0.026868773624300956726, P1 ;  /* 0xbcdc1be7131a7808 */ /* 0x000fc40000800100 */
[----:B------:R-:W-:Y:S01]  /*0730*/  FSETP.GE.FTZ.AND P2, PT, |R5|, 1.0029599666595458984, PT ;  /* 0x3f8060fe0500780b */ /* 0x000fe20003f56200 */
[----:B------:R-:W-:Y:S01]  /*0740*/  FFMA.FTZ R8, R25, R8, R27 ;  /* 0x0000000819087223 */ /* 0x000fe2000001001b */
[----:B------:R-:W-:Y:S01]  /*0750*/  FFMA.FTZ R14, R24, R9, R9 ;  /* 0x00000009180e7223 */ /* 0x000fe20000010009 */
[----:B------:R-:W-:Y:S02]  /*0760*/  FSEL R27, R17, 0.11284004896879196167, P1 ;  /* 0x3de718af111b7808 */ /* 0x000fe40000800000 */
[C---:B------:R-:W-:Y:S01]  /*0770*/  FFMA.FTZ R8, R25.reuse, R8, R26 ;  /* 0x0000000819087223 */ /* 0x040fe2000001001a */
[----:B------:R-:W0:Y:S01]  /*0780*/  @P3 MUFU.EX2 R9, R14 ;  /* 0x0000000e00093308 */ /* 0x000e220000000800 */
[----:B------:R-:W-:Y:S02]  /*0790*/  FSEL R26, R18, 0.12837915122509002686, P2 ;  /* 0x3e0375d3121a7808 */ /* 0x000fe40001000000 */
[----:B------:R-:W-:Y:S01]  /*07a0*/  FFMA.FTZ R8, R25, R8, R27 ;  /* 0x0000000819087223 */ /* 0x000fe2000001001b */
[----:B------:R-:W-:-:S05]  /*07b0*/  FSEL R27, R3, -0.37612664699554443359, P1 ;  /* 0xbec093ac031b7808 */ /* 0x000fca0000800000 */
[----:B------:R-:W-:Y:S01]  /*07c0*/  FFMA.FTZ R8, R25, R8, R27 ;  /* 0x0000000819087223 */ /* 0x000fe2000001001b */
[----:B------:R-:W-:-:S05]  /*07d0*/  FSEL R27, R18, 0.12837915122509002686, P1 ;  /* 0x3e0375d3121b7808 */ /* 0x000fca0000800000 */
[----:B------:R-:W-:Y:S01]  /*07e0*/  FFMA.FTZ R25, R25, R8, R27 ;  /* 0x0000000819197223 */ /* 0x000fe2000001001b */
[----:B------:R-:W-:Y:S01]  /*07f0*/  FADD.FTZ R8, |R5|, -RZ ;  /* 0x800000ff05087221 */ /* 0x000fe20000010200 */
[----:B0-----:R-:W-:Y:S01]  /*0800*/  @P3 FADD.FTZ R9, -R9, 1 ;  /* 0x3f80000009093421 */ /* 0x001fe20000010100 */
[----:B------:R-:W-:-:S04]  /*0810*/  FMUL.FTZ R27, R5, R5 ;  /* 0x00000005051b7220 */ /* 0x000fc80000410000 */
[----:B------:R-:W-:Y:S02]  /*0820*/  @P3 LOP3.LUT R14, R9, 0x80000000, R10, 0xb8, !PT ;  /* 0x80000000090e3812 */ /* 0x000fe400078eb80a */
[----:B------:R-:W-:Y:S02]  /*0830*/  FSEL R24, R8, R27, P2 ;  /* 0x0000001b08187208 */ /* 0x000fe40001000000 */
[----:B------:R-:W-:Y:S02]  /*0840*/  FSEL R9, R22, 8.4834944573231041431e-05, P2 ;  /* 0x38b1e96a16097808 */ /* 0x000fe40001000000 */
[----:B------:R-:W-:Y:S02]  /*0850*/  FSEL R27, -R21, -0.00082130916416645050049, P2 ;  /* 0xba574d20151b7808 */ /* 0x000fe40001000100 */
[----:B------:R-:W-:Y:S02]  /*0860*/  FSEL R10, R20, 0.0052134888246655464172, P2 ;  /* 0x3baad5ea140a7808 */ /* 0x000fe40001000000 */
[----:B------:R-:W-:Y:S01]  /*0870*/  FSETP.GE.FTZ.AND P3, PT, |R6|, 1.0029599666595458984, PT ;  /* 0x3f8060fe0600780b */ /* 0x000fe20003f76200 */
[----:B------:R-:W-:-:S03]  /*0880*/  FFMA.FTZ R9, R24, R9, R27 ;  /* 0x0000000918097223 */ /* 0x000fc6000001001b */
[----:B------:R-:W-:Y:S01]  /*0890*/  FSEL R27, -R21, -0.00082130916416645050049, P3 ;  /* 0xba574d20151b7808 */ /* 0x000fe20001800100 */
[----:B------:R-:W-:Y:S01]  /*08a0*/  FFMA.FTZ R9, R24, R9, R10 ;  /* 0x0000000918097223 */ /* 0x000fe2000001000a */
[----:B------:R-:W-:-:S05]  /*08b0*/  FSEL R10, -R19, -0.026868773624300956726, P2 ;  /* 0xbcdc1be7130a7808 */ /* 0x000fca0001000100 */
[----:B------:R-:W-:Y:S01]  /*08c0*/  FFMA.FTZ R9, R24, R9, R10 ;  /* 0x0000000918097223 */ /* 0x000fe2000001000a */
[----:B------:R-:W-:-:S05]  /*08d0*/  FSEL R10, R17, 0.11284004896879196167, P2 ;  /* 0x3de718af110a7808 */ /* 0x000fca0001000000 */
[----:B------:R-:W-:Y:S01]  /*08e0*/  FFMA.FTZ R9, R24, R9, R10 ;  /* 0x0000000918097223 */ /* 0x000fe2000001000a */
[----:B------:R-:W-:-:S05]  /*08f0*/  FSEL R10, R3, -0.37612664699554443359, P2 ;  /* 0xbec093ac030a7808 */ /* 0x000fca0001000000 */
[----:B------:R-:W-:Y:S01]  /*0900*/  FFMA.FTZ R9, R24, R9, R10 ;  /* 0x0000000918097223 */ /* 0x000fe2000001000a */
[----:B------:R-:W-:-:S03]  /*0910*/  FADD.FTZ R10, -R15, -RZ ;  /* 0x800000ff0f0a7221 */ /* 0x000fc60000010100 */
[----:B------:R-:W-:Y:S01]  /*0920*/  FFMA.FTZ R24, R24, R9, R26 ;  /* 0x0000000918187223 */ /* 0x000fe2000001001a */
[----:B------:R-:W-:Y:S01]  /*0930*/  FADD.FTZ R9, |R6|, -RZ ;  /* 0x800000ff06097221 */ /* 0x000fe20000010200 */
[----:B------:R-:W-:Y:S01]  /*0940*/  FSEL R15, R10, R11, P0 ;  /* 0x0000000b0a0f7208 */ /* 0x000fe20000000000 */
[----:B------:R-:W-:Y:S01]  /*0950*/  FMUL.FTZ R10, R6, R6 ;  /* 0x00000006060a7220 */ /* 0x000fe20000410000 */
[----:B------:R-:W-:-:S03]  /*0960*/  FMUL.FTZ R26, R7, R7 ;  /* 0x00000007071a7220 */ /* 0x000fc60000410000 */
[----:B------:R-:W-:Y:S01]  /*0970*/  FFMA.FTZ R15, R16, R15, R15 ;  /* 0x0000000f100f7223 */ /* 0x000fe2000001000f */
[----:B------:R-:W-:Y:S02]  /*0980*/  FSEL R16, R23, R4, P1 ;  /* 0x0000000417107208 */ /* 0x000fe40000800000 */
[C---:B------:R-:W-:Y:S01]  /*0990*/  FSEL R10, R9.reuse, R10, P3 ;  /* 0x0000000a090a7208 */ /* 0x040fe20001800000 */
[----:B------:R-:W-:Y:S01]  /*09a0*/  FADD.FTZ R9, -R9, -RZ ;  /* 0x800000ff09097221 */ /* 0x000fe20000010100 */
[C---:B------:R-:W-:Y:S01]  /*09b0*/  FSEL R23, R22.reuse, 8.4834944573231041431e-05, P3 ;  /* 0x38b1e96a16177808 */ /* 0x040fe20001800000 */
[----:B------:R-:W-:Y:S01]  /*09c0*/  FFMA.FTZ R16, R25, R16, R16 ;  /* 0x0000001019107223 */ /* 0x000fe20000010010 */
[----:B------:R-:W-:-:S03]  /*09d0*/  FSEL R22, R22, 8.4834944573231041431e-05, P4 ;  /* 0x38b1e96a16167808 */ /* 0x000fc60002000000 */
[----:B------:R-:W-:Y:S01]  /*09e0*/  FFMA.FTZ R25, R10, R23, R27 ;  /* 0x000000170a197223 */ /* 0x000fe2000001001b */
[----:B------:R-:W-:Y:S01]  /*09f0*/  FADD.FTZ R23, |R7|, -RZ ;  /* 0x800000ff07177221 */ /* 0x000fe20000010200 */
[C---:B------:R-:W-:Y:S02]  /*0a00*/  FSEL R27, R20.reuse, 0.0052134888246655464172, P3 ;  /* 0x3baad5ea141b7808 */ /* 0x040fe40001800000 */
[----:B------:R-:W-:Y:S02]  /*0a10*/  FSEL R20, R20, 0.0052134888246655464172, P4 ;  /* 0x3baad5ea14147808 */ /* 0x000fe40002000000 */
[----:B------:R-:W-:Y:S01]  /*0a20*/  FSEL R21, R23, R26, P4 ;  /* 0x0000001a17157208 */ /* 0x000fe20002000000 */
[C---:B------:R-:W-:Y:S01]  /*0a30*/  FFMA.FTZ R25, R10.reuse, R25, R27 ;  /* 0x000000190a197223 */ /* 0x040fe2000001001b */
[C---:B------:R-:W-:Y:S02]  /*0a40*/  FSEL R27, -R19.reuse, -0.026868773624300956726, P3 ;  /* 0xbcdc1be7131b7808 */ /* 0x040fe40001800100 */
[----:B------:R-:W-:Y:S01]  /*0a50*/  FSEL R26, -R19, -0.026868773624300956726, P4 ;  /* 0xbcdc1be7131a7808 */ /* 0x000fe20002000100 */
[----:B------:R-:W-:Y:S01]  /*0a60*/  FFMA.FTZ R22, R21, R22, R28 ;  /* 0x0000001615167223 */ /* 0x000fe2000001001c */
[----:B------:R-:W-:Y:S01]  /*0a70*/  FADD.FTZ R28, -R23, -RZ ;  /* 0x800000ff171c7221 */ /* 0x000fe20000010100 */
[----:B------:R-:W-:Y:S01]  /*0a80*/  FFMA.FTZ R25, R10, R25, R27 ;  /* 0x000000190a197223 */ /* 0x000fe2000001001b */
[----:B------:R-:W-:Y:S01]  /*0a90*/  FSEL R27, R17, 0.11284004896879196167, P3 ;  /* 0x3de718af111b7808 */ /* 0x000fe20001800000 */
[----:B------:R-:W-:Y:S01]  /*0aa0*/  FFMA.FTZ R22, R21, R22, R20 ;  /* 0x0000001615167223 */ /* 0x000fe20000010014 */
[----:B------:R-:W-:-:S03]  /*0ab0*/  FADD.FTZ R20, -R8, -RZ ;  /* 0x800000ff08147221 */ /* 0x000fc60000010100 */
[----:B------:R-:W-:Y:S01]  /*0ac0*/  FFMA.FTZ R8, R21, R22, R26 ;  /* 0x0000001615087223 */ /* 0x000fe2000001001a */
[----:B------:R-:W-:Y:S01]  /*0ad0*/  FFMA.FTZ R25, R10, R25, R27 ;  /* 0x000000190a197223 */ /* 0x000fe2000001001b */
[----:B------:R-:W-:Y:S02]  /*0ae0*/  FSEL R19, R20, R5, P2 ;  /* 0x0000000514137208 */ /* 0x000fe40001000000 */
[----:B------:R-:W-:Y:S01]  /*0af0*/  FSEL R22, R17, 0.11284004896879196167, P4 ;  /* 0x3de718af11167808 */ /* 0x000fe20002000000 */
[----:B------:R-:W0:Y:S01]  /*0b00*/  @P0 MUFU.EX2 R20, R15 ;  /* 0x0000000f00140308 */ /* 0x000e220000000800 */
[----:B------:R-:W-:Y:S01]  /*0b10*/  FSEL R27, R3, -0.37612664699554443359, P3 ;  /* 0xbec093ac031b7808 */ /* 0x000fe20001800000 */
[----:B------:R-:W-:Y:S01]  /*0b20*/  FFMA.FTZ R17, R24, R19, R19 ;  /* 0x0000001318117223 */ /* 0x000fe20000010013 */
[----:B------:R-:W-:Y:S01]  /*0b30*/  FSEL R19, R18, 0.12837915122509002686, P3 ;  /* 0x3e0375d312137808 */ /* 0x000fe20001800000 */
[----:B------:R-:W-:Y:S01]  /*0b40*/  FFMA.FTZ R22, R21, R8, R22 ;  /* 0x0000000815167223 */ /* 0x000fe20000010016 */
[----:B------:R-:W-:Y:S01]  /*0b50*/  FSEL R8, R3, -0.37612664699554443359, P4 ;  /* 0xbec093ac03087808 */ /* 0x000fe20002000000 */
[----:B------:R-:W-:Y:S01]  /*0b60*/  FFMA.FTZ R25, R10, R25, R27 ;  /* 0x000000190a197223 */ /* 0x000fe2000001001b */
[----:B------:R-:W-:Y:S01]  /*0b70*/  FSEL R24, R9, R6, P3 ;  /* 0x0000000609187208 */ /* 0x000fe20001800000 */
[----:B------:R-:W1:Y:S01]  /*0b80*/  @P1 MUFU.EX2 R3, R16 ;  /* 0x0000001000031308 */ /* 0x000e620000000800 */
[----:B------:R-:W-:Y:S01]  /*0b90*/  FSEL R26, R18, 0.12837915122509002686, P4 ;  /* 0x3e0375d3121a7808 */ /* 0x000fe20002000000 */
[----:B------:R-:W-:Y:S01]  /*0ba0*/  FFMA.FTZ R19, R10, R25, R19 ;  /* 0x000000190a137223 */ /* 0x000fe20000010013 */
[----:B------:R-:W-:-:S02]  /*0bb0*/  FFMA.FTZ R22, R21, R22, R8 ;  /* 0x0000001615167223 */ /* 0x000fc40000010008 */
[----:B------:R-:W2:Y:S01]  /*0bc0*/  LDC.64 R8, c[0x0][0x218] ;  /* 0x00008600ff087b82 */ /* 0x000ea20000000a00 */
[----:B------:R-:W-:Y:S01]  /*0bd0*/  FFMA.FTZ R18, R19, R24, R24 ;  /* 0x0000001813127223 */ /* 0x000fe20000010018 */
[----:B------:R-:W-:Y:S01]  /*0be0*/  FSEL R19, R28, R7, P4 ;  /* 0x000000071c137208 */ /* 0x000fe20002000000 */
[----:B------:R-:W-:Y:S01]  /*0bf0*/  FFMA.FTZ R22, R21, R22, R26 ;  /* 0x0000001615167223 */ /* 0x000fe2000001001a */
[----:B------:R-:W3:Y:S01]  /*0c00*/  @P2 MUFU.EX2 R10, R17 ;  /* 0x00000011000a2308 */ /* 0x000ee20000000800 */
[----:B0-----:R-:W-:Y:S02]  /*0c10*/  @P0 FADD.FTZ R20, -R20, 1 ;  /* 0x3f80000014140421 */ /* 0x001fe40000010100 */
[----:B------:R-:W-:-:S03]  /*0c20*/  FFMA.FTZ R19, R22, R19, R19 ;  /* 0x0000001316137223 */ /* 0x000fc60000010013 */
[----:B------:R-:W-:Y:S02]  /*0c30*/  @P0 LOP3.LUT R15, R20, 0x80000000, R11, 0xb8, !PT ;  /* 0x80000000140f0812 */ /* 0x000fe400078eb80b */
[----:B------:R-:W0:Y:S01]  /*0c40*/  @P3 MUFU.EX2 R21, R18 ;  /* 0x0000001200153308 */ /* 0x000e220000000800 */
[----:B-1----:R-:W-:-:S05]  /*0c50*/  @P1 FADD.FTZ R3, -R3, 1 ;  /* 0x3f80000003031421 */ /* 0x002fca0000010100 */
[----:B------:R-:W-:Y:S02]  /*0c60*/  @P1 LOP3.LUT R16, R3, 0x80000000, R4, 0xb8, !PT ;  /* 0x8000000003101812 */ /* 0x000fe400078eb804 */
[----:B------:R-:W1:Y:S01]  /*0c70*/  @P4 MUFU.EX2 R22, R19 ;  /* 0x0000001300164308 */ /* 0x000e620000000800 */
[----:B---3--:R-:W-:Y:S01]  /*0c80*/  @P2 FADD.FTZ R10, -R10, 1 ;  /* 0x3f8000000a0a2421 */ /* 0x008fe20000010100 */
[----:B--2---:R-:W-:-:S04]  /*0c90*/  IMAD.WIDE.U32 R8, R0, 0x4, R8 ;  /* 0x0000000400087825 */ /* 0x004fc800078e0008 */
[----:B------:R-:W-:Y:S01]  /*0ca0*/  @P2 LOP3.LUT R17, R10, 0x80000000, R5, 0xb8, !PT ;  /* 0x800000000a112812 */ /* 0x000fe200078eb805 */
[----:B0-----:R-:W-:Y:S01]  /*0cb0*/  @P3 FADD.FTZ R21, -R21, 1 ;  /* 0x3f80000015153421 */ /* 0x001fe20000010100 */
[----:B------:R-:W-:-:S04]  /*0cc0*/  IMAD.WIDE R8, R2, 0x10, R8 ;  /* 0x0000001002087825 */ /* 0x000fc800078e0208 */
[----:B------:R-:W-:Y:S01]  /*0cd0*/  @P3 LOP3.LUT R18, R21, 0x80000000, R6, 0xb8, !PT ;  /* 0x8000000015123812 */ /* 0x000fe200078eb806 */
[----:B------:R-:W-:Y:S01]  /*0ce0*/  STG.E.128 desc[UR4][R8.64], R12 ;  /* 0x0000000c08007986 */ /* 0x000fe2000c101d04 */
[----:B-1----:R-:W-:-:S05]  /*0cf0*/  @P4 FADD.FTZ R22, -R22, 1 ;  /* 0x3f80000016164421 */ /* 0x002fca0000010100 */
[----:B------:R-:W-:-:S05]  /*0d00*/  @P4 LOP3.LUT R19, R22, 0x80000000, R7, 0xb8, !PT ;  /* 0x8000000016134812 */ /* 0x000fca00078eb807 */
[----:B------:R-:W-:Y:S01]  /*0d10*/  STG.E.128 desc[UR4][R8.64+0x800], R16 ;  /* 0x0008001008007986 */ /* 0x000fe2000c101d04 */
[----:B------:R-:W-:Y:S05]  /*0d20*/  EXIT ;  /* 0x000000000000794d */ /* 0x000fea0003800000 */
.L_x_1882:
        /* <DEDUP_REMOVED lines=98> */
.L_x_1884:
[----:B------:R-:W-:Y:S05]  /*1350*/  BSYNC B0 ;  /* 0x0000000000007941 */ /* 0x000fea0003800000 */
.L_x_1883:
        /* <DEDUP_REMOVED lines=34> */
.L_x_1886:
[----:B------:R-:W-:Y:S05]  /*1580*/  BSYNC B0 ;  /* 0x0000000000007941 */ /* 0x000fea0003800000 */
.L_x_1885:
        /* <DEDUP_REMOVED lines=35> */
.L_x_1888:
[----:B------:R-:W-:Y:S05]  /*17c0*/  BSYNC B0 ;  /* 0x0000000000007941 */ /* 0x000fea0003800000 */
.L_x_1887:
        /* <DEDUP_REMOVED lines=32> */
.L_x_1890:
[----:B------:R-:W-:Y:S05]  /*19d0*/  BSYNC B0 ;  /* 0x0000000000007941 */ /* 0x000fea0003800000 */
.L_x_1889:
        /* <DEDUP_REMOVED lines=32> */
.L_x_1892:
[----:B------:R-:W-:Y:S05]  /*1be0*/  BSYNC B0 ;  /* 0x0000000000007941 */ /* 0x000fea0003800000 */
.L_x_1891:
        /* <DEDUP_REMOVED lines=32> */
.L_x_1894:
[----:B------:R-:W-:Y:S05]  /*1df0*/  BSYNC B0 ;  /* 0x0000000000007941 */ /* 0x000fea0003800000 */
.L_x_1893:
        /* <DEDUP_REMOVED lines=32> */
.L_x_1896:
[----:B------:R-:W-:Y:S05]  /*2000*/  BSYNC B0 ;  /* 0x0000000000007941 */ /* 0x000fea0003800000 */
.L_x_1895:
        /* <DEDUP_REMOVED lines=32> */
.L_x_1898:
[----:B------:R-:W-:Y:S05]  /*2210*/  BSYNC B0 ;  /* 0x0000000000007941 */ /* 0x000fea0003800000 */
.L_x_1897:
        /* <DEDUP_REMOVED lines=18> */
.L_x_1901:
[----:B------:R-:W-:-:S13]  /*2340*/  ISETP.GE.AND P0, PT, R5, R4, PT ;  /* 0x000000040500720c */ /* 0x000fda0003f06270 */
[----:B------:R-:W-:Y:S05]  /*2350*/  @P0 BRA `(.L_x_1903) ;  /* 0x0000000000300947 */ /* 0x000fea0003800000 */
[----:B0-----:R-:W0:Y:S01]  /*2360*/  LDC.64 R2, c[0x0][0x218] ;  /* 0x00008600ff027b82 */ /* 0x001e220000000a00 */
[----:B-----5:R-:W-:Y:S01]  /*2370*/  IADD3 R9, R0, R5, RZ ;  /* 0x0000000500097210 */ /* 0x020fe20007ffe0ff */
[----:B------:R-:W-:-:S04]  /*2380*/  VIADD R5, R5, 0x80 ;  /* 0x0000008005057836 */ /* 0x000fc80000000000 */
[----:B0-----:R-:W-:-:S05]  /*2390*/  IMAD.WIDE.U32 R2, R9, 0x4, R2 ;  /* 0x0000000409027825 */ /* 0x001fca00078e0002 */
[----:B------:R1:W-:Y:S02]  /*23a0*/  STG.E desc[UR4][R2.64], R6 ;  /* 0x0000000602007986 */ /* 0x0003e4000c101904 */
.L_x_1902:
[----:B------:R-:W-:-:S13]  /*23b0*/  ISETP.GE.AND P0, PT, R5, R4, PT ;  /* 0x000000040500720c */ /* 0x000fda0003f06270 */
[----:B------:R-:W-:Y:S05]  /*23c0*/  @P0 BRA `(.L_x_1904) ;  /* 0x0000000000340947 */ /* 0x000fea0003800000 */
[----:B01----:R-:W0:Y:S01]  /*23d0*/  LDC.64 R2, c[0x0][0x218] ;  /* 0x00008600ff027b82 */ /* 0x003e220000000a00 */
[----:B------:R-:W-:Y:S01]  /*23e0*/  IADD3 R9, R0, R5, RZ ;  /* 0x0000000500097210 */ /* 0x000fe20007ffe0ff */
[----:B------:R-:W-:-:S04]  /*23f0*/  VIADD R5, R5, 0x80 ;  /* 0x0000008005057836 */ /* 0x000fc80000000000 */
[----:B0-----:R-:W-:-:S05]  /*2400*/  IMAD.WIDE.U32 R2, R9, 0x4, R2 ;  /* 0x0000000409027825 */ /* 0x001fca00078e0002 */
[----:B------:R1:W-:Y:S02]  /*2410*/  STG.E desc[UR4][R2.64], R7 ;  /* 0x0000000702007986 */ /* 0x0003e4000c101904 */
.L_x_1903:
        /* <DEDUP_REMOVED lines=8> */
.L_x_1904:
[----:B------:R-:W-:Y:S05]  /*24a0*/  BSYNC B1 ;  /* 0x0000000000017941 */ /* 0x000fea0003800000 */
.L_x_1900:
[----:B------:R-:W-:-:S13]  /*24b0*/  ISETP.GE.AND P0, PT, R5, R4, PT ;  /* 0x000000040500720c */ /* 0x000fda0003f06270 */
[----:B012---:R-:W0:Y:S01]  /*24c0*/  @!P0 LDC.64 R2, c[0x0][0x218] ;  /* 0x00008600ff028b82 */ /* 0x007e220000000a00 */
[----:B------:R-:W-:Y:S01]  /*24d0*/  @!P0 IADD3 R7, R0, R5, RZ ;  /* 0x0000000500078210 */ /* 0x000fe20007ffe0ff */
[----:B------:R-:W-:-:S04]  /*24e0*/  @!P0 VIADD R5, R5, 0x80 ;  /* 0x0000008005058836 */ /* 0x000fc80000000000 */
[----:B0-----:R-:W-:-:S05]  /*24f0*/  @!P0 IMAD.WIDE.U32 R2, R7, 0x4, R2 ;  /* 0x0000000407028825 */ /* 0x001fca00078e0002 */
[----:B------:R2:W-:Y:S02]  /*2500*/  @!P0 STG.E desc[UR4][R2.64], R10 ;  /* 0x0000000a02008986 */ /* 0x0005e4000c101904 */
.L_x_1905:
[----:B------:R-:W-:Y:S05]  /*2510*/  BSYNC B0 ;  /* 0x0000000000007941 */ /* 0x000fea0003800000 */
.L_x_1899:
        /* <DEDUP_REMOVED lines=8> */
.L_x_1906:
        /* <DEDUP_REMOVED lines=14> */
.L_x_11165:


//--------------------- .text._ZN2at6native29vectorized_elementwise_kernelILi8EZZZNS0_15erf_kernel_cudaERNS_18TensorIteratorBaseEENKUlvE_clEvENKUlvE0_clEvEUlfE_St5arrayIPcLm2EEEEviT0_T1_ --------------------------
	.section	.text._ZN2at6native29vectorized_elementwise_kernelILi8EZZZNS0_15erf_kernel_cudaERNS_18TensorIteratorBaseEENKUlvE_clEvENKUlvE0_clEvEUlfE_St5arrayIPcLm2EEEEviT0_T1_,"ax",@progbits
	.align	128
        .global         _ZN2at6native29vectorized_elementwise_kernelILi8EZZZNS0_15erf_kernel_cudaERNS_18TensorIteratorBaseEENKUlvE_clEvENKUlvE0_clEvEUlfE_St5arrayIPcLm2EEEEviT0_T1_
        .type           _ZN2at6native29vectorized_elementwise_kernelILi8EZZZNS0_15erf_kernel_cudaERNS_18TensorIteratorBaseEENKUlvE_clEvENKUlvE0_clEvEUlfE_St5arrayIPcLm2EEEEviT0_T1_,@function
        .size           _ZN2at6native29vectorized_elementwise_kernelILi8EZZZNS0_15erf_kernel_cudaERNS_18TensorIteratorBaseEENKUlvE_clEvENKUlvE0_clEvEUlfE_St5arrayIPcLm2EEEEviT0_T1_,(.L_x_11166 - _ZN2at6native29vectorized_elementwise_kernelILi8EZZZNS0_15erf_kernel_cudaERNS_18TensorIteratorBaseEENKUlvE_clEvENKUlvE0_clEvEUlfE_St5arrayIPcLm2EEEEviT0_T1_)
        .other          _ZN2at6native29vectorized_elementwise_kernelILi8EZZZNS0_15erf_kernel_cudaERNS_18TensorIteratorBaseEENKUlvE_clEvENKUlvE0_clEvEUlfE_St5arrayIPcLm2EEEEviT0_T1_,@"STO_CUDA_ENTRY STV_DEFAULT"
_ZN2at6native29vectorized_elementwise_kernelILi8EZZZNS0_15erf_kernel_cudaERNS_18TensorIteratorBaseEENKUlvE_clEvENKUlvE0_clEvEUlfE_St5arrayIPcLm2EEEEviT0_T1_:
.text._ZN2at6native29vectorized_elementwise_kernelILi8EZZZNS0_15erf_kernel_cudaERNS_18TensorIteratorBaseEENKUlvE_clEvENKUlvE0_clEvEUlfE_St5arrayIPcLm2EEEEviT0_T1_:
        /* <DEDUP_REMOVED lines=211> */
.L_x_1907:
        /* <DEDUP_REMOVED lines=98> */
.L_x_1909:
[----:B------:R-:W-:Y:S05]  /*1350*/  BSYNC B0 ;  /* 0x0000000000007941 */ /* 0x000fea0003800000 */
.L_x_1908:
        /* <DEDUP_REMOVED lines=34> */
.L_x_1911:
[----:B------:R-:W-:Y:S05]  /*1580*/  BSYNC B0 ;  /* 0x0000000000007941 */ /* 0x000fea0003800000 */
.L_x_1910:
        /* <DEDUP_REMOVED lines=35> */
.L_x_1913:
[----:B------:R-:W-:Y:S05]  /*17c0*/  BSYNC B0 ;  /* 0x0000000000007941 */ /* 0x000fea0003800000 */
.L_x_1912:
        /* <DEDUP_REMOVED lines=32> */
.L_x_1915:
[----:B------:R-:W-:Y:S05]  /*19d0*/  BSYNC B0 ;  /* 0x0000000000007941 */ /* 0x000fea0003800000 */
.L_x_1914:
        /* <DEDUP_REMOVED lines=32> */
.L_x_1917:
[----:B------:R-:W-:Y:S05]  /*1be0*/  BSYNC B0 ;  /* 0x0000000000007941 */ /* 0x000fea0003800000 */
.L_x_1916:
        /* <DEDUP_REMOVED lines=32> */
.L_x_1919:
[----:B------:R-:W-:Y:S05]  /*1df0*/  BSYNC B0 ;  /* 0x0000000000007941 */ /* 0x000fea0003800000 */
.L_x_1918:
        /* <DEDUP_REMOVED lines=32> */
.L_x_1921:
[----:B------:R-:W-:Y:S05]  /*2000*/  BSYNC B0 ;  /* 0x0000000000007941 */ /* 0x000fea0003800000 */
.L_x_1920:
        /* <DEDUP_REMOVED lines=32> */
.L_x_1923:
[----:B------:R-:W-:Y:S05]  /*2210*/  BSYNC B0 ;  /* 0x0000000000007941 */ /* 0x000fea0003800000 */
.L_x_1922:
        /* <DEDUP_REMOVED lines=18> */
.L_x_1926:
[----:B------:R-:W-:-:S13]  /*2340*/  ISETP.GE.AND P0, PT, R5, R4, PT ;  /* 0x000000040500720c */ /* 0x000fda0003f06270 */
[----:B------:R-:W-:Y:S05]  /*2350*/  @P0 BRA `(.L_x_1928) ;  /* 0x0000000000300947 */ /* 0x000fea0003800000 */
[----:B0-----:R-:W0:Y:S01]  /*2360*/  LDC.64 R2, c[0x0][0x218] ;  /* 0x00008600ff027b82 */ /* 0x001e220000000a00 */
[----:B-----5:R-:W-:Y:S01]  /*2370*/  IADD3 R9, R0, R5, RZ ;  /* 0x0000000500097210 */ /* 0x020fe20007ffe0ff */
[----:B------:R-:W-:-:S04]  /*2380*/  VIADD R5, R5, 0x80 ;  /* 0x0000008005057836 */ /* 0x000fc80000000000 */
[----:B0-----:R-:W-:-:S05]  /*2390*/  IMAD.WIDE.U32 R2, R9, 0x4, R2 ;  /* 0x0000000409027825 */ /* 0x001fca00078e0002 */
[----:B------:R1:W-:Y:S02]  /*23a0*/  STG.E desc[UR4][R2.64], R6 ;  /* 0x0000000602007986 */ /* 0x0003e4000c101904 */
.L_x_1927:
[----:B------:R-:W-:-:S13]  /*23b0*/  ISETP.GE.AND P0, PT, R5, R4, PT ;  /* 0x000000040500720c */ /* 0x000fda0003f06270 */
[----:B------:R-:W-:Y:S05]  /*23c0*/  @P0 BRA `(.L_x_1929) ;  /* 0x0000000000340947 */ /* 0x000fea0003800000 */
[----:B01----:R-:W0:Y:S01]  /*23d0*/  LDC.64 R2, c[0x0][0x218] ;  /* 0x00008600ff027b82 */ /* 0x003e220000000a00 */
[----:B------:R-:W-:Y:S01]  /*23e0*/  IADD3 R9, R0, R5, RZ ;  /* 0x0000000500097210 */ /* 0x000fe20007ffe0ff */
[----:B------:R-:W-:-:S04]  /*23f0*/  VIADD R5, R5, 0x80 ;  /* 0x0000008005057836 */ /* 0x000fc80000000000 */
[----:B0-----:R-:W-:-:S05]  /*2400*/  IMAD.WIDE.U32 R2, R9, 0x4, R2 ;  /* 0x0000000409027825 */ /* 0x001fca00078e0002 */
[----:B------:R1:W-:Y:S02]  /*2410*/  STG.E desc[UR4][R2.64], R7 ;  /* 0x0000000702007986 */ /* 0x0003e4000c101904 */
.L_x_1928:
        /* <DEDUP_REMOVED lines=8> */
.L_x_1929:
[----:B------:R-:W-:Y:S05]  /*24a0*/  BSYNC B1 ;  /* 0x0000000000017941 */ /* 0x000fea0003800000 */
.L_x_1925:
[----:B------:R-:W-:-:S13]  /*24b0*/  ISETP.GE.AND P0, PT, R5, R4, PT ;  /* 0x000000040500720c */ /* 0x000fda0003f06270 */
[----:B012---:R-:W0:Y:S01]  /*24c0*/  @!P0 LDC.64 R2, c[0x0][0x218] ;  /* 0x00008600ff028b82 */ /* 0x007e220000000a00 */
[----:B------:R-:W-:Y:S01]  /*24d0*/  @!P0 IADD3 R7, R0, R5, RZ ;  /* 0x0000000500078210 */ /* 0x000fe20007ffe0ff */
[----:B------:R-:W-:-:S04]  /*24e0*/  @!P0 VIADD R5, R5, 0x80 ;  /* 0x0000008005058836 */ /* 0x000fc80000000000 */
[----:B0-----:R-:W-:-:S05]  /*24f0*/  @!P0 IMAD.WIDE.U32 R2, R7, 0x4, R2 ;  /* 0x0000000407028825 */ /* 0x001fca00078e0002 */
[----:B------:R2:W-:Y:S02]  /*2500*/  @!P0 STG.E desc[UR4][R2.64], R10 ;  /* 0x0000000a02008986 */ /* 0x0005e4000c101904 */
.L_x_1930:
[----:B------:R-:W-:Y:S05]  /*2510*/  BSYNC B0 ;  /* 0x0000000000007941 */ /* 0x000fea0003800000 */
.L_x_1924:
        /* <DEDUP_REMOVED lines=8> */
.L_x_1931:
        /* <DEDUP_REMOVED lines=14> */
.L_x_11166:


//--------------------- .text._ZN2at6native18elementwise_kernelILi128ELi4EZNS0_15gpu_kernel_implIZZZNS0_15erf_kernel_cudaERNS_18TensorIteratorBaseEENKUlvE_clEvENKUlvE_clEvEUldE_EEvS4_RKT_EUliE_EEviT1_ --------------------------
	.section	.text._ZN2at6native18elementwise_kernelILi128ELi4EZNS0_15gpu_kernel_implIZZZNS0_15erf_kernel_cudaERNS_18TensorIteratorBaseEENKUlvE_clEvENKUlvE_clEvEUldE_EEvS4_RKT_EUliE_EEviT1_,"ax",@progbits
	.align	128
        .global         _ZN2at6native18elementwise_kernelILi128ELi4EZNS0_15gpu_kernel_implIZZZNS0_15erf_kernel_cudaERNS_18TensorIteratorBaseEENKUlvE_clEvENKUlvE_clEvEUldE_EEvS4_RKT_EUliE_EEviT1_
        .type           _ZN2at6native18elementwise_kernelILi128ELi4EZNS0_15gpu_kernel_implIZZZNS0_15erf_kernel_cudaERNS_18TensorIteratorBaseEENKUlvE_clEvENKUlvE_clEvEUldE_EEvS4_RKT_EUliE_EEviT1_,@function
        .size           _ZN2at6native18elementwise_kernelILi128ELi4EZNS0_15gpu_kernel_implIZZZNS0_15erf_kernel_cudaERNS_18TensorIteratorBaseEENKUlvE_clEvENKUlvE_clEvEUldE_EEvS4_RKT_EUliE_EEviT1_,(.L_x_11167 - _ZN2at6native18elementwise_kernelILi128ELi4EZNS0_15gpu_kernel_implIZZZNS0_15erf_kernel_cudaERNS_18TensorIteratorBaseEENKUlvE_clEvENKUlvE_clEvEUldE_EEvS4_RKT_EUliE_EEviT1_)
        .other          _ZN2at6native18elementwise_kernelILi128ELi4EZNS0_15gpu_kernel_implIZZZNS0_15erf_kernel_cudaERNS_18TensorIteratorBaseEENKUlvE_clEvENKUlvE_clEvEUldE_EEvS4_RKT_EUliE_EEviT1_,@"STO_CUDA_ENTRY STV_DEFAULT"
_ZN2at6native18elementwise_kernelILi128ELi4EZNS0_15gpu_kernel_implIZZZNS0_15erf_kernel_cudaERNS_18TensorIteratorBaseEENKUlvE_clEvENKUlvE_clEvEUldE_EEvS4_RKT_EUliE_EEviT1_:
.text._ZN2at6native18elementwise_kernelILi128ELi4EZNS0_15gpu_kernel_implIZZZNS0_15erf_kernel_cudaERNS_18TensorIteratorBaseEENKUlvE_clEvENKUlvE_clEvEUldE_EEvS4_RKT_EUliE_EEviT1_:
        /* <DEDUP_REMOVED lines=312> */
.L_x_1934:
        /* <DEDUP_REMOVED lines=19> */
[----:B--2---:R-:W0:Y:S01]  /*14b0*/  I2F.F64.S16 R2, R2 ;  /* 0x0000000200027312 */ /* 0x004e220000101c00 */
[----:B------:R-:W-:Y:S05]  /*14c0*/  BRA `(.L_x_1940) ;  /* 0x0000000c007c7947 */ /* 0x000fea0003800000 */
.L_x_1938:
[----:B------:R-:W2:Y:S02]  /*14d0*/  LDG.E.U8 R2, desc[UR36][R4.64] ;  /* 0x0000002404027981 */ /* 0x000ea4000c1e1100 */
[----:B--2---:R-:W0:Y:S01]  /*14e0*/  I2F.F64.U16 R2, R2 ;  /* 0x0000000200027312 */ /* 0x004e220000101800 */
[----:B------:R-:W-:Y:S05]  /*14f0*/  BRA `(.L_x_1940) ;  /* 0x0000000c00707947 */ /* 0x000fea0003800000 */
.L_x_1937:
[----:B------:R-:W-:-:S13]  /*1500*/  ISETP.NE.AND P0, PT, R2, 0x2, PT ;  /* 0x000000020200780c */ /* 0x000fda0003f05270 */
[----:B------:R-:W-:Y:S05]  /*1510*/  @!P0 BRA `(.L_x_1941) ;  /* 0x0000000000288947 */ /* 0x000fea0003800000 */
[----:B------:R-:W-:-:S13]  /*1520*/  ISETP.NE.AND P0, PT, R2, 0x3, PT ;  /* 0x000000030200780c */ /* 0x000fda0003f05270 */
[----:B------:R-:W-:Y:S05]  /*1530*/  @!P0 BRA `(.L_x_1942) ;  /* 0x0000000000148947 */ /* 0x000fea0003800000 */
[----:B------:R-:W-:-:S13]  /*1540*/  ISETP.NE.AND P0, PT, R2, 0x4, PT ;  /* 0x000000040200780c */ /* 0x000fda0003f05270 */
[----:B------:R-:W-:Y:S05]  /*1550*/  @P0 BRA `(.L_x_1939) ;  /* 0x0000000800fc0947 */ /* 0x000fea0003800000 */
[----:B------:R-:W2:Y:S02]  /*1560*/  LDG.E.64 R2, desc[UR36][R4.64] ;  /* 0x0000002404027981 */ /* 0x000ea4000c1e1b00 */
[----:B--2---:R-:W0:Y:S01]  /*1570*/  I2F.F64.S64 R2, R2 ;  /* 0x0000000200027312 */ /* 0x004e220000301c00 */
[----:B------:R-:W-:Y:S05]  /*1580*/  BRA `(.L_x_1940) ;  /* 0x0000000c004c7947 */ /* 0x000fea0003800000 */
.L_x_1942:
[----:B------:R-:W2:Y:S02]  /*1590*/  LDG.E R2, desc[UR36][R4.64] ;  /* 0x0000002404027981 */ /* 0x000ea4000c1e1900 */
[----:B--2---:R-:W0:Y:S01]  /*15a0*/  I2F.F64 R2, R2 ;  /* 0x0000000200027312 */ /* 0x004e220000201c00 */
[----:B------:R-:W-:Y:S05]  /*15b0*/  BRA `(.L_x_1940) ;  /* 0x0000000c00407947 */ /* 0x000fea0003800000 */
.L_x_1941:
[----:B------:R-:W2:Y:S02]  /*15c0*/  LDG.E.U16 R2, desc[UR36][R4.64] ;  /* 0x0000002404027981 */ /* 0x000ea4000c1e1500 */
[----:B--2---:R-:W0:Y:S01]  /*15d0*/  I2F.F64.S16 R2, R2 ;  /* 0x0000000200027312 */ /* 0x004e220000101c00 */
[----:B------:R-:W-:Y:S05]  /*15e0*/  BRA `(.L_x_1940) ;  /* 0x0000000c00347947 */ /* 0x000fea0003800000 */
.L_x_1936:
[----:B------:R-:W-:-:S13]  /*15f0*/  ISETP.GT.AND P0, PT, R2, 0x6, PT ;  /* 0x000000060200780c */ /* 0x000fda0003f04270 */
[----:B------:R-:W-:Y:S05]  /*1600*/  @P0 BRA `(.L_x_1943) ;  /* 0x0000000000340947 */ /* 0x000fea0003800000 */
[----:B------:R-:W-:-:S13]  /*1610*/  ISETP.NE.AND P0, PT, R2, 0x5, PT ;  /* 0x000000050200780c */ /* 0x000fda0003f05270 */
[----:B------:R-:W-:Y:S05]  /*1620*/  @!P0 BRA `(.L_x_1944) ;  /* 0x0000000000188947 */ /* 0x000fea0003800000 */
[----:B------:R-:W-:-:S13]  /*1630*/  ISETP.NE.AND P0, PT, R2, 0x6, PT ;  /* 0x000000060200780c */ /* 0x000fda0003f05270 */
[----:B------:R-:W-:Y:S05]  /*1640*/  @P0 BRA `(.L_x_1939) ;  /* 0x0000000800c00947 */ /* 0x000fea0003800000 */
[----:B------:R-:W2:Y:S02]  /*1650*/  LDG.E R2, desc[UR36][R4.64] ;  /* 0x0000002404027981 */ /* 0x000ea4000c1e1900 */
[----:B--2---:R-:W-:-:S06]  /*1660*/  FMUL.FTZ R2, R2, 1 ;  /* 0x3f80000002027820 */ /* 0x004fcc0000410000 */
[----:B------:R-:W0:Y:S01]  /*1670*/  F2F.F64.F32 R2, R2 ;  /* 0x0000000200027310 */ /* 0x000e220000201800 */
[----:B------:R-:W-:Y:S05]  /*1680*/  BRA `(.L_x_1940) ;  /* 0x0000000c000c7947 */ /* 0x000fea0003800000 */
.L_x_1944:
[----:B------:R-:W2:Y:S02]  /*1690*/  LDG.E.U16 R0, desc[UR36][R4.64] ;  /* 0x0000002404007981 */ /* 0x000ea4000c1e1500 */
[----:B--2---:R-:W-:-:S05]  /*16a0*/  HADD2.F32 R0, -RZ, R0.H0_H0 ;  /* 0x20000000ff007230 */ /* 0x004fca0000004100 */
[----:B------:R-:W-:-:S04]  /*16b0*/  FMUL.FTZ R0, R0, 1 ;  /* 0x3f80000000007820 */ /* 0x000fc80000410000 */
[----:B------:R0:W1:Y:S01]  /*16c0*/  F2F.F64.F32 R2, R0 ;  /* 0x0000000000027310 */ /* 0x0000620000201800 */
[----:B------:R-:W-:Y:S05]  /*16d0*/  BRA `(.L_x_1940) ;  /* 0x0000000800f87947 */ /* 0x000fea0003800000 */
.L_x_1943:
[----:B------:R-:W-:-:S13]  /*16e0*/  ISETP.NE.AND P0, PT, R2, 0x7, PT ;  /* 0x000000070200780c */ /* 0x000fda0003f05270 */
[----:B------:R-:W-:Y:S05]  /*16f0*/  @!P0 BRA `(.L_x_1945) ;  /* 0x0000000000348947 */ /* 0x000fea0003800000 */
        /* <DEDUP_REMOVED lines=8> */
.L_x_1946:
[----:B------:R-:W2:Y:S02]  /*1780*/  LDG.E.U16 R4, desc[UR36][R4.64] ;  /* 0x0000002404047981 */ /* 0x000ea4000c1e1500 */
[----:B--2---:R-:W-:-:S05]  /*1790*/  HADD2.F32 R0, -RZ, R4.H0_H0 ;  /* 0x20000004ff007230 */ /* 0x004fca0000004100 */
[----:B------:R-:W-:-:S04]  /*17a0*/  FMUL.FTZ R0, R0, 1 ;  /* 0x3f80000000007820 */ /* 0x000fc80000410000 */
[----:B------:R0:W1:Y:S01]  /*17b0*/  F2F.F64.F32 R2, R0 ;  /* 0x0000000000027310 */ /* 0x0000620000201800 */
[----:B------:R-:W-:Y:S05]  /*17c0*/  BRA `(.L_x_1940) ;  /* 0x0000000800bc7947 */ /* 0x000fea0003800000 */
.L_x_1945:
[----:B------:R0:W5:Y:S01]  /*17d0*/  LDG.E.64 R2, desc[UR36][R4.64] ;  /* 0x0000002404027981 */ /* 0x000162000c1e1b00 */
[----:B------:R-:W-:Y:S05]  /*17e0*/  BRA `(.L_x_1940) ;  /* 0x0000000800b47947 */ /* 0x000fea0003800000 */
.L_x_1935:
        /* <DEDUP_REMOVED lines=8> */
[----:B------:R-:W2:Y:S01]  /*1870*/  LDG.E.U8 R4, desc[UR36][R4.64] ;  /* 0x0000002404047981 */ /* 0x000ea2000c1e1100 */
[----:B------:R-:W-:Y:S01]  /*1880*/  IMAD.MOV.U32 R2, RZ, RZ, RZ ;  /* 0x000000ffff027224 */ /* 0x000fe200078e00ff */
[----:B--2---:R-:W-:-:S04]  /*1890*/  ISETP.NE.AND P0, PT, R4, RZ, PT ;  /* 0x000000ff0400720c */ /* 0x004fc80003f05270 */
[----:B------:R-:W-:Y:S01]  /*18a0*/  FSEL R3, RZ, 1.875, !P0 ;  /* 0x3ff00000ff037808 */ /* 0x000fe20004000000 */
[----:B------:R-:W-:Y:S08]  /*18b0*/  BRA `(.L_x_1940) ;  /* 0x0000000800807947 */ /* 0x000ff00003800000 */
.L_x_1949:
[----:B------:R0:W5:Y:S01]  /*18c0*/  LDG.E.64 R2, desc[UR36][R4.64] ;  /* 0x0000002404027981 */ /* 0x000162000c1e1b00 */
[----:B------:R-:W-:Y:S05]  /*18d0*/  BRA `(.L_x_1940) ;  /* 0x0000000800787947 */ /* 0x000fea0003800000 */
.L_x_1948:
        /* <DEDUP_REMOVED lines=11> */
[----:B------:R-:W-:-:S04]  /*1990*/  IADD3 R6, R2, 0x1000000, RZ ;  /* 0x0100000002067810 */ /* 0x000fc80007ffe0ff */
        /* <DEDUP_REMOVED lines=12> */
[----:B------:R-:W-:-:S05]  /*1a60*/  LOP3.LUT R3, R3, 0x80000000, R0, 0xf8, !PT ;  /* 0x8000000003037812 */ /* 0x000fca00078ef800 */
[----:B------:R-:W-:-:S06]  /*1a70*/  FMUL.FTZ R3, R3, 1 ;  /* 0x3f80000003037820 */ /* 0x000fcc0000410000 */
[----:B------:R-:W0:Y:S01]  /*1a80*/  F2F.F64.F32 R2, R3 ;  /* 0x0000000300027310 */ /* 0x000e220000201800 */
[----:B------:R-:W-:Y:S05]  /*1a90*/  BRA `(.L_x_1940) ;  /* 0x0000000800087947 */ /* 0x000fea0003800000 */
.L_x_1951:
        /* <DEDUP_REMOVED lines=11> */
[----:B------:R-:W-:-:S05]  /*1b50*/  LOP3.LUT R2, R2, 0x80000000, R3, 0xf8, !PT ;  /* 0x8000000002027812 */ /* 0x000fca00078ef803 */
[----:B------:R-:W-:-:S06]  /*1b60*/  FMUL.FTZ R2, R2, 1 ;  /* 0x3f80000002027820 */ /* 0x000fcc0000410000 */
[----:B------:R-:W0:Y:S01]  /*1b70*/  F2F.F64.F32 R2, R2 ;  /* 0x0000000200027310 */ /* 0x000e220000201800 */
[----:B------:R-:W-:Y:S05]  /*1b80*/  BRA `(.L_x_1940) ;  /* 0x0000000400cc7947 */ /* 0x000fea0003800000 */
.L_x_1950:
[----:B------:R-:W2:Y:S02]  /*1b90*/  LDG.E.U16 R0, desc[UR36][R4.64] ;  /* 0x0000002404007981 */ /* 0x000ea4000c1e1500 */
[----:B--2---:R-:W-:-:S04]  /*1ba0*/  IMAD.U32 R0, R0, 0x10000, RZ ;  /* 0x0001000000007824 */ /* 0x004fc800078e00ff */
[----:B------:R-:W-:-:S04]  /*1bb0*/  FMUL.FTZ R0, R0, 1 ;  /* 0x3f80000000007820 */ /* 0x000fc80000410000 */
[----:B------:R0:W1:Y:S01]  /*1bc0*/  F2F.F64.F32 R2, R0 ;  /* 0x0000000000027310 */ /* 0x0000620000201800 */
[----:B------:R-:W-:Y:S05]  /*1bd0*/  BRA `(.L_x_1940) ;  /* 0x0000000400b87947 */ /* 0x000fea0003800000 */
.L_x_1947:
        /* <DEDUP_REMOVED lines=9> */
[----:B--2---:R-:W0:Y:S01]  /*1c70*/  I2F.F64.U16 R2, R2 ;  /* 0x0000000200027312 */ /* 0x004e220000101800 */
[----:B------:R-:W-:Y:S05]  /*1c80*/  BRA `(.L_x_1940) ;  /* 0x00000004008c7947 */ /* 0x000fea0003800000 */
.L_x_1954:
        /* <DEDUP_REMOVED lines=21> */
.L_x_1958:
[----:B------:R-:W-:Y:S05]  /*1de0*/  BSYNC B1 ;  /* 0x0000000000017941 */ /* 0x000fea0003800000 */
.L_x_1957:
[----:B------:R-:W-:Y:S01]  /*1df0*/  LEA R3, R0, 0x3b800000, 0x17 ;  /* 0x3b80000000037811 */ /* 0x000fe200078eb8ff */
[----:B------:R-:W-:-:S05]  /*1e00*/  IMAD.SHL.U32 R0, R2, 0x100000, RZ ;  /* 0x0010000002007824 */ /* 0x000fca00078e00ff */
[----:B------:R-:W-:-:S07]  /*1e10*/  LOP3.LUT R0, R3, R0, R4, 0xfe, !PT ;  /* 0x0000000003007212 */ /* 0x000fce00078efe04 */
.L_x_1956:
[----:B------:R-:W-:Y:S05]  /*1e20*/  BSYNC B0 ;  /* 0x0000000000007941 */ /* 0x000fea0003800000 */
.L_x_1955:
[----:B------:R-:W-:-:S04]  /*1e30*/  FMUL.FTZ R0, R0, 1 ;  /* 0x3f80000000007820 */ /* 0x000fc80000410000 */
[----:B------:R1:W2:Y:S01]  /*1e40*/  F2F.F64.F32 R2, R0 ;  /* 0x0000000000027310 */ /* 0x0002a20000201800 */
[----:B------:R-:W-:Y:S05]  /*1e50*/  BRA `(.L_x_1940) ;  /* 0x0000000400187947 */ /* 0x000fea0003800000 */
.L_x_1953:
[----:B------:R-:W2:Y:S01]  /*1e60*/  LDG.E.U8 R2, desc[UR36][R4.64] ;  /* 0x0000002404027981 */ /* 0x000ea2000c1e1100 */
[----:B------:R-:W-:Y:S01]  /*1e70*/  BSSY B0, `(.L_x_1959) ;  /* 0x0000018000007945 */ /* 0x000fe20003800000 */
[----:B------:R-:W-:Y:S01]  /*1e80*/  HFMA2.MMA R0, -RZ, RZ, 0, 0 ;  /* 0x00000000ff007435 */ /* 0x000fe200000001ff */
        /* <DEDUP_REMOVED lines=18> */
.L_x_1962:
[----:B------:R-:W-:Y:S05]  /*1fb0*/  BSYNC B1 ;  /* 0x0000000000017941 */ /* 0x000fea0003800000 */
.L_x_1961:
[----:B------:R-:W-:Y:S01]  /*1fc0*/  LEA R3, R0, 0x37800000, 0x17 ;  /* 0x3780000000037811 */ /* 0x000fe200078eb8ff */
[----:B------:R-:W-:-:S05]  /*1fd0*/  IMAD.SHL.U32 R0, R2, 0x200000, RZ ;  /* 0x0020000002007824 */ /* 0x000fca00078e00ff */
[----:B------:R-:W-:-:S07]  /*1fe0*/  LOP3.LUT R0, R3, R0, R4, 0xfe, !PT ;  /* 0x0000000003007212 */ /* 0x000fce00078efe04 */
.L_x_1960:
[----:B------:R-:W-:Y:S05]  /*1ff0*/  BSYNC B0 ;  /* 0x0000000000007941 */ /* 0x000fea0003800000 */
.L_x_1959:
[----:B------:R-:W-:-:S04]  /*2000*/  FMUL.FTZ R0, R0, 1 ;  /* 0x3f80000000007820 */ /* 0x000fc80000410000 */
[----:B------:R3:W4:Y:S01]  /*2010*/  F2F.F64.F32 R2, R0 ;  /* 0x0000000000027310 */ /* 0x0007220000201800 */
[----:B------:R-:W-:Y:S05]  /*2020*/  BRA `(.L_x_1940) ;  /* 0x0000000000a47947 */ /* 0x000fea0003800000 */
.L_x_1952:
        /* <DEDUP_REMOVED lines=14> */
.L_x_1966:
[----:B------:R-:W-:Y:S05]  /*2110*/  BSYNC B0 ;  /* 0x0000000000007941 */ /* 0x000fea0003800000 */
.L_x_1965:
[----:B------:R-:W-:-:S04]  /*2120*/  FMUL.FTZ R0, R0, 1 ;  /* 0x3f80000000007820 */ /* 0x000fc80000410000 */
[----:B------:R0:W1:Y:S01]  /*2130*/  F2F.F64.F32 R2, R0 ;  /* 0x0000000000027310 */ /* 0x0000620000201800 */
[----:B------:R-:W-:Y:S05]  /*2140*/  BRA `(.L_x_1940) ;  /* 0x00000000005c7947 */ /* 0x000fea0003800000 */
.L_x_1939:
[----:B------:R-:W-:Y:S01]  /*2150*/  MOV R0, 0x0 ;  /* 0x0000000000007802 */ /* 0x000fe20000000f00 */
[----:B------:R-:W-:Y:S01]  /*2160*/  ULDC.64 UR4, c[0x4][0x128] ;  /* 0x01004a0000047ab9 */ /* 0x000fe20000000a00 */
[----:B------:R-:W-:Y:S01]  /*2170*/  ULDC.64 UR6, c[0x4][0x8] ;  /* 0x0100020000067ab9 */ /* 0x000fe20000000a00 */
[----:B------:R-:W-:Y:S01]  /*2180*/  IMAD.U32 R4, RZ, RZ, UR4 ;  /* 0x00000004ff047e24 */ /* 0x000fe2000f8e00ff */
[----:B------:R0:W1:Y:S01]  /*2190*/  LDC.64 R2, c[0x4][R0] ;  /* 0x0100000000027b82 */ /* 0x0000620000000a00 */
[----:B------:R-:W-:Y:S01]  /*21a0*/  IMAD.U32 R5, RZ, RZ, UR5 ;  /* 0x00000005ff057e24 */ /* 0x000fe2000f8e00ff */
[----:B------:R-:W-:Y:S01]  /*21b0*/  ULDC.64 UR4, c[0x4][0x130] ;  /* 0x01004c0000047ab9 */ /* 0x000fe20000000a00 */
[----:B------:R-:W-:Y:S01]  /*21c0*/  MOV R10, UR6 ;  /* 0x00000006000a7c02 */ /* 0x000fe20008000f00 */
        /* <DEDUP_REMOVED lines=8> */
.L_x_1967:
[----:B------:R-:W-:Y:S01]  /*2250*/  CS2R R2, SRZ ;  /* 0x0000000000027805 */ /* 0x000fe2000001ff00 */
[----:B------:R-:W-:Y:S06]  /*2260*/  BRA `(.L_x_1940) ;  /* 0x0000000000147947 */ /* 0x000fec0003800000 */
.L_x_1964:
[----:B------:R-:W2:Y:S02]  /*2270*/  LDG.E.64 R2, desc[UR36][R4.64] ;  /* 0x0000002404027981 */ /* 0x000ea4000c1e1b00 */
[----:B--2---:R-:W0:Y:S01]  /*2280*/  I2F.F64.U64 R2, R2 ;  /* 0x0000000200027312 */ /* 0x004e220000301800 */
[----:B------:R-:W-:Y:S05]  /*2290*/  BRA `(.L_x_1940) ;  /* 0x0000000000087947 */ /* 0x000fea0003800000 */
.L_x_1963:
[----:B------:R-:W2:Y:S02]  /*22a0*/  LDG.E R2, desc[UR36][R4.64] ;  /* 0x0000002404027981 */ /* 0x000ea4000c1e1900 */
[----:B--2---:R-:W0:Y:S02]  /*22b0*/  I2F.F64.U32 R2, R2 ;  /* 0x0000000200027312 */ /* 0x004e240000201800 */
.L_x_1940:
[----:B0-----:R-:W-:Y:S01]  /*22c0*/  IMAD.MOV.U32 R4, RZ, RZ, -0x24b905a1 ;  /* 0xdb46fa5fff047424 */ /* 0x001fe200078e00ff */
[----:B------:R-:W-:Y:S01]  /*22d0*/  UMOV UR4, 0xfba6f279 ;  /* 0xfba6f27900047882 */ /* 0x000fe20000000000 */
[----:B------:R-:W-:Y:S01]  /*22e0*/  IMAD.MOV.U32 R5, RZ, RZ, 0x3d47088f ;  /* 0x3d47088fff057424 */ /* 0x000fe200078e00ff */
[----:B------:R-:W-:Y:S01]  /*22f0*/  UMOV UR5, 0x3cf0679a ;  /* 0x3cf0679a00057882 */ /* 0x000fe20000000000 */
[----:B------:R-:W-:Y:S01]  /*2300*/  UMOV UR6, 0xfefa39ef ;  /* 0xfefa39ef00067882 */ /* 0x000fe20000000000 */
[----:B------:R-:W-:Y:S01]  /*2310*/  UMOV UR7, 0x3fe62e42 ;  /* 0x3fe62e4200077882 */ /* 0x000fe20000000000 */
[----:B------:R-:W-:Y:S01]  /*2320*/  IMAD.MOV.U32 R10, RZ, RZ, -0x7649667 ;  /* 0xf89b6999ff0a7424 */ /* 0x000fe200078e00ff */
[----:B------:R-:W0:Y:S01]  /*2330*/  LDC.U8 R13, c[0x0][0x421] ;  /* 0x00010840ff0d7b82 */ /* 0x000e220000000000 */
[----:B-12-45:R-:W-:Y:S01]  /*2340*/  DFMA R4, |R2|, -UR4, R4 ;  /* 0x8000000402047c2b */ /* 0x036fe20008000204 */
[----:B------:R-:W-:Y:S01]  /*2350*/  UMOV UR4, 0xb976a9b2 ;  /* 0xb976a9b200047882 */ /* 0x000fe20000000000 */
[----:B------:R-:W-:Y:S01]  /*2360*/  UMOV UR5, 0x3d8df9f9 ;  /* 0x3d8df9f900057882 */ /* 0x000fe20000000000 */
[----:B------:R-:W-:-:S05]  /*2370*/  IMAD.MOV.U32 R11, RZ, RZ, 0x3e928a27 ;  /* 0x3e928a27ff0b7424 */ /* 0x000fca00078e00ff */
[----:B------:R-:W-:Y:S01]  /*2380*/  DFMA R4, R4, |R2|, -UR4 ;  /* 0x8000000404047e2b */ /* 0x000fe20008000402 */
[----:B------:R-:W-:Y:S01]  /*2390*/  UMOV UR4, 0x590cc332 ;  /* 0x590cc33200047882 */ /* 0x000fe20000000000 */
[----:B------:R-:W-:-:S06]  /*23a0*/  UMOV UR5, 0x3dc7f1f5 ;  /* 0x3dc7f1f500057882 */ /* 0x000fcc0000000000 */
[----:B------:R-:W-:Y:S01]  /*23b0*/  DFMA R4, R4, |R2|, UR4 ;  /* 0x0000000404047e2b */ /* 0x000fe20008000402 */
[----:B------:R-:W-:Y:S01]  /*23c0*/  UMOV UR4, 0xcd2d56c4 ;  /* 0xcd2d56c400047882 */ /* 0x000fe20000000000 */
[----:B------:R-:W-:-:S06]  /*23d0*/  UMOV UR5, 0x3dfa28a3 ;  /* 0x3dfa28a300057882 */ /* 0x000fcc0000000000 */
        /* <DEDUP_REMOVED lines=60> */
[----:B------:R-:W-:-:S06]  /*27a0*/  DFMA R8, R6, |R2|, |R2| ;  /* 0x400000020608722b */ /* 0x000fcc0000000402 */
[----:B---3--:R-:W1:Y:S02]  /*27b0*/  F2F.F32.F64 R0, R8 ;  /* 0x0000000800007310 */ /* 0x008e640000301000 */
[----:B------:R-:W-:-:S14]  /*27c0*/  DSETP.GEU.AND P0, PT, |R8|, UR4, PT ;  /* 0x0000000408007e2a */ /* 0x000fdc000bf0e200 */
[----:B-1----:R-:W-:-:S04]  /*27d0*/  @!P0 FMUL R0, R0, 1.175494350822287508e-38 ;  /* 0x0080000000008820 */ /* 0x002fc80000400000 */
[----:B------:R-:W-:-:S06]  /*27e0*/  FMUL.FTZ R0, R0, -1.4426950216293334961 ;  /* 0xbfb8aa3b00007820 */ /* 0x000fcc0000410000 */
[----:B------:R-:W1:Y:S02]  /*27f0*/  FRND R0, R0 ;  /* 0x0000000000007307 */ /* 0x000e640000201000 */
[----:B-1----:R-:W-:-:S06]  /*2800*/  FMUL.FTZ R12, R0, 1 ;  /* 0x3f800000000c7820 */ /* 0x002fcc0000410000 */
[----:B------:R-:W1:Y:S08]  /*2810*/  MUFU.EX2 R0, R0 ;  /* 0x0000000000007308 */ /* 0x000e700000000800 */
[----:B------:R1:W2:Y:S02]  /*2820*/  F2F.F64.F32 R4, R12 ;  /* 0x0000000c00047310 */ /* 0x0002a40000201800 */
[----:B-1----:R-:W-:Y:S01]  /*2830*/  FMUL.FTZ R12, R0, 1 ;  /* 0x3f800000000c7820 */ /* 0x002fe20000410000 */
[----:B0-----:R-:W-:-:S04]  /*2840*/  PRMT R0, R13, 0x9910, RZ ;  /* 0x000099100d007816 */ /* 0x001fc800000000ff */
[----:B------:R-:W-:Y:S01]  /*2850*/  ISETP.GT.AND P1, PT, R0, 0x9, PT ;  /* 0x000000090000780c */ /* 0x000fe20003f24270 */
[----:B--2---:R-:W-:Y:S01]  /*2860*/  DFMA R4, -R4, UR6, -R8 ;  /* 0x0000000604047c2b */ /* 0x004fe20008000908 */
[----:B------:R-:W-:Y:S01]  /*2870*/  UMOV UR6, 0xa4741b81 ;  /* 0xa4741b8100067882 */ /* 0x000fe20000000000 */
[----:B------:R-:W-:Y:S01]  /*2880*/  UMOV UR7, 0x3e5ae904 ;  /* 0x3e5ae90400077882 */ /* 0x000fe20000000000 */
[----:B------:R-:W-:-:S05]  /*2890*/  DADD R8, -R8, |R2| ;  /* 0x0000000008087229 */ /* 0x000fca0000000502 */
[----:B------:R-:W-:Y:S01]  /*28a0*/  DFMA R10, R4, UR6, R10 ;  /* 0x00000006040a7c2b */ /* 0x000fe2000800000a */
[----:B------:R-:W-:Y:S01]  /*28b0*/  UMOV UR6, 0x15ff7e07 ;  /* 0x15ff7e0700067882 */ /* 0x000fe20000000000 */
[----:B------:R-:W-:Y:S01]  /*28c0*/  UMOV UR7, 0x3ec71de7 ;  /* 0x3ec71de700077882 */ /* 0x000fe20000000000 */
[----:B------:R-:W-:Y:S01]  /*28d0*/  DFMA R8, R6, |R2|, R8 ;  /* 0x400000020608722b */ /* 0x000fe20000000008 */
[----:B------:R-:W0:Y:S04]  /*28e0*/  F2F.F64.F32 R6, R12 ;  /* 0x0000000c00067310 */ /* 0x000e280000201800 */
[----:B------:R-:W-:Y:S01]  /*28f0*/  DFMA R10, R4, R10, UR6 ;  /* 0x00000006040a7e2b */ /* 0x000fe2000800000a */
[----:B------:R-:W-:Y:S01]  /*2900*/  UMOV UR6, 0x6b0ac45a ;  /* 0x6b0ac45a00067882 */ /* 0x000fe20000000000 */
[----:B------:R-:W-:-:S06]  /*2910*/  UMOV UR7, 0x3efa019a ;  /* 0x3efa019a00077882 */ /* 0x000fcc0000000000 */
        /* <DEDUP_REMOVED lines=20> */
[----:B------:R-:W-:Y:S02]  /*2a60*/  UMOV UR7, 0x4017afb4 ;  /* 0x4017afb400077882 */ /* 0x000fe40000000000 */
[----:B------:R-:W-:-:S04]  /*2a70*/  DSETP.GE.AND P0, PT, |R2|, UR6, PT ;  /* 0x0000000602007e2a */ /* 0x000fc8000bf06200 */
[----:B------:R-:W-:-:S08]  /*2a80*/  DMUL R10, R4, R10 ;  /* 0x0000000a040a7228 */ /* 0x000fd00000000000 */
[----:B------:R-:W-:Y:S02]  /*2a90*/  DFMA R8, R4, R10, -R8 ;  /* 0x0000000a0408722b */ /* 0x000fe40000000808 */
[----:B0-----:R-:W-:-:S06]  /*2aa0*/  DADD R10, -R6, 1 ;  /* 0x3ff00000060a7429 */ /* 0x001fcc0000000100 */
[----:B------:R-:W-:-:S08]  /*2ab0*/  DADD R8, R4, R8 ;  /* 0x0000000004087229 */ /* 0x000fd00000000008 */
[----:B------:R-:W-:-:S10]  /*2ac0*/  DFMA R8, -R8, R6, R10 ;  /* 0x000000060808722b */ /* 0x000fd4000000010a */
[----:B------:R-:W-:Y:S02]  /*2ad0*/  FSEL R5, R9, 1.875, !P0 ;  /* 0x3ff0000009057808 */ /* 0x000fe40004000000 */
[----:B------:R-:W-:Y:S02]  /*2ae0*/  FSEL R4, R8, RZ, !P0 ;  /* 0x000000ff08047208 */ /* 0x000fe40004000000 */
[----:B------:R-:W-:Y:S01]  /*2af0*/  LOP3.LUT R5, R5, 0x80000000, R3, 0xb8, !PT ;  /* 0x8000000005057812 */ /* 0x000fe200078eb803 */
        /* <DEDUP_REMOVED lines=9> */
[----:B------:R-:W0:Y:S02]  /*2b90*/  F2I.F64.TRUNC R5, R4 ;  /* 0x0000000400057311 */ /* 0x000e24000030d100 */
[----:B0-----:R4:W-:Y:S01]  /*2ba0*/  STG.E.U8 desc[UR36][R16.64], R5 ;  /* 0x0000000510007986 */ /* 0x0019e2000c101124 */
[----:B------:R-:W-:Y:S05]  /*2bb0*/  BRA `(.L_x_1973) ;  /* 0x0000000c00b87947 */ /* 0x000fea0003800000 */
.L_x_1971:
[----:B------:R-:W0:Y:S02]  /*2bc0*/  F2I.S64.F64.TRUNC R4, R4 ;  /* 0x0000000400047311 */ /* 0x000e24000030d900 */
[----:B0-----:R-:W-:-:S05]  /*2bd0*/  IMAD.MOV.U32 R3, RZ, RZ, R4 ;  /* 0x000000ffff037224 */ /* 0x001fca00078e0004 */
[----:B------:R3:W-:Y:S01]  /*2be0*/  STG.E.U8 desc[UR36][R16.64], R3 ;  /* 0x0000000310007986 */ /* 0x0007e2000c101124 */
[----:B------:R-:W-:Y:S05]  /*2bf0*/  BRA `(.L_x_1973) ;  /* 0x0000000c00a87947 */ /* 0x000fea0003800000 */
.L_x_1970:
[----:B------:R-:W-:-:S13]  /*2c00*/  ISETP.NE.AND P0, PT, R0, 0x2, PT ;  /* 0x000000020000780c */ /* 0x000fda0003f05270 */
[----:B------:R-:W-:Y:S05]  /*2c10*/  @!P0 BRA `(.L_x_1974) ;  /* 0x0000000000288947 */ /* 0x000fea0003800000 */
[----:B------:R-:W-:-:S13]  /*2c20*/  ISETP.NE.AND P0, PT, R0, 0x3, PT ;  /* 0x000000030000780c */ /* 0x000fda0003f05270 */
[----:B------:R-:W-:Y:S05]  /*2c30*/  @!P0 BRA `(.L_x_1975) ;  /* 0x0000000000148947 */ /* 0x000fea0003800000 */
[----:B------:R-:W-:-:S13]  /*2c40*/  ISETP.NE.AND P0, PT, R0, 0x4, PT ;  /* 0x000000040000780c */ /* 0x000fda0003f05270 */
[----:B------:R-:W-:Y:S05]  /*2c50*/  @P0 BRA `(.L_x_1972) ;  /* 0x0000000c00380947 */ /* 0x000fea0003800000 */
[----:B------:R-:W0:Y:S02]  /*2c60*/  F2I.S64.F64.TRUNC R4, R4 ;  /* 0x0000000400047311 */ /* 0x000e24000030d900 */
[----:B0-----:R0:W-:Y:S01]  /*2c70*/  STG.E.64 desc[UR36][R16.64], R4 ;  /* 0x0000000410007986 */ /* 0x0011e2000c101b24 */
[----:B------:R-:W-:Y:S05]  /*2c80*/  BRA `(.L_x_1973) ;  /* 0x0000000c00847947 */ /* 0x000fea0003800000 */
.L_x_1975:
[----:B------:R-:W0:Y:S02]  /*2c90*/  F2I.F64.TRUNC R5, R4 ;  /* 0x0000000400057311 */ /* 0x000e24000030d100 */
[----:B0-----:R1:W-:Y:S01]  /*2ca0*/  STG.E desc[UR36][R16.64], R5 ;  /* 0x0000000510007986 */ /* 0x0013e2000c101924 */
[----:B------:R-:W-:Y:S05]  /*2cb0*/  BRA `(.L_x_1973) ;  /* 0x0000000c00787947 */ /* 0x000fea0003800000 */
.L_x_1974:
[----:B------:R-:W0:Y:S02]  /*2cc0*/  F2I.F64.TRUNC R5, R4 ;  /* 0x0000000400057311 */ /* 0x000e24000030d100 */
[----:B0-----:R2:W-:Y:S01]  /*2cd0*/  STG.E.U16 desc[UR36][R16.64], R5 ;  /* 0x0000000510007986 */ /* 0x0015e2000c101524 */
[----:B------:R-:W-:Y:S05]  /*2ce0*/  BRA `(.L_x_1973) ;  /* 0x0000000c006c7947 */ /* 0x000fea0003800000 */
.L_x_1969:
[----:B------:R-:W-:-:S13]  /*2cf0*/  ISETP.GT.AND P0, PT, R0, 0x6, PT ;  /* 0x000000060000780c */ /* 0x000fda0003f04270 */
[----:B------:R-:W-:Y:S05]  /*2d00*/  @P0 BRA `(.L_x_1976) ;  /* 0x00000000003c0947 */ /* 0x000fea0003800000 */
[----:B------:R-:W-:-:S13]  /*2d10*/  ISETP.NE.AND P0, PT, R0, 0x5, PT ;  /* 0x000000050000780c */ /* 0x000fda0003f05270 */
[----:B------:R-:W-:Y:S05]  /*2d20*/  @!P0 BRA `(.L_x_1977) ;  /* 0x00000000001c8947 */ /* 0x000fea0003800000 */
[----:B------:R-:W-:-:S13]  /*2d30*/  ISETP.NE.AND P0, PT, R0, 0x6, PT ;  /* 0x000000060000780c */ /* 0x000fda0003f05270 */
[----:B------:R-:W-:Y:S05]  /*2d40*/  @P0 BRA `(.L_x_1972) ;  /* 0x0000000800fc0947 */ /* 0x000fea0003800000 */
[----:B------:R-:W0:Y:S01]  /*2d50*/  F2F.F32.F64 R3, R4 ;  /* 0x0000000400037310 */ /* 0x000e220000301000 */
[----:B------:R-:W-:-:S14]  /*2d60*/  DSETP.GEU.AND P0, PT, |R4|, UR4, PT ;  /* 0x0000000404007e2a */ /* 0x000fdc000bf0e200 */
[----:B0-----:R-:W-:-:S05]  /*2d70*/  @!P0 FMUL R3, R3, 1.175494350822287508e-38 ;  /* 0x0080000003038820 */ /* 0x001fca0000400000 */
[----:B------:R0:W-:Y:S01]  /*2d80*/  STG.E desc[UR36][R16.64], R3 ;  /* 0x0000000310007986 */ /* 0x0001e2000c101924 */
[----:B------:R-:W-:Y:S05]  /*2d90*/  BRA `(.L_x_1973) ;  /* 0x0000000c00407947 */ /* 0x000fea0003800000 */
.L_x_1977:
[----:B------:R-:W0:Y:S01]  /*2da0*/  F2F.F32.F64 R0, R4 ;  /* 0x0000000400007310 */ /* 0x000e220000301000 */
[----:B------:R-:W-:-:S14]  /*2db0*/  DSETP.GEU.AND P0, PT, |R4|, UR4, PT ;  /* 0x0000000404007e2a */ /* 0x000fdc000bf0e200 */
[----:B0-----:R-:W-:-:S05]  /*2dc0*/  @!P0 FMUL R0, R0, 1.175494350822287508e-38 ;  /* 0x0080000000008820 */ /* 0x001fca0000400000 */
[----:B------:R-:W-:-:S05]  /*2dd0*/  F2FP.F16.F32.PACK_AB R0, RZ, R0 ;  /* 0x00000000ff00723e */ /* 0x000fca00000000ff */
[----:B------:R0:W-:Y:S01]  /*2de0*/  STG.E.U16 desc[UR36][R16.64], R0 ;  /* 0x0000000010007986 */ /* 0x0001e2000c101524 */
[----:B------:R-:W-:Y:S05]  /*2df0*/  BRA `(.L_x_1973) ;  /* 0x0000000c00287947 */ /* 0x000fea0003800000 */
.L_x_1976:
[----:B------:R-:W-:-:S13]  /*2e00*/  ISETP.NE.AND P0, PT, R0, 0x7, PT ;  /* 0x000000070000780c */ /* 0x000fda0003f05270 */
[----:B------:R-:W-:Y:S05]  /*2e10*/  @!P0 BRA `(.L_x_1978) ;  /* 0x0000000000448947 */ /* 0x000fea0003800000 */
[----:B------:R-:W-:-:S13]  /*2e20*/  ISETP.NE.AND P0, PT, R0, 0x8, PT ;  /* 0x000000080000780c */ /* 0x000fda0003f05270 */
[----:B------:R-:W-:Y:S05]  /*2e30*/  @!P0 BRA `(.L_x_1979) ;  /* 0x0000000000208947 */ /* 0x000fea0003800000 */
[----:B------:R-:W-:-:S13]  /*2e40*/  ISETP.NE.AND P0, PT, R0, 0x9, PT ;  /* 0x000000090000780c */ /* 0x000fda0003f05270 */
[----:B------:R-:W-:Y:S05]  /*2e50*/  @P0 BRA `(.L_x_1972) ;  /* 0x0000000800b80947 */ /* 0x000fea0003800000 */
[----:B------:R-:W0:Y:S01]  /*2e60*/  F2F.F32.F64 R2, R4 ;  /* 0x0000000400027310 */ /* 0x000e220000301000 */
[----:B------:R-:W-:Y:S01]  /*2e70*/  DSETP.GEU.AND P0, PT, |R4|, UR4, PT ;  /* 0x0000000404007e2a */ /* 0x000fe2000bf0e200 */
[----:B------:R-:W-:-:S13]  /*2e80*/  IMAD.MOV.U32 R3, RZ, RZ, RZ ;  /* 0x000000ffff037224 */ /* 0x000fda00078e00ff */
[----:B0-----:R-:W-:-:S05]  /*2e90*/  @!P0 FMUL R2, R2, 1.175494350822287508e-38 ;  /* 0x0080000002028820 */ /* 0x001fca0000400000 */
[----:B------:R0:W-:Y:S01]  /*2ea0*/  STG.E.64 desc[UR36][R16.64], R2 ;  /* 0x0000000210007986 */ /* 0x0001e2000c101b24 */
[----:B------:R-:W-:Y:S05]  /*2eb0*/  BRA `(.L_x_1973) ;  /* 0x0000000800f87947 */ /* 0x000fea0003800000 */
.L_x_1979:
[----:B------:R-:W0:Y:S01]  /*2ec0*/  F2F.F32.F64 R0, R4 ;  /* 0x0000000400007310 */ /* 0x000e220000301000 */
[----:B------:R-:W-:-:S14]  /*2ed0*/  DSETP.GEU.AND P0, PT, |R4|, UR4, PT ;  /* 0x0000000404007e2a */ /* 0x000fdc000bf0e200 */
[----:B0-----:R-:W-:-:S05]  /*2ee0*/  @!P0 FMUL R0, R0, 1.175494350822287508e-38 ;  /* 0x0080000000008820 */ /* 0x001fca0000400000 */
[----:B------:R-:W-:-:S04]  /*2ef0*/  F2FP.F16.F32.PACK_AB R3, RZ, R0 ;  /* 0x00000000ff03723e */ /* 0x000fc800000000ff */
[----:B------:R-:W-:-:S05]  /*2f00*/  PRMT R3, R3, 0x5410, RZ ;  /* 0x0000541003037816 */ /* 0x000fca00000000ff */
[----:B------:R0:W-:Y:S01]  /*2f10*/  STG.E desc[UR36][R16.64], R3 ;  /* 0x0000000310007986 */ /* 0x0001e2000c101924 */
[----:B------:R-:W-:Y:S05]  /*2f20*/  BRA `(.L_x_1973) ;  /* 0x0000000800dc7947 */ /* 0x000fea0003800000 */
.L_x_1978:
[----:B------:R0:W-:Y:S01]  /*2f30*/  STG.E.64 desc[UR36][R16.64], R4 ;  /* 0x0000000410007986 */ /* 0x0001e2000c101b24 */
[----:B------:R-:W-:Y:S05]  /*2f40*/  BRA `(.L_x_1973) ;  /* 0x0000000800d47947 */ /* 0x000fea0003800000 */
.L_x_1968:
        /* <DEDUP_REMOVED lines=8> */
[----:B------:R-:W-:-:S06]  /*2fd0*/  DSETP.NEU.AND P0, PT, R4, RZ, PT ;  /* 0x000000ff0400722a */ /* 0x000fcc0003f0d000 */
[----:B------:R-:W-:-:S05]  /*2fe0*/  SEL R3, RZ, 0x1, !P0 ;  /* 0x00000001ff037807 */ /* 0x000fca0004000000 */
[----:B------:R0:W-:Y:S01]  /*2ff0*/  STG.E.U8 desc[UR36][R16.64], R3 ;  /* 0x0000000310007986 */ /* 0x0001e2000c101124 */
[----:B------:R-:W-:Y:S05]  /*3000*/  BRA `(.L_x_1973) ;  /* 0x0000000800a47947 */ /* 0x000fea0003800000 */
.L_x_1982:
[----:B------:R-:W-:-:S05]  /*3010*/  CS2R R6, SRZ ;  /* 0x0000000000067805 */ /* 0x000fca000001ff00 */
[----:B------:R0:W-:Y:S01]  /*3020*/  STG.E.128 desc[UR36][R16.64], R4 ;  /* 0x0000000410007986 */ /* 0x0001e2000c101d24 */
[----:B------:R-:W-:Y:S05]  /*3030*/  BRA `(.L_x_1973) ;  /* 0x0000000800987947 */ /* 0x000fea0003800000 */
.L_x_1981:
        /* <DEDUP_REMOVED lines=8> */
[----:B------:R-:W-:-:S13]  /*30c0*/  BSSY B0, `(.L_x_1985) ;  /* 0x000000f000007945 */ /* 0x000fda0003800000 */
[----:B0-----:R-:W-:-:S05]  /*30d0*/  @!P0 FMUL R7, R7, 1.175494350822287508e-38 ;  /* 0x0080000007078820 */ /* 0x001fca0000400000 */
        /* <DEDUP_REMOVED lines=11> */
[----:B------:R-:W-:Y:S02]  /*3190*/  @P0 SHF.R.U32.HI R0, RZ, 0x14, R0 ;  /* 0x00000014ff000819 */ /* 0x000fe40000011600 */
[----:B------:R-:W-:-:S07]  /*31a0*/  @!P0 IADD3 R0, R2, -0x46800000, RZ ;  /* 0xb980000002008810 */ /* 0x000fce0007ffe0ff */
.L_x_1986:
[----:B------:R-:W-:Y:S05]  /*31b0*/  BSYNC B0 ;  /* 0x0000000000007941 */ /* 0x000fea0003800000 */
.L_x_1985:
[----:B------:R-:W-:-:S05]  /*31c0*/  LOP3.LUT R3, R0, R3, RZ, 0xfc, !PT ;  /* 0x0000000300037212 */ /* 0x000fca00078efcff */
[----:B------:R0:W-:Y:S01]  /*31d0*/  STG.E.U8 desc[UR36][R16.64], R3 ;  /* 0x0000000310007986 */ /* 0x0001e2000c101124 */
[----:B------:R-:W-:Y:S05]  /*31e0*/  BRA `(.L_x_1973) ;  /* 0x00000008002c7947 */ /* 0x000fea0003800000 */
.L_x_1984:
[----:B------:R-:W0:Y:S01]  /*31f0*/  F2F.F32.F64 R3, R4 ;  /* 0x0000000400037310 */ /* 0x000e220000301000 */
[----:B------:R-:W-:Y:S01]  /*3200*/  DSETP.GEU.AND P0, PT, |R4|, UR4, PT ;  /* 0x0000000404007e2a */ /* 0x000fe2000bf0e200 */
[----:B------:R-:W-:-:S13]  /*3210*/  BSSY B0, `(.L_x_1987) ;  /* 0x0000010000007945 */ /* 0x000fda0003800000 */
[----:B0-----:R-:W-:-:S05]  /*3220*/  @!P0 FMUL R3, R3, 1.175494350822287508e-38 ;  /* 0x0080000003038820 */ /* 0x001fca0000400000 */
        /* <DEDUP_REMOVED lines=11> */
.L_x_1988:
[----:B------:R-:W-:Y:S01]  /*32e0*/  IMAD.MOV.U32 R0, RZ, RZ, 0x7f ;  /* 0x0000007fff007424 */ /* 0x000fe200078e00ff */
[----:B------:R-:W-:-:S04]  /*32f0*/  ISETP.GT.U32.AND P0, PT, R2, 0x7f800000, PT ;  /* 0x7f8000000200780c */ /* 0x000fc80003f04070 */
[----:B------:R-:W-:-:S09]  /*3300*/  SEL R0, R0, 0x7c, P0 ;  /* 0x0000007c00007807 */ /* 0x000fd20000000000 */
.L_x_1989:
[----:B------:R-:W-:Y:S05]  /*3310*/  BSYNC B0 ;  /* 0x0000000000007941 */ /* 0x000fea0003800000 */
.L_x_1987:
[----:B------:R-:W-:-:S04]  /*3320*/  LOP3.LUT R2, R3, 0x80000000, RZ, 0xc0, !PT ;  /* 0x8000000003027812 */ /* 0x000fc800078ec0ff */
[----:B------:R-:W-:-:S04]  /*3330*/  SHF.R.U32.HI R3, RZ, 0x18, R2 ;  /* 0x00000018ff037819 */ /* 0x000fc80000011602 */
[----:B------:R-:W-:-:S05]  /*3340*/  LOP3.LUT R3, R0, R3, RZ, 0xfc, !PT ;  /* 0x0000000300037212 */ /* 0x000fca00078efcff */
[----:B------:R0:W-:Y:S01]  /*3350*/  STG.E.U8 desc[UR36][R16.64], R3 ;  /* 0x0000000310007986 */ /* 0x0001e2000c101124 */
[----:B------:R-:W-:Y:S05]  /*3360*/  BRA `(.L_x_1973) ;  /* 0x0000000400cc7947 */ /* 0x000fea0003800000 */
.L_x_1983:
[----:B------:R-:W0:Y:S01]  /*3370*/  F2F.F32.F64 R0, R4 ;  /* 0x0000000400007310 */ /* 0x000e220000301000 */
[----:B------:R-:W-:-:S14]  /*3380*/  DSETP.GEU.AND P0, PT, |R4|, UR4, PT ;  /* 0x0000000404007e2a */ /* 0x000fdc000bf0e200 */
[----:B0-----:R-:W-:-:S05]  /*3390*/  @!P0 FMUL R0, R0, 1.175494350822287508e-38 ;  /* 0x0080000000008820 */ /* 0x001fca0000400000 */
[----:B------:R-:W-:-:S05]  /*33a0*/  F2FP.BF16.F32.PACK_AB R0, RZ, R0 ;  /* 0x00000000ff00723e */ /* 0x000fca00000010ff */
[----:B------:R0:W-:Y:S01]  /*33b0*/  STG.E.U16 desc[UR36][R16.64], R0 ;  /* 0x0000000010007986 */ /* 0x0001e2000c101524 */
[----:B------:R-:W-:Y:S05]  /*33c0*/  BRA `(.L_x_1973) ;  /* 0x0000000400b47947 */ /* 0x000fea0003800000 */
.L_x_1980:
        /* <DEDUP_REMOVED lines=8> */
[----:B------:R-:W0:Y:S02]  /*3450*/  F2I.U32.F64.TRUNC R5, R4 ;  /* 0x0000000400057311 */ /* 0x000e24000030d000 */
[----:B0-----:R0:W-:Y:S01]  /*3460*/  STG.E.U16 desc[UR36][R16.64], R5 ;  /* 0x0000000510007986 */ /* 0x0011e2000c101524 */
[----:B------:R-:W-:Y:S05]  /*3470*/  BRA `(.L_x_1973) ;  /* 0x0000000400887947 */ /* 0x000fea0003800000 */
.L_x_1992:
[----:B------:R-:W0:Y:S01]  /*3480*/  F2F.F32.F64 R3, R4 ;  /* 0x0000000400037310 */ /* 0x000e220000301000 */
[----:B------:R-:W-:Y:S01]  /*3490*/  DSETP.GEU.AND P0, PT, |R4|, UR4, PT ;  /* 0x0000000404007e2a */ /* 0x000fe2000bf0e200 */
[----:B------:R-:W-:Y:S01]  /*34a0*/  BSSY B0, `(.L_x_1993) ;  /* 0x0000015000007945 */ /* 0x000fe20003800000 */
[----:B------:R-:W-:-:S12]  /*34b0*/  IMAD.MOV.U32 R8, RZ, RZ, 0x80 ;  /* 0x00000080ff087424 */ /* 0x000fd800078e00ff */
[----:B0-----:R-:W-:-:S05]  /*34c0*/  @!P0 FMUL R3, R3, 1.175494350822287508e-38 ;  /* 0x0080000003038820 */ /* 0x001fca0000400000 */
        /* <DEDUP_REMOVED lines=14> */
.L_x_1995:
[----:B------:R-:W-:-:S04]  /*35b0*/  LOP3.LUT R2, R3, 0x80000000, RZ, 0xc0, !PT ;  /* 0x8000000003027812 */ /* 0x000fc800078ec0ff */
[----:B------:R-:W-:-:S04]  /*35c0*/  SHF.R.U32.HI R3, RZ, 0x18, R2 ;  /* 0x00000018ff037819 */ /* 0x000fc80000011602 */
[----:B------:R-:W-:-:S04]  /*35d0*/  LOP3.LUT R0, R0, R3, RZ, 0xfc, !PT ;  /* 0x0000000300007212 */ /* 0x000fc800078efcff */
[----:B------:R-:W-:-:S07]  /*35e0*/  PRMT R8, R0, 0x7610, R8 ;  /* 0x0000761000087816 */ /* 0x000fce0000000008 */
.L_x_1994:
[----:B------:R-:W-:Y:S05]  /*35f0*/  BSYNC B0 ;  /* 0x0000000000007941 */ /* 0x000fea0003800000 */
.L_x_1993:
[----:B------:R0:W-:Y:S01]  /*3600*/  STG.E.U8 desc[UR36][R16.64], R8 ;  /* 0x0000000810007986 */ /* 0x0001e2000c101124 */
[----:B------:R-:W-:Y:S05]  /*3610*/  BRA `(.L_x_1973) ;  /* 0x0000000400207947 */ /* 0x000fea0003800000 */
.L_x_1991:
        /* <DEDUP_REMOVED lines=19> */
.L_x_1998:
[----:B------:R-:W-:-:S04]  /*3750*/  LOP3.LUT R2, R3, 0x80000000, RZ, 0xc0, !PT ;  /* 0x8000000003027812 */ /* 0x000fc800078ec0ff */
[----:B------:R-:W-:-:S04]  /*3760*/  SHF.R.U32.HI R3, RZ, 0x18, R2 ;  /* 0x00000018ff037819 */ /* 0x000fc80000011602 */
[----:B------:R-:W-:-:S04]  /*3770*/  LOP3.LUT R0, R0, R3, RZ, 0xfc, !PT ;  /* 0x0000000300007212 */ /* 0x000fc800078efcff */
[----:B------:R-:W-:-:S07]  /*3780*/  PRMT R8, R0, 0x7610, R8 ;  /* 0x0000761000087816 */ /* 0x000fce0000000008 */
.L_x_1997:
[----:B------:R-:W-:Y:S05]  /*3790*/  BSYNC B0 ;  /* 0x0000000000007941 */ /* 0x000fea0003800000 */
.L_x_1996:
[----:B------:R0:W-:Y:S01]  /*37a0*/  STG.E.U8 desc[UR36][R16.64], R8 ;  /* 0x0000000810007986 */ /* 0x0001e2000c101124 */
[----:B------:R-:W-:Y:S05]  /*37b0*/  BRA `(.L_x_1973) ;  /* 0x0000000000b87947 */ /* 0x000fea0003800000 */
.L_x_1990:
[----:B------:R-:W-:-:S13]  /*37c0*/  ISETP.NE.AND P0, PT, R0, 0x1c, PT ;  /* 0x0000001c0000780c */ /* 0x000fda0003f05270 */
[----:B------:R-:W-:Y:S05]  /*37d0*/  @!P0 BRA `(.L_x_1999) ;  /* 0x0000000000a88947 */ /* 0x000fea0003800000 */
[----:B------:R-:W-:-:S13]  /*37e0*/  ISETP.NE.AND P0, PT, R0, 0x1d, PT ;  /* 0x0000001d0000780c */ /* 0x000fda0003f05270 */
[----:B------:R-:W-:Y:S05]  /*37f0*/  @!P0 BRA `(.L_x_2000) ;  /* 0x0000000000948947 */ /* 0x000fea0003800000 */
[----:B------:R-:W-:-:S13]  /*3800*/  ISETP.NE.AND P0, PT, R0, 0x2c, PT ;  /* 0x0000002c0000780c */ /* 0x000fda0003f05270 */
[----:B------:R-:W-:Y:S05]  /*3810*/  @P0 BRA `(.L_x_1972) ;  /* 0x0000000000480947 */ /* 0x000fea0003800000 */
[----:B------:R-:W0:Y:S01]  /*3820*/  F2F.F32.F64 R6, R4 ;  /* 0x0000000400067310 */ /* 0x000e220000301000 */
[----:B------:R-:W-:-:S14]  /*3830*/  DSETP.GEU.AND P0, PT, |R4|, UR4, PT ;  /* 0x0000000404007e2a */ /* 0x000fdc000bf0e200 */
[----:B0-----:R-:W-:-:S05]  /*3840*/  @!P0 FMUL R6, R6, 1.175494350822287508e-38 ;  /* 0x0080000006068820 */ /* 0x001fca0000400000 */
        /* <DEDUP_REMOVED lines=15> */
.L_x_1972:
[----:B------:R-:W-:Y:S01]  /*3940*/  MOV R0, 0x0 ;  /* 0x0000000000007802 */ /* 0x000fe20000000f00 */
[----:B------:R-:W-:Y:S01]  /*3950*/  ULDC.64 UR4, c[0x4][0x128] ;  /* 0x01004a0000047ab9 */ /* 0x000fe20000000a00 */
[----:B------:R-:W-:Y:S01]  /*3960*/  ULDC.64 UR6, c[0x4][0x130] ;  /* 0x01004c0000067ab9 */ /* 0x000fe20000000a00 */
[----:B------:R-:W-:Y:S01]  /*3970*/  IMAD.U32 R4, RZ, RZ, UR4 ;  /* 0x00000004ff047e24 */ /* 0x000fe2000f8e00ff */
[----:B------:R0:W1:Y:S01]  /*3980*/  LDC.64 R2, c[0x4][R0] ;  /* 0x0100000000027b82 */ /* 0x0000620000000a00 */
[----:B------:R-:W-:Y:S01]  /*3990*/  IMAD.U32 R5, RZ, RZ, UR5 ;  /* 0x00000005ff057e24 */ /* 0x000fe2000f8e00ff */
[----:B------:R-:W-:Y:S01]  /*39a0*/  ULDC.64 UR4, c[0x4][0x10] ;  /* 0x0100040000047ab9 */ /* 0x000fe20000000a00 */
[----:B------:R-:W-:Y:S01]  /*39b0*/  IMAD.U32 R6, RZ, RZ, UR6 ;  /* 0x00000006ff067e24 */ /* 0x000fe2000f8e00ff */
[----:B------:R-:W-:Y:S01]  /*39c0*/  MOV R7, UR7 ;  /* 0x0000000700077c02 */ /* 0x000fe20008000f00 */
[----:B------:R-:W-:Y:S02]  /*39d0*/  IMAD.U32 R10, RZ, RZ, UR4 ;  /* 0x00000004ff0a7e24 */ /* 0x000fe4000f8e00ff */
[----:B------:R-:W-:-:S02]  /*39e0*/  IMAD.U32 R11, RZ, RZ, UR5 ;  /* 0x00000005ff0b7e24 */ /* 0x000fc4000f8e00ff */
[----:B------:R-:W-:Y:S02]  /*39f0*/  IMAD.MOV.U32 R8, RZ, RZ, 0x65 ;  /* 0x00000065ff087424 */ /* 0x000fe400078e00ff */
[----:B------:R-:W-:Y:S02]  /*3a00*/  IMAD.MOV.U32 R12, RZ, RZ, 0x1 ;  /* 0x00000001ff0c7424 */ /* 0x000fe400078e00ff */
[----:B0-----:R-:W-:-:S07]  /*3a10*/  IMAD.MOV.U32 R13, RZ, RZ, RZ ;  /* 0x000000ffff0d7224 */ /* 0x001fce00078e00ff */
[----:B------:R-:W-:-:S07]  /*3a20*/  LEPC R20, `(.L_x_2001) ;  /* 0x000000001014794e */ /* 0x000fce0000000000 */
[----:B-1----:R-:W-:Y:S05]  /*3a30*/  CALL.ABS.NOINC R2 ;  /* 0x0000000002007343 */ /* 0x002fea0003c00000 */
.L_x_2001:
[----:B------:R-:W-:Y:S05]  /*3a40*/  BRA `(.L_x_1973) ;  /* 0x0000000000147947 */ /* 0x000fea0003800000 */
.L_x_2000:
[----:B------:R-:W0:Y:S02]  /*3a50*/  F2I.U64.F64.TRUNC R4, R4 ;  /* 0x0000000400047311 */ /* 0x000e24000030d800 */
[----:B0-----:R0:W-:Y:S01]  /*3a60*/  STG.E.64 desc[UR36][R16.64], R4 ;  /* 0x0000000410007986 */ /* 0x0011e2000c101b24 */
[----:B------:R-:W-:Y:S05]  /*3a70*/  BRA `(.L_x_1973) ;  /* 0x0000000000087947 */ /* 0x000fea0003800000 */
.L_x_1999:
[----:B------:R-:W0:Y:S02]  /*3a80*/  F2I.U32.F64.TRUNC R5, R4 ;  /* 0x0000000400057311 */ /* 0x000e24000030d000 */
[----:B0-----:R0:W-:Y:S02]  /*3a90*/  STG.E desc[UR36][R16.64], R5 ;  /* 0x0000000510007986 */ /* 0x0011e4000c101924 */
.L_x_1973:
[----:B0-----:R-:W0:Y:S01]  /*3aa0*/  S2R R0, SR_CTAID.X ;  /* 0x0000000000007919 */ /* 0x001e220000002500 */
[----:B---3--:R-:W0:Y:S02]  /*3ab0*/  S2R R3, SR_TID.X ;  /* 0x0000000000037919 */ /* 0x008e240000002100 */
[----:B0-----:R-:W-:-:S04]  /*3ac0*/  IMAD R0, R0, 0x200, R3 ;  /* 0x0000020000007824 */ /* 0x001fc800078e0203 */
[----:B------:R-:W-:-:S07]  /*3ad0*/  VIADD R19, R0, 0x80 ;  /* 0x0000008000137836 */ /* 0x000fce0000000000 */
.L_x_1933:
[----:B------:R-:W-:Y:S05]  /*3ae0*/  BSYNC B6 ;  /* 0x0000000000067941 */ /* 0x000fea0003800000 */
.L_x_1932:
[----:B------:R-:W-:Y:S01]  /*3af0*/  ULDC UR4, c[0x0][0x210] ;  /* 0x0000840000047ab9 */ /* 0x000fe20000000800 */
[----:B------:R-:W-:Y:S01]  /*3b00*/  BSSY B6, `(.L_x_2002) ;  /* 0x00003a5000067945 */ /* 0x000fe20003800000 */
[----:B------:R-:W-:-:S13]  /*3b10*/  ISETP.GE.AND P0, PT, R19, UR4, PT ;  /* 0x0000000413007c0c */ /* 0x000fda000bf06270 */
[----:B------:R-:W-:Y:S05]  /*3b20*/  @P0 BRA `(.L_x_2003) ;  /* 0x0000003800880947 */ /* 0x000fea0003800000 */
[----:B------:R-:W0:Y:S01]  /*3b30*/  LDC R6, c[0x0][0x218] ;  /* 0x00008600ff067b82 */ /* 0x000e220000000800 */
[----:B------:R-:W-:Y:S02]  /*3b40*/  IMAD.MOV.U32 R0, RZ, RZ, RZ ;  /* 0x000000ffff007224 */ /* 0x000fe400078e00ff */
[----:B-12-4-:R-:W-:Y:S01]  /*3b50*/  IMAD.MOV.U32 R16, RZ, RZ, RZ ;  /* 0x000000ffff107224 */ /* 0x016fe200078e00ff */
        /* <DEDUP_REMOVED lines=300> */
.L_x_2004:
[----:B------:R-:W0:Y:S01]  /*4e20*/  LDC.U8 R3, c[0x0][0x422] ;  /* 0x00010880ff037b82 */ /* 0x000e220000000000 */
[----:B------:R-:W-:Y:S01]  /*4e30*/  ULDC.64 UR6, c[0x0][0x418] ;  /* 0x0001060000067ab9 */ /* 0x000fe20000000a00 */
[----:B------:R-:W-:Y:S01]  /*4e40*/  ULDC.64 UR4, c[0x0][0x410] ;  /* 0x0001040000047ab9 */ /* 0x000fe20000000a00 */
[----:B------:R-:W-:Y:S02]  /*4e50*/  IADD3 R4, P1, R0, UR6, RZ ;  /* 0x0000000600047c10 */ /* 0x000fe4000ff3e0ff */
[----:B------:R-:W-:-:S03]  /*4e60*/  IADD3 R16, P0, R16, UR4, RZ ;  /* 0x0000000410107c10 */ /* 0x000fc6000ff1e0ff */
[----:B------:R-:W-:Y:S01]  /*4e70*/  IMAD.X R5, RZ, RZ, UR7, P1 ;  /* 0x00000007ff057e24 */ /* 0x000fe200088e06ff */
[----:B------:R-:W-:Y:S02]  /*4e80*/  IADD3.X R17, RZ, UR5, RZ, P0, !PT ;  /* 0x00000005ff117c10 */ /* 0x000fe400087fe4ff */
        /* <DEDUP_REMOVED lines=14> */
.L_x_2008:
[----:B------:R-:W2:Y:S02]  /*4f70*/  LDG.E.U8 R2, desc[UR36][R4.64] ;  /* 0x0000002404027981 */ /* 0x000ea4000c1e1100 */
[----:B--2---:R-:W0:Y:S01]  /*4f80*/  I2F.F64.U16 R2, R2 ;  /* 0x0000000200027312 */ /* 0x004e220000101800 */
[----:B------:R-:W-:Y:S05]  /*4f90*/  BRA `(.L_x_2010) ;  /* 0x0000000c00707947 */ /* 0x000fea0003800000 */
.L_x_2007:
        /* <DEDUP_REMOVED lines=9> */
.L_x_2012:
[----:B------:R-:W2:Y:S02]  /*5030*/  LDG.E R2, desc[UR36][R4.64] ;  /* 0x0000002404027981 */ /* 0x000ea4000c1e1900 */
[----:B--2---:R-:W0:Y:S01]  /*5040*/  I2F.F64 R2, R2 ;  /* 0x0000000200027312 */ /* 0x004e220000201c00 */
[----:B------:R-:W-:Y:S05]  /*5050*/  BRA `(.L_x_2010) ;  /* 0x0000000c00407947 */ /* 0x000fea0003800000 */
.L_x_2011:
[----:B------:R-:W2:Y:S02]  /*5060*/  LDG.E.U16 R2, desc[UR36][R4.64] ;  /* 0x0000002404027981 */ /* 0x000ea4000c1e1500 */
[----:B--2---:R-:W0:Y:S01]  /*5070*/  I2F.F64.S16 R2, R2 ;  /* 0x0000000200027312 */ /* 0x004e220000101c00 */
[----:B------:R-:W-:Y:S05]  /*5080*/  BRA `(.L_x_2010) ;  /* 0x0000000c00347947 */ /* 0x000fea0003800000 */
.L_x_2006:
        /* <DEDUP_REMOVED lines=10> */
.L_x_2014:
[----:B------:R-:W2:Y:S02]  /*5130*/  LDG.E.U16 R0, desc[UR36][R4.64] ;  /* 0x0000002404007981 */ /* 0x000ea4000c1e1500 */
[----:B--2---:R-:W-:-:S05]  /*5140*/  HADD2.F32 R0, -RZ, R0.H0_H0 ;  /* 0x20000000ff007230 */ /* 0x004fca0000004100 */
[----:B------:R-:W-:-:S04]  /*5150*/  FMUL.FTZ R0, R0, 1 ;  /* 0x3f80000000007820 */ /* 0x000fc80000410000 */
[----:B------:R0:W1:Y:S01]  /*5160*/  F2F.F64.F32 R2, R0 ;  /* 0x0000000000027310 */ /* 0x0000620000201800 */
[----:B------:R-:W-:Y:S05]  /*5170*/  BRA `(.L_x_2010) ;  /* 0x0000000800f87947 */ /* 0x000fea0003800000 */
.L_x_2013:
        /* <DEDUP_REMOVED lines=10> */
.L_x_2016:
[----:B------:R-:W2:Y:S02]  /*5220*/  LDG.E.U16 R4, desc[UR36][R4.64] ;  /* 0x0000002404047981 */ /* 0x000ea4000c1e1500 */
[----:B--2---:R-:W-:-:S05]  /*5230*/  HADD2.F32 R0, -RZ, R4.H0_H0 ;  /* 0x20000004ff007230 */ /* 0x004fca0000004100 */
[----:B------:R-:W-:-:S04]  /*5240*/  FMUL.FTZ R0, R0, 1 ;  /* 0x3f80000000007820 */ /* 0x000fc80000410000 */
[----:B------:R0:W1:Y:S01]  /*5250*/  F2F.F64.F32 R2, R0 ;  /* 0x0000000000027310 */ /* 0x0000620000201800 */
[----:B------:R-:W-:Y:S05]  /*5260*/  BRA `(.L_x_2010) ;  /* 0x0000000800bc7947 */ /* 0x000fea0003800000 */
.L_x_2015:
[----:B------:R0:W5:Y:S01]  /*5270*/  LDG.E.64 R2, desc[UR36][R4.64] ;  /* 0x0000002404027981 */ /* 0x000162000c1e1b00 */
[----:B------:R-:W-:Y:S05]  /*5280*/  BRA `(.L_x_2010) ;  /* 0x0000000800b47947 */ /* 0x000fea0003800000 */
.L_x_2005:
        /* <DEDUP_REMOVED lines=13> */
.L_x_2019:
[----:B------:R0:W5:Y:S01]  /*5360*/  LDG.E.64 R2, desc[UR36][R4.64] ;  /* 0x0000002404027981 */ /* 0x000162000c1e1b00 */
[----:B------:R-:W-:Y:S05]  /*5370*/  BRA `(.L_x_2010) ;  /* 0x0000000800787947 */ /* 0x000fea0003800000 */
.L_x_2018:
        /* <DEDUP_REMOVED lines=28> */
.L_x_2021:
        /* <DEDUP_REMOVED lines=15> */
.L_x_2020:
[----:B------:R-:W2:Y:S02]  /*5630*/  LDG.E.U16 R0, desc[UR36][R4.64] ;  /* 0x0000002404007981 */ /* 0x000ea4000c1e1500 */
[----:B--2---:R-:W-:-:S05]  /*5640*/  SHF.L.U32 R0, R0, 0x10, RZ ;  /* 0x0000001000007819 */ /* 0x004fca00000006ff */
[----:B------:R-:W-:-:S04]  /*5650*/  FMUL.FTZ R0, R0, 1 ;  /* 0x3f80000000007820 */ /* 0x000fc80000410000 */
[----:B------:R0:W1:Y:S01]  /*5660*/  F2F.F64.F32 R2, R0 ;  /* 0x0000000000027310 */ /* 0x0000620000201800 */
[----:B------:R-:W-:Y:S05]  /*5670*/  BRA `(.L_x_2010) ;  /* 0x0000000400b87947 */ /* 0x000fea0003800000 */
.L_x_2017:
        /* <DEDUP_REMOVED lines=11> */
.L_x_2024:
        /* <DEDUP_REMOVED lines=21> */
.L_x_2028:
[----:B------:R-:W-:Y:S05]  /*5880*/  BSYNC B1 ;  /* 0x0000000000017941 */ /* 0x000fea0003800000 */
.L_x_2027:
[----:B------:R-:W-:Y:S01]  /*5890*/  LEA R3, R0, 0x3b800000, 0x17 ;  /* 0x3b80000000037811 */ /* 0x000fe200078eb8ff */
[----:B------:R-:W-:-:S05]  /*58a0*/  IMAD.SHL.U32 R0, R2, 0x100000, RZ ;  /* 0x0010000002007824 */ /* 0x000fca00078e00ff */
[----:B------:R-:W-:-:S07]  /*58b0*/  LOP3.LUT R0, R3, R0, R4, 0xfe, !PT ;  /* 0x0000000003007212 */ /* 0x000fce00078efe04 */
.L_x_2026:
[----:B------:R-:W-:Y:S05]  /*58c0*/  BSYNC B0 ;  /* 0x0000000000007941 */ /* 0x000fea0003800000 */
.L_x_2025:
[----:B------:R-:W-:-:S04]  /*58d0*/  FMUL.FTZ R0, R0, 1 ;  /* 0x3f80000000007820 */ /* 0x000fc80000410000 */
[----:B------:R1:W2:Y:S01]  /*58e0*/  F2F.F64.F32 R2, R0 ;  /* 0x0000000000027310 */ /* 0x0002a20000201800 */
[----:B------:R-:W-:Y:S05]  /*58f0*/  BRA `(.L_x_2010) ;  /* 0x0000000400187947 */ /* 0x000fea0003800000 */
.L_x_2023:
        /* <DEDUP_REMOVED lines=21> */
.L_x_2032:
[----:B------:R-:W-:Y:S05]  /*5a50*/  BSYNC B1 ;  /* 0x0000000000017941 */ /* 0x000fea0003800000 */
.L_x_2031:
[----:B------:R-:W-:Y:S01]  /*5a60*/  LEA R3, R0, 0x37800000, 0x17 ;  /* 0x3780000000037811 */ /* 0x000fe200078eb8ff */
[----:B------:R-:W-:-:S05]  /*5a70*/  IMAD.SHL.U32 R0, R2, 0x200000, RZ ;  /* 0x0020000002007824 */ /* 0x000fca00078e00ff */
[----:B------:R-:W-:-:S07]  /*5a80*/  LOP3.LUT R0, R3, R0, R4, 0xfe, !PT ;  /* 0x0000000003007212 */ /* 0x000fce00078efe04 */
.L_x_2030:
[----:B------:R-:W-:Y:S05]  /*5a90*/  BSYNC B0 ;  /* 0x0000000000007941 */ /* 0x000fea0003800000 */
.L_x_2029:
[----:B------:R-:W-:-:S04]  /*5aa0*/  FMUL.FTZ R0, R0, 1 ;  /* 0x3f80000000007820 */ /* 0x000fc80000410000 */
[----:B------:R3:W4:Y:S01]  /*5ab0*/  F2F.F64.F32 R2, R0 ;  /* 0x0000000000027310 */ /* 0x0007220000201800 */
[----:B------:R-:W-:Y:S05]  /*5ac0*/  BRA `(.L_x_2010) ;  /* 0x0000000000a47947 */ /* 0x000fea0003800000 */
.L_x_2022:
        /* <DEDUP_REMOVED lines=12> */
[----:B------:R-:W-:Y:S01]  /*5b90*/  @!P0 MOV R0, 0x7f800001 ;  /* 0x7f80000100008802 */ /* 0x000fe20000000f00 */
[----:B------:R-:W-:-:S07]  /*5ba0*/  @P0 IMAD.SHL.U32 R0, R4, 0x800000, RZ ;  /* 0x0080000004000824 */ /* 0x000fce00078e00ff */
.L_x_2036:
[----:B------:R-:W-:Y:S05]  /*5bb0*/  BSYNC B0 ;  /* 0x0000000000007941 */ /* 0x000fea0003800000 */
.L_x_2035:
[----:B------:R-:W-:-:S04]  /*5bc0*/  FMUL.FTZ R0, R0, 1 ;  /* 0x3f80000000007820 */ /* 0x000fc80000410000 */
[----:B------:R0:W1:Y:S01]  /*5bd0*/  F2F.F64.F32 R2, R0 ;  /* 0x0000000000027310 */ /* 0x0000620000201800 */
[----:B------:R-:W-:Y:S05]  /*5be0*/  BRA `(.L_x_2010) ;  /* 0x00000000005c7947 */ /* 0x000fea0003800000 */
.L_x_2009:
        /* <DEDUP_REMOVED lines=16> */
.L_x_2037:
[----:B------:R-:W-:Y:S01]  /*5cf0*/  CS2R R2, SRZ ;  /* 0x0000000000027805 */ /* 0x000fe2000001ff00 */
[----:B------:R-:W-:Y:S06]  /*5d00*/  BRA `(.L_x_2010) ;  /* 0x0000000000147947 */ /* 0x000fec0003800000 */
.L_x_2034:
[----:B------:R-:W2:Y:S02]  /*5d10*/  LDG.E.64 R2, desc[UR36][R4.64] ;  /* 0x0000002404027981 */ /* 0x000ea4000c1e1b00 */
[----:B--2---:R-:W0:Y:S01]  /*5d20*/  I2F.F64.U64 R2, R2 ;  /* 0x0000000200027312 */ /* 0x004e220000301800 */
[----:B------:R-:W-:Y:S05]  /*5d30*/  BRA `(.L_x_2010) ;  /* 0x0000000000087947 */ /* 0x000fea0003800000 */
.L_x_2033:
[----:B------:R-:W2:Y:S02]  /*5d40*/  LDG.E R2, desc[UR36][R4.64] ;  /* 0x0000002404027981 */ /* 0x000ea4000c1e1900 */
[----:B--2---:R-:W0:Y:S02]  /*5d50*/  I2F.F64.U32 R2, R2 ;  /* 0x0000000200027312 */ /* 0x004e240000201800 */
.L_x_2010:
[----:B0-----:R-:W-:Y:S01]  /*5d60*/  HFMA2.MMA R5, -RZ, RZ, 1.3193359375, 0.00013911724090576171875 ;  /* 0x3d47088fff057435 */ /* 0x001fe200000001ff */
[----:B------:R-:W-:Y:S01]  /*5d70*/  IMAD.MOV.U32 R4, RZ, RZ, -0x24b905a1 ;  /* 0xdb46fa5fff047424 */ /* 0x000fe200078e00ff */
[----:B------:R-:W-:Y:S01]  /*5d80*/  UMOV UR4, 0xfba6f279 ;  /* 0xfba6f27900047882 */ /* 0x000fe20000000000 */
        /* <DEDUP_REMOVED lines=141> */
.L_x_2041:
[----:B------:R-:W0:Y:S02]  /*6660*/  F2I.S64.F64.TRUNC R4, R4 ;  /* 0x0000000400047311 */ /* 0x000e24000030d900 */
[----:B0-----:R-:W-:-:S05]  /*6670*/  IMAD.MOV.U32 R3, RZ, RZ, R4 ;  /* 0x000000ffff037224 */ /* 0x001fca00078e0004 */
[----:B------:R0:W-:Y:S01]  /*6680*/  STG.E.U8 desc[UR36][R16.64], R3 ;  /* 0x0000000310007986 */ /* 0x0001e2000c101124 */
[----:B------:R-:W-:Y:S05]  /*6690*/  BRA `(.L_x_2043) ;  /* 0x0000000c00a87947 */ /* 0x000fea0003800000 */
.L_x_2040:
        /* <DEDUP_REMOVED lines=9> */
.L_x_2045:
[----:B------:R-:W0:Y:S02]  /*6730*/  F2I.F64.TRUNC R5, R4 ;  /* 0x0000000400057311 */ /* 0x000e24000030d100 */
[----:B0-----:R0:W-:Y:S01]  /*6740*/  STG.E desc[UR36][R16.64], R5 ;  /* 0x0000000510007986 */ /* 0x0011e2000c101924 */
[----:B------:R-:W-:Y:S05]  /*6750*/  BRA `(.L_x_2043) ;  /* 0x0000000c00787947 */ /* 0x000fea0003800000 */
.L_x_2044:
[----:B------:R-:W0:Y:S02]  /*6760*/  F2I.F64.TRUNC R5, R4 ;  /* 0x0000000400057311 */ /* 0x000e24000030d100 */
[----:B0-----:R0:W-:Y:S01]  /*6770*/  STG.E.U16 desc[UR36][R16.64], R5 ;  /* 0x0000000510007986 */ /* 0x0011e2000c101524 */
[----:B------:R-:W-:Y:S05]  /*6780*/  BRA `(.L_x_2043) ;  /* 0x0000000c006c7947 */ /* 0x000fea0003800000 */
.L_x_2039:
        /* <DEDUP_REMOVED lines=11> */
.L_x_2047:
[----:B------:R-:W0:Y:S01]  /*6840*/  F2F.F32.F64 R0, R4 ;  /* 0x0000000400007310 */ /* 0x000e220000301000 */
[----:B------:R-:W-:-:S14]  /*6850*/  DSETP.GEU.AND P0, PT, |R4|, UR4, PT ;  /* 0x0000000404007e2a */ /* 0x000fdc000bf0e200 */
[----:B0-----:R-:W-:-:S05]  /*6860*/  @!P0 FMUL R0, R0, 1.175494350822287508e-38 ;  /* 0x0080000000008820 */ /* 0x001fca0000400000 */
[----:B------:R-:W-:-:S05]  /*6870*/  F2FP.F16.F32.PACK_AB R0, RZ, R0 ;  /* 0x00000000ff00723e */ /* 0x000fca00000000ff */
[----:B------:R0:W-:Y:S01]  /*6880*/  STG.E.U16 desc[UR36][R16.64], R0 ;  /* 0x0000000010007986 */ /* 0x0001e2000c101524 */
[----:B------:R-:W-:Y:S05]  /*6890*/  BRA `(.L_x_2043) ;  /* 0x0000000c00287947 */ /* 0x000fea0003800000 */
.L_x_2046:
        /* <DEDUP_REMOVED lines=12> */
.L_x_2049:
[----:B------:R-:W0:Y:S01]  /*6960*/  F2F.F32.F64 R0, R4 ;  /* 0x0000000400007310 */ /* 0x000e220000301000 */
[----:B------:R-:W-:-:S14]  /*6970*/  DSETP.GEU.AND P0, PT, |R4|, UR4, PT ;  /* 0x0000000404007e2a */ /* 0x000fdc000bf0e200 */
[----:B0-----:R-:W-:-:S05]  /*6980*/  @!P0 FMUL R0, R0, 1.175494350822287508e-38 ;  /* 0x0080000000008820 */ /* 0x001fca0000400000 */
[----:B------:R-:W-:-:S04]  /*6990*/  F2FP.F16.F32.PACK_AB R3, RZ, R0 ;  /* 0x00000000ff03723e */ /* 0x000fc800000000ff */
[----:B------:R-:W-:-:S05]  /*69a0*/  PRMT R3, R3, 0x5410, RZ ;  /* 0x0000541003037816 */ /* 0x000fca00000000ff */
[----:B------:R0:W-:Y:S01]  /*69b0*/  STG.E desc[UR36][R16.64], R3 ;  /* 0x0000000310007986 */ /* 0x0001e2000c101924 */
[----:B------:R-:W-:Y:S05]  /*69c0*/  BRA `(.L_x_2043) ;  /* 0x0000000800dc7947 */ /* 0x000fea0003800000 */
.L_x_2048:
[----:B------:R0:W-:Y:S01]  /*69d0*/  STG.E.64 desc[UR36][R16.64], R4 ;  /* 0x0000000410007986 */ /* 0x0001e2000c101b24 */
[----:B------:R-:W-:Y:S05]  /*69e0*/  BRA `(.L_x_2043) ;  /* 0x0000000800d47947 */ /* 0x000fea0003800000 */
.L_x_2038:
        /* <DEDUP_REMOVED lines=12> */
.L_x_2052:
[----:B------:R-:W-:-:S05]  /*6ab0*/  CS2R R6, SRZ ;  /* 0x0000000000067805 */ /* 0x000fca000001ff00 */
[----:B------:R0:W-:Y:S01]  /*6ac0*/  STG.E.128 desc[UR36][R16.64], R4 ;  /* 0x0000000410007986 */ /* 0x0001e2000c101d24 */
[----:B------:R-:W-:Y:S05]  /*6ad0*/  BRA `(.L_x_2043) ;  /* 0x0000000800987947 */ /* 0x000fea0003800000 */
.L_x_2051:
        /* <DEDUP_REMOVED lines=23> */
.L_x_2056:
[----:B------:R-:W-:Y:S05]  /*6c50*/  BSYNC B0 ;  /* 0x0000000000007941 */ /* 0x000fea0003800000 */
.L_x_2055:
[----:B------:R-:W-:-:S05]  /*6c60*/  LOP3.LUT R3, R0, R3, RZ, 0xfc, !PT ;  /* 0x0000000300037212 */ /* 0x000fca00078efcff */
[----:B------:R0:W-:Y:S01]  /*6c70*/  STG.E.U8 desc[UR36][R16.64], R3 ;  /* 0x0000000310007986 */ /* 0x0001e2000c101124 */
[----:B------:R-:W-:Y:S05]  /*6c80*/  BRA `(.L_x_2043) ;  /* 0x00000008002c7947 */ /* 0x000fea0003800000 */
.L_x_2054:
        /* <DEDUP_REMOVED lines=15> */
.L_x_2058:
[----:B------:R-:W-:Y:S01]  /*6d80*/  IMAD.MOV.U32 R0, RZ, RZ, 0x7f ;  /* 0x0000007fff007424 */ /* 0x000fe200078e00ff */
[----:B------:R-:W-:-:S04]  /*6d90*/  ISETP.GT.U32.AND P0, PT, R2, 0x7f800000, PT ;  /* 0x7f8000000200780c */ /* 0x000fc80003f04070 */
[----:B------:R-:W-:-:S09]  /*6da0*/  SEL R0, R0, 0x7c, P0 ;  /* 0x0000007c00007807 */ /* 0x000fd20000000000 */
.L_x_2059:
[----:B------:R-:W-:Y:S05]  /*6db0*/  BSYNC B0 ;  /* 0x0000000000007941 */ /* 0x000fea0003800000 */
.L_x_2057:
[----:B------:R-:W-:-:S04]  /*6dc0*/  LOP3.LUT R2, R3, 0x80000000, RZ, 0xc0, !PT ;  /* 0x8000000003027812 */ /* 0x000fc800078ec0ff */
[----:B------:R-:W-:-:S04]  /*6dd0*/  SHF.R.U32.HI R3, RZ, 0x18, R2 ;  /* 0x00000018ff037819 */ /* 0x000fc80000011602 */
[----:B------:R-:W-:-:S05]  /*6de0*/  LOP3.LUT R3, R0, R3, RZ, 0xfc, !PT ;  /* 0x0000000300037212 */ /* 0x000fca00078efcff */
[----:B------:R0:W-:Y:S01]  /*6df0*/  STG.E.U8 desc[UR36][R16.64], R3 ;  /* 0x0000000310007986 */ /* 0x0001e2000c101124 */
[----:B------:R-:W-:Y:S05]  /*6e00*/  BRA `(.L_x_2043) ;  /* 0x0000000400cc7947 */ /* 0x000fea0003800000 */
.L_x_2053:
[----:B------:R-:W0:Y:S01]  /*6e10*/  F2F.F32.F64 R0, R4 ;  /* 0x0000000400007310 */ /* 0x000e220000301000 */
[----:B------:R-:W-:-:S14]  /*6e20*/  DSETP.GEU.AND P0, PT, |R4|, UR4, PT ;  /* 0x0000000404007e2a */ /* 0x000fdc000bf0e200 */
[----:B0-----:R-:W-:-:S05]  /*6e30*/  @!P0 FMUL R0, R0, 1.175494350822287508e-38 ;  /* 0x0080000000008820 */ /* 0x001fca0000400000 */
[----:B------:R-:W-:-:S05]  /*6e40*/  F2FP.BF16.F32.PACK_AB R0, RZ, R0 ;  /* 0x00000000ff00723e */ /* 0x000fca00000010ff */
[----:B------:R0:W-:Y:S01]  /*6e50*/  STG.E.U16 desc[UR36][R16.64], R0 ;  /* 0x0000000010007986 */ /* 0x0001e2000c101524 */
[----:B------:R-:W-:Y:S05]  /*6e60*/  BRA `(.L_x_2043) ;  /* 0x0000000400b47947 */ /* 0x000fea0003800000 */
.L_x_2050:
        /* <DEDUP_REMOVED lines=11> */
.L_x_2062:
        /* <DEDUP_REMOVED lines=19> */
.L_x_2065:
[----:B------:R-:W-:-:S04]  /*7050*/  LOP3.LUT R2, R3, 0x80000000, RZ, 0xc0, !PT ;  /* 0x8000000003027812 */ /* 0x000fc800078ec0ff */
[----:B------:R-:W-:-:S04]  /*7060*/  SHF.R.U32.HI R3, RZ, 0x18, R2 ;  /* 0x00000018ff037819 */ /* 0x000fc80000011602 */
[----:B------:R-:W-:-:S04]  /*7070*/  LOP3.LUT R0, R0, R3, RZ, 0xfc, !PT ;  /* 0x0000000300007212 */ /* 0x000fc800078efcff */
[----:B------:R-:W-:-:S07]  /*7080*/  PRMT R8, R0, 0x7610, R8 ;  /* 0x0000761000087816 */ /* 0x000fce0000000008 */
.L_x_2064:
[----:B------:R-:W-:Y:S05]  /*7090*/  BSYNC B0 ;  /* 0x0000000000007941 */ /* 0x000fea0003800000 */
.L_x_2063:
[----:B------:R3:W-:Y:S01]  /*70a0*/  STG.E.U8 desc[UR36][R16.64], R8 ;  /* 0x0000000810007986 */ /* 0x0007e2000c101124 */
[----:B------:R-:W-:Y:S05]  /*70b0*/  BRA `(.L_x_2043) ;  /* 0x0000000400207947 */ /* 0x000fea0003800000 */
.L_x_2061:
        /* <DEDUP_REMOVED lines=19> */
.L_x_2068:
[----:B------:R-:W-:-:S04]  /*71f0*/  LOP3.LUT R2, R3, 0x80000000, RZ, 0xc0, !PT ;  /* 0x8000000003027812 */ /* 0x000fc800078ec0ff */
[----:B------:R-:W-:-:S04]  /*7200*/  SHF.R.U32.HI R3, RZ, 0x18, R2 ;  /* 0x00000018ff037819 */ /* 0x000fc80000011602 */
[----:B------:R-:W-:-:S04]  /*7210*/  LOP3.LUT R0, R0, R3, RZ, 0xfc, !PT ;  /* 0x0000000300007212 */ /* 0x000fc800078efcff */
[----:B------:R-:W-:-:S07]  /*7220*/  PRMT R8, R0, 0x7610, R8 ;  /* 0x0000761000087816 */ /* 0x000fce0000000008 */
.L_x_2067:
[----:B------:R-:W-:Y:S05]  /*7230*/  BSYNC B0 ;  /* 0x0000000000007941 */ /* 0x000fea0003800000 */
.L_x_2066:
[----:B------:R0:W-:Y:S01]  /*7240*/  STG.E.U8 desc[UR36][R16.64], R8 ;  /* 0x0000000810007986 */ /* 0x0001e2000c101124 */
[----:B------:R-:W-:Y:S05]  /*7250*/  BRA `(.L_x_2043) ;  /* 0x0000000000b87947 */ /* 0x000fea0003800000 */
.L_x_2060:
        /* <DEDUP_REMOVED lines=16> */
[----:B------:R-:W-:Y:S02]  /*7360*/  @P1 ISETP.EQ.U32.AND P2, PT, R0, 0x1, P0 ;  /* 0x000000010000180c */ /* 0x000fe40000742070 */
[----:B------:R-:W-:Y:S02]  /*7370*/  PLOP3.LUT P0, PT, PT, PT, PT, 0x80, 0x0 ;  /* 0x000000000000781c */ /* 0x000fe40003f0f070 */
[----:B------:R-:W-:Y:S02]  /*7380*/  @P1 PLOP3.LUT P0, PT, P2, PT, PT, 0x80, 0x0 ;  /* 0x000000000000181c */ /* 0x000fe4000170f070 */
[----:B------:R-:W-:-:S11]  /*7390*/  @P1 IADD3 R0, R2, 0x1, RZ ;  /* 0x0000000102001810 */ /* 0x000fd60007ffe0ff */
[----:B------:R-:W-:-:S04]  /*73a0*/  @!P0 IMAD.MOV R0, RZ, RZ, R2 ;  /* 0x000000ffff008224 */ /* 0x000fc800078e0202 */
[----:B------:R-:W-:-:S05]  /*73b0*/  @P1 IMAD.MOV.U32 R3, RZ, RZ, R0 ;  /* 0x000000ffff031224 */ /* 0x000fca00078e0000 */
[----:B------:R1:W-:Y:S01]  /*73c0*/  STG.E.U8 desc[UR36][R16.64], R3 ;  /* 0x0000000310007986 */ /* 0x0003e2000c101124 */
[----:B------:R-:W-:Y:S05]  /*73d0*/  BRA `(.L_x_2043) ;  /* 0x0000000000587947 */ /* 0x000fea0003800000 */
.L_x_2042:
        /* <DEDUP_REMOVED lines=16> */
.L_x_2071:
[----:B------:R-:W-:Y:S05]  /*74e0*/  BRA `(.L_x_2043) ;  /* 0x0000000000147947 */ /* 0x000fea0003800000 */
.L_x_2070:
[----:B------:R-:W0:Y:S02]  /*74f0*/  F2I.U64.F64.TRUNC R4, R4 ;  /* 0x0000000400047311 */ /* 0x000e24000030d800 */
[----:B0-----:R2:W-:Y:S01]  /*7500*/  STG.E.64 desc[UR36][R16.64], R4 ;  /* 0x0000000410007986 */ /* 0x0015e2000c101b24 */
[----:B------:R-:W-:Y:S05]  /*7510*/  BRA `(.L_x_2043) ;  /* 0x0000000000087947 */ /* 0x000fea0003800000 */
.L_x_2069:
[----:B------:R-:W0:Y:S02]  /*7520*/  F2I.U32.F64.TRUNC R5, R4 ;  /* 0x0000000400057311 */ /* 0x000e24000030d000 */
[----:B0-----:R0:W-:Y:S02]  /*7530*/  STG.E desc[UR36][R16.64], R5 ;  /* 0x0000000510007986 */ /* 0x0011e4000c101924 */
.L_x_2043:
[----:B------:R-:W-:-:S07]  /*7540*/  IADD3 R19, R19, 0x80, RZ ;  /* 0x0000008013137810 */ /* 0x000fce0007ffe0ff */
.L_x_2003:
[----:B------:R-:W-:Y:S05]  /*7550*/  BSYNC B6 ;  /* 0x0000000000067941 */ /* 0x000fea0003800000 */
.L_x_2002:
        /* <DEDUP_REMOVED lines=307> */
.L_x_2074:
        /* <DEDUP_REMOVED lines=21> */
.L_x_2078:
[----:B------:R-:W2:Y:S02]  /*89e0*/  LDG.E.U8 R2, desc[UR36][R4.64] ;  /* 0x0000002404027981 */ /* 0x000ea4000c1e1100 */
[----:B--2---:R-:W0:Y:S01]  /*89f0*/  I2F.F64.U16 R2, R2 ;  /* 0x0000000200027312 */ /* 0x004e220000101800 */
[----:B------:R-:W-:Y:S05]  /*8a00*/  BRA `(.L_x_2080) ;  /* 0x0000000c00707947 */ /* 0x000fea0003800000 */
.L_x_2077:
        /* <DEDUP_REMOVED lines=9> */
.L_x_2082:
[----:B------:R-:W2:Y:S02]  /*8aa0*/  LDG.E R2, desc[UR36][R4.64] ;  /* 0x0000002404027981 */ /* 0x000ea4000c1e1900 */
[----:B--2---:R-:W0:Y:S01]  /*8ab0*/  I2F.F64 R2, R2 ;  /* 0x0000000200027312 */ /* 0x004e220000201c00 */
[----:B------:R-:W-:Y:S05]  /*8ac0*/  BRA `(.L_x_2080) ;  /* 0x0000000c00407947 */ /* 0x000fea0003800000 */
.L_x_2081:
[----:B------:R-:W2:Y:S02]  /*8ad0*/  LDG.E.U16 R2, desc[UR36][R4.64] ;  /* 0x0000002404027981 */ /* 0x000ea4000c1e1500 */
[----:B--2---:R-:W0:Y:S01]  /*8ae0*/  I2F.F64.S16 R2, R2 ;  /* 0x0000000200027312 */ /* 0x004e220000101c00 */
[----:B------:R-:W-:Y:S05]  /*8af0*/  BRA `(.L_x_2080) ;  /* 0x0000000c00347947 */ /* 0x000fea0003800000 */
.L_x_2076:
        /* <DEDUP_REMOVED lines=10> */
.L_x_2084:
[----:B------:R-:W2:Y:S02]  /*8ba0*/  LDG.E.U16 R0, desc[UR36][R4.64] ;  /* 0x0000002404007981 */ /* 0x000ea4000c1e1500 */
[----:B--2---:R-:W-:-:S05]  /*8bb0*/  HADD2.F32 R0, -RZ, R0.H0_H0 ;  /* 0x20000000ff007230 */ /* 0x004fca0000004100 */
[----:B------:R-:W-:-:S04]  /*8bc0*/  FMUL.FTZ R0, R0, 1 ;  /* 0x3f80000000007820 */ /* 0x000fc80000410000 */
[----:B------:R0:W1:Y:S01]  /*8bd0*/  F2F.F64.F32 R2, R0 ;  /* 0x0000000000027310 */ /* 0x0000620000201800 */
[----:B------:R-:W-:Y:S05]  /*8be0*/  BRA `(.L_x_2080) ;  /* 0x0000000800f87947 */ /* 0x000fea0003800000 */
.L_x_2083:
        /* <DEDUP_REMOVED lines=10> */
.L_x_2086:
[----:B------:R-:W2:Y:S02]  /*8c90*/  LDG.E.U16 R4, desc[UR36][R4.64] ;  /* 0x0000002404047981 */ /* 0x000ea4000c1e1500 */
[----:B--2---:R-:W-:-:S05]  /*8ca0*/  HADD2.F32 R0, -RZ, R4.H0_H0 ;  /* 0x20000004ff007230 */ /* 0x004fca0000004100 */
[----:B------:R-:W-:-:S04]  /*8cb0*/  FMUL.FTZ R0, R0, 1 ;  /* 0x3f80000000007820 */ /* 0x000fc80000410000 */
[----:B------:R0:W1:Y:S01]  /*8cc0*/  F2F.F64.F32 R2, R0 ;  /* 0x0000000000027310 */ /* 0x0000620000201800 */
[----:B------:R-:W-:Y:S05]  /*8cd0*/  BRA `(.L_x_2080) ;  /* 0x0000000800bc7947 */ /* 0x000fea0003800000 */
.L_x_2085:
[----:B------:R0:W5:Y:S01]  /*8ce0*/  LDG.E.64 R2, desc[UR36][R4.64] ;  /* 0x0000002404027981 */ /* 0x000162000c1e1b00 */
[----:B------:R-:W-:Y:S05]  /*8cf0*/  BRA `(.L_x_2080) ;  /* 0x0000000800b47947 */ /* 0x000fea0003800000 */
.L_x_2075:
        /* <DEDUP_REMOVED lines=13> */
.L_x_2089:
[----:B------:R0:W5:Y:S01]  /*8dd0*/  LDG.E.64 R2, desc[UR36][R4.64] ;  /* 0x0000002404027981 */ /* 0x000162000c1e1b00 */
[----:B------:R-:W-:Y:S05]  /*8de0*/  BRA `(.L_x_2080) ;  /* 0x0000000800787947 */ /* 0x000fea0003800000 */
.L_x_2088:
        /* <DEDUP_REMOVED lines=18> */
[----:B------:R-:W-:Y:S01]  /*8f10*/  IMAD R7, R3, R8, 0x3c000000 ;  /* 0x3c00000003077424 */ /* 0x000fe200078e0208 */
[----:B------:R-:W-:-:S04]  /*8f20*/  IADD3 R3, R2, -0x1, RZ ;  /* 0xffffffff02037810 */ /* 0x000fc80007ffe0ff */
        /* <DEDUP_REMOVED lines=8> */
.L_x_2091:
        /* <DEDUP_REMOVED lines=15> */
.L_x_2090:
[----:B------:R-:W2:Y:S02]  /*90a0*/  LDG.E.U16 R0, desc[UR36][R4.64] ;  /* 0x0000002404007981 */ /* 0x000ea4000c1e1500 */
[----:B--2---:R-:W-:-:S04]  /*90b0*/  IMAD.U32 R0, R0, 0x10000, RZ ;  /* 0x0001000000007824 */ /* 0x004fc800078e00ff */
[----:B------:R-:W-:-:S04]  /*90c0*/  FMUL.FTZ R0, R0, 1 ;  /* 0x3f80000000007820 */ /* 0x000fc80000410000 */
[----:B------:R0:W1:Y:S01]  /*90d0*/  F2F.F64.F32 R2, R0 ;  /* 0x0000000000027310 */ /* 0x0000620000201800 */
[----:B------:R-:W-:Y:S05]  /*90e0*/  BRA `(.L_x_2080) ;  /* 0x0000000400b87947 */ /* 0x000fea0003800000 */
.L_x_2087:
        /* <DEDUP_REMOVED lines=11> */
.L_x_2094:
        /* <DEDUP_REMOVED lines=21> */
.L_x_2098:
[----:B------:R-:W-:Y:S05]  /*92f0*/  BSYNC B1 ;  /* 0x0000000000017941 */ /* 0x000fea0003800000 */
.L_x_2097:
[----:B------:R-:W-:Y:S01]  /*9300*/  LEA R3, R0, 0x3b800000, 0x17 ;  /* 0x3b80000000037811 */ /* 0x000fe200078eb8ff */
[----:B------:R-:W-:-:S05]  /*9310*/  IMAD.SHL.U32 R0, R2, 0x100000, RZ ;  /* 0x0010000002007824 */ /* 0x000fca00078e00ff */
[----:B------:R-:W-:-:S07]  /*9320*/  LOP3.LUT R0, R3, R0, R4, 0xfe, !PT ;  /* 0x0000000003007212 */ /* 0x000fce00078efe04 */
.L_x_2096:
[----:B------:R-:W-:Y:S05]  /*9330*/  BSYNC B0 ;  /* 0x0000000000007941 */ /* 0x000fea0003800000 */
.L_x_2095:
[----:B------:R-:W-:-:S04]  /*9340*/  FMUL.FTZ R0, R0, 1 ;  /* 0x3f80000000007820 */ /* 0x000fc80000410000 */
[----:B------:R1:W2:Y:S01]  /*9350*/  F2F.F64.F32 R2, R0 ;  /* 0x0000000000027310 */ /* 0x0002a20000201800 */
[----:B------:R-:W-:Y:S05]  /*9360*/  BRA `(.L_x_2080) ;  /* 0x0000000400187947 */ /* 0x000fea0003800000 */
.L_x_2093:
[----:B------:R-:W2:Y:S01]  /*9370*/  LDG.E.U8 R2, desc[UR36][R4.64] ;  /* 0x0000002404027981 */ /* 0x000ea2000c1e1100 */
[----:B------:R-:W-:Y:S01]  /*9380*/  BSSY B0, `(.L_x_2099) ;  /* 0x0000018000007945 */ /* 0x000fe20003800000 */
[----:B------:R-:W-:Y:S01]  /*9390*/  IMAD.MOV.U32 R0, RZ, RZ, RZ ;  /* 0x000000ffff007224 */ /* 0x000fe200078e00ff */
[----:B--2---:R-:W-:-:S13]  /*93a0*/  ISETP.NE.AND P0, PT, R2, RZ, PT ;  /* 0x000000ff0200720c */ /* 0x004fda0003f05270 */
[----:B------:R-:W-:Y:S05]  /*93b0*/  @!P0 BRA `(.L_x_2100) ;  /* 0x0000000000508947 */ /* 0x000fea0003800000 */
[----:B------:R-:W-:-:S13]  /*93c0*/  ISETP.NE.AND P0, PT, R2, 0x80, PT ;  /* 0x000000800200780c */ /* 0x000fda0003f05270 */
[----:B------:R-:W-:Y:S01]  /*93d0*/  @!P0 MOV R0, 0x7f800001 ;  /* 0x7f80000100008802 */ /* 0x000fe20000000f00 */
        /* <DEDUP_REMOVED lines=14> */
.L_x_2102:
[----:B------:R-:W-:Y:S05]  /*94c0*/  BSYNC B1 ;  /* 0x0000000000017941 */ /* 0x000fea0003800000 */
.L_x_2101:
[----:B------:R-:W-:Y:S01]  /*94d0*/  LEA R3, R0, 0x37800000, 0x17 ;  /* 0x3780000000037811 */ /* 0x000fe200078eb8ff */
[----:B------:R-:W-:-:S05]  /*94e0*/  IMAD.SHL.U32 R0, R2, 0x200000, RZ ;  /* 0x0020000002007824 */ /* 0x000fca00078e00ff */
[----:B------:R-:W-:-:S07]  /*94f0*/  LOP3.LUT R0, R3, R0, R4, 0xfe, !PT ;  /* 0x0000000003007212 */ /* 0x000fce00078efe04 */
.L_x_2100:
[----:B------:R-:W-:Y:S05]  /*9500*/  BSYNC B0 ;  /* 0x0000000000007941 */ /* 0x000fea0003800000 */
.L_x_2099:
[----:B------:R-:W-:-:S04]  /*9510*/  FMUL.FTZ R0, R0, 1 ;  /* 0x3f80000000007820 */ /* 0x000fc80000410000 */
[----:B------:R3:W4:Y:S01]  /*9520*/  F2F.F64.F32 R2, R0 ;  /* 0x0000000000027310 */ /* 0x0007220000201800 */
[----:B------:R-:W-:Y:S05]  /*9530*/  BRA `(.L_x_2080) ;  /* 0x0000000000a47947 */ /* 0x000fea0003800000 */
.L_x_2092:
        /* <DEDUP_REMOVED lines=14> */
.L_x_2106:
[----:B------:R-:W-:Y:S05]  /*9620*/  BSYNC B0 ;  /* 0x0000000000007941 */ /* 0x000fea0003800000 */
.L_x_2105:
[----:B------:R-:W-:-:S04]  /*9630*/  FMUL.FTZ R0, R0, 1 ;  /* 0x3f80000000007820 */ /* 0x000fc80000410000 */
[----:B------:R0:W1:Y:S01]  /*9640*/  F2F.F64.F32 R2, R0 ;  /* 0x0000000000027310 */ /* 0x0000620000201800 */
[----:B------:R-:W-:Y:S05]  /*9650*/  BRA `(.L_x_2080) ;  /* 0x00000000005c7947 */ /* 0x000fea0003800000 */
.L_x_2079:
[----:B------:R-:W-:Y:S01]  /*9660*/  MOV R2, 0x0 ;  /* 0x0000000000027802 */ /* 0x000fe20000000f00 */
[----:B------:R-:W-:Y:S01]  /*9670*/  ULDC.64 UR4, c[0x4][0x128] ;  /* 0x01004a0000047ab9 */ /* 0x000fe20000000a00 */
[----:B------:R-:W-:Y:S01]  /*9680*/  ULDC.64 UR6, c[0x4][0x8] ;  /* 0x0100020000067ab9 */ /* 0x000fe20000000a00 */
[----:B------:R-:W-:Y:S01]  /*9690*/  IMAD.U32 R4, RZ, RZ, UR4 ;  /* 0x00000004ff047e24 */ /* 0x000fe2000f8e00ff */
[----:B------:R-:W-:Y:S01]  /*96a0*/  MOV R11, UR7 ;  /* 0x00000007000b7c02 */ /* 0x000fe20008000f00 */
[----:B------:R-:W-:Y:S01]  /*96b0*/  IMAD.U32 R5, RZ, RZ, UR5 ;  /* 0x00000005ff057e24 */ /* 0x000fe2000f8e00ff */
[----:B------:R-:W0:Y:S01]  /*96c0*/  LDC.64 R2, c[0x4][R2] ;  /* 0x0100000002027b82 */ /* 0x000e220000000a00 */
[----:B------:R-:W-:Y:S01]  /*96d0*/  ULDC.64 UR4, c[0x4][0x130] ;  /* 0x01004c0000047ab9 */ /* 0x000fe20000000a00 */
[----:B------:R-:W-:Y:S02]  /*96e0*/  IMAD.U32 R10, RZ, RZ, UR6 ;  /* 0x00000006ff0a7e24 */ /* 0x000fe4000f8e00ff */
[----:B------:R-:W-:-:S02]  /*96f0*/  IMAD.U32 R6, RZ, RZ, UR4 ;  /* 0x00000004ff067e24 */ /* 0x000fc4000f8e00ff */
[----:B------:R-:W-:Y:S02]  /*9700*/  IMAD.U32 R7, RZ, RZ, UR5 ;  /* 0x00000005ff077e24 */ /* 0x000fe4000f8e00ff */
[----:B------:R-:W-:Y:S02]  /*9710*/  IMAD.MOV.U32 R8, RZ, RZ, 0x4e ;  /* 0x0000004eff087424 */ /* 0x000fe400078e00ff */
[----:B------:R-:W-:Y:S02]  /*9720*/  IMAD.MOV.U32 R12, RZ, RZ, 0x1 ;  /* 0x00000001ff0c7424 */ /* 0x000fe400078e00ff */
[----:B------:R-:W-:-:S07]  /*9730*/  IMAD.MOV.U32 R13, RZ, RZ, RZ ;  /* 0x000000ffff0d7224 */ /* 0x000fce00078e00ff */
[----:B------:R-:W-:-:S07]  /*9740*/  LEPC R20, `(.L_x_2107) ;  /* 0x000000001014794e */ /* 0x000fce0000000000 */
[----:B0-----:R-:W-:Y:S05]  /*9750*/  CALL.ABS.NOINC R2 ;  /* 0x0000000002007343 */ /* 0x001fea0003c00000 */
.L_x_2107:
[----:B------:R-:W-:Y:S01]  /*9760*/  CS2R R2, SRZ ;  /* 0x0000000000027805 */ /* 0x000fe2000001ff00 */
[----:B------:R-:W-:Y:S06]  /*9770*/  BRA `(.L_x_2080) ;  /* 0x0000000000147947 */ /* 0x000fec0003800000 */
.L_x_2104:
[----:B------:R-:W2:Y:S02]  /*9780*/  LDG.E.64 R2, desc[UR36][R4.64] ;  /* 0x0000002404027981 */ /* 0x000ea4000c1e1b00 */
[----:B--2---:R-:W0:Y:S01]  /*9790*/  I2F.F64.U64 R2, R2 ;  /* 0x0000000200027312 */ /* 0x004e220000301800 */
[----:B------:R-:W-:Y:S05]  /*97a0*/  BRA `(.L_x_2080) ;  /* 0x0000000000087947 */ /* 0x000fea0003800000 */
.L_x_2103:
[----:B------:R-:W2:Y:S02]  /*97b0*/  LDG.E R2, desc[UR36][R4.64] ;  /* 0x0000002404027981 */ /* 0x000ea4000c1e1900 */
[----:B--2---:R-:W0:Y:S02]  /*97c0*/  I2F.F64.U32 R2, R2 ;  /* 0x0000000200027312 */ /* 0x004e240000201800 */
.L_x_2080:
        /* <DEDUP_REMOVED lines=144> */
.L_x_2111:
[----:B------:R-:W0:Y:S02]  /*a0d0*/  F2I.S64.F64.TRUNC R4, R4 ;  /* 0x0000000400047311 */ /* 0x000e24000030d900 */
[----:B0-----:R-:W-:-:S05]  /*a0e0*/  IMAD.MOV.U32 R3, RZ, RZ, R4 ;  /* 0x000000ffff037224 */ /* 0x001fca00078e0004 */
[----:B------:R3:W-:Y:S01]  /*a0f0*/  STG.E.U8 desc[UR36][R16.64], R3 ;  /* 0x0000000310007986 */ /* 0x0007e2000c101124 */
[----:B------:R-:W-:Y:S05]  /*a100*/  BRA `(.L_x_2113) ;  /* 0x0000000c00a87947 */ /* 0x000fea0003800000 */
.L_x_2110:
        /* <DEDUP_REMOVED lines=9> */
.L_x_2115:
[----:B------:R-:W0:Y:S02]  /*a1a0*/  F2I.F64.TRUNC R5, R4 ;  /* 0x0000000400057311 */ /* 0x000e24000030d100 */
[----:B0-----:R2:W-:Y:S01]  /*a1b0*/  STG.E desc[UR36][R16.64], R5 ;  /* 0x0000000510007986 */ /* 0x0015e2000c101924 */
[----:B------:R-:W-:Y:S05]  /*a1c0*/  BRA `(.L_x_2113) ;  /* 0x0000000c00787947 */ /* 0x000fea0003800000 */
.L_x_2114:
[----:B------:R-:W0:Y:S02]  /*a1d0*/  F2I.F64.TRUNC R5, R4 ;  /* 0x0000000400057311 */ /* 0x000e24000030d100 */
[----:B0-----:R0:W-:Y:S01]  /*a1e0*/  STG.E.U16 desc[UR36][R16.64], R5 ;  /* 0x0000000510007986 */ /* 0x0011e2000c101524 */
[----:B------:R-:W-:Y:S05]  /*a1f0*/  BRA `(.L_x_2113) ;  /* 0x0000000c006c7947 */ /* 0x000fea0003800000 */
.L_x_2109:
        /* <DEDUP_REMOVED lines=11> */
.L_x_2117:
[----:B------:R-:W0:Y:S01]  /*a2b0*/  F2F.F32.F64 R0, R4 ;  /* 0x0000000400007310 */ /* 0x000e220000301000 */
[----:B------:R-:W-:-:S14]  /*a2c0*/  DSETP.GEU.AND P0, PT, |R4|, UR4, PT ;  /* 0x0000000404007e2a */ /* 0x000fdc000bf0e200 */
[----:B0-----:R-:W-:-:S05]  /*a2d0*/  @!P0 FMUL R0, R0, 1.175494350822287508e-38 ;  /* 0x0080000000008820 */ /* 0x001fca0000400000 */
[----:B------:R-:W-:-:S05]  /*a2e0*/  F2FP.F16.F32.PACK_AB R0, RZ, R0 ;  /* 0x00000000ff00723e */ /* 0x000fca00000000ff */
[----:B------:R0:W-:Y:S01]  /*a2f0*/  STG.E.U16 desc[UR36][R16.64], R0 ;  /* 0x0000000010007986 */ /* 0x0001e2000c101524 */
[----:B------:R-:W-:Y:S05]  /*a300*/  BRA `(.L_x_2113) ;  /* 0x0000000c00287947 */ /* 0x000fea0003800000 */
.L_x_2116:
        /* <DEDUP_REMOVED lines=12> */
.L_x_2119:
[----:B------:R-:W0:Y:S01]  /*a3d0*/  F2F.F32.F64 R0, R4 ;  /* 0x0000000400007310 */ /* 0x000e220000301000 */
[----:B------:R-:W-:-:S14]  /*a3e0*/  DSETP.GEU.AND P0, PT, |R4|, UR4, PT ;  /* 0x0000000404007e2a */ /* 0x000fdc000bf0e200 */
[----:B0-----:R-:W-:-:S05]  /*a3f0*/  @!P0 FMUL R0, R0, 1.175494350822287508e-38 ;  /* 0x0080000000008820 */ /* 0x001fca0000400000 */
[----:B------:R-:W-:-:S04]  /*a400*/  F2FP.F16.F32.PACK_AB R3, RZ, R0 ;  /* 0x00000000ff03723e */ /* 0x000fc800000000ff */
[----:B------:R-:W-:-:S05]  /*a410*/  PRMT R3, R3, 0x5410, RZ ;  /* 0x0000541003037816 */ /* 0x000fca00000000ff */
[----:B------:R0:W-:Y:S01]  /*a420*/  STG.E desc[UR36][R16.64], R3 ;  /* 0x0000000310007986 */ /* 0x0001e2000c101924 */
[----:B------:R-:W-:Y:S05]  /*a430*/  BRA `(.L_x_2113) ;  /* 0x0000000800dc7947 */ /* 0x000fea0003800000 */
.L_x_2118:
[----:B------:R0:W-:Y:S01]  /*a440*/  STG.E.64 desc[UR36][R16.64], R4 ;  /* 0x0000000410007986 */ /* 0x0001e2000c101b24 */
[----:B------:R-:W-:Y:S05]  /*a450*/  BRA `(.L_x_2113) ;  /* 0x0000000800d47947 */ /* 0x000fea0003800000 */
.L_x_2108:
        /* <DEDUP_REMOVED lines=12> */
.L_x_2122:
[----:B------:R-:W-:-:S05]  /*a520*/  CS2R R6, SRZ ;  /* 0x0000000000067805 */ /* 0x000fca000001ff00 */
[----:B------:R0:W-:Y:S01]  /*a530*/  STG.E.128 desc[UR36][R16.64], R4 ;  /* 0x0000000410007986 */ /* 0x0001e2000c101d24 */
[----:B------:R-:W-:Y:S05]  /*a540*/  BRA `(.L_x_2113) ;  /* 0x0000000800987947 */ /* 0x000fea0003800000 */
.L_x_2121:
        /* <DEDUP_REMOVED lines=23> */
.L_x_2126:
[----:B------:R-:W-:Y:S05]  /*a6c0*/  BSYNC B0 ;  /* 0x0000000000007941 */ /* 0x000fea0003800000 */
.L_x_2125:
[----:B------:R-:W-:-:S05]  /*a6d0*/  LOP3.LUT R3, R0, R3, RZ, 0xfc, !PT ;  /* 0x0000000300037212 */ /* 0x000fca00078efcff */
[----:B------:R0:W-:Y:S01]  /*a6e0*/  STG.E.U8 desc[UR36][R16.64], R3 ;  /* 0x0000000310007986 */ /* 0x0001e2000c101124 */
[----:B------:R-:W-:Y:S05]  /*a6f0*/  BRA `(.L_x_2113) ;  /* 0x00000008002c7947 */ /* 0x000fea0003800000 */
.L_x_2124:
        /* <DEDUP_REMOVED lines=15> */
.L_x_2128:
[----:B------:R-:W-:Y:S01]  /*a7f0*/  IMAD.MOV.U32 R0, RZ, RZ, 0x7f ;  /* 0x0000007fff007424 */ /* 0x000fe200078e00ff */
[----:B------:R-:W-:-:S04]  /*a800*/  ISETP.GT.U32.AND P0, PT, R2, 0x7f800000, PT ;  /* 0x7f8000000200780c */ /* 0x000fc80003f04070 */
[----:B------:R-:W-:-:S09]  /*a810*/  SEL R0, R0, 0x7c, P0 ;  /* 0x0000007c00007807 */ /* 0x000fd20000000000 */
.L_x_2129:
[----:B------:R-:W-:Y:S05]  /*a820*/  BSYNC B0 ;  /* 0x0000000000007941 */ /* 0x000fea0003800000 */
.L_x_2127:
[----:B------:R-:W-:-:S04]  /*a830*/  LOP3.LUT R2, R3, 0x80000000, RZ, 0xc0, !PT ;  /* 0x8000000003027812 */ /* 0x000fc800078ec0ff */
[----:B------:R-:W-:-:S04]  /*a840*/  SHF.R.U32.HI R3, RZ, 0x18, R2 ;  /* 0x00000018ff037819 */ /* 0x000fc80000011602 */
[----:B------:R-:W-:-:S05]  /*a850*/  LOP3.LUT R3, R0, R3, RZ, 0xfc, !PT ;  /* 0x0000000300037212 */ /* 0x000fca00078efcff */
[----:B------:R0:W-:Y:S01]  /*a860*/  STG.E.U8 desc[UR36][R16.64], R3 ;  /* 0x0000000310007986 */ /* 0x0001e2000c101124 */
[----:B------:R-:W-:Y:S05]  /*a870*/  BRA `(.L_x_2113) ;  /* 0x0000000400cc7947 */ /* 0x000fea0003800000 */
.L_x_2123:
[----:B------:R-:W0:Y:S01]  /*a880*/  F2F.F32.F64 R0, R4 ;  /* 0x0000000400007310 */ /* 0x000e220000301000 */
[----:B------:R-:W-:-:S14]  /*a890*/  DSETP.GEU.AND P0, PT, |R4|, UR4, PT ;  /* 0x0000000404007e2a */ /* 0x000fdc000bf0e200 */
[----:B0-----:R-:W-:-:S05]  /*a8a0*/  @!P0 FMUL R0, R0, 1.175494350822287508e-38 ;  /* 0x0080000000008820 */ /* 0x001fca0000400000 */
[----:B------:R-:W-:-:S05]  /*a8b0*/  F2FP.BF16.F32.PACK_AB R0, RZ, R0 ;  /* 0x00000000ff00723e */ /* 0x000fca00000010ff */
[----:B------:R0:W-:Y:S01]  /*a8c0*/  STG.E.U16 desc[UR36][R16.64], R0 ;  /* 0x0000000010007986 */ /* 0x0001e2000c101524 */
[----:B------:R-:W-:Y:S05]  /*a8d0*/  BRA `(.L_x_2113) ;  /* 0x0000000400b47947 */ /* 0x000fea0003800000 */
.L_x_2120:
        /* <DEDUP_REMOVED lines=11> */
.L_x_2132:
        /* <DEDUP_REMOVED lines=19> */
.L_x_2135:
[----:B------:R-:W-:-:S04]  /*aac0*/  LOP3.LUT R2, R3, 0x80000000, RZ, 0xc0, !PT ;  /* 0x8000000003027812 */ /* 0x000fc800078ec0ff */
[----:B------:R-:W-:-:S04]  /*aad0*/  SHF.R.U32.HI R3, RZ, 0x18, R2 ;  /* 0x00000018ff037819 */ /* 0x000fc80000011602 */
[----:B------:R-:W-:-:S04]  /*aae0*/  LOP3.LUT R0, R0, R3, RZ, 0xfc, !PT ;  /* 0x0000000300007212 */ /* 0x000fc800078efcff */
[----:B------:R-:W-:-:S07]  /*aaf0*/  PRMT R8, R0, 0x7610, R8 ;  /* 0x0000761000087816 */ /* 0x000fce0000000008 */
.L_x_2134:
[----:B------:R-:W-:Y:S05]  /*ab00*/  BSYNC B0 ;  /* 0x0000000000007941 */ /* 0x000fea0003800000 */
.L_x_2133:
[----:B------:R0:W-:Y:S01]  /*ab10*/  STG.E.U8 desc[UR36][R16.64], R8 ;  /* 0x0000000810007986 */ /* 0x0001e2000c101124 */
[----:B------:R-:W-:Y:S05]  /*ab20*/  BRA `(.L_x_2113) ;  /* 0x0000000400207947 */ /* 0x000fea0003800000 */
.L_x_2131:
        /* <DEDUP_REMOVED lines=19> */
.L_x_2138:
[----:B------:R-:W-:-:S04]  /*ac60*/  LOP3.LUT R2, R3, 0x80000000, RZ, 0xc0, !PT ;  /* 0x8000000003027812 */ /* 0x000fc800078ec0ff */
[----:B------:R-:W-:-:S04]  /*ac70*/  SHF.R.U32.HI R3, RZ, 0x18, R2 ;  /* 0x00000018ff037819 */ /* 0x000fc80000011602 */
[----:B------:R-:W-:-:S04]  /*ac80*/  LOP3.LUT R0, R0, R3, RZ, 0xfc, !PT ;  /* 0x0000000300007212 */ /* 0x000fc800078efcff */
[----:B------:R-:W-:-:S07]  /*ac90*/  PRMT R8, R0, 0x7610, R8 ;  /* 0x0000761000087816 */ /* 0x000fce0000000008 */
.L_x_2137:
[----:B------:R-:W-:Y:S05]  /*aca0*/  BSYNC B0 ;  /* 0x0000000000007941 */ /* 0x000fea0003800000 */
.L_x_2136:
[----:B------:R0:W-:Y:S01]  /*acb0*/  STG.E.U8 desc[UR36][R16.64], R8 ;  /* 0x0000000810007986 */ /* 0x0001e2000c101124 */
[----:B------:R-:W-:Y:S05]  /*acc0*/  BRA `(.L_x_2113) ;  /* 0x0000000000b87947 */ /* 0x000fea0003800000 */
.L_x_2130:
        /* <DEDUP_REMOVED lines=24> */
.L_x_2112:
        /* <DEDUP_REMOVED lines=16> */
.L_x_2141:
[----:B------:R-:W-:Y:S05]  /*af50*/  BRA `(.L_x_2113) ;  /* 0x0000000000147947 */ /* 0x000fea0003800000 */
.L_x_2140:
[----:B------:R-:W0:Y:S02]  /*af60*/  F2I.U64.F64.TRUNC R4, R4 ;  /* 0x0000000400047311 */ /* 0x000e24000030d800 */
[----:B0-----:R0:W-:Y:S01]  /*af70*/  STG.E.64 desc[UR36][R16.64], R4 ;  /* 0x0000000410007986 */ /* 0x0011e2000c101b24 */
[----:B------:R-:W-:Y:S05]  /*af80*/  BRA `(.L_x_2113) ;  /* 0x0000000000087947 */ /* 0x000fea0003800000 */
.L_x_2139:
[----:B------:R-:W0:Y:S02]  /*af90*/  F2I.U32.F64.TRUNC R5, R4 ;  /* 0x0000000400057311 */ /* 0x000e24000030d000 */
[----:B0-----:R0:W-:Y:S02]  /*afa0*/  STG.E desc[UR36][R16.64], R5 ;  /* 0x0000000510007986 */ /* 0x0011e4000c101924 */
.L_x_2113:
[----:B------:R-:W-:-:S07]  /*afb0*/  VIADD R19, R19, 0x80 ;  /* 0x0000008013137836 */ /* 0x000fce0000000000 */
.L_x_2073:
[----:B------:R-:W-:Y:S05]  /*afc0*/  BSYNC B6 ;  /* 0x0000000000067941 */ /* 0x000fea0003800000 */
.L_x_2072:
        /* <DEDUP_REMOVED lines=306> */
.L_x_2142:
        /* <DEDUP_REMOVED lines=19> */
[----:B--2---:R-:W3:Y:S01]  /*c420*/  I2F.F64.S16 R2, R2 ;  /* 0x0000000200027312 */ /* 0x004ee20000101c00 */
[----:B------:R-:W-:Y:S05]  /*c430*/  BRA `(.L_x_2148) ;  /* 0x0000000c007c7947 */ /* 0x000fea0003800000 */
.L_x_2146:
[----:B------:R-:W2:Y:S02]  /*c440*/  LDG.E.U8 R2, desc[UR36][R4.64] ;  /* 0x0000002404027981 */ /* 0x000ea4000c1e1100 */
[----:B--2---:R-:W4:Y:S01]  /*c450*/  I2F.F64.U16 R2, R2 ;  /* 0x0000000200027312 */ /* 0x004f220000101800 */
[----:B------:R-:W-:Y:S05]  /*c460*/  BRA `(.L_x_2148) ;  /* 0x0000000c00707947 */ /* 0x000fea0003800000 */
.L_x_2145:
[----:B------:R-:W-:-:S13]  /*c470*/  ISETP.NE.AND P0, PT, R2, 0x2, PT ;  /* 0x000000020200780c */ /* 0x000fda0003f05270 */
[----:B------:R-:W-:Y:S05]  /*c480*/  @!P0 BRA `(.L_x_2149) ;  /* 0x0000000000288947 */ /* 0x000fea0003800000 */
[----:B------:R-:W-:-:S13]  /*c490*/  ISETP.NE.AND P0, PT, R2, 0x3, PT ;  /* 0x000000030200780c */ /* 0x000fda0003f05270 */
[----:B------:R-:W-:Y:S05]  /*c4a0*/  @!P0 BRA `(.L_x_2150) ;  /* 0x0000000000148947 */ /* 0x000fea0003800000 */
[----:B------:R-:W-:-:S13]  /*c4b0*/  ISETP.NE.AND P0, PT, R2, 0x4, PT ;  /* 0x000000040200780c */ /* 0x000fda0003f05270 */
[----:B------:R-:W-:Y:S05]  /*c4c0*/  @P0 BRA `(.L_x_2147) ;  /* 0x0000000800fc0947 */ /* 0x000fea0003800000 */
[----:B------:R-:W2:Y:S02]  /*c4d0*/  LDG.E.64 R2, desc[UR36][R4.64] ;  /* 0x0000002404027981 */ /* 0x000ea4000c1e1b00 */
[----:B--2---:R-:W1:Y:S01]  /*c4e0*/  I2F.F64.S64 R2, R2 ;  /* 0x0000000200027312 */ /* 0x004e620000301c00 */
[----:B------:R-:W-:Y:S05]  /*c4f0*/  BRA `(.L_x_2148) ;  /* 0x0000000c004c7947 */ /* 0x000fea0003800000 */
.L_x_2150:
[----:B------:R-:W2:Y:S02]  /*c500*/  LDG.E R2, desc[UR36][R4.64] ;  /* 0x0000002404027981 */ /* 0x000ea4000c1e1900 */
[----:B--2---:R-:W2:Y:S01]  /*c510*/  I2F.F64 R2, R2 ;  /* 0x0000000200027312 */ /* 0x004ea20000201c00 */
[----:B------:R-:W-:Y:S05]  /*c520*/  BRA `(.L_x_2148) ;  /* 0x0000000c00407947 */ /* 0x000fea0003800000 */
.L_x_2149:
[----:B------:R-:W2:Y:S02]  /*c530*/  LDG.E.U16 R2, desc[UR36][R4.64] ;  /* 0x0000002404027981 */ /* 0x000ea4000c1e1500 */
[----:B--2---:R-:W0:Y:S01]  /*c540*/  I2F.F64.S16 R2, R2 ;  /* 0x0000000200027312 */ /* 0x004e220000101c00 */
[----:B------:R-:W-:Y:S05]  /*c550*/  BRA `(.L_x_2148) ;  /* 0x0000000c00347947 */ /* 0x000fea0003800000 */
.L_x_2144:
        /* <DEDUP_REMOVED lines=10> */
.L_x_2152:
[----:B------:R-:W2:Y:S02]  /*c600*/  LDG.E.U16 R0, desc[UR36][R4.64] ;  /* 0x0000002404007981 */ /* 0x000ea4000c1e1500 */
[----:B--2---:R-:W-:-:S05]  /*c610*/  HADD2.F32 R0, -RZ, R0.H0_H0 ;  /* 0x20000000ff007230 */ /* 0x004fca0000004100 */
[----:B------:R-:W-:-:S04]  /*c620*/  FMUL.FTZ R0, R0, 1 ;  /* 0x3f80000000007820 */ /* 0x000fc80000410000 */
[----:B------:R0:W1:Y:S01]  /*c630*/  F2F.F64.F32 R2, R0 ;  /* 0x0000000000027310 */ /* 0x0000620000201800 */
[----:B------:R-:W-:Y:S05]  /*c640*/  BRA `(.L_x_2148) ;  /* 0x0000000800f87947 */ /* 0x000fea0003800000 */
.L_x_2151:
        /* <DEDUP_REMOVED lines=10> */
.L_x_2154:
[----:B------:R-:W2:Y:S02]  /*c6f0*/  LDG.E.U16 R4, desc[UR36][R4.64] ;  /* 0x0000002404047981 */ /* 0x000ea4000c1e1500 */
[----:B--2---:R-:W-:-:S05]  /*c700*/  HADD2.F32 R0, -RZ, R4.H0_H0 ;  /* 0x20000004ff007230 */ /* 0x004fca0000004100 */
[----:B------:R-:W-:-:S04]  /*c710*/  FMUL.FTZ R0, R0, 1 ;  /* 0x3f80000000007820 */ /* 0x000fc80000410000 */
[----:B------:R0:W1:Y:S01]  /*c720*/  F2F.F64.F32 R2, R0 ;  /* 0x0000000000027310 */ /* 0x0000620000201800 */
[----:B------:R-:W-:Y:S05]  /*c730*/  BRA `(.L_x_2148) ;  /* 0x0000000800bc7947 */ /* 0x000fea0003800000 */
.L_x_2153:
[----:B------:R0:W5:Y:S01]  /*c740*/  LDG.E.64 R2, desc[UR36][R4.64] ;  /* 0x0000002404027981 */ /* 0x000162000c1e1b00 */
[----:B------:R-:W-:Y:S05]  /*c750*/  BRA `(.L_x_2148) ;  /* 0x0000000800b47947 */ /* 0x000fea0003800000 */
.L_x_2143:
        /* <DEDUP_REMOVED lines=13> */
.L_x_2157:
[----:B------:R0:W5:Y:S01]  /*c830*/  LDG.E.64 R2, desc[UR36][R4.64] ;  /* 0x0000002404027981 */ /* 0x000162000c1e1b00 */
[----:B------:R-:W-:Y:S05]  /*c840*/  BRA `(.L_x_2148) ;  /* 0x0000000800787947 */ /* 0x000fea0003800000 */
.L_x_2156:
        /* <DEDUP_REMOVED lines=28> */
.L_x_2159:
        /* <DEDUP_REMOVED lines=15> */
.L_x_2158:
[----:B------:R-:W2:Y:S02]  /*cb00*/  LDG.E.U16 R0, desc[UR36][R4.64] ;  /* 0x0000002404007981 */ /* 0x000ea4000c1e1500 */
[----:B--2---:R-:W-:-:S04]  /*cb10*/  IMAD.U32 R0, R0, 0x10000, RZ ;  /* 0x0001000000007824 */ /* 0x004fc800078e00ff */
[----:B------:R-:W-:-:S04]  /*cb20*/  FMUL.FTZ R0, R0, 1 ;  /* 0x3f80000000007820 */ /* 0x000fc80000410000 */
[----:B------:R0:W1:Y:S01]  /*cb30*/  F2F.F64.F32 R2, R0 ;  /* 0x0000000000027310 */ /* 0x0000620000201800 */
[----:B------:R-:W-:Y:S05]  /*cb40*/  BRA `(.L_x_2148) ;  /* 0x0000000400b87947 */ /* 0x000fea0003800000 */
.L_x_2155:
        /* <DEDUP_REMOVED lines=11> */
.L_x_2162:
        /* <DEDUP_REMOVED lines=21> */
.L_x_2166:
[----:B------:R-:W-:Y:S05]  /*cd50*/  BSYNC B1 ;  /* 0x0000000000017941 */ /* 0x000fea0003800000 */
.L_x_2165:
[----:B------:R-:W-:Y:S02]  /*cd60*/  LEA R3, R0, 0x3b800000, 0x17 ;  /* 0x3b80000000037811 */ /* 0x000fe400078eb8ff */
[----:B------:R-:W-:-:S04]  /*cd70*/  SHF.L.U32 R0, R2, 0x14, RZ ;  /* 0x0000001402007819 */ /* 0x000fc800000006ff */
[----:B------:R-:W-:-:S07]  /*cd80*/  LOP3.LUT R0, R3, R0, R4, 0xfe, !PT ;  /* 0x0000000003007212 */ /* 0x000fce00078efe04 */
.L_x_2164:
[----:B------:R-:W-:Y:S05]  /*cd90*/  BSYNC B0 ;  /* 0x0000000000007941 */ /* 0x000fea0003800000 */
.L_x_2163:
[----:B------:R-:W-:-:S04]  /*cda0*/  FMUL.FTZ R0, R0, 1 ;  /* 0x3f80000000007820 */ /* 0x000fc80000410000 */
[----:B------:R0:W1:Y:S01]  /*cdb0*/  F2F.F64.F32 R2, R0 ;  /* 0x0000000000027310 */ /* 0x0000620000201800 */
[----:B------:R-:W-:Y:S05]  /*cdc0*/  BRA `(.L_x_2148) ;  /* 0x0000000400187947 */ /* 0x000fea0003800000 */
.L_x_2161:
        /* <DEDUP_REMOVED lines=21> */
.L_x_2170:
[----:B------:R-:W-:Y:S05]  /*cf20*/  BSYNC B1 ;  /* 0x0000000000017941 */ /* 0x000fea0003800000 */
.L_x_2169:
[----:B------:R-:W-:Y:S01]  /*cf30*/  LEA R3, R0, 0x37800000, 0x17 ;  /* 0x3780000000037811 */ /* 0x000fe200078eb8ff */
[----:B------:R-:W-:-:S05]  /*cf40*/  IMAD.SHL.U32 R0, R2, 0x200000, RZ ;  /* 0x0020000002007824 */ /* 0x000fca00078e00ff */
[----:B------:R-:W-:-:S07]  /*cf50*/  LOP3.LUT R0, R3, R0, R4, 0xfe, !PT ;  /* 0x0000000003007212 */ /* 0x000fce00078efe04 */
.L_x_2168:
[----:B------:R-:W-:Y:S05]  /*cf60*/  BSYNC B0 ;  /* 0x0000000000007941 */ /* 0x000fea0003800000 */
.L_x_2167:
[----:B------:R-:W-:-:S04]  /*cf70*/  FMUL.FTZ R0, R0, 1 ;  /* 0x3f80000000007820 */ /* 0x000fc80000410000 */
[----:B------:R0:W1:Y:S01]  /*cf80*/  F2F.F64.F32 R2, R0 ;  /* 0x0000000000027310 */ /* 0x0000620000201800 */
[----:B------:R-:W-:Y:S05]  /*cf90*/  BRA `(.L_x_2148) ;  /* 0x0000000000a47947 */ /* 0x000fea0003800000 */
.L_x_2160:
        /* <DEDUP_REMOVED lines=14> */
.L_x_2174:
[----:B------:R-:W-:Y:S05]  /*d080*/  BSYNC B0 ;  /* 0x0000000000007941 */ /* 0x000fea0003800000 */
.L_x_2173:
[----:B------:R-:W-:-:S04]  /*d090*/  FMUL.FTZ R0, R0, 1 ;  /* 0x3f80000000007820 */ /* 0x000fc80000410000 */
[----:B------:R0:W1:Y:S01]  /*d0a0*/  F2F.F64.F32 R2, R0 ;  /* 0x0000000000027310 */ /* 0x0000620000201800 */
[----:B------:R-:W-:Y:S05]  /*d0b0*/  BRA `(.L_x_2148) ;  /* 0x00000000005c7947 */ /* 0x000fea0003800000 */
.L_x_2147:
        /* <DEDUP_REMOVED lines=16> */
.L_x_2175:
[----:B------:R-:W-:Y:S01]  /*d1c0*/  CS2R R2, SRZ ;  /* 0x0000000000027805 */ /* 0x000fe2000001ff00 */
[----:B------:R-:W-:Y:S06]  /*d1d0*/  BRA `(.L_x_2148) ;  /* 0x0000000000147947 */ /* 0x000fec0003800000 */
.L_x_2172:
[----:B------:R-:W2:Y:S02]  /*d1e0*/  LDG.E.64 R2, desc[UR36][R4.64] ;  /* 0x0000002404027981 */ /* 0x000ea4000c1e1b00 */
[----:B--2---:R-:W0:Y:S01]  /*d1f0*/  I2F.F64.U64 R2, R2 ;  /* 0x0000000200027312 */ /* 0x004e220000301800 */
[----:B------:R-:W-:Y:S05]  /*d200*/  BRA `(.L_x_2148) ;  /* 0x0000000000087947 */ /* 0x000fea0003800000 */
.L_x_2171:
[----:B------:R-:W2:Y:S02]  /*d210*/  LDG.E R2, desc[UR36][R4.64] ;  /* 0x0000002404027981 */ /* 0x000ea4000c1e1900 */
[----:B--2---:R-:W0:Y:S02]  /*d220*/  I2F.F64.U32 R2, R2 ;  /* 0x0000000200027312 */ /* 0x004e240000201800 */
.L_x_2148:
        /* <DEDUP_REMOVED lines=8> */
[----:B-12345:R-:W-:Y:S01]  /*d2b0*/  DFMA R4, |R2|, -UR4, R4 ;  /* 0x8000000402047c2b */ /* 0x03efe20008000204 */
        /* <DEDUP_REMOVED lines=70> */
[----:B------:R-:W1:Y:S02]  /*d720*/  F2F.F32.F64 R0, R8 ;  /* 0x0000000800007310 */ /* 0x000e640000301000 */
        /* <DEDUP_REMOVED lines=62> */
[----:B0-----:R-:W-:Y:S01]  /*db10*/  STG.E.U8 desc[UR36][R16.64], R5 ;  /* 0x0000000510007986 */ /* 0x001fe2000c101124 */
[----:B------:R-:W-:Y:S05]  /*db20*/  EXIT ;  /* 0x000000000000794d */ /* 0x000fea0003800000 */
.L_x_2179:
[----:B------:R-:W0:Y:S02]  /*db30*/  F2I.S64.F64.TRUNC R4, R4 ;  /* 0x0000000400047311 */ /* 0x000e24000030d900 */
[----:B0-----:R-:W-:-:S05]  /*db40*/  MOV R3, R4 ;  /* 0x0000000400037202 */ /* 0x001fca0000000f00 */
[----:B------:R-:W-:Y:S01]  /*db50*/  STG.E.U8 desc[UR36][R16.64], R3 ;  /* 0x0000000310007986 */ /* 0x000fe2000c101124 */
[----:B------:R-:W-:Y:S05]  /*db60*/  EXIT ;  /* 0x000000000000794d */ /* 0x000fea0003800000 */
.L_x_2178:
[----:B------:R-:W-:-:S13]  /*db70*/  ISETP.NE.AND P0, PT, R0, 0x2, PT ;  /* 0x000000020000780c */ /* 0x000fda0003f05270 */
[----:B------:R-:W-:Y:S05]  /*db80*/  @!P0 BRA `(.L_x_2181) ;  /* 0x0000000000288947 */ /* 0x000fea0003800000 */
[----:B------:R-:W-:-:S13]  /*db90*/  ISETP.NE.AND P0, PT, R0, 0x3, PT ;  /* 0x000000030000780c */ /* 0x000fda0003f05270 */
[----:B------:R-:W-:Y:S05]  /*dba0*/  @!P0 BRA `(.L_x_2182) ;  /* 0x0000000000148947 */ /* 0x000fea0003800000 */
[----:B------:R-:W-:-:S13]  /*dbb0*/  ISETP.NE.AND P0, PT, R0, 0x4, PT ;  /* 0x000000040000780c */ /* 0x000fda0003f05270 */
[----:B------:R-:W-:Y:S05]  /*dbc0*/  @P0 BRA `(.L_x_2180) ;  /* 0x0000000c00380947 */ /* 0x000fea0003800000 */
[----:B------:R-:W0:Y:S02]  /*dbd0*/  F2I.S64.F64.TRUNC R4, R4 ;  /* 0x0000000400047311 */ /* 0x000e24000030d900 */
[----:B0-----:R-:W-:Y:S01]  /*dbe0*/  STG.E.64 desc[UR36][R16.64], R4 ;  /* 0x0000000410007986 */ /* 0x001fe2000c101b24 */
[----:B------:R-:W-:Y:S05]  /*dbf0*/  EXIT ;  /* 0x000000000000794d */ /* 0x000fea0003800000 */
.L_x_2182:
[----:B------:R-:W0:Y:S02]  /*dc00*/  F2I.F64.TRUNC R5, R4 ;  /* 0x0000000400057311 */ /* 0x000e24000030d100 */
[----:B0-----:R-:W-:Y:S01]  /*dc10*/  STG.E desc[UR36][R16.64], R5 ;  /* 0x0000000510007986 */ /* 0x001fe2000c101924 */
[----:B------:R-:W-:Y:S05]  /*dc20*/  EXIT ;  /* 0x000000000000794d */ /* 0x000fea0003800000 */
.L_x_2181:
[----:B------:R-:W0:Y:S02]  /*dc30*/  F2I.F64.TRUNC R5, R4 ;  /* 0x0000000400057311 */ /* 0x000e24000030d100 */
[----:B0-----:R-:W-:Y:S01]  /*dc40*/  STG.E.U16 desc[UR36][R16.64], R5 ;  /* 0x0000000510007986 */ /* 0x001fe2000c101524 */
[----:B------:R-:W-:Y:S05]  /*dc50*/  EXIT ;  /* 0x000000000000794d */ /* 0x000fea0003800000 */
.L_x_2177:
        /* <DEDUP_REMOVED lines=9> */
[----:B------:R-:W-:Y:S01]  /*dcf0*/  STG.E desc[UR36][R16.64], R3 ;  /* 0x0000000310007986 */ /* 0x000fe2000c101924 */
[----:B------:R-:W-:Y:S05]  /*dd00*/  EXIT ;  /* 0x000000000000794d */ /* 0x000fea0003800000 */
.L_x_2184:
[----:B------:R-:W0:Y:S01]  /*dd10*/  F2F.F32.F64 R0, R4 ;  /* 0x0000000400007310 */ /* 0x000e220000301000 */
[----:B------:R-:W-:-:S14]  /*dd20*/  DSETP.GEU.AND P0, PT, |R4|, UR4, PT ;  /* 0x0000000404007e2a */ /* 0x000fdc000bf0e200 */
[----:B0-----:R-:W-:-:S05]  /*dd30*/  @!P0 FMUL R0, R0, 1.175494350822287508e-38 ;  /* 0x0080000000008820 */ /* 0x001fca0000400000 */
[----:B------:R-:W-:-:S05]  /*dd40*/  F2FP.F16.F32.PACK_AB R0, RZ, R0 ;  /* 0x00000000ff00723e */ /* 0x000fca00000000ff */
[----:B------:R-:W-:Y:S01]  /*dd50*/  STG.E.U16 desc[UR36][R16.64], R0 ;  /* 0x0000000010007986 */ /* 0x000fe2000c101524 */
[----:B------:R-:W-:Y:S05]  /*dd60*/  EXIT ;  /* 0x000000000000794d */ /* 0x000fea0003800000 */
.L_x_2183:
        /* <DEDUP_REMOVED lines=10> */
[----:B------:R-:W-:Y:S01]  /*de10*/  STG.E.64 desc[UR36][R16.64], R2 ;  /* 0x0000000210007986 */ /* 0x000fe2000c101b24 */
[----:B------:R-:W-:Y:S05]  /*de20*/  EXIT ;  /* 0x000000000000794d */ /* 0x000fea0003800000 */
.L_x_2186:
[----:B------:R-:W0:Y:S01]  /*de30*/  F2F.F32.F64 R0, R4 ;  /* 0x0000000400007310 */ /* 0x000e220000301000 */
[----:B------:R-:W-:-:S14]  /*de40*/  DSETP.GEU.AND P0, PT, |R4|, UR4, PT ;  /* 0x0000000404007e2a */ /* 0x000fdc000bf0e200 */
[----:B0-----:R-:W-:-:S05]  /*de50*/  @!P0 FMUL R0, R0, 1.175494350822287508e-38 ;  /* 0x0080000000008820 */ /* 0x001fca0000400000 */
[----:B------:R-:W-:-:S04]  /*de60*/  F2FP.F16.F32.PACK_AB R3, RZ, R0 ;  /* 0x00000000ff03723e */ /* 0x000fc800000000ff */
[----:B------:R-:W-:-:S05]  /*de70*/  PRMT R3, R3, 0x5410, RZ ;  /* 0x0000541003037816 */ /* 0x000fca00000000ff */
[----:B------:R-:W-:Y:S01]  /*de80*/  STG.E desc[UR36][R16.64], R3 ;  /* 0x0000000310007986 */ /* 0x000fe2000c101924 */
[----:B------:R-:W-:Y:S05]  /*de90*/  EXIT ;  /* 0x000000000000794d */ /* 0x000fea0003800000 */
.L_x_2185:
[----:B------:R-:W-:Y:S01]  /*dea0*/  STG.E.64 desc[UR36][R16.64], R4 ;  /* 0x0000000410007986 */ /* 0x000fe2000c101b24 */
[----:B------:R-:W-:Y:S05]  /*deb0*/  EXIT ;  /* 0x000000000000794d */ /* 0x000fea0003800000 */
.L_x_2176:
        /* <DEDUP_REMOVED lines=10> */
[----:B------:R-:W-:Y:S01]  /*df60*/  STG.E.U8 desc[UR36][R16.64], R3 ;  /* 0x0000000310007986 */ /* 0x000fe2000c101124 */
[----:B------:R-:W-:Y:S05]  /*df70*/  EXIT ;  /* 0x000000000000794d */ /* 0x000fea0003800000 */
.L_x_2189:
[----:B------:R-:W-:-:S05]  /*df80*/  CS2R R6, SRZ ;  /* 0x0000000000067805 */ /* 0x000fca000001ff00 */
[----:B------:R-:W-:Y:S01]  /*df90*/  STG.E.128 desc[UR36][R16.64], R4 ;  /* 0x0000000410007986 */ /* 0x000fe2000c101d24 */
[----:B------:R-:W-:Y:S05]  /*dfa0*/  EXIT ;  /* 0x000000000000794d */ /* 0x000fea0003800000 */
.L_x_2188:
        /* <DEDUP_REMOVED lines=23> */
.L_x_2193:
[----:B------:R-:W-:Y:S05]  /*e120*/  BSYNC B0 ;  /* 0x0000000000007941 */ /* 0x000fea0003800000 */
.L_x_2192:
[----:B------:R-:W-:-:S05]  /*e130*/  LOP3.LUT R3, R0, R3, RZ, 0xfc, !PT ;  /* 0x0000000300037212 */ /* 0x000fca00078efcff */
[----:B------:R-:W-:Y:S01]  /*e140*/  STG.E.U8 desc[UR36][R16.64], R3 ;  /* 0x0000000310007986 */ /* 0x000fe2000c101124 */
[----:B------:R-:W-:Y:S05]  /*e150*/  EXIT ;  /* 0x000000000000794d */ /* 0x000fea0003800000 */
.L_x_2191:
        /* <DEDUP_REMOVED lines=15> */
.L_x_2195:
[----:B------:R-:W-:Y:S01]  /*e250*/  IMAD.MOV.U32 R0, RZ, RZ, 0x7f ;  /* 0x0000007fff007424 */ /* 0x000fe200078e00ff */
[----:B------:R-:W-:-:S04]  /*e260*/  ISETP.GT.U32.AND P0, PT, R2, 0x7f800000, PT ;  /* 0x7f8000000200780c */ /* 0x000fc80003f04070 */
[----:B------:R-:W-:-:S09]  /*e270*/  SEL R0, R0, 0x7c, P0 ;  /* 0x0000007c00007807 */ /* 0x000fd20000000000 */
.L_x_2196:
[----:B------:R-:W-:Y:S05]  /*e280*/  BSYNC B0 ;  /* 0x0000000000007941 */ /* 0x000fea0003800000 */
.L_x_2194:
[----:B------:R-:W-:-:S04]  /*e290*/  LOP3.LUT R2, R3, 0x80000000, RZ, 0xc0, !PT ;  /* 0x8000000003027812 */ /* 0x000fc800078ec0ff */
[----:B------:R-:W-:-:S04]  /*e2a0*/  SHF.R.U32.HI R3, RZ, 0x18, R2 ;  /* 0x00000018ff037819 */ /* 0x000fc80000011602 */
[----:B------:R-:W-:-:S05]  /*e2b0*/  LOP3.LUT R3, R0, R3, RZ, 0xfc, !PT ;  /* 0x0000000300037212 */ /* 0x000fca00078efcff */
[----:B------:R-:W-:Y:S01]  /*e2c0*/  STG.E.U8 desc[UR36][R16.64], R3 ;  /* 0x0000000310007986 */ /* 0x000fe2000c101124 */
[----:B------:R-:W-:Y:S05]  /*e2d0*/  EXIT ;  /* 0x000000000000794d */ /* 0x000fea0003800000 */
.L_x_2190:
[----:B------:R-:W0:Y:S01]  /*e2e0*/  F2F.F32.F64 R0, R4 ;  /* 0x0000000400007310 */ /* 0x000e220000301000 */
[----:B------:R-:W-:-:S14]  /*e2f0*/  DSETP.GEU.AND P0, PT, |R4|, UR4, PT ;  /* 0x0000000404007e2a */ /* 0x000fdc000bf0e200 */
[----:B0-----:R-:W-:-:S05]  /*e300*/  @!P0 FMUL R0, R0, 1.175494350822287508e-38 ;  /* 0x0080000000008820 */ /* 0x001fca0000400000 */
[----:B------:R-:W-:-:S05]  /*e310*/  F2FP.BF16.F32.PACK_AB R0, RZ, R0 ;  /* 0x00000000ff00723e */ /* 0x000fca00000010ff */
[----:B------:R-:W-:Y:S01]  /*e320*/  STG.E.U16 desc[UR36][R16.64], R0 ;  /* 0x0000000010007986 */ /* 0x000fe2000c101524 */
[----:B------:R-:W-:Y:S05]  /*e330*/  EXIT ;  /* 0x000000000000794d */ /* 0x000fea0003800000 */
.L_x_2187:
        /* <DEDUP_REMOVED lines=9> */
[----:B0-----:R-:W-:Y:S01]  /*e3d0*/  STG.E.U16 desc[UR36][R16.64], R5 ;  /* 0x0000000510007986 */ /* 0x001fe2000c101524 */
[----:B------:R-:W-:Y:S05]  /*e3e0*/  EXIT ;  /* 0x000000000000794d */ /* 0x000fea0003800000 */
.L_x_2199:
        /* <DEDUP_REMOVED lines=19> */
.L_x_2202:
[----:B------:R-:W-:-:S04]  /*e520*/  LOP3.LUT R2, R3, 0x80000000, RZ, 0xc0, !PT ;  /* 0x8000000003027812 */ /* 0x000fc800078ec0ff */
[----:B------:R-:W-:-:S04]  /*e530*/  SHF.R.U32.HI R3, RZ, 0x18, R2 ;  /* 0x00000018ff037819 */ /* 0x000fc80000011602 */
[----:B------:R-:W-:-:S04]  /*e540*/  LOP3.LUT R0, R0, R3, RZ, 0xfc, !PT ;  /* 0x0000000300007212 */ /* 0x000fc800078efcff */
[----:B------:R-:W-:-:S07]  /*e550*/  PRMT R8, R0, 0x7610, R8 ;  /* 0x0000761000087816 */ /* 0x000fce0000000008 */
.L_x_2201:
[----:B------:R-:W-:Y:S05]  /*e560*/  BSYNC B0 ;  /* 0x0000000000007941 */ /* 0x000fea0003800000 */
.L_x_2200:
[----:B------:R-:W-:Y:S01]  /*e570*/  STG.E.U8 desc[UR36][R16.64], R8 ;  /* 0x0000000810007986 */ /* 0x000fe2000c101124 */
[----:B------:R-:W-:Y:S05]  /*e580*/  EXIT ;  /* 0x000000000000794d */ /* 0x000fea0003800000 */
.L_x_2198:
        /* <DEDUP_REMOVED lines=19> */
.L_x_2205:
[----:B------:R-:W-:-:S04]  /*e6c0*/  LOP3.LUT R2, R3, 0x80000000, RZ, 0xc0, !PT ;  /* 0x8000000003027812 */ /* 0x000fc800078ec0ff */
[----:B------:R-:W-:-:S04]  /*e6d0*/  SHF.R.U32.HI R3, RZ, 0x18, R2 ;  /* 0x00000018ff037819 */ /* 0x000fc80000011602 */
[----:B------:R-:W-:-:S04]  /*e6e0*/  LOP3.LUT R0, R0, R3, RZ, 0xfc, !PT ;  /* 0x0000000300007212 */ /* 0x000fc800078efcff */
[----:B------:R-:W-:-:S07]  /*e6f0*/  PRMT R8, R0, 0x7610, R8 ;  /* 0x0000761000087816 */ /* 0x000fce0000000008 */
.L_x_2204:
[----:B------:R-:W-:Y:S05]  /*e700*/  BSYNC B0 ;  /* 0x0000000000007941 */ /* 0x000fea0003800000 */
.L_x_2203:
[----:B------:R-:W-:Y:S01]  /*e710*/  STG.E.U8 desc[UR36][R16.64], R8 ;  /* 0x0000000810007986 */ /* 0x000fe2000c101124 */
[----:B------:R-:W-:Y:S05]  /*e720*/  EXIT ;  /* 0x000000000000794d */ /* 0x000fea0003800000 */
.L_x_2197:
        /* <DEDUP_REMOVED lines=20> */
[----:B------:R-:W-:-:S05]  /*e870*/  @!P0 IMAD.MOV R0, RZ, RZ, R2 ;  /* 0x000000ffff008224 */ /* 0x000fca00078e0202 */
[----:B------:R-:W-:-:S05]  /*e880*/  @P1 MOV R3, R0 ;  /* 0x0000000000031202 */ /* 0x000fca0000000f00 */
[----:B------:R-:W-:Y:S01]  /*e890*/  STG.E.U8 desc[UR36][R16.64], R3 ;  /* 0x0000000310007986 */ /* 0x000fe2000c101124 */
[----:B------:R-:W-:Y:S05]  /*e8a0*/  EXIT ;  /* 0x000000000000794d */ /* 0x000fea0003800000 */
.L_x_2180:
        /* <DEDUP_REMOVED lines=16> */
.L_x_2208:
[----:B------:R-:W-:Y:S05]  /*e9b0*/  EXIT ;  /* 0x000000000000794d */ /* 0x000fea0003800000 */
.L_x_2207:
[----:B------:R-:W0:Y:S02]  /*e9c0*/  F2I.U64.F64.TRUNC R4, R4 ;  /* 0x0000000400047311 */ /* 0x000e24000030d800 */
[----:B0-----:R-:W-:Y:S01]  /*e9d0*/  STG.E.64 desc[UR36][R16.64], R4 ;  /* 0x0000000410007986 */ /* 0x001fe2000c101b24 */
[----:B------:R-:W-:Y:S05]  /*e9e0*/  EXIT ;  /* 0x000000000000794d */ /* 0x000fea0003800000 */
.L_x_2206:
[----:B------:R-:W0:Y:S02]  /*e9f0*/  F2I.U32.F64.TRUNC R5, R4 ;  /* 0x0000000400057311 */ /* 0x000e24000030d000 */
[----:B0-----:R-:W-:Y:S01]  /*ea00*/  STG.E desc[UR36][R16.64], R5 ;  /* 0x0000000510007986 */ /* 0x001fe2000c101924 */
[----:B------:R-:W-:Y:S05]  /*ea10*/  EXIT ;  /* 0x000000000000794d */ /* 0x000fea0003800000 */
.L_x_2209:
        /* <DEDUP_REMOVED lines=14> */
.L_x_11167:


//--------------------- .text._ZN2at6native27unrolled_elementwise_kernelIZZZNS0_15erf_kernel_cudaERNS_18TensorIteratorBaseEENKUlvE_clEvENKUlvE_clEvEUldE_St5arrayIPcLm2EELi4E23TrivialOffsetCalculatorILi1EjESB_NS0_6memory12LoadWithCastILi1EEENSC_13StoreWithCastILi1EEEEEviT_T0_T2_T3_T4_T5_ --------------------------
	.section	.text._ZN2at6native27unrolled_elementwise_kernelIZZZNS0_15erf_kernel_cudaERNS_18TensorIteratorBaseEENKUlvE_clEvENKUlvE_clEvEUldE_St5arrayIPcLm2EELi4E23TrivialOffsetCalculatorILi1EjESB_NS0_6memory12LoadWithCastILi1EEENSC_13StoreWithCastILi1EEEEEviT_T0_T2_T3_T4_T5_,"ax",@progbits
	.align	128
        .global         _ZN2at6native27unrolled_elementwise_kernelIZZZNS0_15erf_kernel_cudaERNS_18TensorIteratorBaseEENKUlvE_clEvENKUlvE_clEvEUldE_St5arrayIPcLm2EELi4E23TrivialOffsetCalculatorILi1EjESB_NS0_6memory12LoadWithCastILi1EEENSC_13StoreWithCastILi1EEEEEviT_T0_T2_T3_T4_T5_
        .type           _ZN2at6native27unrolled_elementwise_kernelIZZZNS0_15erf_kernel_cudaERNS_18TensorIteratorBaseEENKUlvE_clEvENKUlvE_clEvEUldE_St5arrayIPcLm2EELi4E23TrivialOffsetCalculatorILi1EjESB_NS0_6memory12LoadWithCastILi1EEENSC_13StoreWithCastILi1EEEEEviT_T0_T2_T3_T4_T5_,@function
        .size           _ZN2at6native27unrolled_elementwise_kernelIZZZNS0_15erf_kernel_cudaERNS_18TensorIteratorBaseEENKUlvE_clEvENKUlvE_clEvEUldE_St5arrayIPcLm2EELi4E23TrivialOffsetCalculatorILi1EjESB_NS0_6memory12LoadWithCastILi1EEENSC_13StoreWithCastILi1EEEEEviT_T0_T2_T3_T4_T5_,(.L_x_11168 - _ZN2at6native27unrolled_elementwise_kernelIZZZNS0_15erf_kernel_cudaERNS_18TensorIteratorBaseEENKUlvE_clEvENKUlvE_clEvEUldE_St5arrayIPcLm2EELi4E23TrivialOffsetCalculatorILi1EjESB_NS0_6memory12LoadWithCastILi1EEENSC_13StoreWithCastILi1EEEEEviT_T0_T2_T3_T4_T5_)
        .other          _ZN2at6native27unrolled_elementwise_kernelIZZZNS0_15erf_kernel_cudaERNS_18TensorIteratorBaseEENKUlvE_clEvENKUlvE_clEvEUldE_St5arrayIPcLm2EELi4E23TrivialOffsetCalculatorILi1EjESB_NS0_6memory12LoadWithCastILi1EEENSC_13StoreWithCastILi1EEEEEviT_T0_T2_T3_T4_T5_,@"STO_CUDA_ENTRY STV_DEFAULT"
_ZN2at6native27unrolled_elementwise_kernelIZZZNS0_15erf_kernel_cudaERNS_18TensorIteratorBaseEENKUlvE_clEvENKUlvE_clEvEUldE_St5arrayIPcLm2EELi4E23TrivialOffsetCalculatorILi1EjESB_NS0_6memory12LoadWithCastILi1EEENSC_13StoreWithCastILi1EEEEEviT_T0_T2_T3_T4_T5_:
.text._ZN2at6native27unrolled_elementwise_kernelIZZZNS0_15erf_kernel_cudaERNS_18TensorIteratorBaseEENKUlvE_clEvENKUlvE_clEvEUldE_St5arrayIPcLm2EELi4E23TrivialOffsetCalculatorILi1EjESB_NS0_6memory12LoadWithCastILi1EEENSC_13StoreWithCastILi1EEEEEviT_T0_T2_T3_T4_T5_:
[----:B------:R-:W0:Y:S01]  /*0000*/  LDC R1, c[0x0][0x28] ;  /* 0x00000a00ff017b82 */ /* 0x000e220000000800 */
[----:B------:R-:W1:Y:S07]  /*0010*/  S2R R22, SR_CTAID.X ;  /* 0x0000000000167919 */ /* 0x000e6e0000002500 */
[----:B------:R-:W1:Y:S01]  /*0020*/  LDC R3, c[0x0][0x210] ;  /* 0x00008400ff037b82 */ /* 0x000e620000000800 */
[----:B------:R-:W-:Y:S01]  /*0030*/  ULDC.64 UR36, c[0x0][0x208] ;  /* 0x0000820000247ab9 */ /* 0x000fe20000000a00 */
[----:B------:R-:W-:Y:S01]  /*0040*/  BSSY B6, `(.L_x_2210) ;  /* 0x00000fe000067945 */ /* 0x000fe20003800000 */
[----:B------:R-:W2:Y:S01]  /*0050*/  S2R R19, SR_TID.X ;  /* 0x0000000000137919 */ /* 0x000ea20000002100 */
[----:B------:R-:W-:-:S02]  /*0060*/  CS2R R26, SRZ ;  /* 0x00000000001a7805 */ /* 0x000fc4000001ff00 */
[----:B------:R-:W-:Y:S02]  /*0070*/  CS2R R28, SRZ ;  /* 0x00000000001c7805 */ /* 0x000fe4000001ff00 */
        /* <DEDUP_REMOVED lines=22> */
[----:B--2---:R0:W1:Y:S01]  /*01e0*/  I2F.F64.S16 R28, R4 ;  /* 0x00000004001c7312 */ /* 0x0040620000101c00 */
[----:B------:R-:W-:Y:S05]  /*01f0*/  BRA `(.L_x_2217) ;  /* 0x0000000c00807947 */ /* 0x000fea0003800000 */
.L_x_2215:
[----:B------:R-:W2:Y:S02]  /*0200*/  LDG.E.U8 R4, desc[UR36][R4.64] ;  /* 0x0000002404047981 */ /* 0x000ea4000c1e1100 */
[----:B--2---:R0:W1:Y:S01]  /*0210*/  I2F.F64.U16 R28, R4 ;  /* 0x00000004001c7312 */ /* 0x0040620000101800 */
[----:B------:R-:W-:Y:S05]  /*0220*/  BRA `(.L_x_2217) ;  /* 0x0000000c00747947 */ /* 0x000fea0003800000 */
.L_x_2214:
        /* <DEDUP_REMOVED lines=9> */
.L_x_2219:
[----:B------:R-:W2:Y:S02]  /*02c0*/  LDG.E R4, desc[UR36][R4.64] ;  /* 0x0000002404047981 */ /* 0x000ea4000c1e1900 */
[----:B--2---:R1:W2:Y:S01]  /*02d0*/  I2F.F64 R28, R4 ;  /* 0x00000004001c7312 */ /* 0x0042a20000201c00 */
[----:B------:R-:W-:Y:S05]  /*02e0*/  BRA `(.L_x_2217) ;  /* 0x0000000c00447947 */ /* 0x000fea0003800000 */
.L_x_2218:
[----:B------:R-:W2:Y:S02]  /*02f0*/  LDG.E.U16 R4, desc[UR36][R4.64] ;  /* 0x0000002404047981 */ /* 0x000ea4000c1e1500 */
[----:B--2---:R3:W4:Y:S01]  /*0300*/  I2F.F64.S16 R28, R4 ;  /* 0x00000004001c7312 */ /* 0x0047220000101c00 */
[----:B------:R-:W-:Y:S05]  /*0310*/  BRA `(.L_x_2217) ;  /* 0x0000000c00387947 */ /* 0x000fea0003800000 */
.L_x_2213:
        /* <DEDUP_REMOVED lines=10> */
.L_x_2221:
[----:B------:R-:W2:Y:S02]  /*03c0*/  LDG.E.U16 R0, desc[UR36][R4.64] ;  /* 0x0000002404007981 */ /* 0x000ea4000c1e1500 */
[----:B--2---:R-:W-:-:S05]  /*03d0*/  HADD2.F32 R0, -RZ, R0.H0_H0 ;  /* 0x20000000ff007230 */ /* 0x004fca0000004100 */
[----:B------:R-:W-:-:S04]  /*03e0*/  FMUL.FTZ R0, R0, 1 ;  /* 0x3f80000000007820 */ /* 0x000fc80000410000 */
[----:B------:R0:W1:Y:S01]  /*03f0*/  F2F.F64.F32 R28, R0 ;  /* 0x00000000001c7310 */ /* 0x0000620000201800 */
[----:B------:R-:W-:Y:S05]  /*0400*/  BRA `(.L_x_2217) ;  /* 0x0000000800fc7947 */ /* 0x000fea0003800000 */
.L_x_2220:
        /* <DEDUP_REMOVED lines=10> */
.L_x_2223:
[----:B------:R-:W2:Y:S02]  /*04b0*/  LDG.E.U16 R4, desc[UR36][R4.64] ;  /* 0x0000002404047981 */ /* 0x000ea4000c1e1500 */
[----:B--2---:R-:W-:-:S05]  /*04c0*/  HADD2.F32 R0, -RZ, R4.H0_H0 ;  /* 0x20000004ff007230 */ /* 0x004fca0000004100 */
[----:B------:R-:W-:-:S04]  /*04d0*/  FMUL.FTZ R0, R0, 1 ;  /* 0x3f80000000007820 */ /* 0x000fc80000410000 */
[----:B------:R0:W1:Y:S01]  /*04e0*/  F2F.F64.F32 R28, R0 ;  /* 0x00000000001c7310 */ /* 0x0000620000201800 */
[----:B------:R-:W-:Y:S05]  /*04f0*/  BRA `(.L_x_2217) ;  /* 0x0000000800c07947 */ /* 0x000fea0003800000 */
.L_x_2222:
[----:B------:R0:W5:Y:S01]  /*0500*/  LDG.E.64 R28, desc[UR36][R4.64] ;  /* 0x00000024041c7981 */ /* 0x000162000c1e1b00 */
[----:B------:R-:W-:Y:S05]  /*0510*/  BRA `(.L_x_2217) ;  /* 0x0000000800b87947 */ /* 0x000fea0003800000 */
.L_x_2212:
        /* <DEDUP_REMOVED lines=13> */
.L_x_2226:
[----:B------:R0:W5:Y:S01]  /*05f0*/  LDG.E.64 R28, desc[UR36][R4.64] ;  /* 0x00000024041c7981 */ /* 0x000162000c1e1b00 */
[----:B------:R-:W-:Y:S05]  /*0600*/  BRA `(.L_x_2217) ;  /* 0x00000008007c7947 */ /* 0x000fea0003800000 */
.L_x_2225:
        /* <DEDUP_REMOVED lines=24> */
[----:B------:R-:W-:-:S05]  /*0790*/  LOP3.LUT R7, R7, 0x80000000, R0, 0xf8, !PT ;  /* 0x8000000007077812 */ /* 0x000fca00078ef800 */
[----:B------:R-:W-:-:S04]  /*07a0*/  FMUL.FTZ R7, R7, 1 ;  /* 0x3f80000007077820 */ /* 0x000fc80000410000 */
[----:B------:R0:W1:Y:S01]  /*07b0*/  F2F.F64.F32 R28, R7 ;  /* 0x00000007001c7310 */ /* 0x0000620000201800 */
[----:B------:R-:W-:Y:S05]  /*07c0*/  BRA `(.L_x_2217) ;  /* 0x00000008000c7947 */ /* 0x000fea0003800000 */
.L_x_2228:
        /* <DEDUP_REMOVED lines=12> */
[----:B------:R-:W-:-:S05]  /*0890*/  LOP3.LUT R0, R3, 0x80000000, R0, 0xf8, !PT ;  /* 0x8000000003007812 */ /* 0x000fca00078ef800 */
[----:B------:R-:W-:-:S04]  /*08a0*/  FMUL.FTZ R0, R0, 1 ;  /* 0x3f80000000007820 */ /* 0x000fc80000410000 */
[----:B------:R0:W1:Y:S01]  /*08b0*/  F2F.F64.F32 R28, R0 ;  /* 0x00000000001c7310 */ /* 0x0000620000201800 */
[----:B------:R-:W-:Y:S05]  /*08c0*/  BRA `(.L_x_2217) ;  /* 0x0000000400cc7947 */ /* 0x000fea0003800000 */
.L_x_2227:
[----:B------:R-:W2:Y:S02]  /*08d0*/  LDG.E.U16 R0, desc[UR36][R4.64] ;  /* 0x0000002404007981 */ /* 0x000ea4000c1e1500 */
[----:B--2---:R-:W-:-:S04]  /*08e0*/  IMAD.U32 R0, R0, 0x10000, RZ ;  /* 0x0001000000007824 */ /* 0x004fc800078e00ff */
[----:B------:R-:W-:-:S04]  /*08f0*/  FMUL.FTZ R0, R0, 1 ;  /* 0x3f80000000007820 */ /* 0x000fc80000410000 */
[----:B------:R0:W1:Y:S01]  /*0900*/  F2F.F64.F32 R28, R0 ;  /* 0x00000000001c7310 */ /* 0x0000620000201800 */
[----:B------:R-:W-:Y:S05]  /*0910*/  BRA `(.L_x_2217) ;  /* 0x0000000400b87947 */ /* 0x000fea0003800000 */
.L_x_2224:
        /* <DEDUP_REMOVED lines=9> */
[----:B--2---:R0:W1:Y:S01]  /*09b0*/  I2F.F64.U16 R28, R4 ;  /* 0x00000004001c7312 */ /* 0x0040620000101800 */
[----:B------:R-:W-:Y:S05]  /*09c0*/  BRA `(.L_x_2217) ;  /* 0x00000004008c7947 */ /* 0x000fea0003800000 */
.L_x_2231:
        /* <DEDUP_REMOVED lines=21> */
.L_x_2235:
[----:B------:R-:W-:Y:S05]  /*0b20*/  BSYNC B1 ;  /* 0x0000000000017941 */ /* 0x000fea0003800000 */
.L_x_2234:
[----:B------:R-:W-:Y:S01]  /*0b30*/  LEA R5, R0, 0x3b800000, 0x17 ;  /* 0x3b80000000057811 */ /* 0x000fe200078eb8ff */
[----:B------:R-:W-:-:S05]  /*0b40*/  IMAD.SHL.U32 R0, R3, 0x100000, RZ ;  /* 0x0010000003007824 */ /* 0x000fca00078e00ff */
[----:B------:R-:W-:-:S07]  /*0b50*/  LOP3.LUT R0, R5, R0, R6, 0xfe, !PT ;  /* 0x0000000005007212 */ /* 0x000fce00078efe06 */
.L_x_2233:
[----:B------:R-:W-:Y:S05]  /*0b60*/  BSYNC B0 ;  /* 0x0000000000007941 */ /* 0x000fea0003800000 */
.L_x_2232:
[----:B------:R-:W-:-:S04]  /*0b70*/  FMUL.FTZ R0, R0, 1 ;  /* 0x3f80000000007820 */ /* 0x000fc80000410000 */
[----:B------:R0:W1:Y:S01]  /*0b80*/  F2F.F64.F32 R28, R0 ;  /* 0x00000000001c7310 */ /* 0x0000620000201800 */
[----:B------:R-:W-:Y:S05]  /*0b90*/  BRA `(.L_x_2217) ;  /* 0x0000000400187947 */ /* 0x000fea0003800000 */
.L_x_2230:
        /* <DEDUP_REMOVED lines=21> */
.L_x_2239:
[----:B------:R-:W-:Y:S05]  /*0cf0*/  BSYNC B1 ;  /* 0x0000000000017941 */ /* 0x000fea0003800000 */
.L_x_2238:
[----:B------:R-:W-:Y:S01]  /*0d00*/  LEA R5, R0, 0x37800000, 0x17 ;  /* 0x3780000000057811 */ /* 0x000fe200078eb8ff */
[----:B------:R-:W-:-:S05]  /*0d10*/  IMAD.SHL.U32 R0, R3, 0x200000, RZ ;  /* 0x0020000003007824 */ /* 0x000fca00078e00ff */
[----:B------:R-:W-:-:S07]  /*0d20*/  LOP3.LUT R0, R5, R0, R6, 0xfe, !PT ;  /* 0x0000000005007212 */ /* 0x000fce00078efe06 */
.L_x_2237:
[----:B------:R-:W-:Y:S05]  /*0d30*/  BSYNC B0 ;  /* 0x0000000000007941 */ /* 0x000fea0003800000 */
.L_x_2236:
[----:B------:R-:W-:-:S04]  /*0d40*/  FMUL.FTZ R0, R0, 1 ;  /* 0x3f80000000007820 */ /* 0x000fc80000410000 */
[----:B------:R0:W1:Y:S01]  /*0d50*/  F2F.F64.F32 R28, R0 ;  /* 0x00000000001c7310 */ /* 0x0000620000201800 */
[----:B------:R-:W-:Y:S05]  /*0d60*/  BRA `(.L_x_2217) ;  /* 0x0000000000a47947 */ /* 0x000fea0003800000 */
.L_x_2229:
        /* <DEDUP_REMOVED lines=14> */
.L_x_2243:
[----:B------:R-:W-:Y:S05]  /*0e50*/  BSYNC B0 ;  /* 0x0000000000007941 */ /* 0x000fea0003800000 */
.L_x_2242:
[----:B------:R-:W-:-:S04]  /*0e60*/  FMUL.FTZ R0, R0, 1 ;  /* 0x3f80000000007820 */ /* 0x000fc80000410000 */
[----:B------:R0:W1:Y:S01]  /*0e70*/  F2F.F64.F32 R28, R0 ;  /* 0x00000000001c7310 */ /* 0x0000620000201800 */
[----:B------:R-:W-:Y:S05]  /*0e80*/  BRA `(.L_x_2217) ;  /* 0x00000000005c7947 */ /* 0x000fea0003800000 */
.L_x_2216:
        /* <DEDUP_REMOVED lines=16> */
.L_x_2244:
[----:B------:R-:W-:Y:S01]  /*0f90*/  CS2R R28, SRZ ;  /* 0x00000000001c7805 */ /* 0x000fe2000001ff00 */
[----:B------:R-:W-:Y:S06]  /*0fa0*/  BRA `(.L_x_2217) ;  /* 0x0000000000147947 */ /* 0x000fec0003800000 */
.L_x_2241:
[----:B------:R-:W2:Y:S02]  /*0fb0*/  LDG.E.64 R28, desc[UR36][R4.64] ;  /* 0x00000024041c7981 */ /* 0x000ea4000c1e1b00 */
[----:B--2---:R-:W0:Y:S01]  /*0fc0*/  I2F.F64.U64 R28, R28 ;  /* 0x0000001c001c7312 */ /* 0x004e220000301800 */
[----:B------:R-:W-:Y:S05]  /*0fd0*/  BRA `(.L_x_2217) ;  /* 0x0000000000087947 */ /* 0x000fea0003800000 */
.L_x_2240:
[----:B------:R-:W2:Y:S02]  /*0fe0*/  LDG.E R4, desc[UR36][R4.64] ;  /* 0x0000002404047981 */ /* 0x000ea4000c1e1900 */
[----:B--2---:R0:W1:Y:S02]  /*0ff0*/  I2F.F64.U32 R28, R4 ;  /* 0x00000004001c7312 */ /* 0x0040640000201800 */
.L_x_2217:
[----:B------:R-:W3:Y:S02]  /*1000*/  S2R R19, SR_TID.X ;  /* 0x0000000000137919 */ /* 0x000ee40000002100 */
[----:B---3--:R-:W-:-:S07]  /*1010*/  VIADD R19, R19, 0x80 ;  /* 0x0000008013137836 */ /* 0x008fce0000000000 */
.L_x_2211:
[----:B------:R-:W-:Y:S05]  /*1020*/  BSYNC B6 ;  /* 0x0000000000067941 */ /* 0x000fea0003800000 */
.L_x_2210:
        /* <DEDUP_REMOVED lines=21> */
[----:B------:R-:W3:Y:S02]  /*1180*/  LDG.E.S8 R4, desc[UR36][R4.64] ;  /* 0x0000002404047981 */ /* 0x000ee4000c1e1300 */
[----:B---3--:R0:W1:Y:S01]  /*1190*/  I2F.F64.S16 R26, R4 ;  /* 0x00000004001a7312 */ /* 0x0080620000101c00 */
[----:B------:R-:W-:Y:S05]  /*11a0*/  BRA `(.L_x_2252) ;  /* 0x0000000c007c7947 */ /* 0x000fea0003800000 */
.L_x_2250:
[----:B------:R-:W3:Y:S02]  /*11b0*/  LDG.E.U8 R4, desc[UR36][R4.64] ;  /* 0x0000002404047981 */ /* 0x000ee4000c1e1100 */
[----:B---3--:R0:W1:Y:S01]  /*11c0*/  I2F.F64.U16 R26, R4 ;  /* 0x00000004001a7312 */ /* 0x0080620000101800 */
[----:B------:R-:W-:Y:S05]  /*11d0*/  BRA `(.L_x_2252) ;  /* 0x0000000c00707947 */ /* 0x000fea0003800000 */
.L_x_2249:
[----:B------:R-:W-:-:S13]  /*11e0*/  ISETP.NE.AND P0, PT, R0, 0x2, PT ;  /* 0x000000020000780c */ /* 0x000fda0003f05270 */
[----:B------:R-:W-:Y:S05]  /*11f0*/  @!P0 BRA `(.L_x_2253) ;  /* 0x0000000000288947 */ /* 0x000fea0003800000 */
[----:B------:R-:W-:-:S13]  /*1200*/  ISETP.NE.AND P0, PT, R0, 0x3, PT ;  /* 0x000000030000780c */ /* 0x000fda0003f05270 */
[----:B------:R-:W-:Y:S05]  /*1210*/  @!P0 BRA `(.L_x_2254) ;  /* 0x0000000000148947 */ /* 0x000fea0003800000 */
[----:B------:R-:W-:-:S13]  /*1220*/  ISETP.NE.AND P0, PT, R0, 0x4, PT ;  /* 0x000000040000780c */ /* 0x000fda0003f05270 */
[----:B------:R-:W-:Y:S05]  /*1230*/  @P0 BRA `(.L_x_2251) ;  /* 0x0000000800fc0947 */ /* 0x000fea0003800000 */
[----:B------:R-:W3:Y:S02]  /*1240*/  LDG.E.64 R26, desc[UR36][R4.64] ;  /* 0x00000024041a7981 */ /* 0x000ee4000c1e1b00 */
[----:B---3--:R-:W0:Y:S01]  /*1250*/  I2F.F64.S64 R26, R26 ;  /* 0x0000001a001a7312 */ /* 0x008e220000301c00 */
[----:B------:R-:W-:Y:S05]  /*1260*/  BRA `(.L_x_2252) ;  /* 0x0000000c004c7947 */ /* 0x000fea0003800000 */
.L_x_2254:
[----:B------:R-:W3:Y:S02]  /*1270*/  LDG.E R4, desc[UR36][R4.64] ;  /* 0x0000002404047981 */ /* 0x000ee4000c1e1900 */
[----:B---3--:R0:W1:Y:S01]  /*1280*/  I2F.F64 R26, R4 ;  /* 0x00000004001a7312 */ /* 0x0080620000201c00 */
[----:B------:R-:W-:Y:S05]  /*1290*/  BRA `(.L_x_2252) ;  /* 0x0000000c00407947 */ /* 0x000fea0003800000 */
.L_x_2253:
[----:B------:R-:W3:Y:S02]  /*12a0*/  LDG.E.U16 R4, desc[UR36][R4.64] ;  /* 0x0000002404047981 */ /* 0x000ee4000c1e1500 */
[----:B---3--:R0:W1:Y:S01]  /*12b0*/  I2F.F64.S16 R26, R4 ;  /* 0x00000004001a7312 */ /* 0x0080620000101c00 */
[----:B------:R-:W-:Y:S05]  /*12c0*/  BRA `(.L_x_2252) ;  /* 0x0000000c00347947 */ /* 0x000fea0003800000 */
.L_x_2248:
[----:B------:R-:W-:-:S13]  /*12d0*/  ISETP.GT.AND P0, PT, R0, 0x6, PT ;  /* 0x000000060000780c */ /* 0x000fda0003f04270 */
[----:B------:R-:W-:Y:S05]  /*12e0*/  @P0 BRA `(.L_x_2255) ;  /* 0x0000000000340947 */ /* 0x000fea0003800000 */
[----:B------:R-:W-:-:S13]  /*12f0*/  ISETP.NE.AND P0, PT, R0, 0x5, PT ;  /* 0x000000050000780c */ /* 0x000fda0003f05270 */
[----:B------:R-:W-:Y:S05]  /*1300*/  @!P0 BRA `(.L_x_2256) ;  /* 0x0000000000188947 */ /* 0x000fea0003800000 */
[----:B------:R-:W-:-:S13]  /*1310*/  ISETP.NE.AND P0, PT, R0, 0x6, PT ;  /* 0x000000060000780c */ /* 0x000fda0003f05270 */
[----:B------:R-:W-:Y:S05]  /*1320*/  @P0 BRA `(.L_x_2251) ;  /* 0x0000000800c00947 */ /* 0x000fea0003800000 */
[----:B------:R-:W3:Y:S02]  /*1330*/  LDG.E R26, desc[UR36][R4.64] ;  /* 0x00000024041a7981 */ /* 0x000ee4000c1e1900 */
[----:B---3--:R-:W-:-:S06]  /*1340*/  FMUL.FTZ R26, R26, 1 ;  /* 0x3f8000001a1a7820 */ /* 0x008fcc0000410000 */
[----:B------:R-:W0:Y:S01]  /*1350*/  F2F.F64.F32 R26, R26 ;  /* 0x0000001a001a7310 */ /* 0x000e220000201800 */
[----:B------:R-:W-:Y:S05]  /*1360*/  BRA `(.L_x_2252) ;  /* 0x0000000c000c7947 */ /* 0x000fea0003800000 */
.L_x_2256:
[----:B------:R-:W3:Y:S02]  /*1370*/  LDG.E.U16 R0, desc[UR36][R4.64] ;  /* 0x0000002404007981 */ /* 0x000ee4000c1e1500 */
[----:B---3--:R-:W-:-:S05]  /*1380*/  HADD2.F32 R0, -RZ, R0.H0_H0 ;  /* 0x20000000ff007230 */ /* 0x008fca0000004100 */
[----:B------:R-:W-:-:S04]  /*1390*/  FMUL.FTZ R0, R0, 1 ;  /* 0x3f80000000007820 */ /* 0x000fc80000410000 */
[----:B------:R0:W1:Y:S01]  /*13a0*/  F2F.F64.F32 R26, R0 ;  /* 0x00000000001a7310 */ /* 0x0000620000201800 */
[----:B------:R-:W-:Y:S05]  /*13b0*/  BRA `(.L_x_2252) ;  /* 0x0000000800f87947 */ /* 0x000fea0003800000 */
.L_x_2255:
[----:B------:R-:W-:-:S13]  /*13c0*/  ISETP.NE.AND P0, PT, R0, 0x7, PT ;  /* 0x000000070000780c */ /* 0x000fda0003f05270 */
[----:B------:R-:W-:Y:S05]  /*13d0*/  @!P0 BRA `(.L_x_2257) ;  /* 0x0000000000348947 */ /* 0x000fea0003800000 */
        /* <DEDUP_REMOVED lines=8> */
.L_x_2258:
[----:B------:R-:W3:Y:S02]  /*1460*/  LDG.E.U16 R4, desc[UR36][R4.64] ;  /* 0x0000002404047981 */ /* 0x000ee4000c1e1500 */
[----:B---3--:R-:W-:-:S05]  /*1470*/  HADD2.F32 R0, -RZ, R4.H0_H0 ;  /* 0x20000004ff007230 */ /* 0x008fca0000004100 */
[----:B------:R-:W-:-:S04]  /*1480*/  FMUL.FTZ R0, R0, 1 ;  /* 0x3f80000000007820 */ /* 0x000fc80000410000 */
[----:B------:R0:W1:Y:S01]  /*1490*/  F2F.F64.F32 R26, R0 ;  /* 0x00000000001a7310 */ /* 0x0000620000201800 */
[----:B------:R-:W-:Y:S05]  /*14a0*/  BRA `(.L_x_2252) ;  /* 0x0000000800bc7947 */ /* 0x000fea0003800000 */
.L_x_2257:
[----:B------:R0:W5:Y:S01]  /*14b0*/  LDG.E.64 R26, desc[UR36][R4.64] ;  /* 0x00000024041a7981 */ /* 0x000162000c1e1b00 */
[----:B------:R-:W-:Y:S05]  /*14c0*/  BRA `(.L_x_2252) ;  /* 0x0000000800b47947 */ /* 0x000fea0003800000 */
.L_x_2247:
        /* <DEDUP_REMOVED lines=8> */
[----:B------:R-:W3:Y:S01]  /*1550*/  LDG.E.U8 R4, desc[UR36][R4.64] ;  /* 0x0000002404047981 */ /* 0x000ee2000c1e1100 */
[----:B------:R-:W-:Y:S01]  /*1560*/  IMAD.MOV.U32 R26, RZ, RZ, RZ ;  /* 0x000000ffff1a7224 */ /* 0x000fe200078e00ff */
[----:B---3--:R-:W-:-:S04]  /*1570*/  ISETP.NE.AND P0, PT, R4, RZ, PT ;  /* 0x000000ff0400720c */ /* 0x008fc80003f05270 */
[----:B------:R-:W-:Y:S01]  /*1580*/  FSEL R27, RZ, 1.875, !P0 ;  /* 0x3ff00000ff1b7808 */ /* 0x000fe20004000000 */
[----:B------:R-:W-:Y:S08]  /*1590*/  BRA `(.L_x_2252) ;  /* 0x0000000800807947 */ /* 0x000ff00003800000 */
.L_x_2261:
[----:B------:R0:W5:Y:S01]  /*15a0*/  LDG.E.64 R26, desc[UR36][R4.64] ;  /* 0x00000024041a7981 */ /* 0x000162000c1e1b00 */
[----:B------:R-:W-:Y:S05]  /*15b0*/  BRA `(.L_x_2252) ;  /* 0x0000000800787947 */ /* 0x000fea0003800000 */
.L_x_2260:
[----:B------:R-:W-:-:S13]  /*15c0*/  ISETP.NE.AND P0, PT, R0, 0xf, PT ;  /* 0x0000000f0000780c */ /* 0x000fda0003f05270 */
[----:B------:R-:W-:Y:S05]  /*15d0*/  @!P0 BRA `(.L_x_2262) ;  /* 0x0000000000a48947 */ /* 0x000fea0003800000 */
[----:B------:R-:W-:-:S13]  /*15e0*/  ISETP.NE.AND P0, PT, R0, 0x17, PT ;  /* 0x000000170000780c */ /* 0x000fda0003f05270 */
[----:B------:R-:W-:Y:S05]  /*15f0*/  @!P0 BRA `(.L_x_2263) ;  /* 0x0000000000608947 */ /* 0x000fea0003800000 */
[----:B------:R-:W-:-:S13]  /*1600*/  ISETP.NE.AND P0, PT, R0, 0x18, PT ;  /* 0x000000180000780c */ /* 0x000fda0003f05270 */
[----:B------:R-:W-:Y:S05]  /*1610*/  @P0 BRA `(.L_x_2251) ;  /* 0x0000000800040947 */ /* 0x000fea0003800000 */
[----:B------:R-:W3:Y:S01]  /*1620*/  LDG.E.U8 R0, desc[UR36][R4.64] ;  /* 0x0000002404007981 */ /* 0x000ee2000c1e1100 */
[----:B------:R-:W-:Y:S02]  /*1630*/  IMAD.MOV.U32 R9, RZ, RZ, -0x800000 ;  /* 0xff800000ff097424 */ /* 0x000fe400078e00ff */
[----:B---3--:R-:W-:-:S05]  /*1640*/  IMAD.SHL.U32 R0, R0, 0x1000000, RZ ;  /* 0x0100000000007824 */ /* 0x008fca00078e00ff */
        /* <DEDUP_REMOVED lines=19> */
.L_x_2263:
[----:B------:R-:W3:Y:S02]  /*1780*/  LDG.E.U8 R4, desc[UR36][R4.64] ;  /* 0x0000002404047981 */ /* 0x000ee4000c1e1100 */
[----:B---3--:R-:W-:-:S05]  /*1790*/  IMAD.SHL.U32 R0, R4, 0x2000000, RZ ;  /* 0x0200000004007824 */ /* 0x008fca00078e00ff */
        /* <DEDUP_REMOVED lines=11> */
[----:B------:R3:W0:Y:S01]  /*1850*/  F2F.F64.F32 R26, R0 ;  /* 0x00000000001a7310 */ /* 0x0006220000201800 */
[----:B------:R-:W-:Y:S05]  /*1860*/  BRA `(.L_x_2252) ;  /* 0x0000000400cc7947 */ /* 0x000fea0003800000 */
.L_x_2262:
[----:B------:R-:W3:Y:S02]  /*1870*/  LDG.E.U16 R0, desc[UR36][R4.64] ;  /* 0x0000002404007981 */ /* 0x000ee4000c1e1500 */
[----:B---3--:R-:W-:-:S04]  /*1880*/  IMAD.U32 R0, R0, 0x10000, RZ ;  /* 0x0001000000007824 */ /* 0x008fc800078e00ff */
[----:B------:R-:W-:-:S04]  /*1890*/  FMUL.FTZ R0, R0, 1 ;  /* 0x3f80000000007820 */ /* 0x000fc80000410000 */
[----:B------:R0:W1:Y:S01]  /*18a0*/  F2F.F64.F32 R26, R0 ;  /* 0x00000000001a7310 */ /* 0x0000620000201800 */
[----:B------:R-:W-:Y:S05]  /*18b0*/  BRA `(.L_x_2252) ;  /* 0x0000000400b87947 */ /* 0x000fea0003800000 */
.L_x_2259:
        /* <DEDUP_REMOVED lines=8> */
[----:B------:R-:W3:Y:S02]  /*1940*/  LDG.E.U16 R4, desc[UR36][R4.64] ;  /* 0x0000002404047981 */ /* 0x000ee4000c1e1500 */
[----:B---3--:R0:W1:Y:S01]  /*1950*/  I2F.F64.U16 R26, R4 ;  /* 0x00000004001a7312 */ /* 0x0080620000101800 */
[----:B------:R-:W-:Y:S05]  /*1960*/  BRA `(.L_x_2252) ;  /* 0x00000004008c7947 */ /* 0x000fea0003800000 */
.L_x_2266:
[----:B------:R-:W3:Y:S01]  /*1970*/  LDG.E.U8 R3, desc[UR36][R4.64] ;  /* 0x0000002404037981 */ /* 0x000ee2000c1e1100 */
[----:B------:R-:W-:Y:S01]  /*1980*/  BSSY B0, `(.L_x_2267) ;  /* 0x0000018000007945 */ /* 0x000fe20003800000 */
[----:B------:R-:W-:Y:S01]  /*1990*/  IMAD.MOV.U32 R0, RZ, RZ, RZ ;  /* 0x000000ffff007224 */ /* 0x000fe200078e00ff */
[----:B---3--:R-:W-:-:S13]  /*19a0*/  ISETP.NE.AND P0, PT, R3, RZ, PT ;  /* 0x000000ff0300720c */ /* 0x008fda0003f05270 */
        /* <DEDUP_REMOVED lines=17> */
.L_x_2270:
[----:B------:R-:W-:Y:S05]  /*1ac0*/  BSYNC B1 ;  /* 0x0000000000017941 */ /* 0x000fea0003800000 */
.L_x_2269:
[----:B------:R-:W-:Y:S01]  /*1ad0*/  LEA R5, R0, 0x3b800000, 0x17 ;  /* 0x3b80000000057811 */ /* 0x000fe200078eb8ff */
[----:B------:R-:W-:-:S05]  /*1ae0*/  IMAD.SHL.U32 R0, R3, 0x100000, RZ ;  /* 0x0010000003007824 */ /* 0x000fca00078e00ff */
[----:B------:R-:W-:-:S07]  /*1af0*/  LOP3.LUT R0, R5, R0, R6, 0xfe, !PT ;  /* 0x0000000005007212 */ /* 0x000fce00078efe06 */
.L_x_2268:
[----:B------:R-:W-:Y:S05]  /*1b00*/  BSYNC B0 ;  /* 0x0000000000007941 */ /* 0x000fea0003800000 */
.L_x_2267:
[----:B------:R-:W-:-:S04]  /*1b10*/  FMUL.FTZ R0, R0, 1 ;  /* 0x3f80000000007820 */ /* 0x000fc80000410000 */
[----:B------:R0:W1:Y:S01]  /*1b20*/  F2F.F64.F32 R26, R0 ;  /* 0x00000000001a7310 */ /* 0x0000620000201800 */
[----:B------:R-:W-:Y:S05]  /*1b30*/  BRA `(.L_x_2252) ;  /* 0x0000000400187947 */ /* 0x000fea0003800000 */
.L_x_2265:
        /* <DEDUP_REMOVED lines=21> */
.L_x_2274:
[----:B------:R-:W-:Y:S05]  /*1c90*/  BSYNC B1 ;  /* 0x0000000000017941 */ /* 0x000fea0003800000 */
.L_x_2273:
[----:B------:R-:W-:Y:S01]  /*1ca0*/  LEA R5, R0, 0x37800000, 0x17 ;  /* 0x3780000000057811 */ /* 0x000fe200078eb8ff */
[----:B------:R-:W-:-:S05]  /*1cb0*/  IMAD.SHL.U32 R0, R3, 0x200000, RZ ;  /* 0x0020000003007824 */ /* 0x000fca00078e00ff */
[----:B------:R-:W-:-:S07]  /*1cc0*/  LOP3.LUT R0, R5, R0, R6, 0xfe, !PT ;  /* 0x0000000005007212 */ /* 0x000fce00078efe06 */
.L_x_2272:
[----:B------:R-:W-:Y:S05]  /*1cd0*/  BSYNC B0 ;  /* 0x0000000000007941 */ /* 0x000fea0003800000 */
.L_x_2271:
[----:B------:R-:W-:-:S04]  /*1ce0*/  FMUL.FTZ R0, R0, 1 ;  /* 0x3f80000000007820 */ /* 0x000fc80000410000 */
[----:B------:R0:W1:Y:S01]  /*1cf0*/  F2F.F64.F32 R26, R0 ;  /* 0x00000000001a7310 */ /* 0x0000620000201800 */
[----:B------:R-:W-:Y:S05]  /*1d00*/  BRA `(.L_x_2252) ;  /* 0x0000000000a47947 */ /* 0x000fea0003800000 */
.L_x_2264:
[----:B------:R-:W-:-:S13]  /*1d10*/  ISETP.NE.AND P0, PT, R0, 0x1c, PT ;  /* 0x0000001c0000780c */ /* 0x000fda0003f05270 */
[----:B------:R-:W-:Y:S05]  /*1d20*/  @!P0 BRA `(.L_x_2275) ;  /* 0x0000000000948947 */ /* 0x000fea0003800000 */
[----:B------:R-:W-:-:S13]  /*1d30*/  ISETP.NE.AND P0, PT, R0, 0x1d, PT ;  /* 0x0000001d0000780c */ /* 0x000fda0003f05270 */
[----:B------:R-:W-:Y:S05]  /*1d40*/  @!P0 BRA `(.L_x_2276) ;  /* 0x0000000000808947 */ /* 0x000fea0003800000 */
[----:B------:R-:W-:-:S13]  /*1d50*/  ISETP.NE.AND P0, PT, R0, 0x2c, PT ;  /* 0x0000002c0000780c */ /* 0x000fda0003f05270 */
[----:B------:R-:W-:Y:S05]  /*1d60*/  @P0 BRA `(.L_x_2251) ;  /* 0x0000000000300947 */ /* 0x000fea0003800000 */
[----:B------:R-:W3:Y:S01]  /*1d70*/  LDG.E.U8 R4, desc[UR36][R4.64] ;  /* 0x0000002404047981 */ /* 0x000ee2000c1e1100 */
[----:B------:R-:W-:Y:S01]  /*1d80*/  BSSY B0, `(.L_x_2277) ;  /* 0x0000007000007945 */ /* 0x000fe20003800000 */
[----:B------:R-:W-:Y:S01]  /*1d90*/  IMAD.MOV.U32 R0, RZ, RZ, 0x400000 ;  /* 0x00400000ff007424 */ /* 0x000fe200078e00ff */
[----:B---3--:R-:W-:-:S13]  /*1da0*/  ISETP.NE.AND P0, PT, R4, RZ, PT ;  /* 0x000000ff0400720c */ /* 0x008fda0003f05270 */
[----:B------:R-:W-:Y:S05]  /*1db0*/  @!P0 BRA `(.L_x_2278) ;  /* 0x00000000000c8947 */ /* 0x000fea0003800000 */
[----:B------:R-:W-:-:S13]  /*1dc0*/  ISETP.NE.AND P0, PT, R4, 0xff, PT ;  /* 0x000000ff0400780c */ /* 0x000fda0003f05270 */
[----:B------:R-:W-:Y:S02]  /*1dd0*/  @!P0 IMAD.MOV.U32 R0, RZ, RZ, 0x7f800001 ;  /* 0x7f800001ff008424 */ /* 0x000fe400078e00ff */
[----:B------:R-:W-:-:S07]  /*1de0*/  @P0 IMAD.SHL.U32 R0, R4, 0x800000, RZ ;  /* 0x0080000004000824 */ /* 0x000fce00078e00ff */
.L_x_2278:
[----:B------:R-:W-:Y:S05]  /*1df0*/  BSYNC B0 ;  /* 0x0000000000007941 */ /* 0x000fea0003800000 */
.L_x_2277:
[----:B------:R-:W-:-:S04]  /*1e00*/  FMUL.FTZ R0, R0, 1 ;  /* 0x3f80000000007820 */ /* 0x000fc80000410000 */
[----:B------:R0:W1:Y:S01]  /*1e10*/  F2F.F64.F32 R26, R0 ;  /* 0x00000000001a7310 */ /* 0x0000620000201800 */
[----:B------:R-:W-:Y:S05]  /*1e20*/  BRA `(.L_x_2252) ;  /* 0x00000000005c7947 */ /* 0x000fea0003800000 */
.L_x_2251:
        /* <DEDUP_REMOVED lines=16> */
.L_x_2279:
[----:B------:R-:W-:Y:S01]  /*1f30*/  CS2R R26, SRZ ;  /* 0x00000000001a7805 */ /* 0x000fe2000001ff00 */
[----:B------:R-:W-:Y:S06]  /*1f40*/  BRA `(.L_x_2252) ;  /* 0x0000000000147947 */ /* 0x000fec0003800000 */
.L_x_2276:
[----:B------:R-:W3:Y:S02]  /*1f50*/  LDG.E.64 R26, desc[UR36][R4.64] ;  /* 0x00000024041a7981 */ /* 0x000ee4000c1e1b00 */
[----:B---3--:R-:W0:Y:S01]  /*1f60*/  I2F.F64.U64 R26, R26 ;  /* 0x0000001a001a7312 */ /* 0x008e220000301800 */
[----:B------:R-:W-:Y:S05]  /*1f70*/  BRA `(.L_x_2252) ;  /* 0x0000000000087947 */ /* 0x000fea0003800000 */
.L_x_2275:
[----:B------:R-:W3:Y:S02]  /*1f80*/  LDG.E R4, desc[UR36][R4.64] ;  /* 0x0000002404047981 */ /* 0x000ee4000c1e1900 */
[----:B---3--:R0:W1:Y:S02]  /*1f90*/  I2F.F64.U32 R26, R4 ;  /* 0x00000004001a7312 */ /* 0x0080640000201800 */
.L_x_2252:
[----:B------:R-:W-:-:S07]  /*1fa0*/  VIADD R19, R19, 0x80 ;  /* 0x0000008013137836 */ /* 0x000fce0000000000 */
.L_x_2246:
[----:B------:R-:W-:Y:S05]  /*1fb0*/  BSYNC B6 ;  /* 0x0000000000067941 */ /* 0x000fea0003800000 */
.L_x_2245:
[----:B------:R-:W-:Y:S01]  /*1fc0*/  ISETP.GE.AND P0, PT, R19, R2, PT ;  /* 0x000000021300720c */ /* 0x000fe20003f06270 */
[----:B------:R-:W-:Y:S01]  /*1fd0*/  BSSY B6, `(.L_x_2280) ;  /* 0x00000f9000067945 */ /* 0x000fe20003800000 */
[----:B------:R-:W-:Y:S02]  /*1fe0*/  CS2R R16, SRZ ;  /* 0x0000000000107805 */ /* 0x000fe4000001ff00 */
[----:B------:R-:W-:-:S09]  /*1ff0*/  CS2R R24, SRZ ;  /* 0x0000000000187805 */ /* 0x000fd2000001ff00 */
[----:B------:R-:W-:Y:S05]  /*2000*/  @P0 BRA `(.L_x_2281) ;  /* 0x0000000c00d40947 */ /* 0x000fea0003800000 */
[----:B01----:R-:W0:Y:S01]  /*2010*/  LDC.64 R4, c[0x0][0x220] ;  /* 0x00008800ff047b82 */ /* 0x003e220000000a00 */
[----:B---3--:R-:W-:Y:S01]  /*2020*/  IMAD R0, R22, 0x200, R19 ;  /* 0x0000020016007824 */ /* 0x008fe200078e0213 */
        /* <DEDUP_REMOVED lines=19> */
.L_x_2285:
[----:B------:R-:W3:Y:S02]  /*2160*/  LDG.E.U8 R4, desc[UR36][R4.64] ;  /* 0x0000002404047981 */ /* 0x000ee4000c1e1100 */
[----:B---3--:R0:W1:Y:S01]  /*2170*/  I2F.F64.U16 R24, R4 ;  /* 0x0000000400187312 */ /* 0x0080620000101800 */
[----:B------:R-:W-:Y:S05]  /*2180*/  BRA `(.L_x_2287) ;  /* 0x0000000c00707947 */ /* 0x000fea0003800000 */
.L_x_2284:
        /* <DEDUP_REMOVED lines=9> */
.L_x_2289:
[----:B------:R-:W3:Y:S02]  /*2220*/  LDG.E R4, desc[UR36][R4.64] ;  /* 0x0000002404047981 */ /* 0x000ee4000c1e1900 */
[----:B---3--:R0:W1:Y:S01]  /*2230*/  I2F.F64 R24, R4 ;  /* 0x0000000400187312 */ /* 0x0080620000201c00 */
[----:B------:R-:W-:Y:S05]  /*2240*/  BRA `(.L_x_2287) ;  /* 0x0000000c00407947 */ /* 0x000fea0003800000 */
.L_x_2288:
[----:B------:R-:W3:Y:S02]  /*2250*/  LDG.E.U16 R4, desc[UR36][R4.64] ;  /* 0x0000002404047981 */ /* 0x000ee4000c1e1500 */
[----:B---3--:R0:W1:Y:S01]  /*2260*/  I2F.F64.S16 R24, R4 ;  /* 0x0000000400187312 */ /* 0x0080620000101c00 */
[----:B------:R-:W-:Y:S05]  /*2270*/  BRA `(.L_x_2287) ;  /* 0x0000000c00347947 */ /* 0x000fea0003800000 */
.L_x_2283:
        /* <DEDUP_REMOVED lines=10> */
.L_x_2291:
[----:B------:R-:W3:Y:S02]  /*2320*/  LDG.E.U16 R0, desc[UR36][R4.64] ;  /* 0x0000002404007981 */ /* 0x000ee4000c1e1500 */
[----:B---3--:R-:W-:-:S05]  /*2330*/  HADD2.F32 R0, -RZ, R0.H0_H0 ;  /* 0x20000000ff007230 */ /* 0x008fca0000004100 */
[----:B------:R-:W-:-:S04]  /*2340*/  FMUL.FTZ R0, R0, 1 ;  /* 0x3f80000000007820 */ /* 0x000fc80000410000 */
[----:B------:R0:W1:Y:S01]  /*2350*/  F2F.F64.F32 R24, R0 ;  /* 0x0000000000187310 */ /* 0x0000620000201800 */
[----:B------:R-:W-:Y:S05]  /*2360*/  BRA `(.L_x_2287) ;  /* 0x0000000800f87947 */ /* 0x000fea0003800000 */
.L_x_2290:
        /* <DEDUP_REMOVED lines=10> */
.L_x_2293:
[----:B------:R-:W3:Y:S02]  /*2410*/  LDG.E.U16 R4, desc[UR36][R4.64] ;  /* 0x0000002404047981 */ /* 0x000ee4000c1e1500 */
[----:B---3--:R-:W-:-:S05]  /*2420*/  HADD2.F32 R0, -RZ, R4.H0_H0 ;  /* 0x20000004ff007230 */ /* 0x008fca0000004100 */
[----:B------:R-:W-:-:S04]  /*2430*/  FMUL.FTZ R0, R0, 1 ;  /* 0x3f80000000007820 */ /* 0x000fc80000410000 */
[----:B------:R0:W1:Y:S01]  /*2440*/  F2F.F64.F32 R24, R0 ;  /* 0x0000000000187310 */ /* 0x0000620000201800 */
[----:B------:R-:W-:Y:S05]  /*2450*/  BRA `(.L_x_2287) ;  /* 0x0000000800bc7947 */ /* 0x000fea0003800000 */
.L_x_2292:
[----:B------:R0:W5:Y:S01]  /*2460*/  LDG.E.64 R24, desc[UR36][R4.64] ;  /* 0x0000002404187981 */ /* 0x000162000c1e1b00 */
[----:B------:R-:W-:Y:S05]  /*2470*/  BRA `(.L_x_2287) ;  /* 0x0000000800b47947 */ /* 0x000fea0003800000 */
.L_x_2282:
        /* <DEDUP_REMOVED lines=13> */
.L_x_2296:
[----:B------:R0:W5:Y:S01]  /*2550*/  LDG.E.64 R24, desc[UR36][R4.64] ;  /* 0x0000002404187981 */ /* 0x000162000c1e1b00 */
[----:B------:R-:W-:Y:S05]  /*2560*/  BRA `(.L_x_2287) ;  /* 0x0000000800787947 */ /* 0x000fea0003800000 */
.L_x_2295:
        /* <DEDUP_REMOVED lines=28> */
.L_x_2298:
        /* <DEDUP_REMOVED lines=15> */
.L_x_2297:
[----:B------:R-:W3:Y:S02]  /*2820*/  LDG.E.U16 R0, desc[UR36][R4.64] ;  /* 0x0000002404007981 */ /* 0x000ee4000c1e1500 */
[----:B---3--:R-:W-:-:S04]  /*2830*/  IMAD.U32 R0, R0, 0x10000, RZ ;  /* 0x0001000000007824 */ /* 0x008fc800078e00ff */
[----:B------:R-:W-:-:S04]  /*2840*/  FMUL.FTZ R0, R0, 1 ;  /* 0x3f80000000007820 */ /* 0x000fc80000410000 */
[----:B------:R0:W1:Y:S01]  /*2850*/  F2F.F64.F32 R24, R0 ;  /* 0x0000000000187310 */ /* 0x0000620000201800 */
[----:B------:R-:W-:Y:S05]  /*2860*/  BRA `(.L_x_2287) ;  /* 0x0000000400b87947 */ /* 0x000fea0003800000 */
.L_x_2294:
        /* <DEDUP_REMOVED lines=11> */
.L_x_2301:
        /* <DEDUP_REMOVED lines=21> */
.L_x_2305:
[----:B------:R-:W-:Y:S05]  /*2a70*/  BSYNC B1 ;  /* 0x0000000000017941 */ /* 0x000fea0003800000 */
.L_x_2304:
[----:B------:R-:W-:Y:S01]  /*2a80*/  LEA R5, R0, 0x3b800000, 0x17 ;  /* 0x3b80000000057811 */ /* 0x000fe200078eb8ff */
[----:B------:R-:W-:-:S05]  /*2a90*/  IMAD.SHL.U32 R0, R3, 0x100000, RZ ;  /* 0x0010000003007824 */ /* 0x000fca00078e00ff */
[----:B------:R-:W-:-:S07]  /*2aa0*/  LOP3.LUT R0, R5, R0, R6, 0xfe, !PT ;  /* 0x0000000005007212 */ /* 0x000fce00078efe06 */
.L_x_2303:
[----:B------:R-:W-:Y:S05]  /*2ab0*/  BSYNC B0 ;  /* 0x0000000000007941 */ /* 0x000fea0003800000 */
.L_x_2302:
[----:B------:R-:W-:-:S04]  /*2ac0*/  FMUL.FTZ R0, R0, 1 ;  /* 0x3f80000000007820 */ /* 0x000fc80000410000 */
[----:B------:R3:W0:Y:S01]  /*2ad0*/  F2F.F64.F32 R24, R0 ;  /* 0x0000000000187310 */ /* 0x0006220000201800 */
[----:B------:R-:W-:Y:S05]  /*2ae0*/  BRA `(.L_x_2287) ;  /* 0x0000000400187947 */ /* 0x000fea0003800000 */
.L_x_2300:
        /* <DEDUP_REMOVED lines=21> */
.L_x_2309:
[----:B------:R-:W-:Y:S05]  /*2c40*/  BSYNC B1 ;  /* 0x0000000000017941 */ /* 0x000fea0003800000 */
.L_x_2308:
[----:B------:R-:W-:Y:S01]  /*2c50*/  LEA R5, R0, 0x37800000, 0x17 ;  /* 0x3780000000057811 */ /* 0x000fe200078eb8ff */
[----:B------:R-:W-:-:S05]  /*2c60*/  IMAD.SHL.U32 R0, R3, 0x200000, RZ ;  /* 0x0020000003007824 */ /* 0x000fca00078e00ff */
[----:B------:R-:W-:-:S07]  /*2c70*/  LOP3.LUT R0, R5, R0, R6, 0xfe, !PT ;  /* 0x0000000005007212 */ /* 0x000fce00078efe06 */
.L_x_2307:
[----:B------:R-:W-:Y:S05]  /*2c80*/  BSYNC B0 ;  /* 0x0000000000007941 */ /* 0x000fea0003800000 */
.L_x_2306:
[----:B------:R-:W-:-:S04]  /*2c90*/  FMUL.FTZ R0, R0, 1 ;  /* 0x3f80000000007820 */ /* 0x000fc80000410000 */
[----:B------:R0:W1:Y:S01]  /*2ca0*/  F2F.F64.F32 R24, R0 ;  /* 0x0000000000187310 */ /* 0x0000620000201800 */
[----:B------:R-:W-:Y:S05]  /*2cb0*/  BRA `(.L_x_2287) ;  /* 0x0000000000a47947 */ /* 0x000fea0003800000 */
.L_x_2299:
        /* <DEDUP_REMOVED lines=14> */
.L_x_2313:
[----:B------:R-:W-:Y:S05]  /*2da0*/  BSYNC B0 ;  /* 0x0000000000007941 */ /* 0x000fea0003800000 */
.L_x_2312:
[----:B------:R-:W-:-:S04]  /*2db0*/  FMUL.FTZ R0, R0, 1 ;  /* 0x3f80000000007820 */ /* 0x000fc80000410000 */
[----:B------:R0:W1:Y:S01]  /*2dc0*/  F2F.F64.F32 R24, R0 ;  /* 0x0000000000187310 */ /* 0x0000620000201800 */
[----:B------:R-:W-:Y:S05]  /*2dd0*/  BRA `(.L_x_2287) ;  /* 0x00000000005c7947 */ /* 0x000fea0003800000 */
.L_x_2286:
        /* <DEDUP_REMOVED lines=16> */
.L_x_2314:
[----:B------:R-:W-:Y:S01]  /*2ee0*/  CS2R R24, SRZ ;  /* 0x0000000000187805 */ /* 0x000fe2000001ff00 */
[----:B------:R-:W-:Y:S06]  /*2ef0*/  BRA `(.L_x_2287) ;  /* 0x0000000000147947 */ /* 0x000fec0003800000 */
.L_x_2311:
[----:B------:R-:W3:Y:S02]  /*2f00*/  LDG.E.64 R24, desc[UR36][R4.64] ;  /* 0x0000002404187981 */ /* 0x000ee4000c1e1b00 */
[----:B---3--:R-:W0:Y:S01]  /*2f10*/  I2F.F64.U64 R24, R24 ;  /* 0x0000001800187312 */ /* 0x008e220000301800 */
[----:B------:R-:W-:Y:S05]  /*2f20*/  BRA `(.L_x_2287) ;  /* 0x0000000000087947 */ /* 0x000fea0003800000 */
.L_x_2310:
[----:B------:R-:W3:Y:S02]  /*2f30*/  LDG.E R4, desc[UR36][R4.64] ;  /* 0x0000002404047981 */ /* 0x000ee4000c1e1900 */
[----:B---3--:R0:W1:Y:S02]  /*2f40*/  I2F.F64.U32 R24, R4 ;  /* 0x0000000400187312 */ /* 0x0080640000201800 */
.L_x_2287:
[----:B------:R-:W-:-:S07]  /*2f50*/  VIADD R19, R19, 0x80 ;  /* 0x0000008013137836 */ /* 0x000fce0000000000 */
.L_x_2281:
[----:B------:R-:W-:Y:S05]  /*2f60*/  BSYNC B6 ;  /* 0x0000000000067941 */ /* 0x000fea0003800000 */
.L_x_2280:
[----:B------:R-:W-:Y:S01]  /*2f70*/  ISETP.GE.AND P0, PT, R19, R2, PT ;  /* 0x000000021300720c */ /* 0x000fe20003f06270 */
[----:B------:R-:W-:-:S12]  /*2f80*/  BSSY B6, `(.L_x_2315) ;  /* 0x00000f4000067945 */ /* 0x000fd80003800000 */
[----:B------:R-:W-:Y:S05]  /*2f90*/  @P0 BRA `(.L_x_2316) ;  /* 0x0000000c00c80947 */ /* 0x000fea0003800000 */
[----:B01----:R-:W0:Y:S01]  /*2fa0*/  LDC.64 R4, c[0x0][0x220] ;  /* 0x00008800ff047b82 */ /* 0x003e220000000a00 */
        /* <DEDUP_REMOVED lines=19> */
.L_x_2320:
[----:B------:R-:W3:Y:S02]  /*30e0*/  LDG.E.U8 R4, desc[UR36][R4.64] ;  /* 0x0000002404047981 */ /* 0x000ee4000c1e1100 */
[----:B---3--:R0:W1:Y:S01]  /*30f0*/  I2F.F64.U16 R16, R4 ;  /* 0x0000000400107312 */ /* 0x0080620000101800 */
[----:B------:R-:W-:Y:S05]  /*3100*/  BRA `(.L_x_2316) ;  /* 0x0000000c006c7947 */ /* 0x000fea0003800000 */
.L_x_2319:
        /* <DEDUP_REMOVED lines=9> */
.L_x_2323:
[----:B------:R-:W3:Y:S02]  /*31a0*/  LDG.E R4, desc[UR36][R4.64] ;  /* 0x0000002404047981 */ /* 0x000ee4000c1e1900 */
[----:B---3--:R0:W1:Y:S01]  /*31b0*/  I2F.F64 R16, R4 ;  /* 0x0000000400107312 */ /* 0x0080620000201c00 */
[----:B------:R-:W-:Y:S05]  /*31c0*/  BRA `(.L_x_2316) ;  /* 0x0000000c003c7947 */ /* 0x000fea0003800000 */
.L_x_2322:
[----:B------:R-:W3:Y:S02]  /*31d0*/  LDG.E.U16 R4, desc[UR36][R4.64] ;  /* 0x0000002404047981 */ /* 0x000ee4000c1e1500 */
[----:B---3--:R0:W1:Y:S01]  /*31e0*/  I2F.F64.S16 R16, R4 ;  /* 0x0000000400107312 */ /* 0x0080620000101c00 */
[----:B------:R-:W-:Y:S05]  /*31f0*/  BRA `(.L_x_2316) ;  /* 0x0000000c00307947 */ /* 0x000fea0003800000 */
.L_x_2318:
        /* <DEDUP_REMOVED lines=10> */
.L_x_2325:
[----:B------:R-:W3:Y:S02]  /*32a0*/  LDG.E.U16 R0, desc[UR36][R4.64] ;  /* 0x0000002404007981 */ /* 0x000ee4000c1e1500 */
[----:B---3--:R-:W-:-:S05]  /*32b0*/  HADD2.F32 R0, -RZ, R0.H0_H0 ;  /* 0x20000000ff007230 */ /* 0x008fca0000004100 */
[----:B------:R-:W-:-:S04]  /*32c0*/  FMUL.FTZ R0, R0, 1 ;  /* 0x3f80000000007820 */ /* 0x000fc80000410000 */
[----:B------:R0:W1:Y:S01]  /*32d0*/  F2F.F64.F32 R16, R0 ;  /* 0x0000000000107310 */ /* 0x0000620000201800 */
[----:B------:R-:W-:Y:S05]  /*32e0*/  BRA `(.L_x_2316) ;  /* 0x0000000800f47947 */ /* 0x000fea0003800000 */
.L_x_2324:
        /* <DEDUP_REMOVED lines=10> */
.L_x_2327:
[----:B------:R-:W3:Y:S02]  /*3390*/  LDG.E.U16 R4, desc[UR36][R4.64] ;  /* 0x0000002404047981 */ /* 0x000ee4000c1e1500 */
[----:B---3--:R-:W-:-:S05]  /*33a0*/  HADD2.F32 R0, -RZ, R4.H0_H0 ;  /* 0x20000004ff007230 */ /* 0x008fca0000004100 */
[----:B------:R-:W-:-:S04]  /*33b0*/  FMUL.FTZ R0, R0, 1 ;  /* 0x3f80000000007820 */ /* 0x000fc80000410000 */
[----:B------:R0:W1:Y:S01]  /*33c0*/  F2F.F64.F32 R16, R0 ;  /* 0x0000000000107310 */ /* 0x0000620000201800 */
[----:B------:R-:W-:Y:S05]  /*33d0*/  BRA `(.L_x_2316) ;  /* 0x0000000800b87947 */ /* 0x000fea0003800000 */
.L_x_2326:
[----:B------:R0:W5:Y:S01]  /*33e0*/  LDG.E.64 R16, desc[UR36][R4.64] ;  /* 0x0000002404107981 */ /* 0x000162000c1e1b00 */
[----:B------:R-:W-:Y:S05]  /*33f0*/  BRA `(.L_x_2316) ;  /* 0x0000000800b07947 */ /* 0x000fea0003800000 */
.L_x_2317:
        /* <DEDUP_REMOVED lines=13> */
.L_x_2330:
[----:B------:R0:W5:Y:S01]  /*34d0*/  LDG.E.64 R16, desc[UR36][R4.64] ;  /* 0x0000002404107981 */ /* 0x000162000c1e1b00 */
[----:B------:R-:W-:Y:S05]  /*34e0*/  BRA `(.L_x_2316) ;  /* 0x0000000800747947 */ /* 0x000fea0003800000 */
.L_x_2329:
        /* <DEDUP_REMOVED lines=28> */
.L_x_2332:
        /* <DEDUP_REMOVED lines=15> */
.L_x_2331:
[----:B------:R-:W3:Y:S02]  /*37a0*/  LDG.E.U16 R0, desc[UR36][R4.64] ;  /* 0x0000002404007981 */ /* 0x000ee4000c1e1500 */
[----:B---3--:R-:W-:-:S04]  /*37b0*/  IMAD.U32 R0, R0, 0x10000, RZ ;  /* 0x0001000000007824 */ /* 0x008fc800078e00ff */
[----:B------:R-:W-:-:S04]  /*37c0*/  FMUL.FTZ R0, R0, 1 ;  /* 0x3f80000000007820 */ /* 0x000fc80000410000 */
[----:B------:R0:W1:Y:S01]  /*37d0*/  F2F.F64.F32 R16, R0 ;  /* 0x0000000000107310 */ /* 0x0000620000201800 */
[----:B------:R-:W-:Y:S05]  /*37e0*/  BRA `(.L_x_2316) ;  /* 0x0000000400b47947 */ /* 0x000fea0003800000 */
.L_x_2328:
        /* <DEDUP_REMOVED lines=11> */
.L_x_2335:
        /* <DEDUP_REMOVED lines=21> */
.L_x_2339:
[----:B------:R-:W-:Y:S05]  /*39f0*/  BSYNC B1 ;  /* 0x0000000000017941 */ /* 0x000fea0003800000 */
.L_x_2338:
[----:B------:R-:W-:Y:S01]  /*3a00*/  LEA R5, R0, 0x3b800000, 0x17 ;  /* 0x3b80000000057811 */ /* 0x000fe200078eb8ff */
[----:B------:R-:W-:-:S05]  /*3a10*/  IMAD.SHL.U32 R0, R3, 0x100000, RZ ;  /* 0x0010000003007824 */ /* 0x000fca00078e00ff */
[----:B------:R-:W-:-:S07]  /*3a20*/  LOP3.LUT R0, R5, R0, R6, 0xfe, !PT ;  /* 0x0000000005007212 */ /* 0x000fce00078efe06 */
.L_x_2337:
[----:B------:R-:W-:Y:S05]  /*3a30*/  BSYNC B0 ;  /* 0x0000000000007941 */ /* 0x000fea0003800000 */
.L_x_2336:
[----:B------:R-:W-:-:S04]  /*3a40*/  FMUL.FTZ R0, R0, 1 ;  /* 0x3f80000000007820 */ /* 0x000fc80000410000 */
[----:B------:R0:W1:Y:S01]  /*3a50*/  F2F.F64.F32 R16, R0 ;  /* 0x0000000000107310 */ /* 0x0000620000201800 */
[----:B------:R-:W-:Y:S05]  /*3a60*/  BRA `(.L_x_2316) ;  /* 0x0000000400147947 */ /* 0x000fea0003800000 */
.L_x_2334:
        /* <DEDUP_REMOVED lines=21> */
.L_x_2343:
[----:B------:R-:W-:Y:S05]  /*3bc0*/  BSYNC B1 ;  /* 0x0000000000017941 */ /* 0x000fea0003800000 */
.L_x_2342:
[----:B------:R-:W-:Y:S01]  /*3bd0*/  LEA R5, R0, 0x37800000, 0x17 ;  /* 0x3780000000057811 */ /* 0x000fe200078eb8ff */
[----:B------:R-:W-:-:S05]  /*3be0*/  IMAD.SHL.U32 R0, R3, 0x200000, RZ ;  /* 0x0020000003007824 */ /* 0x000fca00078e00ff */
[----:B------:R-:W-:-:S07]  /*3bf0*/  LOP3.LUT R0, R5, R0, R6, 0xfe, !PT ;  /* 0x0000000005007212 */ /* 0x000fce00078efe06 */
.L_x_2341:
[----:B------:R-:W-:Y:S05]  /*3c00*/  BSYNC B0 ;  /* 0x0000000000007941 */ /* 0x000fea0003800000 */
.L_x_2340:
[----:B------:R-:W-:-:S04]  /*3c10*/  FMUL.FTZ R0, R0, 1 ;  /* 0x3f80000000007820 */ /* 0x000fc80000410000 */
[----:B------:R0:W1:Y:S01]  /*3c20*/  F2F.F64.F32 R16, R0 ;  /* 0x0000000000107310 */ /* 0x0000620000201800 */
[----:B------:R-:W-:Y:S05]  /*3c30*/  BRA `(.L_x_2316) ;  /* 0x0000000000a07947 */ /* 0x000fea0003800000 */
.L_x_2333:
        /* <DEDUP_REMOVED lines=14> */
.L_x_2347:
[----:B------:R-:W-:Y:S05]  /*3d20*/  BSYNC B0 ;  /* 0x0000000000007941 */ /* 0x000fea0003800000 */
.L_x_2346:
[----:B------:R-:W-:-:S04]  /*3d30*/  FMUL.FTZ R0, R0, 1 ;  /* 0x3f80000000007820 */ /* 0x000fc80000410000 */
[----:B------:R0:W1:Y:S01]  /*3d40*/  F2F.F64.F32 R16, R0 ;  /* 0x0000000000107310 */ /* 0x0000620000201800 */
[----:B------:R-:W-:Y:S05]  /*3d50*/  BRA `(.L_x_2316) ;  /* 0x0000000000587947 */ /* 0x000fea0003800000 */
.L_x_2321:
        /* <DEDUP_REMOVED lines=16> */
.L_x_2348:
[----:B------:R-:W-:Y:S05]  /*3e60*/  BRA `(.L_x_2316) ;  /* 0x0000000000147947 */ /* 0x000fea0003800000 */
.L_x_2345:
[----:B------:R-:W3:Y:S02]  /*3e70*/  LDG.E.64 R16, desc[UR36][R4.64] ;  /* 0x0000002404107981 */ /* 0x000ee4000c1e1b00 */
[----:B---3--:R-:W0:Y:S01]  /*3e80*/  I2F.F64.U64 R16, R16 ;  /* 0x0000001000107312 */ /* 0x008e220000301800 */
[----:B------:R-:W-:Y:S05]  /*3e90*/  BRA `(.L_x_2316) ;  /* 0x0000000000087947 */ /* 0x000fea0003800000 */
.L_x_2344:
[----:B------:R-:W3:Y:S02]  /*3ea0*/  LDG.E R4, desc[UR36][R4.64] ;  /* 0x0000002404047981 */ /* 0x000ee4000c1e1900 */
[----:B---3--:R0:W1:Y:S02]  /*3eb0*/  I2F.F64.U32 R16, R4 ;  /* 0x0000000400107312 */ /* 0x0080640000201800 */
.L_x_2316:
[----:B------:R-:W-:Y:S05]  /*3ec0*/  BSYNC B6 ;  /* 0x0000000000067941 */ /* 0x000fea0003800000 */
.L_x_2315:
[----:B------:R-:W2:Y:S01]  /*3ed0*/  S2R R19, SR_TID.X ;  /* 0x0000000000137919 */ /* 0x000ea20000002100 */
[----:B------:R-:W1:Y:S01]  /*3ee0*/  LDC R3, c[0x0][0x210] ;  /* 0x00008400ff037b82 */ /* 0x000e620000000800 */
[----:B------:R-:W-:Y:S01]  /*3ef0*/  BSSY B0, `(.L_x_2349) ;  /* 0x000008c000007945 */ /* 0x000fe20003800000 */
[----:B0--3--:R-:W0:Y:S06]  /*3f00*/  S2R R0, SR_CTAID.X ;  /* 0x0000000000007919 */ /* 0x009e2c0000002500 */
[----:B------:R-:W3:Y:S01]  /*3f10*/  LDC.U8 R18, c[0x0][0x234] ;  /* 0x00008d00ff127b82 */ /* 0x000ee20000000000 */
[C---:B--2---:R-:W-:Y:S01]  /*3f20*/  ISETP.GE.AND P2, PT, R19.reuse, R2, PT ;  /* 0x000000021300720c */ /* 0x044fe20003f46270 */
[----:B------:R-:W-:-:S02]  /*3f30*/  VIADD R5, R19, 0x100 ;  /* 0x0000010013057836 */ /* 0x000fc40000000000 */
[C---:B------:R-:W-:Y:S02]  /*3f40*/  VIADD R7, R19.reuse, 0x180 ;  /* 0x0000018013077836 */ /* 0x040fe40000000000 */
[----:B------:R-:W-:Y:S01]  /*3f50*/  VIADD R22, R19, 0x80 ;  /* 0x0000008013167836 */ /* 0x000fe20000000000 */
[-C--:B------:R-:W-:Y:S02]  /*3f60*/  ISETP.GE.AND P0, PT, R5, R2.reuse, PT ;  /* 0x000000020500720c */ /* 0x080fe40003f06270 */
[-C--:B------:R-:W-:Y:S02]  /*3f70*/  ISETP.GE.AND P1, PT, R7, R2.reuse, PT ;  /* 0x000000020700720c */ /* 0x080fe40003f26270 */
[----:B------:R-:W-:-:S03]  /*3f80*/  ISETP.GE.AND P3, PT, R22, R2, PT ;  /* 0x000000021600720c */ /* 0x000fc60003f66270 */
[----:B0-----:R-:W-:Y:S10]  /*3f90*/  @P2 BRA `(.L_x_2350) ;  /* 0x0000000800042947 */ /* 0x001ff40003800000 */
[----:B-1----:R-:W-:Y:S01]  /*3fa0*/  IMAD.MOV.U32 R4, RZ, RZ, -0x24b905a1 ;  /* 0xdb46fa5fff047424 */ /* 0x002fe200078e00ff */
[----:B------:R-:W-:Y:S01]  /*3fb0*/  UMOV UR4, 0xfba6f279 ;  /* 0xfba6f27900047882 */ /* 0x000fe20000000000 */
[----:B------:R-:W-:Y:S01]  /*3fc0*/  IMAD.MOV.U32 R5, RZ, RZ, 0x3d47088f ;  /* 0x3d47088fff057424 */ /* 0x000fe200078e00ff */
[----:B------:R-:W-:-:S05]  /*3fd0*/  UMOV UR5, 0x3cf0679a ;  /* 0x3cf0679a00057882 */ /* 0x000fca0000000000 */
[----:B----45:R-:W-:Y:S01]  /*3fe0*/  DFMA R4, |R28|, -UR4, R4 ;  /* 0x800000041c047c2b */ /* 0x030fe20008000204 */
        /* <DEDUP_REMOVED lines=69> */
[----:B------:R-:W0:Y:S02]  /*4440*/  F2F.F32.F64 R2, R4 ;  /* 0x0000000400027310 */ /* 0x000e240000301000 */
[C---:B------:R-:W-:Y:S01]  /*4450*/  DSETP.GEU.AND P4, PT, |R4|.reuse, UR4, PT ;  /* 0x0000000404007e2a */ /* 0x040fe2000bf8e200 */
[----:B------:R-:W-:Y:S01]  /*4460*/  UMOV UR4, 0xfefa39ef ;  /* 0xfefa39ef00047882 */ /* 0x000fe20000000000 */
[----:B------:R-:W-:Y:S01]  /*4470*/  DADD R8, -R4, |R28| ;  /* 0x0000000004087229 */ /* 0x000fe2000000051c */
[----:B------:R-:W-:-:S07]  /*4480*/  UMOV UR5, 0x3fe62e42 ;  /* 0x3fe62e4200057882 */ /* 0x000fce0000000000 */
[----:B------:R-:W-:-:S04]  /*4490*/  DFMA R6, R6, |R28|, R8 ;  /* 0x4000001c0606722b */ /* 0x000fc80000000008 */
[----:B0-----:R-:W-:-:S04]  /*44a0*/  @!P4 FMUL R2, R2, 1.175494350822287508e-38 ;  /* 0x008000000202c820 */ /* 0x001fc80000400000 */
[----:B------:R-:W-:-:S06]  /*44b0*/  FMUL.FTZ R2, R2, -1.4426950216293334961 ;  /* 0xbfb8aa3b02027820 */ /* 0x000fcc0000410000 */
[----:B------:R-:W0:Y:S02]  /*44c0*/  FRND R2, R2 ;  /* 0x0000000200027307 */ /* 0x000e240000201000 */
[----:B0-----:R-:W-:-:S06]  /*44d0*/  FMUL.FTZ R10, R2, 1 ;  /* 0x3f800000020a7820 */ /* 0x001fcc0000410000 */
[----:B------:R-:W0:Y:S08]  /*44e0*/  MUFU.EX2 R2, R2 ;  /* 0x0000000200027308 */ /* 0x000e300000000800 */
[----:B------:R-:W1:Y:S02]  /*44f0*/  F2F.F64.F32 R8, R10 ;  /* 0x0000000a00087310 */ /* 0x000e640000201800 */
[----:B-1----:R-:W-:Y:S01]  /*4500*/  DFMA R8, -R8, UR4, -R4 ;  /* 0x0000000408087c2b */ /* 0x002fe20008000904 */
[----:B------:R-:W-:Y:S01]  /*4510*/  UMOV UR4, 0xa4741b81 ;  /* 0xa4741b8100047882 */ /* 0x000fe20000000000 */
[----:B------:R-:W-:Y:S01]  /*4520*/  IMAD.MOV.U32 R4, RZ, RZ, -0x7649667 ;  /* 0xf89b6999ff047424 */ /* 0x000fe200078e00ff */
[----:B------:R-:W-:Y:S01]  /*4530*/  UMOV UR5, 0x3e5ae904 ;  /* 0x3e5ae90400057882 */ /* 0x000fe20000000000 */
[----:B------:R-:W-:-:S06]  /*4540*/  IMAD.MOV.U32 R5, RZ, RZ, 0x3e928a27 ;  /* 0x3e928a27ff057424 */ /* 0x000fcc00078e00ff */
[----:B------:R-:W-:Y:S01]  /*4550*/  DFMA R4, R8, UR4, R4 ;  /* 0x0000000408047c2b */ /* 0x000fe20008000004 */
        /* <DEDUP_REMOVED lines=28> */
[----:B------:R-:W-:Y:S01]  /*4720*/  DFMA R4, R8, R4, -R6 ;  /* 0x000000040804722b */ /* 0x000fe20000000806 */
[----:B0-----:R-:W-:-:S06]  /*4730*/  FMUL.FTZ R6, R2, 1 ;  /* 0x3f80000002067820 */ /* 0x001fcc0000410000 */
[----:B------:R-:W0:Y:S01]  /*4740*/  F2F.F64.F32 R6, R6 ;  /* 0x0000000600067310 */ /* 0x000e220000201800 */
[----:B------:R-:W-:Y:S02]  /*4750*/  DADD R4, R8, R4 ;  /* 0x0000000008047229 */ /* 0x000fe40000000004 */
[----:B0-----:R-:W-:-:S08]  /*4760*/  DADD R8, -R6, 1 ;  /* 0x3ff0000006087429 */ /* 0x001fd00000000100 */
[----:B------:R-:W-:-:S10]  /*4770*/  DFMA R4, -R4, R6, R8 ;  /* 0x000000060404722b */ /* 0x000fd40000000108 */
[----:B------:R-:W-:Y:S02]  /*4780*/  FSEL R5, R5, 1.875, !P4 ;  /* 0x3ff0000005057808 */ /* 0x000fe40006000000 */
[----:B------:R-:W-:Y:S02]  /*4790*/  FSEL R4, R4, RZ, !P4 ;  /* 0x000000ff04047208 */ /* 0x000fe40006000000 */
[----:B------:R-:W-:-:S07]  /*47a0*/  LOP3.LUT R5, R5, 0x80000000, R29, 0xb8, !PT ;  /* 0x8000000005057812 */ /* 0x000fce00078eb81d */
.L_x_2350:
[----:B------:R-:W-:Y:S05]  /*47b0*/  BSYNC B0 ;  /* 0x0000000000007941 */ /* 0x000fea0003800000 */
.L_x_2349:
[----:B------:R-:W-:Y:S04]  /*47c0*/  BSSY B0, `(.L_x_2351) ;  /* 0x0000083000007945 */ /* 0x000fe80003800000 */
[----:B------:R-:W-:Y:S05]  /*47d0*/  @P3 BRA `(.L_x_2352) ;  /* 0x0000000800043947 */ /* 0x000fea0003800000 */
[----:B------:R-:W-:Y:S01]  /*47e0*/  IMAD.MOV.U32 R6, RZ, RZ, -0x24b905a1 ;  /* 0xdb46fa5fff067424 */ /* 0x000fe200078e00ff */
[----:B------:R-:W-:Y:S01]  /*47f0*/  UMOV UR4, 0xfba6f279 ;  /* 0xfba6f27900047882 */ /* 0x000fe20000000000 */
[----:B------:R-:W-:Y:S01]  /*4800*/  IMAD.MOV.U32 R7, RZ, RZ, 0x3d47088f ;  /* 0x3d47088fff077424 */ /* 0x000fe200078e00ff */
[----:B------:R-:W-:Y:S01]  /*4810*/  UMOV UR5, 0x3cf0679a ;  /* 0x3cf0679a00057882 */ /* 0x000fe20000000000 */
[----:B------:R-:W-:Y:S02]  /*4820*/  IMAD.MOV.U32 R12, RZ, RZ, -0x7649667 ;  /* 0xf89b6999ff0c7424 */ /* 0x000fe400078e00ff */
[----:B------:R-:W-:Y:S02]  /*4830*/  IMAD.MOV.U32 R13, RZ, RZ, 0x3e928a27 ;  /* 0x3e928a27ff0d7424 */ /* 0x000fe400078e00ff */
[----:B-1---5:R-:W-:Y:S01]  /*4840*/  DFMA R6, |R26|, -UR4, R6 ;  /* 0x800000041a067c2b */ /* 0x022fe20008000206 */
        /* <DEDUP_REMOVED lines=70> */
[----:B------:R-:W-:Y:S01]  /*4cb0*/  DSETP.GEU.AND P3, PT, |R10|, UR4, PT ;  /* 0x000000040a007e2a */ /* 0x000fe2000bf6e200 */
[----:B------:R-:W-:Y:S01]  /*4cc0*/  UMOV UR4, 0xfefa39ef ;  /* 0xfefa39ef00047882 */ /* 0x000fe20000000000 */
[----:B------:R-:W-:-:S12]  /*4cd0*/  UMOV UR5, 0x3fe62e42 ;  /* 0x3fe62e4200057882 */ /* 0x000fd80000000000 */
        /* <DEDUP_REMOVED lines=8> */
[----:B------:R-:W-:Y:S01]  /*4d60*/  UMOV UR5, 0x3e5ae904 ;  /* 0x3e5ae90400057882 */ /* 0x000fe20000000000 */
[----:B------:R-:W-:-:S05]  /*4d70*/  DADD R10, -R10, |R26| ;  /* 0x000000000a0a7229 */ /* 0x000fca000000051a */
[----:B------:R-:W-:Y:S01]  /*4d80*/  DFMA R12, R6, UR4, R12 ;  /* 0x00000004060c7c2b */ /* 0x000fe2000800000c */
[----:B------:R-:W-:Y:S01]  /*4d90*/  UMOV UR4, 0x15ff7e07 ;  /* 0x15ff7e0700047882 */ /* 0x000fe20000000000 */
[----:B------:R-:W-:Y:S01]  /*4da0*/  UMOV UR5, 0x3ec71de7 ;  /* 0x3ec71de700057882 */ /* 0x000fe20000000000 */
[----:B------:R-:W-:Y:S01]  /*4db0*/  DFMA R10, R8, |R26|, R10 ;  /* 0x4000001a080a722b */ /* 0x000fe2000000000a */
[----:B0-----:R-:W-:-:S04]  /*4dc0*/  FMUL.FTZ R8, R2, 1 ;  /* 0x3f80000002087820 */ /* 0x001fc80000410000 */
[C---:B------:R-:W-:Y:S01]  /*4dd0*/  DFMA R12, R6.reuse, R12, UR4 ;  /* 0x00000004060c7e2b */ /* 0x040fe2000800000c */
[----:B------:R-:W-:Y:S01]  /*4de0*/  UMOV UR4, 0x6b0ac45a ;  /* 0x6b0ac45a00047882 */ /* 0x000fe20000000000 */
[----:B------:R-:W-:Y:S01]  /*4df0*/  UMOV UR5, 0x3efa019a ;  /* 0x3efa019a00057882 */ /* 0x000fe20000000000 */
[----:B------:R-:W0:Y:S05]  /*4e00*/  F2F.F64.F32 R8, R8 ;  /* 0x0000000800087310 */ /* 0x000e2a0000201800 */
        /* <DEDUP_REMOVED lines=23> */
[----:B------:R-:W-:-:S08]  /*4f80*/  DFMA R10, R6, R12, -R10 ;  /* 0x0000000c060a722b */ /* 0x000fd0000000080a */
[----:B------:R-:W-:Y:S02]  /*4f90*/  DADD R10, R6, R10 ;  /* 0x00000000060a7229 */ /* 0x000fe4000000000a */
[----:B0-----:R-:W-:-:S08]  /*4fa0*/  DADD R6, -R8, 1 ;  /* 0x3ff0000008067429 */ /* 0x001fd00000000100 */
[----:B------:R-:W-:-:S10]  /*4fb0*/  DFMA R6, -R10, R8, R6 ;  /* 0x000000080a06722b */ /* 0x000fd40000000106 */
[----:B----4-:R-:W-:Y:S02]  /*4fc0*/  FSEL R29, R7, 1.875, !P3 ;  /* 0x3ff00000071d7808 */ /* 0x010fe40005800000 */
[----:B------:R-:W-:Y:S02]  /*4fd0*/  FSEL R28, R6, RZ, !P3 ;  /* 0x000000ff061c7208 */ /* 0x000fe40005800000 */
[----:B------:R-:W-:-:S07]  /*4fe0*/  LOP3.LUT R29, R29, 0x80000000, R27, 0xb8, !PT ;  /* 0x800000001d1d7812 */ /* 0x000fce00078eb81b */
.L_x_2352:
[----:B------:R-:W-:Y:S05]  /*4ff0*/  BSYNC B0 ;  /* 0x0000000000007941 */ /* 0x000fea0003800000 */
.L_x_2351:
        /* <DEDUP_REMOVED lines=87> */
[----:B------:R1:W2:Y:S02]  /*5570*/  F2F.F64.F32 R6, R14 ;  /* 0x0000000e00067310 */ /* 0x0002a40000201800 */
[----:B-1----:R-:W-:Y:S01]  /*5580*/  DADD R14, -R10, |R24| ;  /* 0x000000000a0e7229 */ /* 0x002fe20000000518 */
[----:B0-----:R-:W-:Y:S01]  /*5590*/  FMUL.FTZ R20, R2, 1 ;  /* 0x3f80000002147820 */ /* 0x001fe20000410000 */
[----:B--2---:R-:W-:Y:S01]  /*55a0*/  DFMA R6, -R6, UR4, -R10 ;  /* 0x0000000406067c2b */ /* 0x004fe2000800090a */
[----:B------:R-:W-:Y:S01]  /*55b0*/  UMOV UR4, 0xa4741b81 ;  /* 0xa4741b8100047882 */ /* 0x000fe20000000000 */
[----:B------:R-:W-:-:S04]  /*55c0*/  UMOV UR5, 0x3e5ae904 ;  /* 0x3e5ae90400057882 */ /* 0x000fc80000000000 */
[----:B------:R-:W-:Y:S01]  /*55d0*/  DFMA R14, R8, |R24|, R14 ;  /* 0x40000018080e722b */ /* 0x000fe2000000000e */
[----:B------:R-:W0:Y:S01]  /*55e0*/  F2F.F64.F32 R8, R20 ;  /* 0x0000001400087310 */ /* 0x000e220000201800 */
        /* <DEDUP_REMOVED lines=26> */
[----:B0-----:R-:W-:Y:S01]  /*5790*/  DADD R12, -R8, 1 ;  /* 0x3ff00000080c7429 */ /* 0x001fe20000000100 */
[----:B------:R-:W-:Y:S02]  /*57a0*/  UMOV UR5, 0x4017afb4 ;  /* 0x4017afb400057882 */ /* 0x000fe40000000000 */
[----:B------:R-:W-:-:S03]  /*57b0*/  DSETP.GE.AND P0, PT, |R24|, UR4, PT ;  /* 0x0000000418007e2a */ /* 0x000fc6000bf06200 */
[----:B------:R-:W-:-:S08]  /*57c0*/  DMUL R10, R6, R10 ;  /* 0x0000000a060a7228 */ /* 0x000fd00000000000 */
[----:B------:R-:W-:-:S08]  /*57d0*/  DFMA R10, R6, R10, -R14 ;  /* 0x0000000a060a722b */ /* 0x000fd0000000080e */
[----:B------:R-:W-:-:S08]  /*57e0*/  DADD R10, R6, R10 ;  /* 0x00000000060a7229 */ /* 0x000fd0000000000a */
[----:B------:R-:W-:-:S10]  /*57f0*/  DFMA R10, -R10, R8, R12 ;  /* 0x000000080a0a722b */ /* 0x000fd4000000010c */
[----:B------:R-:W-:Y:S02]  /*5800*/  FSEL R7, R11, 1.875, !P0 ;  /* 0x3ff000000b077808 */ /* 0x000fe40004000000 */
[----:B------:R-:W-:Y:S02]  /*5810*/  FSEL R24, R10, RZ, !P0 ;  /* 0x000000ff0a187208 */ /* 0x000fe40004000000 */
[----:B------:R-:W-:-:S07]  /*5820*/  LOP3.LUT R25, R7, 0x80000000, R25, 0xb8, !PT ;  /* 0x8000000007197812 */ /* 0x000fce00078eb819 */
.L_x_2354:
[----:B------:R-:W-:Y:S05]  /*5830*/  BSYNC B0 ;  /* 0x0000000000007941 */ /* 0x000fea0003800000 */
.L_x_2353:
        /* <DEDUP_REMOVED lines=131> */
.L_x_2356:
[----:B------:R-:W-:Y:S05]  /*6070*/  BSYNC B0 ;  /* 0x0000000000007941 */ /* 0x000fea0003800000 */
.L_x_2355:
[----:B------:R-:W-:Y:S01]  /*6080*/  BSSY B6, `(.L_x_2357) ;  /* 0x000012e000067945 */ /* 0x000fe20003800000 */
[----:B-1----:R-:W-:-:S03]  /*6090*/  IMAD R2, R0, -0x200, R3 ;  /* 0xfffffe0000027824 */ /* 0x002fc600078e0203 */
[----:B------:R-:W-:Y:S05]  /*60a0*/  @P2 BRA `(.L_x_2358) ;  /* 0x0000001000ac2947 */ /* 0x000fea0003800000 */
[----:B------:R-:W0:Y:S01]  /*60b0*/  LDC.64 R8, c[0x0][0x218] ;  /* 0x00008600ff087b82 */ /* 0x000e220000000a00 */
[----:B------:R-:W-:Y:S01]  /*60c0*/  IMAD R0, R0, 0x200, R19 ;  /* 0x0000020000007824 */ /* 0x000fe200078e0213 */
[----:B---3--:R-:W-:Y:S01]  /*60d0*/  PRMT R6, R18, 0x9910, RZ ;  /* 0x0000991012067816 */ /* 0x008fe200000000ff */
        /* <DEDUP_REMOVED lines=15> */
[----:B------:R-:W0:Y:S01]  /*61d0*/  F2I.F64.TRUNC R5, R4 ;  /* 0x0000000400057311 */ /* 0x000e22000030d100 */
[----:B------:R-:W-:Y:S01]  /*61e0*/  IMAD.MOV.U32 R19, RZ, RZ, R22 ;  /* 0x000000ffff137224 */ /* 0x000fe200078e0016 */
[----:B0-----:R0:W-:Y:S01]  /*61f0*/  STG.E.U8 desc[UR36][R8.64], R5 ;  /* 0x0000000508007986 */ /* 0x0011e2000c101124 */
[----:B------:R-:W-:Y:S05]  /*6200*/  BRA `(.L_x_2358) ;  /* 0x0000001000547947 */ /* 0x000fea0003800000 */
.L_x_2362:
[----:B------:R-:W0:Y:S01]  /*6210*/  F2I.S64.F64.TRUNC R4, R4 ;  /* 0x0000000400047311 */ /* 0x000e22000030d900 */
[----:B------:R-:W-:Y:S02]  /*6220*/  IMAD.MOV.U32 R19, RZ, RZ, R22 ;  /* 0x000000ffff137224 */ /* 0x000fe400078e0016 */
[----:B0-----:R-:W-:-:S05]  /*6230*/  IMAD.MOV.U32 R3, RZ, RZ, R4 ;  /* 0x000000ffff037224 */ /* 0x001fca00078e0004 */
[----:B------:R0:W-:Y:S01]  /*6240*/  STG.E.U8 desc[UR36][R8.64], R3 ;  /* 0x0000000308007986 */ /* 0x0001e2000c101124 */
[----:B------:R-:W-:Y:S05]  /*6250*/  BRA `(.L_x_2358) ;  /* 0x0000001000407947 */ /* 0x000fea0003800000 */
.L_x_2361:
[----:B------:R-:W-:-:S13]  /*6260*/  ISETP.NE.AND P0, PT, R0, 0x2, PT ;  /* 0x000000020000780c */ /* 0x000fda0003f05270 */
[----:B------:R-:W-:Y:S05]  /*6270*/  @!P0 BRA `(.L_x_2364) ;  /* 0x0000000000308947 */ /* 0x000fea0003800000 */
[----:B------:R-:W-:-:S13]  /*6280*/  ISETP.NE.AND P0, PT, R0, 0x3, PT ;  /* 0x000000030000780c */ /* 0x000fda0003f05270 */
[----:B------:R-:W-:Y:S05]  /*6290*/  @!P0 BRA `(.L_x_2365) ;  /* 0x0000000000188947 */ /* 0x000fea0003800000 */
[----:B------:R-:W-:-:S13]  /*62a0*/  ISETP.NE.AND P0, PT, R0, 0x4, PT ;  /* 0x000000040000780c */ /* 0x000fda0003f05270 */
[----:B------:R-:W-:Y:S05]  /*62b0*/  @P0 BRA `(.L_x_2363) ;  /* 0x0000000c00c40947 */ /* 0x000fea0003800000 */
[----:B------:R-:W0:Y:S01]  /*62c0*/  F2I.S64.F64.TRUNC R4, R4 ;  /* 0x0000000400047311 */ /* 0x000e22000030d900 */
[----:B------:R-:W-:Y:S01]  /*62d0*/  IMAD.MOV.U32 R19, RZ, RZ, R22 ;  /* 0x000000ffff137224 */ /* 0x000fe200078e0016 */
[----:B0-----:R1:W-:Y:S01]  /*62e0*/  STG.E.64 desc[UR36][R8.64], R4 ;  /* 0x0000000408007986 */ /* 0x0013e2000c101b24 */
[----:B------:R-:W-:Y:S05]  /*62f0*/  BRA `(.L_x_2358) ;  /* 0x0000001000187947 */ /* 0x000fea0003800000 */
.L_x_2365:
[----:B------:R-:W0:Y:S01]  /*6300*/  F2I.F64.TRUNC R5, R4 ;  /* 0x0000000400057311 */ /* 0x000e22000030d100 */
[----:B------:R-:W-:Y:S01]  /*6310*/  IMAD.MOV.U32 R19, RZ, RZ, R22 ;  /* 0x000000ffff137224 */ /* 0x000fe200078e0016 */
[----:B0-----:R2:W-:Y:S01]  /*6320*/  STG.E desc[UR36][R8.64], R5 ;  /* 0x0000000508007986 */ /* 0x0015e2000c101924 */
[----:B------:R-:W-:Y:S05]  /*6330*/  BRA `(.L_x_2358) ;  /* 0x0000001000087947 */ /* 0x000fea0003800000 */
.L_x_2364:
[----:B------:R-:W0:Y:S01]  /*6340*/  F2I.F64.TRUNC R5, R4 ;  /* 0x0000000400057311 */ /* 0x000e22000030d100 */
[----:B------:R-:W-:Y:S01]  /*6350*/  IMAD.MOV.U32 R19, RZ, RZ, R22 ;  /* 0x000000ffff137224 */ /* 0x000fe200078e0016 */
[----:B0-----:R0:W-:Y:S01]  /*6360*/  STG.E.U16 desc[UR36][R8.64], R5 ;  /* 0x0000000508007986 */ /* 0x0011e2000c101524 */
[----:B------:R-:W-:Y:S05]  /*6370*/  BRA `(.L_x_2358) ;  /* 0x0000000c00f87947 */ /* 0x000fea0003800000 */
.L_x_2360:
[----:B------:R-:W-:-:S13]  /*6380*/  ISETP.GT.AND P0, PT, R0, 0x6, PT ;  /* 0x000000060000780c */ /* 0x000fda0003f04270 */
[----:B------:R-:W-:Y:S05]  /*6390*/  @P0 BRA `(.L_x_2366) ;  /* 0x0000000000540947 */ /* 0x000fea0003800000 */
[----:B------:R-:W-:-:S13]  /*63a0*/  ISETP.NE.AND P0, PT, R0, 0x5, PT ;  /* 0x000000050000780c */ /* 0x000fda0003f05270 */
[----:B------:R-:W-:Y:S05]  /*63b0*/  @!P0 BRA `(.L_x_2367) ;  /* 0x0000000000288947 */ /* 0x000fea0003800000 */
[----:B------:R-:W-:-:S13]  /*63c0*/  ISETP.NE.AND P0, PT, R0, 0x6, PT ;  /* 0x000000060000780c */ /* 0x000fda0003f05270 */
[----:B------:R-:W-:Y:S05]  /*63d0*/  @P0 BRA `(.L_x_2363) ;  /* 0x0000000c007c0947 */ /* 0x000fea0003800000 */
[----:B------:R-:W-:Y:S01]  /*63e0*/  UMOV UR4, 0xf0000000 ;  /* 0xf000000000047882 */ /* 0x000fe20000000000 */
[----:B------:R-:W-:Y:S01]  /*63f0*/  UMOV UR5, 0x380fffff ;  /* 0x380fffff00057882 */ /* 0x000fe20000000000 */
[----:B------:R-:W0:Y:S01]  /*6400*/  F2F.F32.F64 R3, R4 ;  /* 0x0000000400037310 */ /* 0x000e220000301000 */
[----:B------:R-:W-:Y:S01]  /*6410*/  DSETP.GEU.AND P0, PT, |R4|, UR4, PT ;  /* 0x0000000404007e2a */ /* 0x000fe2000bf0e200 */
[----:B------:R-:W-:-:S13]  /*6420*/  IMAD.MOV.U32 R19, RZ, RZ, R22 ;  /* 0x000000ffff137224 */ /* 0x000fda00078e0016 */
[----:B0-----:R-:W-:-:S05]  /*6430*/  @!P0 FMUL R3, R3, 1.175494350822287508e-38 ;  /* 0x0080000003038820 */ /* 0x001fca0000400000 */
[----:B------:R0:W-:Y:S01]  /*6440*/  STG.E desc[UR36][R8.64], R3 ;  /* 0x0000000308007986 */ /* 0x0001e2000c101924 */
[----:B------:R-:W-:Y:S05]  /*6450*/  BRA `(.L_x_2358) ;  /* 0x0000000c00c07947 */ /* 0x000fea0003800000 */
.L_x_2367:
[----:B------:R-:W-:Y:S01]  /*6460*/  UMOV UR4, 0xf0000000 ;  /* 0xf000000000047882 */ /* 0x000fe20000000000 */
[----:B------:R-:W-:Y:S01]  /*6470*/  UMOV UR5, 0x380fffff ;  /* 0x380fffff00057882 */ /* 0x000fe20000000000 */
[----:B------:R-:W0:Y:S01]  /*6480*/  F2F.F32.F64 R0, R4 ;  /* 0x0000000400007310 */ /* 0x000e220000301000 */
[----:B------:R-:W-:Y:S01]  /*6490*/  DSETP.GEU.AND P0, PT, |R4|, UR4, PT ;  /* 0x0000000404007e2a */ /* 0x000fe2000bf0e200 */
[----:B------:R-:W-:-:S13]  /*64a0*/  IMAD.MOV.U32 R19, RZ, RZ, R22 ;  /* 0x000000ffff137224 */ /* 0x000fda00078e0016 */
[----:B0-----:R-:W-:-:S05]  /*64b0*/  @!P0 FMUL R0, R0, 1.175494350822287508e-38 ;  /* 0x0080000000008820 */ /* 0x001fca0000400000 */
[----:B------:R-:W-:-:S05]  /*64c0*/  F2FP.F16.F32.PACK_AB R0, RZ, R0 ;  /* 0x00000000ff00723e */ /* 0x000fca00000000ff */
[----:B------:R0:W-:Y:S01]  /*64d0*/  STG.E.U16 desc[UR36][R8.64], R0 ;  /* 0x0000000008007986 */ /* 0x0001e2000c101524 */
[----:B------:R-:W-:Y:S05]  /*64e0*/  BRA `(.L_x_2358) ;  /* 0x0000000c009c7947 */ /* 0x000fea0003800000 */
.L_x_2366:
[----:B------:R-:W-:-:S13]  /*64f0*/  ISETP.NE.AND P0, PT, R0, 0x7, PT ;  /* 0x000000070000780c */ /* 0x000fda0003f05270 */
[----:B------:R-:W-:Y:S05]  /*6500*/  @!P0 BRA `(.L_x_2368) ;  /* 0x00000000005c8947 */ /* 0x000fea0003800000 */
        /* <DEDUP_REMOVED lines=8> */
[----:B------:R-:W-:Y:S02]  /*6590*/  IMAD.MOV.U32 R7, RZ, RZ, RZ ;  /* 0x000000ffff077224 */ /* 0x000fe400078e00ff */
[----:B------:R-:W-:-:S11]  /*65a0*/  IMAD.MOV.U32 R19, RZ, RZ, R22 ;  /* 0x000000ffff137224 */ /* 0x000fd600078e0016 */
[----:B0-----:R-:W-:-:S05]  /*65b0*/  @!P0 FMUL R6, R6, 1.175494350822287508e-38 ;  /* 0x0080000006068820 */ /* 0x001fca0000400000 */
[----:B------:R0:W-:Y:S01]  /*65c0*/  STG.E.64 desc[UR36][R8.64], R6 ;  /* 0x0000000608007986 */ /* 0x0001e2000c101b24 */
[----:B------:R-:W-:Y:S05]  /*65d0*/  BRA `(.L_x_2358) ;  /* 0x0000000c00607947 */ /* 0x000fea0003800000 */
.L_x_2369:
[----:B------:R-:W-:Y:S01]  /*65e0*/  UMOV UR4, 0xf0000000 ;  /* 0xf000000000047882 */ /* 0x000fe20000000000 */
[----:B------:R-:W-:Y:S01]  /*65f0*/  UMOV UR5, 0x380fffff ;  /* 0x380fffff00057882 */ /* 0x000fe20000000000 */
[----:B------:R-:W0:Y:S01]  /*6600*/  F2F.F32.F64 R0, R4 ;  /* 0x0000000400007310 */ /* 0x000e220000301000 */
[----:B------:R-:W-:Y:S01]  /*6610*/  DSETP.GEU.AND P0, PT, |R4|, UR4, PT ;  /* 0x0000000404007e2a */ /* 0x000fe2000bf0e200 */
[----:B------:R-:W-:-:S13]  /*6620*/  IMAD.MOV.U32 R19, RZ, RZ, R22 ;  /* 0x000000ffff137224 */ /* 0x000fda00078e0016 */
[----:B0-----:R-:W-:-:S05]  /*6630*/  @!P0 FMUL R0, R0, 1.175494350822287508e-38 ;  /* 0x0080000000008820 */ /* 0x001fca0000400000 */
[----:B------:R-:W-:-:S04]  /*6640*/  F2FP.F16.F32.PACK_AB R3, RZ, R0 ;  /* 0x00000000ff03723e */ /* 0x000fc800000000ff */
[----:B------:R-:W-:-:S05]  /*6650*/  PRMT R3, R3, 0x5410, RZ ;  /* 0x0000541003037816 */ /* 0x000fca00000000ff */
[----:B------:R0:W-:Y:S01]  /*6660*/  STG.E desc[UR36][R8.64], R3 ;  /* 0x0000000308007986 */ /* 0x0001e2000c101924 */
[----:B------:R-:W-:Y:S05]  /*6670*/  BRA `(.L_x_2358) ;  /* 0x0000000c00387947 */ /* 0x000fea0003800000 */
.L_x_2368:
[----:B------:R0:W-:Y:S01]  /*6680*/  STG.E.64 desc[UR36][R8.64], R4 ;  /* 0x0000000408007986 */ /* 0x0001e2000c101b24 */
[----:B------:R-:W-:Y:S01]  /*6690*/  IMAD.MOV.U32 R19, RZ, RZ, R22 ;  /* 0x000000ffff137224 */ /* 0x000fe200078e0016 */
[----:B------:R-:W-:Y:S06]  /*66a0*/  BRA `(.L_x_2358) ;  /* 0x0000000c002c7947 */ /* 0x000fec0003800000 */
.L_x_2359:
        /* <DEDUP_REMOVED lines=8> */
[----:B------:R-:W-:Y:S01]  /*6730*/  DSETP.NEU.AND P0, PT, R4, RZ, PT ;  /* 0x000000ff0400722a */ /* 0x000fe20003f0d000 */
[----:B------:R-:W-:-:S05]  /*6740*/  IMAD.MOV.U32 R19, RZ, RZ, R22 ;  /* 0x000000ffff137224 */ /* 0x000fca00078e0016 */
[----:B------:R-:W-:-:S05]  /*6750*/  SEL R3, RZ, 0x1, !P0 ;  /* 0x00000001ff037807 */ /* 0x000fca0004000000 */
[----:B------:R0:W-:Y:S01]  /*6760*/  STG.E.U8 desc[UR36][R8.64], R3 ;  /* 0x0000000308007986 */ /* 0x0001e2000c101124 */
[----:B------:R-:W-:Y:S05]  /*6770*/  BRA `(.L_x_2358) ;  /* 0x0000000800f87947 */ /* 0x000fea0003800000 */
.L_x_2372:
[----:B------:R-:W-:Y:S01]  /*6780*/  CS2R R6, SRZ ;  /* 0x0000000000067805 */ /* 0x000fe2000001ff00 */
[----:B------:R-:W-:-:S04]  /*6790*/  IMAD.MOV.U32 R19, RZ, RZ, R22 ;  /* 0x000000ffff137224 */ /* 0x000fc800078e0016 */
[----:B------:R0:W-:Y:S01]  /*67a0*/  STG.E.128 desc[UR36][R8.64], R4 ;  /* 0x0000000408007986 */ /* 0x0001e2000c101d24 */
[----:B------:R-:W-:Y:S05]  /*67b0*/  BRA `(.L_x_2358) ;  /* 0x0000000800e87947 */ /* 0x000fea0003800000 */
.L_x_2371:
        /* <DEDUP_REMOVED lines=25> */
.L_x_2376:
[----:B------:R-:W-:Y:S05]  /*6950*/  BSYNC B0 ;  /* 0x0000000000007941 */ /* 0x000fea0003800000 */
.L_x_2375:
[----:B------:R-:W-:Y:S01]  /*6960*/  LOP3.LUT R7, R0, R7, RZ, 0xfc, !PT ;  /* 0x0000000700077212 */ /* 0x000fe200078efcff */
[----:B------:R-:W-:-:S04]  /*6970*/  IMAD.MOV.U32 R19, RZ, RZ, R22 ;  /* 0x000000ffff137224 */ /* 0x000fc800078e0016 */
[----:B------:R0:W-:Y:S01]  /*6980*/  STG.E.U8 desc[UR36][R8.64], R7 ;  /* 0x0000000708007986 */ /* 0x0001e2000c101124 */
[----:B------:R-:W-:Y:S05]  /*6990*/  BRA `(.L_x_2358) ;  /* 0x0000000800707947 */ /* 0x000fea0003800000 */
.L_x_2374:
[----:B------:R-:W-:Y:S01]  /*69a0*/  UMOV UR4, 0xf0000000 ;  /* 0xf000000000047882 */ /* 0x000fe20000000000 */
[----:B------:R-:W-:Y:S01]  /*69b0*/  UMOV UR5, 0x380fffff ;  /* 0x380fffff00057882 */ /* 0x000fe20000000000 */
        /* <DEDUP_REMOVED lines=15> */
.L_x_2378:
[----:B------:R-:W-:Y:S01]  /*6ab0*/  IMAD.MOV.U32 R0, RZ, RZ, 0x7f ;  /* 0x0000007fff007424 */ /* 0x000fe200078e00ff */
[----:B------:R-:W-:-:S04]  /*6ac0*/  ISETP.GT.U32.AND P0, PT, R3, 0x7f800000, PT ;  /* 0x7f8000000300780c */ /* 0x000fc80003f04070 */
[----:B------:R-:W-:-:S09]  /*6ad0*/  SEL R0, R0, 0x7c, P0 ;  /* 0x0000007c00007807 */ /* 0x000fd20000000000 */
.L_x_2379:
[----:B------:R-:W-:Y:S05]  /*6ae0*/  BSYNC B0 ;  /* 0x0000000000007941 */ /* 0x000fea0003800000 */
.L_x_2377:
[----:B------:R-:W-:Y:S01]  /*6af0*/  LOP3.LUT R3, R7, 0x80000000, RZ, 0xc0, !PT ;  /* 0x8000000007037812 */ /* 0x000fe200078ec0ff */
[----:B------:R-:W-:-:S03]  /*6b00*/  IMAD.MOV.U32 R19, RZ, RZ, R22 ;  /* 0x000000ffff137224 */ /* 0x000fc600078e0016 */
[----:B------:R-:W-:-:S04]  /*6b10*/  SHF.R.U32.HI R3, RZ, 0x18, R3 ;  /* 0x00000018ff037819 */ /* 0x000fc80000011603 */
[----:B------:R-:W-:-:S05]  /*6b20*/  LOP3.LUT R3, R0, R3, RZ, 0xfc, !PT ;  /* 0x0000000300037212 */ /* 0x000fca00078efcff */
[----:B------:R0:W-:Y:S01]  /*6b30*/  STG.E.U8 desc[UR36][R8.64], R3 ;  /* 0x0000000308007986 */ /* 0x0001e2000c101124 */
[----:B------:R-:W-:Y:S05]  /*6b40*/  BRA `(.L_x_2358) ;  /* 0x0000000800047947 */ /* 0x000fea0003800000 */
.L_x_2373:
[----:B------:R-:W-:Y:S01]  /*6b50*/  UMOV UR4, 0xf0000000 ;  /* 0xf000000000047882 */ /* 0x000fe20000000000 */
[----:B------:R-:W-:Y:S01]  /*6b60*/  UMOV UR5, 0x380fffff ;  /* 0x380fffff00057882 */ /* 0x000fe20000000000 */
[----:B------:R-:W0:Y:S01]  /*6b70*/  F2F.F32.F64 R0, R4 ;  /* 0x0000000400007310 */ /* 0x000e220000301000 */
[----:B------:R-:W-:Y:S01]  /*6b80*/  DSETP.GEU.AND P0, PT, |R4|, UR4, PT ;  /* 0x0000000404007e2a */ /* 0x000fe2000bf0e200 */
[----:B------:R-:W-:-:S13]  /*6b90*/  IMAD.MOV.U32 R19, RZ, RZ, R22 ;  /* 0x000000ffff137224 */ /* 0x000fda00078e0016 */
[----:B0-----:R-:W-:-:S05]  /*6ba0*/  @!P0 FMUL R0, R0, 1.175494350822287508e-38 ;  /* 0x0080000000008820 */ /* 0x001fca0000400000 */
[----:B------:R-:W-:-:S05]  /*6bb0*/  F2FP.BF16.F32.PACK_AB R0, RZ, R0 ;  /* 0x00000000ff00723e */ /* 0x000fca00000010ff */
[----:B------:R0:W-:Y:S01]  /*6bc0*/  STG.E.U16 desc[UR36][R8.64], R0 ;  /* 0x0000000008007986 */ /* 0x0001e2000c101524 */
[----:B------:R-:W-:Y:S05]  /*6bd0*/  BRA `(.L_x_2358) ;  /* 0x0000000400e07947 */ /* 0x000fea0003800000 */
.L_x_2370:
        /* <DEDUP_REMOVED lines=8> */
[----:B------:R-:W0:Y:S01]  /*6c60*/  F2I.U32.F64.TRUNC R5, R4 ;  /* 0x0000000400057311 */ /* 0x000e22000030d000 */
[----:B------:R-:W-:Y:S01]  /*6c70*/  IMAD.MOV.U32 R19, RZ, RZ, R22 ;  /* 0x000000ffff137224 */ /* 0x000fe200078e0016 */
[----:B0-----:R0:W-:Y:S01]  /*6c80*/  STG.E.U16 desc[UR36][R8.64], R5 ;  /* 0x0000000508007986 */ /* 0x0011e2000c101524 */
[----:B------:R-:W-:Y:S05]  /*6c90*/  BRA `(.L_x_2358) ;  /* 0x0000000400b07947 */ /* 0x000fea0003800000 */
.L_x_2382:
[----:B------:R-:W-:Y:S01]  /*6ca0*/  UMOV UR4, 0xf0000000 ;  /* 0xf000000000047882 */ /* 0x000fe20000000000 */
[----:B------:R-:W-:Y:S01]  /*6cb0*/  UMOV UR5, 0x380fffff ;  /* 0x380fffff00057882 */ /* 0x000fe20000000000 */
        /* <DEDUP_REMOVED lines=19> */
.L_x_2385:
[----:B------:R-:W-:-:S04]  /*6df0*/  LOP3.LUT R0, R7, 0x80000000, RZ, 0xc0, !PT ;  /* 0x8000000007007812 */ /* 0x000fc800078ec0ff */
[----:B------:R-:W-:-:S04]  /*6e00*/  SHF.R.U32.HI R0, RZ, 0x18, R0 ;  /* 0x00000018ff007819 */ /* 0x000fc80000011600 */
[----:B------:R-:W-:-:S07]  /*6e10*/  LOP3.LUT R0, R3, R0, RZ, 0xfc, !PT ;  /* 0x0000000003007212 */ /* 0x000fce00078efcff */
.L_x_2384:
[----:B------:R-:W-:Y:S05]  /*6e20*/  BSYNC B0 ;  /* 0x0000000000007941 */ /* 0x000fea0003800000 */
.L_x_2383:
[----:B------:R0:W-:Y:S01]  /*6e30*/  STG.E.U8 desc[UR36][R8.64], R0 ;  /* 0x0000000008007986 */ /* 0x0001e2000c101124 */
[----:B------:R-:W-:Y:S01]  /*6e40*/  IMAD.MOV.U32 R19, RZ, RZ, R22 ;  /* 0x000000ffff137224 */ /* 0x000fe200078e0016 */
[----:B------:R-:W-:Y:S06]  /*6e50*/  BRA `(.L_x_2358) ;  /* 0x0000000400407947 */ /* 0x000fec0003800000 */
.L_x_2381:
        /* <DEDUP_REMOVED lines=21> */
.L_x_2388:
[----:B------:R-:W-:-:S04]  /*6fb0*/  LOP3.LUT R0, R7, 0x80000000, RZ, 0xc0, !PT ;  /* 0x8000000007007812 */ /* 0x000fc800078ec0ff */
[----:B------:R-:W-:-:S04]  /*6fc0*/  SHF.R.U32.HI R0, RZ, 0x18, R0 ;  /* 0x00000018ff007819 */ /* 0x000fc80000011600 */
[----:B------:R-:W-:-:S07]  /*6fd0*/  LOP3.LUT R0, R3, R0, RZ, 0xfc, !PT ;  /* 0x0000000003007212 */ /* 0x000fce00078efcff */
.L_x_2387:
[----:B------:R-:W-:Y:S05]  /*6fe0*/  BSYNC B0 ;  /* 0x0000000000007941 */ /* 0x000fea0003800000 */
.L_x_2386:
[----:B------:R0:W-:Y:S01]  /*6ff0*/  STG.E.U8 desc[UR36][R8.64], R0 ;  /* 0x0000000008007986 */ /* 0x0001e2000c101124 */
[----:B------:R-:W-:Y:S01]  /*7000*/  IMAD.MOV.U32 R19, RZ, RZ, R22 ;  /* 0x000000ffff137224 */ /* 0x000fe200078e0016 */
[----:B------:R-:W-:Y:S06]  /*7010*/  BRA `(.L_x_2358) ;  /* 0x0000000000d07947 */ /* 0x000fec0003800000 */
.L_x_2380:
        /* <DEDUP_REMOVED lines=27> */
.L_x_2363:
        /* <DEDUP_REMOVED lines=16> */
.L_x_2391:
[----:B------:R-:W-:Y:S01]  /*72d0*/  IMAD.MOV.U32 R19, RZ, RZ, R22 ;  /* 0x000000ffff137224 */ /* 0x000fe200078e0016 */
[----:B------:R-:W-:Y:S06]  /*72e0*/  BRA `(.L_x_2358) ;  /* 0x00000000001c7947 */ /* 0x000fec0003800000 */
.L_x_2390:
[----:B------:R-:W0:Y:S01]  /*72f0*/  F2I.U64.F64.TRUNC R4, R4 ;  /* 0x0000000400047311 */ /* 0x000e22000030d800 */
[----:B------:R-:W-:Y:S01]  /*7300*/  IMAD.MOV.U32 R19, RZ, RZ, R22 ;  /* 0x000000ffff137224 */ /* 0x000fe200078e0016 */
[----:B0-----:R0:W-:Y:S01]  /*7310*/  STG.E.64 desc[UR36][R8.64], R4 ;  /* 0x0000000408007986 */ /* 0x0011e2000c101b24 */
[----:B------:R-:W-:Y:S05]  /*7320*/  BRA `(.L_x_2358) ;  /* 0x00000000000c7947 */ /* 0x000fea0003800000 */
.L_x_2389:
[----:B------:R-:W0:Y:S01]  /*7330*/  F2I.U32.F64.TRUNC R5, R4 ;  /* 0x0000000400057311 */ /* 0x000e22000030d000 */
[----:B------:R-:W-:Y:S01]  /*7340*/  IMAD.MOV.U32 R19, RZ, RZ, R22 ;  /* 0x000000ffff137224 */ /* 0x000fe200078e0016 */
[----:B0-----:R0:W-:Y:S06]  /*7350*/  STG.E desc[UR36][R8.64], R5 ;  /* 0x0000000508007986 */ /* 0x0011ec000c101924 */
.L_x_2358:
[----:B------:R-:W-:Y:S05]  /*7360*/  BSYNC B6 ;  /* 0x0000000000067941 */ /* 0x000fea0003800000 */
.L_x_2357:
[----:B------:R-:W-:Y:S01]  /*7370*/  ISETP.GE.AND P0, PT, R19, R2, PT ;  /* 0x000000021300720c */ /* 0x000fe20003f06270 */
[----:B------:R-:W-:-:S12]  /*7380*/  BSSY B6, `(.L_x_2392) ;  /* 0x0000232000067945 */ /* 0x000fd80003800000 */
[----:B------:R-:W-:Y:S05]  /*7390*/  @P0 BRA `(.L_x_2393) ;  /* 0x0000002000c00947 */ /* 0x000fea0003800000 */
[----:B0-----:R-:W0:Y:S01]  /*73a0*/  S2R R0, SR_CTAID.X ;  /* 0x0000000000007919 */ /* 0x001e220000002500 */
[----:B-12---:R-:W1:Y:S01]  /*73b0*/  LDC.64 R4, c[0x0][0x218] ;  /* 0x00008600ff047b82 */ /* 0x006e620000000a00 */
[----:B---3--:R-:W-:Y:S01]  /*73c0*/  PRMT R6, R18, 0x9910, RZ ;  /* 0x0000991012067816 */ /* 0x008fe200000000ff */
[----:B------:R-:W-:Y:S01]  /*73d0*/  ULDC UR4, c[0x0][0x238] ;  /* 0x00008e0000047ab9 */ /* 0x000fe20000000800 */
[----:B0-----:R-:W-:-:S04]  /*73e0*/  IMAD R0, R0, 0x200, R19 ;  /* 0x0000020000007824 */ /* 0x001fc800078e0213 */
[----:B------:R-:W-:Y:S02]  /*73f0*/  IMAD R3, R0, UR4, RZ ;  /* 0x0000000400037c24 */ /* 0x000fe4000f8e02ff */
[----:B------:R-:W-:-:S03]  /*7400*/  IMAD.MOV.U32 R0, RZ, RZ, R6 ;  /* 0x000000ffff007224 */ /* 0x000fc600078e0006 */
[----:B-1----:R-:W-:Y:S02]  /*7410*/  IADD3 R4, P0, R3, R4, RZ ;  /* 0x0000000403047210 */ /* 0x002fe40007f1e0ff */
[----:B------:R-:W-:-:S03]  /*7420*/  ISETP.GT.AND P1, PT, R0, 0x9, PT ;  /* 0x000000090000780c */ /* 0x000fc60003f24270 */
[----:B------:R-:W-:-:S10]  /*7430*/  IMAD.X R5, RZ, RZ, R5, P0 ;  /* 0x000000ffff057224 */ /* 0x000fd400000e0605 */
        /* <DEDUP_REMOVED lines=9> */
[----:B----45:R-:W0:Y:S02]  /*74d0*/  F2I.F64.TRUNC R29, R28 ;  /* 0x0000001c001d7311 */ /* 0x030e24000030d100 */
[----:B0-----:R3:W-:Y:S01]  /*74e0*/  STG.E.U8 desc[UR36][R4.64], R29 ;  /* 0x0000001d04007986 */ /* 0x0017e2000c101124 */
[----:B------:R-:W-:Y:S05]  /*74f0*/  BRA `(.L_x_2399) ;  /* 0x0000001000007947 */ /* 0x000fea0003800000 */
.L_x_2397:
[----:B----45:R-:W0:Y:S02]  /*7500*/  F2I.S64.F64.TRUNC R28, R28 ;  /* 0x0000001c001c7311 */ /* 0x030e24000030d900 */
[----:B0-----:R-:W-:-:S05]  /*7510*/  IMAD.MOV.U32 R3, RZ, RZ, R28 ;  /* 0x000000ffff037224 */ /* 0x001fca00078e001c */
[----:B------:R4:W-:Y:S01]  /*7520*/  STG.E.U8 desc[UR36][R4.64], R3 ;  /* 0x0000000304007986 */ /* 0x0009e2000c101124 */
[----:B------:R-:W-:Y:S05]  /*7530*/  BRA `(.L_x_2399) ;  /* 0x0000000c00f07947 */ /* 0x000fea0003800000 */
.L_x_2396:
[----:B------:R-:W-:-:S13]  /*7540*/  ISETP.NE.AND P0, PT, R0, 0x2, PT ;  /* 0x000000020000780c */ /* 0x000fda0003f05270 */
[----:B------:R-:W-:Y:S05]  /*7550*/  @!P0 BRA `(.L_x_2400) ;  /* 0x0000000000288947 */ /* 0x000fea0003800000 */
[----:B------:R-:W-:-:S13]  /*7560*/  ISETP.NE.AND P0, PT, R0, 0x3, PT ;  /* 0x000000030000780c */ /* 0x000fda0003f05270 */
[----:B------:R-:W-:Y:S05]  /*7570*/  @!P0 BRA `(.L_x_2401) ;  /* 0x0000000000148947 */ /* 0x000fea0003800000 */
[----:B------:R-:W-:-:S13]  /*7580*/  ISETP.NE.AND P0, PT, R0, 0x4, PT ;  /* 0x000000040000780c */ /* 0x000fda0003f05270 */
[----:B------:R-:W-:Y:S05]  /*7590*/  @P0 BRA `(.L_x_2398) ;  /* 0x0000000c00800947 */ /* 0x000fea0003800000 */
[----:B----45:R-:W0:Y:S02]  /*75a0*/  F2I.S64.F64.TRUNC R28, R28 ;  /* 0x0000001c001c7311 */ /* 0x030e24000030d900 */
[----:B0-----:R1:W-:Y:S01]  /*75b0*/  STG.E.64 desc[UR36][R4.64], R28 ;  /* 0x0000001c04007986 */ /* 0x0013e2000c101b24 */
[----:B------:R-:W-:Y:S05]  /*75c0*/  BRA `(.L_x_2399) ;  /* 0x0000000c00cc7947 */ /* 0x000fea0003800000 */
.L_x_2401:
[----:B----45:R-:W0:Y:S02]  /*75d0*/  F2I.F64.TRUNC R29, R28 ;  /* 0x0000001c001d7311 */ /* 0x030e24000030d100 */
[----:B0-----:R2:W-:Y:S01]  /*75e0*/  STG.E desc[UR36][R4.64], R29 ;  /* 0x0000001d04007986 */ /* 0x0015e2000c101924 */
[----:B------:R-:W-:Y:S05]  /*75f0*/  BRA `(.L_x_2399) ;  /* 0x0000000c00c07947 */ /* 0x000fea0003800000 */
.L_x_2400:
[----:B----45:R-:W0:Y:S02]  /*7600*/  F2I.F64.TRUNC R29, R28 ;  /* 0x0000001c001d7311 */ /* 0x030e24000030d100 */
[----:B0-----:R0:W-:Y:S01]  /*7610*/  STG.E.U16 desc[UR36][R4.64], R29 ;  /* 0x0000001d04007986 */ /* 0x0011e2000c101524 */
[----:B------:R-:W-:Y:S05]  /*7620*/  BRA `(.L_x_2399) ;  /* 0x0000000c00b47947 */ /* 0x000fea0003800000 */
.L_x_2395:
        /* <DEDUP_REMOVED lines=8> */
[----:B----45:R-:W0:Y:S01]  /*76b0*/  F2F.F32.F64 R3, R28 ;  /* 0x0000001c00037310 */ /* 0x030e220000301000 */
[----:B------:R-:W-:-:S14]  /*76c0*/  DSETP.GEU.AND P0, PT, |R28|, UR4, PT ;  /* 0x000000041c007e2a */ /* 0x000fdc000bf0e200 */
[----:B0-----:R-:W-:-:S05]  /*76d0*/  @!P0 FMUL R3, R3, 1.175494350822287508e-38 ;  /* 0x0080000003038820 */ /* 0x001fca0000400000 */
[----:B------:R0:W-:Y:S01]  /*76e0*/  STG.E desc[UR36][R4.64], R3 ;  /* 0x0000000304007986 */ /* 0x0001e2000c101924 */
[----:B------:R-:W-:Y:S05]  /*76f0*/  BRA `(.L_x_2399) ;  /* 0x0000000c00807947 */ /* 0x000fea0003800000 */
.L_x_2403:
[----:B------:R-:W-:Y:S01]  /*7700*/  UMOV UR4, 0xf0000000 ;  /* 0xf000000000047882 */ /* 0x000fe20000000000 */
[----:B------:R-:W-:Y:S01]  /*7710*/  UMOV UR5, 0x380fffff ;  /* 0x380fffff00057882 */ /* 0x000fe20000000000 */
[----:B----45:R-:W0:Y:S01]  /*7720*/  F2F.F32.F64 R0, R28 ;  /* 0x0000001c00007310 */ /* 0x030e220000301000 */
[----:B------:R-:W-:-:S14]  /*7730*/  DSETP.GEU.AND P0, PT, |R28|, UR4, PT ;  /* 0x000000041c007e2a */ /* 0x000fdc000bf0e200 */
[----:B0-----:R-:W-:-:S05]  /*7740*/  @!P0 FMUL R0, R0, 1.175494350822287508e-38 ;  /* 0x0080000000008820 */ /* 0x001fca0000400000 */
[----:B------:R-:W-:-:S05]  /*7750*/  F2FP.F16.F32.PACK_AB R0, RZ, R0 ;  /* 0x00000000ff00723e */ /* 0x000fca00000000ff */
[----:B------:R0:W-:Y:S01]  /*7760*/  STG.E.U16 desc[UR36][R4.64], R0 ;  /* 0x0000000004007986 */ /* 0x0001e2000c101524 */
[----:B------:R-:W-:Y:S05]  /*7770*/  BRA `(.L_x_2399) ;  /* 0x0000000c00607947 */ /* 0x000fea0003800000 */
.L_x_2402:
        /* <DEDUP_REMOVED lines=8> */
[----:B----45:R-:W0:Y:S01]  /*7800*/  F2F.F32.F64 R6, R28 ;  /* 0x0000001c00067310 */ /* 0x030e220000301000 */
[----:B------:R-:W-:Y:S01]  /*7810*/  DSETP.GEU.AND P0, PT, |R28|, UR4, PT ;  /* 0x000000041c007e2a */ /* 0x000fe2000bf0e200 */
[----:B------:R-:W-:-:S13]  /*7820*/  IMAD.MOV.U32 R7, RZ, RZ, RZ ;  /* 0x000000ffff077224 */ /* 0x000fda00078e00ff */
[----:B0-----:R-:W-:-:S05]  /*7830*/  @!P0 FMUL R6, R6, 1.175494350822287508e-38 ;  /* 0x0080000006068820 */ /* 0x001fca0000400000 */
[----:B------:R0:W-:Y:S01]  /*7840*/  STG.E.64 desc[UR36][R4.64], R6 ;  /* 0x0000000604007986 */ /* 0x0001e2000c101b24 */
[----:B------:R-:W-:Y:S05]  /*7850*/  BRA `(.L_x_2399) ;  /* 0x0000000c00287947 */ /* 0x000fea0003800000 */
.L_x_2405:
[----:B------:R-:W-:Y:S01]  /*7860*/  UMOV UR4, 0xf0000000 ;  /* 0xf000000000047882 */ /* 0x000fe20000000000 */
[----:B------:R-:W-:Y:S01]  /*7870*/  UMOV UR5, 0x380fffff ;  /* 0x380fffff00057882 */ /* 0x000fe20000000000 */
[----:B----45:R-:W0:Y:S01]  /*7880*/  F2F.F32.F64 R0, R28 ;  /* 0x0000001c00007310 */ /* 0x030e220000301000 */
[----:B------:R-:W-:-:S14]  /*7890*/  DSETP.GEU.AND P0, PT, |R28|, UR4, PT ;  /* 0x000000041c007e2a */ /* 0x000fdc000bf0e200 */
[----:B0-----:R-:W-:-:S05]  /*78a0*/  @!P0 FMUL R0, R0, 1.175494350822287508e-38 ;  /* 0x0080000000008820 */ /* 0x001fca0000400000 */
[----:B------:R-:W-:-:S04]  /*78b0*/  F2FP.F16.F32.PACK_AB R3, RZ, R0 ;  /* 0x00000000ff03723e */ /* 0x000fc800000000ff */
[----:B------:R-:W-:-:S05]  /*78c0*/  PRMT R3, R3, 0x5410, RZ ;  /* 0x0000541003037816 */ /* 0x000fca00000000ff */
[----:B------:R0:W-:Y:S01]  /*78d0*/  STG.E desc[UR36][R4.64], R3 ;  /* 0x0000000304007986 */ /* 0x0001e2000c101924 */
[----:B------:R-:W-:Y:S05]  /*78e0*/  BRA `(.L_x_2399) ;  /* 0x0000000c00047947 */ /* 0x000fea0003800000 */
.L_x_2404:
[----:B----45:R0:W-:Y:S01]  /*78f0*/  STG.E.64 desc[UR36][R4.64], R28 ;  /* 0x0000001c04007986 */ /* 0x0301e2000c101b24 */
[----:B------:R-:W-:Y:S05]  /*7900*/  BRA `(.L_x_2399) ;  /* 0x0000000800fc7947 */ /* 0x000fea0003800000 */
.L_x_2394:
        /* <DEDUP_REMOVED lines=8> */
[----:B----45:R-:W-:-:S06]  /*7990*/  DSETP.NEU.AND P0, PT, R28, RZ, PT ;  /* 0x000000ff1c00722a */ /* 0x030fcc0003f0d000 */
[----:B------:R-:W-:-:S05]  /*79a0*/  SEL R3, RZ, 0x1, !P0 ;  /* 0x00000001ff037807 */ /* 0x000fca0004000000 */
[----:B------:R0:W-:Y:S01]  /*79b0*/  STG.E.U8 desc[UR36][R4.64], R3 ;  /* 0x0000000304007986 */ /* 0x0001e2000c101124 */
[----:B------:R-:W-:Y:S05]  /*79c0*/  BRA `(.L_x_2399) ;  /* 0x0000000800cc7947 */ /* 0x000fea0003800000 */
.L_x_2408:
[----:B------:R-:W-:-:S05]  /*79d0*/  CS2R R30, SRZ ;  /* 0x00000000001e7805 */ /* 0x000fca000001ff00 */
[----:B----45:R0:W-:Y:S01]  /*79e0*/  STG.E.128 desc[UR36][R4.64], R28 ;  /* 0x0000001c04007986 */ /* 0x0301e2000c101d24 */
[----:B------:R-:W-:Y:S05]  /*79f0*/  BRA `(.L_x_2399) ;  /* 0x0000000800c07947 */ /* 0x000fea0003800000 */
.L_x_2407:
        /* <DEDUP_REMOVED lines=25> */
.L_x_2412:
[----:B------:R-:W-:Y:S05]  /*7b90*/  BSYNC B0 ;  /* 0x0000000000007941 */ /* 0x000fea0003800000 */
.L_x_2411:
[----:B------:R-:W-:-:S05]  /*7ba0*/  LOP3.LUT R7, R0, R7, RZ, 0xfc, !PT ;  /* 0x0000000700077212 */ /* 0x000fca00078efcff */
[----:B------:R0:W-:Y:S01]  /*7bb0*/  STG.E.U8 desc[UR36][R4.64], R7 ;  /* 0x0000000704007986 */ /* 0x0001e2000c101124 */
[----:B------:R-:W-:Y:S05]  /*7bc0*/  BRA `(.L_x_2399) ;  /* 0x00000008004c7947 */ /* 0x000fea0003800000 */
.L_x_2410:
[----:B------:R-:W-:Y:S01]  /*7bd0*/  UMOV UR4, 0xf0000000 ;  /* 0xf000000000047882 */ /* 0x000fe20000000000 */
[----:B------:R-:W-:Y:S01]  /*7be0*/  UMOV UR5, 0x380fffff ;  /* 0x380fffff00057882 */ /* 0x000fe20000000000 */
[----:B----45:R-:W0:Y:S01]  /*7bf0*/  F2F.F32.F64 R7, R28 ;  /* 0x0000001c00077310 */ /* 0x030e220000301000 */
        /* <DEDUP_REMOVED lines=14> */
.L_x_2414:
[----:B------:R-:W-:Y:S01]  /*7ce0*/  IMAD.MOV.U32 R0, RZ, RZ, 0x7f ;  /* 0x0000007fff007424 */ /* 0x000fe200078e00ff */
[----:B------:R-:W-:-:S04]  /*7cf0*/  ISETP.GT.U32.AND P0, PT, R3, 0x7f800000, PT ;  /* 0x7f8000000300780c */ /* 0x000fc80003f04070 */
[----:B------:R-:W-:-:S09]  /*7d00*/  SEL R0, R0, 0x7c, P0 ;  /* 0x0000007c00007807 */ /* 0x000fd20000000000 */
.L_x_2415:
[----:B------:R-:W-:Y:S05]  /*7d10*/  BSYNC B0 ;  /* 0x0000000000007941 */ /* 0x000fea0003800000 */
.L_x_2413:
[----:B------:R-:W-:-:S04]  /*7d20*/  LOP3.LUT R3, R7, 0x80000000, RZ, 0xc0, !PT ;  /* 0x8000000007037812 */ /* 0x000fc800078ec0ff */
[----:B------:R-:W-:-:S04]  /*7d30*/  SHF.R.U32.HI R3, RZ, 0x18, R3 ;  /* 0x00000018ff037819 */ /* 0x000fc80000011603 */
[----:B------:R-:W-:-:S05]  /*7d40*/  LOP3.LUT R3, R0, R3, RZ, 0xfc, !PT ;  /* 0x0000000300037212 */ /* 0x000fca00078efcff */
[----:B------:R0:W-:Y:S01]  /*7d50*/  STG.E.U8 desc[UR36][R4.64], R3 ;  /* 0x0000000304007986 */ /* 0x0001e2000c101124 */
[----:B------:R-:W-:Y:S05]  /*7d60*/  BRA `(.L_x_2399) ;  /* 0x0000000400e47947 */ /* 0x000fea0003800000 */
.L_x_2409:
[----:B------:R-:W-:Y:S01]  /*7d70*/  UMOV UR4, 0xf0000000 ;  /* 0xf000000000047882 */ /* 0x000fe20000000000 */
[----:B------:R-:W-:Y:S01]  /*7d80*/  UMOV UR5, 0x380fffff ;  /* 0x380fffff00057882 */ /* 0x000fe20000000000 */
[----:B----45:R-:W0:Y:S01]  /*7d90*/  F2F.F32.F64 R0, R28 ;  /* 0x0000001c00007310 */ /* 0x030e220000301000 */
[----:B------:R-:W-:-:S14]  /*7da0*/  DSETP.GEU.AND P0, PT, |R28|, UR4, PT ;  /* 0x000000041c007e2a */ /* 0x000fdc000bf0e200 */
[----:B0-----:R-:W-:-:S05]  /*7db0*/  @!P0 FMUL R0, R0, 1.175494350822287508e-38 ;  /* 0x0080000000008820 */ /* 0x001fca0000400000 */
[----:B------:R-:W-:-:S05]  /*7dc0*/  F2FP.BF16.F32.PACK_AB R0, RZ, R0 ;  /* 0x00000000ff00723e */ /* 0x000fca00000010ff */
[----:B------:R0:W-:Y:S01]  /*7dd0*/  STG.E.U16 desc[UR36][R4.64], R0 ;  /* 0x0000000004007986 */ /* 0x0001e2000c101524 */
[----:B------:R-:W-:Y:S05]  /*7de0*/  BRA `(.L_x_2399) ;  /* 0x0000000400c47947 */ /* 0x000fea0003800000 */
.L_x_2406:
        /* <DEDUP_REMOVED lines=8> */
[----:B----45:R-:W0:Y:S02]  /*7e70*/  F2I.U32.F64.TRUNC R29, R28 ;  /* 0x0000001c001d7311 */ /* 0x030e24000030d000 */
[----:B0-----:R0:W-:Y:S01]  /*7e80*/  STG.E.U16 desc[UR36][R4.64], R29 ;  /* 0x0000001d04007986 */ /* 0x0011e2000c101524 */
[----:B------:R-:W-:Y:S05]  /*7e90*/  BRA `(.L_x_2399) ;  /* 0x0000000400987947 */ /* 0x000fea0003800000 */
.L_x_2418:
[----:B------:R-:W-:Y:S01]  /*7ea0*/  UMOV UR4, 0xf0000000 ;  /* 0xf000000000047882 */ /* 0x000fe20000000000 */
[----:B------:R-:W-:Y:S01]  /*7eb0*/  UMOV UR5, 0x380fffff ;  /* 0x380fffff00057882 */ /* 0x000fe20000000000 */
[----:B----45:R-:W0:Y:S01]  /*7ec0*/  F2F.F32.F64 R7, R28 ;  /* 0x0000001c00077310 */ /* 0x030e220000301000 */
        /* <DEDUP_REMOVED lines=18> */
.L_x_2421:
[----:B------:R-:W-:-:S04]  /*7ff0*/  LOP3.LUT R0, R7, 0x80000000, RZ, 0xc0, !PT ;  /* 0x8000000007007812 */ /* 0x000fc800078ec0ff */
[----:B------:R-:W-:-:S04]  /*8000*/  SHF.R.U32.HI R0, RZ, 0x18, R0 ;  /* 0x00000018ff007819 */ /* 0x000fc80000011600 */
[----:B------:R-:W-:-:S07]  /*8010*/  LOP3.LUT R0, R3, R0, RZ, 0xfc, !PT ;  /* 0x0000000003007212 */ /* 0x000fce00078efcff */
.L_x_2420:
[----:B------:R-:W-:Y:S05]  /*8020*/  BSYNC B0 ;  /* 0x0000000000007941 */ /* 0x000fea0003800000 */
.L_x_2419:
[----:B------:R0:W-:Y:S01]  /*8030*/  STG.E.U8 desc[UR36][R4.64], R0 ;  /* 0x0000000004007986 */ /* 0x0001e2000c101124 */
[----:B------:R-:W-:Y:S05]  /*8040*/  BRA `(.L_x_2399) ;  /* 0x00000004002c7947 */ /* 0x000fea0003800000 */
.L_x_2417:
        /* <DEDUP_REMOVED lines=21> */
.L_x_2424:
[----:B------:R-:W-:-:S04]  /*81a0*/  LOP3.LUT R0, R7, 0x80000000, RZ, 0xc0, !PT ;  /* 0x8000000007007812 */ /* 0x000fc800078ec0ff */
[----:B------:R-:W-:-:S04]  /*81b0*/  SHF.R.U32.HI R0, RZ, 0x18, R0 ;  /* 0x00000018ff007819 */ /* 0x000fc80000011600 */
[----:B------:R-:W-:-:S07]  /*81c0*/  LOP3.LUT R0, R3, R0, RZ, 0xfc, !PT ;  /* 0x0000000003007212 */ /* 0x000fce00078efcff */
.L_x_2423:
[----:B------:R-:W-:Y:S05]  /*81d0*/  BSYNC B0 ;  /* 0x0000000000007941 */ /* 0x000fea0003800000 */
.L_x_2422:
[----:B------:R0:W-:Y:S01]  /*81e0*/  STG.E.U8 desc[UR36][R4.64], R0 ;  /* 0x0000000004007986 */ /* 0x0001e2000c101124 */
[----:B------:R-:W-:Y:S05]  /*81f0*/  BRA `(.L_x_2399) ;  /* 0x0000000000c07947 */ /* 0x000fea0003800000 */
.L_x_2416:
        /* <DEDUP_REMOVED lines=26> */
.L_x_2398:
        /* <DEDUP_REMOVED lines=16> */
.L_x_2427:
[----:B------:R-:W-:Y:S05]  /*84a0*/  BRA `(.L_x_2399) ;  /* 0x0000000000147947 */ /* 0x000fea0003800000 */
.L_x_2426:
[----:B----45:R-:W0:Y:S02]  /*84b0*/  F2I.U64.F64.TRUNC R28, R28 ;  /* 0x0000001c001c7311 */ /* 0x030e24000030d800 */
[----:B0-----:R0:W-:Y:S01]  /*84c0*/  STG.E.64 desc[UR36][R4.64], R28 ;  /* 0x0000001c04007986 */ /* 0x0011e2000c101b24 */
[----:B------:R-:W-:Y:S05]  /*84d0*/  BRA `(.L_x_2399) ;  /* 0x0000000000087947 */ /* 0x000fea0003800000 */
.L_x_2425:
[----:B----45:R-:W0:Y:S02]  /*84e0*/  F2I.U32.F64.TRUNC R29, R28 ;  /* 0x0000001c001d7311 */ /* 0x030e24000030d000 */
[----:B0-----:R0:W-:Y:S02]  /*84f0*/  STG.E desc[UR36][R4.64], R29 ;  /* 0x0000001d04007986 */ /* 0x0011e4000c101924 */
.L_x_2399:
[----:B------:R-:W-:-:S05]  /*8500*/  VIADD R19, R19, 0x80 ;  /* 0x0000008013137836 */ /* 0x000fca0000000000 */
[----:B------:R-:W-:-:S13]  /*8510*/  ISETP.GE.AND P0, PT, R19, R2, PT ;  /* 0x000000021300720c */ /* 0x000fda0003f06270 */
[----:B------:R-:W-:Y:S05]  /*8520*/  @P0 BRA `(.L_x_2393) ;  /* 0x00000010005c0947 */ /* 0x000fea0003800000 */
[----:B0-----:R-:W0:Y:S01]  /*8530*/  S2R R0, SR_CTAID.X ;  /* 0x0000000000007919 */ /* 0x001e220000002500 */
[----:B-1234-:R-:W1:Y:S01]  /*8540*/  LDC.64 R4, c[0x0][0x218] ;  /* 0x00008600ff047b82 */ /* 0x01ee620000000a00 */
[----:B------:R-:W-:Y:S01]  /*8550*/  PRMT R6, R18, 0x9910, RZ ;  /* 0x0000991012067816 */ /* 0x000fe200000000ff */
        /* <DEDUP_REMOVED lines=19> */
.L_x_2431:
[----:B------:R-:W0:Y:S02]  /*8690*/  F2I.S64.F64.TRUNC R24, R24 ;  /* 0x0000001800187311 */ /* 0x000e24000030d900 */
[----:B0-----:R-:W-:-:S05]  /*86a0*/  IMAD.MOV.U32 R3, RZ, RZ, R24 ;  /* 0x000000ffff037224 */ /* 0x001fca00078e0018 */
[----:B------:R0:W-:Y:S01]  /*86b0*/  STG.E.U8 desc[UR36][R4.64], R3 ;  /* 0x0000000304007986 */ /* 0x0001e2000c101124 */
[----:B------:R-:W-:Y:S05]  /*86c0*/  BRA `(.L_x_2433) ;  /* 0x0000000c00f07947 */ /* 0x000fea0003800000 */
.L_x_2430:
        /* <DEDUP_REMOVED lines=9> */
.L_x_2435:
[----:B------:R-:W0:Y:S02]  /*8760*/  F2I.F64.TRUNC R25, R24 ;  /* 0x0000001800197311 */ /* 0x000e24000030d100 */
[----:B0-----:R0:W-:Y:S01]  /*8770*/  STG.E desc[UR36][R4.64], R25 ;  /* 0x0000001904007986 */ /* 0x0011e2000c101924 */
[----:B------:R-:W-:Y:S05]  /*8780*/  BRA `(.L_x_2433) ;  /* 0x0000000c00c07947 */ /* 0x000fea0003800000 */
.L_x_2434:
[----:B------:R-:W0:Y:S02]  /*8790*/  F2I.F64.TRUNC R25, R24 ;  /* 0x0000001800197311 */ /* 0x000e24000030d100 */
[----:B0-----:R0:W-:Y:S01]  /*87a0*/  STG.E.U16 desc[UR36][R4.64], R25 ;  /* 0x0000001904007986 */ /* 0x0011e2000c101524 */
[----:B------:R-:W-:Y:S05]  /*87b0*/  BRA `(.L_x_2433) ;  /* 0x0000000c00b47947 */ /* 0x000fea0003800000 */
.L_x_2429:
        /* <DEDUP_REMOVED lines=9> */
[----:B------:R-:W-:-:S14]  /*8850*/  DSETP.GEU.AND P0, PT, |R24|, UR4, PT ;  /* 0x0000000418007e2a */ /* 0x000fdc000bf0e200 */
[----:B0-----:R-:W-:-:S05]  /*8860*/  @!P0 FMUL R3, R3, 1.175494350822287508e-38 ;  /* 0x0080000003038820 */ /* 0x001fca0000400000 */
[----:B------:R0:W-:Y:S01]  /*8870*/  STG.E desc[UR36][R4.64], R3 ;  /* 0x0000000304007986 */ /* 0x0001e2000c101924 */
[----:B------:R-:W-:Y:S05]  /*8880*/  BRA `(.L_x_2433) ;  /* 0x0000000c00807947 */ /* 0x000fea0003800000 */
.L_x_2437:
[----:B------:R-:W-:Y:S01]  /*8890*/  UMOV UR4, 0xf0000000 ;  /* 0xf000000000047882 */ /* 0x000fe20000000000 */
[----:B------:R-:W-:Y:S01]  /*88a0*/  UMOV UR5, 0x380fffff ;  /* 0x380fffff00057882 */ /* 0x000fe20000000000 */
[----:B------:R-:W0:Y:S01]  /*88b0*/  F2F.F32.F64 R0, R24 ;  /* 0x0000001800007310 */ /* 0x000e220000301000 */
[----:B------:R-:W-:-:S14]  /*88c0*/  DSETP.GEU.AND P0, PT, |R24|, UR4, PT ;  /* 0x0000000418007e2a */ /* 0x000fdc000bf0e200 */
[----:B0-----:R-:W-:-:S05]  /*88d0*/  @!P0 FMUL R0, R0, 1.175494350822287508e-38 ;  /* 0x0080000000008820 */ /* 0x001fca0000400000 */
[----:B------:R-:W-:-:S05]  /*88e0*/  F2FP.F16.F32.PACK_AB R0, RZ, R0 ;  /* 0x00000000ff00723e */ /* 0x000fca00000000ff */
[----:B------:R0:W-:Y:S01]  /*88f0*/  STG.E.U16 desc[UR36][R4.64], R0 ;  /* 0x0000000004007986 */ /* 0x0001e2000c101524 */
[----:B------:R-:W-:Y:S05]  /*8900*/  BRA `(.L_x_2433) ;  /* 0x0000000c00607947 */ /* 0x000fea0003800000 */
.L_x_2436:
        /* <DEDUP_REMOVED lines=10> */
[----:B------:R-:W-:-:S13]  /*89b0*/  IMAD.MOV.U32 R7, RZ, RZ, RZ ;  /* 0x000000ffff077224 */ /* 0x000fda00078e00ff */
[----:B0-----:R-:W-:-:S05]  /*89c0*/  @!P0 FMUL R6, R6, 1.175494350822287508e-38 ;  /* 0x0080000006068820 */ /* 0x001fca0000400000 */
[----:B------:R0:W-:Y:S01]  /*89d0*/  STG.E.64 desc[UR36][R4.64], R6 ;  /* 0x0000000604007986 */ /* 0x0001e2000c101b24 */
[----:B------:R-:W-:Y:S05]  /*89e0*/  BRA `(.L_x_2433) ;  /* 0x0000000c00287947 */ /* 0x000fea0003800000 */
.L_x_2439:
[----:B------:R-:W-:Y:S01]  /*89f0*/  UMOV UR4, 0xf0000000 ;  /* 0xf000000000047882 */ /* 0x000fe20000000000 */
[----:B------:R-:W-:Y:S01]  /*8a00*/  UMOV UR5, 0x380fffff ;  /* 0x380fffff00057882 */ /* 0x000fe20000000000 */
[----:B------:R-:W0:Y:S01]  /*8a10*/  F2F.F32.F64 R0, R24 ;  /* 0x0000001800007310 */ /* 0x000e220000301000 */
[----:B------:R-:W-:-:S14]  /*8a20*/  DSETP.GEU.AND P0, PT, |R24|, UR4, PT ;  /* 0x0000000418007e2a */ /* 0x000fdc000bf0e200 */
[----:B0-----:R-:W-:-:S05]  /*8a30*/  @!P0 FMUL R0, R0, 1.175494350822287508e-38 ;  /* 0x0080000000008820 */ /* 0x001fca0000400000 */
[----:B------:R-:W-:-:S04]  /*8a40*/  F2FP.F16.F32.PACK_AB R3, RZ, R0 ;  /* 0x00000000ff03723e */ /* 0x000fc800000000ff */
[----:B------:R-:W-:-:S05]  /*8a50*/  PRMT R3, R3, 0x5410, RZ ;  /* 0x0000541003037816 */ /* 0x000fca00000000ff */
[----:B------:R0:W-:Y:S01]  /*8a60*/  STG.E desc[UR36][R4.64], R3 ;  /* 0x0000000304007986 */ /* 0x0001e2000c101924 */
[----:B------:R-:W-:Y:S05]  /*8a70*/  BRA `(.L_x_2433) ;  /* 0x0000000c00047947 */ /* 0x000fea0003800000 */
.L_x_2438:
[----:B------:R0:W-:Y:S01]  /*8a80*/  STG.E.64 desc[UR36][R4.64], R24 ;  /* 0x0000001804007986 */ /* 0x0001e2000c101b24 */
[----:B------:R-:W-:Y:S05]  /*8a90*/  BRA `(.L_x_2433) ;  /* 0x0000000800fc7947 */ /* 0x000fea0003800000 */
.L_x_2428:
        /* <DEDUP_REMOVED lines=12> */
.L_x_2442:
[----:B------:R-:W-:-:S05]  /*8b60*/  CS2R R26, SRZ ;  /* 0x00000000001a7805 */ /* 0x000fca000001ff00 */
[----:B------:R0:W-:Y:S01]  /*8b70*/  STG.E.128 desc[UR36][R4.64], R24 ;  /* 0x0000001804007986 */ /* 0x0001e2000c101d24 */
[----:B------:R-:W-:Y:S05]  /*8b80*/  BRA `(.L_x_2433) ;  /* 0x0000000800c07947 */ /* 0x000fea0003800000 */
.L_x_2441:
        /* <DEDUP_REMOVED lines=25> */
.L_x_2446:
[----:B------:R-:W-:Y:S05]  /*8d20*/  BSYNC B0 ;  /* 0x0000000000007941 */ /* 0x000fea0003800000 */
.L_x_2445:
[----:B------:R-:W-:-:S05]  /*8d30*/  LOP3.LUT R7, R0, R7, RZ, 0xfc, !PT ;  /* 0x0000000700077212 */ /* 0x000fca00078efcff */
[----:B------:R0:W-:Y:S01]  /*8d40*/  STG.E.U8 desc[UR36][R4.64], R7 ;  /* 0x0000000704007986 */ /* 0x0001e2000c101124 */
[----:B------:R-:W-:Y:S05]  /*8d50*/  BRA `(.L_x_2433) ;  /* 0x00000008004c7947 */ /* 0x000fea0003800000 */
.L_x_2444:
        /* <DEDUP_REMOVED lines=17> */
.L_x_2448:
[----:B------:R-:W-:Y:S01]  /*8e70*/  IMAD.MOV.U32 R0, RZ, RZ, 0x7f ;  /* 0x0000007fff007424 */ /* 0x000fe200078e00ff */
[----:B------:R-:W-:-:S04]  /*8e80*/  ISETP.GT.U32.AND P0, PT, R3, 0x7f800000, PT ;  /* 0x7f8000000300780c */ /* 0x000fc80003f04070 */
[----:B------:R-:W-:-:S09]  /*8e90*/  SEL R0, R0, 0x7c, P0 ;  /* 0x0000007c00007807 */ /* 0x000fd20000000000 */
.L_x_2449:
[----:B------:R-:W-:Y:S05]  /*8ea0*/  BSYNC B0 ;  /* 0x0000000000007941 */ /* 0x000fea0003800000 */
.L_x_2447:
[----:B------:R-:W-:-:S04]  /*8eb0*/  LOP3.LUT R3, R7, 0x80000000, RZ, 0xc0, !PT ;  /* 0x8000000007037812 */ /* 0x000fc800078ec0ff */
[----:B------:R-:W-:-:S04]  /*8ec0*/  SHF.R.U32.HI R3, RZ, 0x18, R3 ;  /* 0x00000018ff037819 */ /* 0x000fc80000011603 */
[----:B------:R-:W-:-:S05]  /*8ed0*/  LOP3.LUT R3, R0, R3, RZ, 0xfc, !PT ;  /* 0x0000000300037212 */ /* 0x000fca00078efcff */
[----:B------:R0:W-:Y:S01]  /*8ee0*/  STG.E.U8 desc[UR36][R4.64], R3 ;  /* 0x0000000304007986 */ /* 0x0001e2000c101124 */
[----:B------:R-:W-:Y:S05]  /*8ef0*/  BRA `(.L_x_2433) ;  /* 0x0000000400e47947 */ /* 0x000fea0003800000 */
.L_x_2443:
[----:B------:R-:W-:Y:S01]  /*8f00*/  UMOV UR4, 0xf0000000 ;  /* 0xf000000000047882 */ /* 0x000fe20000000000 */
[----:B------:R-:W-:Y:S01]  /*8f10*/  UMOV UR5, 0x380fffff ;  /* 0x380fffff00057882 */ /* 0x000fe20000000000 */
[----:B------:R-:W0:Y:S01]  /*8f20*/  F2F.F32.F64 R0, R24 ;  /* 0x0000001800007310 */ /* 0x000e220000301000 */
[----:B------:R-:W-:-:S14]  /*8f30*/  DSETP.GEU.AND P0, PT, |R24|, UR4, PT ;  /* 0x0000000418007e2a */ /* 0x000fdc000bf0e200 */
[----:B0-----:R-:W-:-:S05]  /*8f40*/  @!P0 FMUL R0, R0, 1.175494350822287508e-38 ;  /* 0x0080000000008820 */ /* 0x001fca0000400000 */
[----:B------:R-:W-:-:S05]  /*8f50*/  F2FP.BF16.F32.PACK_AB R0, RZ, R0 ;  /* 0x00000000ff00723e */ /* 0x000fca00000010ff */
[----:B------:R0:W-:Y:S01]  /*8f60*/  STG.E.U16 desc[UR36][R4.64], R0 ;  /* 0x0000000004007986 */ /* 0x0001e2000c101524 */
[----:B------:R-:W-:Y:S05]  /*8f70*/  BRA `(.L_x_2433) ;  /* 0x0000000400c47947 */ /* 0x000fea0003800000 */
.L_x_2440:
        /* <DEDUP_REMOVED lines=11> */
.L_x_2452:
        /* <DEDUP_REMOVED lines=21> */
.L_x_2455:
[----:B------:R-:W-:-:S04]  /*9180*/  LOP3.LUT R0, R7, 0x80000000, RZ, 0xc0, !PT ;  /* 0x8000000007007812 */ /* 0x000fc800078ec0ff */
[----:B------:R-:W-:-:S04]  /*9190*/  SHF.R.U32.HI R0, RZ, 0x18, R0 ;  /* 0x00000018ff007819 */ /* 0x000fc80000011600 */
[----:B------:R-:W-:-:S07]  /*91a0*/  LOP3.LUT R0, R3, R0, RZ, 0xfc, !PT ;  /* 0x0000000003007212 */ /* 0x000fce00078efcff */
.L_x_2454:
[----:B------:R-:W-:Y:S05]  /*91b0*/  BSYNC B0 ;  /* 0x0000000000007941 */ /* 0x000fea0003800000 */
.L_x_2453:
[----:B------:R3:W-:Y:S01]  /*91c0*/  STG.E.U8 desc[UR36][R4.64], R0 ;  /* 0x0000000004007986 */ /* 0x0007e2000c101124 */
[----:B------:R-:W-:Y:S05]  /*91d0*/  BRA `(.L_x_2433) ;  /* 0x00000004002c7947 */ /* 0x000fea0003800000 */
.L_x_2451:
        /* <DEDUP_REMOVED lines=21> */
.L_x_2458:
[----:B------:R-:W-:-:S04]  /*9330*/  LOP3.LUT R0, R7, 0x80000000, RZ, 0xc0, !PT ;  /* 0x8000000007007812 */ /* 0x000fc800078ec0ff */
[----:B------:R-:W-:-:S04]  /*9340*/  SHF.R.U32.HI R0, RZ, 0x18, R0 ;  /* 0x00000018ff007819 */ /* 0x000fc80000011600 */
[----:B------:R-:W-:-:S07]  /*9350*/  LOP3.LUT R0, R3, R0, RZ, 0xfc, !PT ;  /* 0x0000000003007212 */ /* 0x000fce00078efcff */
.L_x_2457:
[----:B------:R-:W-:Y:S05]  /*9360*/  BSYNC B0 ;  /* 0x0000000000007941 */ /* 0x000fea0003800000 */
.L_x_2456:
[----:B------:R0:W-:Y:S01]  /*9370*/  STG.E.U8 desc[UR36][R4.64], R0 ;  /* 0x0000000004007986 */ /* 0x0001e2000c101124 */
[----:B------:R-:W-:Y:S05]  /*9380*/  BRA `(.L_x_2433) ;  /* 0x0000000000c07947 */ /* 0x000fea0003800000 */
.L_x_2450:
        /* <DEDUP_REMOVED lines=26> */
.L_x_2432:
        /* <DEDUP_REMOVED lines=16> */
.L_x_2461:
[----:B------:R-:W-:Y:S05]  /*9630*/  BRA `(.L_x_2433) ;  /* 0x0000000000147947 */ /* 0x000fea0003800000 */
.L_x_2460:
[----:B------:R-:W0:Y:S02]  /*9640*/  F2I.U64.F64.TRUNC R24, R24 ;  /* 0x0000001800187311 */ /* 0x000e24000030d800 */
[----:B0-----:R1:W-:Y:S01]  /*9650*/  STG.E.64 desc[UR36][R4.64], R24 ;  /* 0x0000001804007986 */ /* 0x0013e2000c101b24 */
[----:B------:R-:W-:Y:S05]  /*9660*/  BRA `(.L_x_2433) ;  /* 0x0000000000087947 */ /* 0x000fea0003800000 */
.L_x_2459:
[----:B------:R-:W0:Y:S02]  /*9670*/  F2I.U32.F64.TRUNC R25, R24 ;  /* 0x0000001800197311 */ /* 0x000e24000030d000 */
[----:B0-----:R2:W-:Y:S02]  /*9680*/  STG.E desc[UR36][R4.64], R25 ;  /* 0x0000001904007986 */ /* 0x0015e4000c101924 */
.L_x_2433:
[----:B------:R-:W-:-:S07]  /*9690*/  VIADD R19, R19, 0x80 ;  /* 0x0000008013137836 */ /* 0x000fce0000000000 */
.L_x_2393:
[----:B------:R-:W-:Y:S05]  /*96a0*/  BSYNC B6 ;  /* 0x0000000000067941 */ /* 0x000fea0003800000 */
.L_x_2392:
[----:B------:R-:W-:-:S13]  /*96b0*/  ISETP.GE.AND P0, PT, R19, R2, PT ;  /* 0x000000021300720c */ /* 0x000fda0003f06270 */
[----:B------:R-:W-:Y:S05]  /*96c0*/  @P0 EXIT ;  /* 0x000000000000094d */ /* 0x000fea0003800000 */
[----:B0--3--:R-:W0:Y:S01]  /*96d0*/  S2R R0, SR_CTAID.X ;  /* 0x0000000000007919 */ /* 0x009e220000002500 */
[----:B----4-:R-:W3:Y:S01]  /*96e0*/  LDC.64 R2, c[0x0][0x218] ;  /* 0x00008600ff027b82 */ /* 0x010ee20000000a00 */
[----:B------:R-:W-:Y:S01]  /*96f0*/  ULDC UR4, c[0x0][0x238] ;  /* 0x00008e0000047ab9 */ /* 0x000fe20000000800 */
[----:B0-----:R-:W-:Y:S01]  /*9700*/  IMAD R19, R0, 0x200, R19 ;  /* 0x0000020000137824 */ /* 0x001fe200078e0213 */
[----:B------:R-:W-:-:S03]  /*9710*/  PRMT R0, R18, 0x9910, RZ ;  /* 0x0000991012007816 */ /* 0x000fc600000000ff */
[----:B------:R-:W-:Y:S01]  /*9720*/  IMAD R19, R19, UR4, RZ ;  /* 0x0000000413137c24 */ /* 0x000fe2000f8e02ff */
[----:B------:R-:W-:-:S04]  /*9730*/  ISETP.GT.AND P1, PT, R0, 0x9, PT ;  /* 0x000000090000780c */ /* 0x000fc80003f24270 */
[----:B---3--:R-:W-:-:S05]  /*9740*/  IADD3 R2, P0, R19, R2, RZ ;  /* 0x0000000213027210 */ /* 0x008fca0007f1e0ff */
[----:B------:R-:W-:-:S04]  /*9750*/  IMAD.X R3, RZ, RZ, R3, P0 ;  /* 0x000000ffff037224 */ /* 0x000fc800000e0603 */
        /* <DEDUP_REMOVED lines=9> */
[----:B-----5:R-:W0:Y:S02]  /*97f0*/  F2I.F64.TRUNC R17, R16 ;  /* 0x0000001000117311 */ /* 0x020e24000030d100 */
[----:B0-----:R-:W-:Y:S01]  /*9800*/  STG.E.U8 desc[UR36][R2.64], R17 ;  /* 0x0000001102007986 */ /* 0x001fe2000c101124 */
[----:B------:R-:W-:Y:S05]  /*9810*/  EXIT ;  /* 0x000000000000794d */ /* 0x000fea0003800000 */
.L_x_2465:
[----:B-----5:R-:W1:Y:S02]  /*9820*/  F2I.S64.F64.TRUNC R16, R16 ;  /* 0x0000001000107311 */ /* 0x020e64000030d900 */
[----:B-12---:R-:W-:-:S05]  /*9830*/  IMAD.MOV.U32 R5, RZ, RZ, R16 ;  /* 0x000000ffff057224 */ /* 0x006fca00078e0010 */
[----:B------:R-:W-:Y:S01]  /*9840*/  STG.E.U8 desc[UR36][R2.64], R5 ;  /* 0x0000000502007986 */ /* 0x000fe2000c101124 */
[----:B------:R-:W-:Y:S05]  /*9850*/  EXIT ;  /* 0x000000000000794d */ /* 0x000fea0003800000 */
.L_x_2464:
[----:B------:R-:W-:-:S13]  /*9860*/  ISETP.NE.AND P0, PT, R0, 0x2, PT ;  /* 0x000000020000780c */ /* 0x000fda0003f05270 */
[----:B------:R-:W-:Y:S05]  /*9870*/  @!P0 BRA `(.L_x_2467) ;  /* 0x0000000000288947 */ /* 0x000fea0003800000 */
[----:B------:R-:W-:-:S13]  /*9880*/  ISETP.NE.AND P0, PT, R0, 0x3, PT ;  /* 0x000000030000780c */ /* 0x000fda0003f05270 */
[----:B------:R-:W-:Y:S05]  /*9890*/  @!P0 BRA `(.L_x_2468) ;  /* 0x0000000000148947 */ /* 0x000fea0003800000 */
[----:B------:R-:W-:-:S13]  /*98a0*/  ISETP.NE.AND P0, PT, R0, 0x4, PT ;  /* 0x000000040000780c */ /* 0x000fda0003f05270 */
[----:B------:R-:W-:Y:S05]  /*98b0*/  @P0 BRA `(.L_x_2466) ;  /* 0x0000000c00880947 */ /* 0x000fea0003800000 */
[----:B-----5:R-:W0:Y:S02]  /*98c0*/  F2I.S64.F64.TRUNC R16, R16 ;  /* 0x0000001000107311 */ /* 0x020e24000030d900 */
[----:B0-----:R-:W-:Y:S01]  /*98d0*/  STG.E.64 desc[UR36][R2.64], R16 ;  /* 0x0000001002007986 */ /* 0x001fe2000c101b24 */
[----:B------:R-:W-:Y:S05]  /*98e0*/  EXIT ;  /* 0x000000000000794d */ /* 0x000fea0003800000 */
.L_x_2468:
[----:B-----5:R-:W0:Y:S02]  /*98f0*/  F2I.F64.TRUNC R17, R16 ;  /* 0x0000001000117311 */ /* 0x020e24000030d100 */
[----:B0-----:R-:W-:Y:S01]  /*9900*/  STG.E desc[UR36][R2.64], R17 ;  /* 0x0000001102007986 */ /* 0x001fe2000c101924 */
[----:B------:R-:W-:Y:S05]  /*9910*/  EXIT ;  /* 0x000000000000794d */ /* 0x000fea0003800000 */
.L_x_2467:
[----:B-----5:R-:W0:Y:S02]  /*9920*/  F2I.F64.TRUNC R17, R16 ;  /* 0x0000001000117311 */ /* 0x020e24000030d100 */
[----:B0-----:R-:W-:Y:S01]  /*9930*/  STG.E.U16 desc[UR36][R2.64], R17 ;  /* 0x0000001102007986 */ /* 0x001fe2000c101524 */
[----:B------:R-:W-:Y:S05]  /*9940*/  EXIT ;  /* 0x000000000000794d */ /* 0x000fea0003800000 */
.L_x_2463:
        /* <DEDUP_REMOVED lines=8> */
[----:B-12--5:R-:W0:Y:S01]  /*99d0*/  F2F.F32.F64 R5, R16 ;  /* 0x0000001000057310 */ /* 0x026e220000301000 */
[----:B------:R-:W-:-:S14]  /*99e0*/  DSETP.GEU.AND P0, PT, |R16|, UR4, PT ;  /* 0x0000000410007e2a */ /* 0x000fdc000bf0e200 */
[----:B0-----:R-:W-:-:S05]  /*99f0*/  @!P0 FMUL R5, R5, 1.175494350822287508e-38 ;  /* 0x0080000005058820 */ /* 0x001fca0000400000 */
[----:B------:R-:W-:Y:S01]  /*9a00*/  STG.E desc[UR36][R2.64], R5 ;  /* 0x0000000502007986 */ /* 0x000fe2000c101924 */
[----:B------:R-:W-:Y:S05]  /*9a10*/  EXIT ;  /* 0x000000000000794d */ /* 0x000fea0003800000 */
.L_x_2470:
[----:B------:R-:W-:Y:S01]  /*9a20*/  UMOV UR4, 0xf0000000 ;  /* 0xf000000000047882 */ /* 0x000fe20000000000 */
[----:B------:R-:W-:Y:S01]  /*9a30*/  UMOV UR5, 0x380fffff ;  /* 0x380fffff00057882 */ /* 0x000fe20000000000 */
[----:B-----5:R-:W0:Y:S01]  /*9a40*/  F2F.F32.F64 R0, R16 ;  /* 0x0000001000007310 */ /* 0x020e220000301000 */
[----:B------:R-:W-:-:S14]  /*9a50*/  DSETP.GEU.AND P0, PT, |R16|, UR4, PT ;  /* 0x0000000410007e2a */ /* 0x000fdc000bf0e200 */
[----:B0-----:R-:W-:-:S05]  /*9a60*/  @!P0 FMUL R0, R0, 1.175494350822287508e-38 ;  /* 0x0080000000008820 */ /* 0x001fca0000400000 */
[----:B------:R-:W-:-:S05]  /*9a70*/  F2FP.F16.F32.PACK_AB R0, RZ, R0 ;  /* 0x00000000ff00723e */ /* 0x000fca00000000ff */
[----:B------:R-:W-:Y:S01]  /*9a80*/  STG.E.U16 desc[UR36][R2.64], R0 ;  /* 0x0000000002007986 */ /* 0x000fe2000c101524 */
[----:B------:R-:W-:Y:S05]  /*9a90*/  EXIT ;  /* 0x000000000000794d */ /* 0x000fea0003800000 */
.L_x_2469:
        /* <DEDUP_REMOVED lines=8> */
[----:B-12--5:R-:W0:Y:S01]  /*9b20*/  F2F.F32.F64 R4, R16 ;  /* 0x0000001000047310 */ /* 0x026e220000301000 */
[----:B------:R-:W-:Y:S01]  /*9b30*/  DSETP.GEU.AND P0, PT, |R16|, UR4, PT ;  /* 0x0000000410007e2a */ /* 0x000fe2000bf0e200 */
[----:B------:R-:W-:-:S13]  /*9b40*/  IMAD.MOV.U32 R5, RZ, RZ, RZ ;  /* 0x000000ffff057224 */ /* 0x000fda00078e00ff */
[----:B0-----:R-:W-:-:S05]  /*9b50*/  @!P0 FMUL R4, R4, 1.175494350822287508e-38 ;  /* 0x0080000004048820 */ /* 0x001fca0000400000 */
[----:B------:R-:W-:Y:S01]  /*9b60*/  STG.E.64 desc[UR36][R2.64], R4 ;  /* 0x0000000402007986 */ /* 0x000fe2000c101b24 */
[----:B------:R-:W-:Y:S05]  /*9b70*/  EXIT ;  /* 0x000000000000794d */ /* 0x000fea0003800000 */
.L_x_2472:
[----:B------:R-:W-:Y:S01]  /*9b80*/  UMOV UR4, 0xf0000000 ;  /* 0xf000000000047882 */ /* 0x000fe20000000000 */
[----:B------:R-:W-:Y:S01]  /*9b90*/  UMOV UR5, 0x380fffff ;  /* 0x380fffff00057882 */ /* 0x000fe20000000000 */
[----:B-----5:R-:W0:Y:S01]  /*9ba0*/  F2F.F32.F64 R0, R16 ;  /* 0x0000001000007310 */ /* 0x020e220000301000 */
[----:B------:R-:W-:-:S14]  /*9bb0*/  DSETP.GEU.AND P0, PT, |R16|, UR4, PT ;  /* 0x0000000410007e2a */ /* 0x000fdc000bf0e200 */
[----:B0-----:R-:W-:-:S05]  /*9bc0*/  @!P0 FMUL R0, R0, 1.175494350822287508e-38 ;  /* 0x0080000000008820 */ /* 0x001fca0000400000 */
[----:B-12---:R-:W-:-:S04]  /*9bd0*/  F2FP.F16.F32.PACK_AB R5, RZ, R0 ;  /* 0x00000000ff05723e */ /* 0x006fc800000000ff */
[----:B------:R-:W-:-:S05]  /*9be0*/  PRMT R5, R5, 0x5410, RZ ;  /* 0x0000541005057816 */ /* 0x000fca00000000ff */
[----:B------:R-:W-:Y:S01]  /*9bf0*/  STG.E desc[UR36][R2.64], R5 ;  /* 0x0000000502007986 */ /* 0x000fe2000c101924 */
[----:B------:R-:W-:Y:S05]  /*9c00*/  EXIT ;  /* 0x000000000000794d */ /* 0x000fea0003800000 */
.L_x_2471:
[----:B-----5:R-:W-:Y:S01]  /*9c10*/  STG.E.64 desc[UR36][R2.64], R16 ;  /* 0x0000001002007986 */ /* 0x020fe2000c101b24 */
[----:B------:R-:W-:Y:S05]  /*9c20*/  EXIT ;  /* 0x000000000000794d */ /* 0x000fea0003800000 */
.L_x_2462:
        /* <DEDUP_REMOVED lines=8> */
[----:B-----5:R-:W-:-:S06]  /*9cb0*/  DSETP.NEU.AND P0, PT, R16, RZ, PT ;  /* 0x000000ff1000722a */ /* 0x020fcc0003f0d000 */
[----:B-12---:R-:W-:-:S05]  /*9cc0*/  SEL R5, RZ, 0x1, !P0 ;  /* 0x00000001ff057807 */ /* 0x006fca0004000000 */
[----:B------:R-:W-:Y:S01]  /*9cd0*/  STG.E.U8 desc[UR36][R2.64], R5 ;  /* 0x0000000502007986 */ /* 0x000fe2000c101124 */
[----:B------:R-:W-:Y:S05]  /*9ce0*/  EXIT ;  /* 0x000000000000794d */ /* 0x000fea0003800000 */
.L_x_2475:
[----:B------:R-:W-:-:S05]  /*9cf0*/  CS2R R18, SRZ ;  /* 0x0000000000127805 */ /* 0x000fca000001ff00 */
[----:B-----5:R-:W-:Y:S01]  /*9d00*/  STG.E.128 desc[UR36][R2.64], R16 ;  /* 0x0000001002007986 */ /* 0x020fe2000c101d24 */
[----:B------:R-:W-:Y:S05]  /*9d10*/  EXIT ;  /* 0x000000000000794d */ /* 0x000fea0003800000 */
.L_x_2474:
        /* <DEDUP_REMOVED lines=8> */
[----:B-----5:R-:W0:Y:S01]  /*9da0*/  F2F.F32.F64 R7, R16 ;  /* 0x0000001000077310 */ /* 0x020e220000301000 */
[----:B------:R-:W-:Y:S01]  /*9db0*/  DSETP.GEU.AND P0, PT, |R16|, UR4, PT ;  /* 0x0000000410007e2a */ /* 0x000fe2000bf0e200 */
[----:B------:R-:W-:-:S13]  /*9dc0*/  BSSY B0, `(.L_x_2478) ;  /* 0x000000f000007945 */ /* 0x000fda0003800000 */
[----:B0-----:R-:W-:-:S05]  /*9dd0*/  @!P0 FMUL R7, R7, 1.175494350822287508e-38 ;  /* 0x0080000007078820 */ /* 0x001fca0000400000 */
[C---:B-12---:R-:W-:Y:S02]  /*9de0*/  LOP3.LUT R4, R7.reuse, 0x7fffffff, RZ, 0xc0, !PT ;  /* 0x7fffffff07047812 */ /* 0x046fe400078ec0ff */
        /* <DEDUP_REMOVED lines=12> */
.L_x_2479:
[----:B------:R-:W-:Y:S05]  /*9eb0*/  BSYNC B0 ;  /* 0x0000000000007941 */ /* 0x000fea0003800000 */
.L_x_2478:
[----:B------:R-:W-:-:S05]  /*9ec0*/  LOP3.LUT R5, R0, R5, RZ, 0xfc, !PT ;  /* 0x0000000500057212 */ /* 0x000fca00078efcff */
[----:B------:R-:W-:Y:S01]  /*9ed0*/  STG.E.U8 desc[UR36][R2.64], R5 ;  /* 0x0000000502007986 */ /* 0x000fe2000c101124 */
[----:B------:R-:W-:Y:S05]  /*9ee0*/  EXIT ;  /* 0x000000000000794d */ /* 0x000fea0003800000 */
.L_x_2477:
[----:B------:R-:W-:Y:S01]  /*9ef0*/  UMOV UR4, 0xf0000000 ;  /* 0xf000000000047882 */ /* 0x000fe20000000000 */
[----:B------:R-:W-:Y:S01]  /*9f00*/  UMOV UR5, 0x380fffff ;  /* 0x380fffff00057882 */ /* 0x000fe20000000000 */
[----:B-12--5:R-:W0:Y:S01]  /*9f10*/  F2F.F32.F64 R5, R16 ;  /* 0x0000001000057310 */ /* 0x026e220000301000 */
        /* <DEDUP_REMOVED lines=14> */
.L_x_2481:
[----:B------:R-:W-:Y:S01]  /*a000*/  IMAD.MOV.U32 R0, RZ, RZ, 0x7f ;  /* 0x0000007fff007424 */ /* 0x000fe200078e00ff */
[----:B------:R-:W-:-:S04]  /*a010*/  ISETP.GT.U32.AND P0, PT, R4, 0x7f800000, PT ;  /* 0x7f8000000400780c */ /* 0x000fc80003f04070 */
[----:B------:R-:W-:-:S09]  /*a020*/  SEL R0, R0, 0x7c, P0 ;  /* 0x0000007c00007807 */ /* 0x000fd20000000000 */
.L_x_2482:
[----:B------:R-:W-:Y:S05]  /*a030*/  BSYNC B0 ;  /* 0x0000000000007941 */ /* 0x000fea0003800000 */
.L_x_2480:
[----:B------:R-:W-:-:S04]  /*a040*/  LOP3.LUT R4, R5, 0x80000000, RZ, 0xc0, !PT ;  /* 0x8000000005047812 */ /* 0x000fc800078ec0ff */
[----:B------:R-:W-:-:S04]  /*a050*/  SHF.R.U32.HI R5, RZ, 0x18, R4 ;  /* 0x00000018ff057819 */ /* 0x000fc80000011604 */
[----:B------:R-:W-:-:S05]  /*a060*/  LOP3.LUT R5, R0, R5, RZ, 0xfc, !PT ;  /* 0x0000000500057212 */ /* 0x000fca00078efcff */
[----:B------:R-:W-:Y:S01]  /*a070*/  STG.E.U8 desc[UR36][R2.64], R5 ;  /* 0x0000000502007986 */ /* 0x000fe2000c101124 */
[----:B------:R-:W-:Y:S05]  /*a080*/  EXIT ;  /* 0x000000000000794d */ /* 0x000fea0003800000 */
.L_x_2476:
[----:B------:R-:W-:Y:S01]  /*a090*/  UMOV UR4, 0xf0000000 ;  /* 0xf000000000047882 */ /* 0x000fe20000000000 */
[----:B------:R-:W-:Y:S01]  /*a0a0*/  UMOV UR5, 0x380fffff ;  /* 0x380fffff00057882 */ /* 0x000fe20000000000 */
[----:B-----5:R-:W0:Y:S01]  /*a0b0*/  F2F.F32.F64 R0, R16 ;  /* 0x0000001000007310 */ /* 0x020e220000301000 */
[----:B------:R-:W-:-:S14]  /*a0c0*/  DSETP.GEU.AND P0, PT, |R16|, UR4, PT ;  /* 0x0000000410007e2a */ /* 0x000fdc000bf0e200 */
[----:B0-----:R-:W-:-:S05]  /*a0d0*/  @!P0 FMUL R0, R0, 1.175494350822287508e-38 ;  /* 0x0080000000008820 */ /* 0x001fca0000400000 */
[----:B------:R-:W-:-:S05]  /*a0e0*/  F2FP.BF16.F32.PACK_AB R0, RZ, R0 ;  /* 0x00000000ff00723e */ /* 0x000fca00000010ff */
[----:B------:R-:W-:Y:S01]  /*a0f0*/  STG.E.U16 desc[UR36][R2.64], R0 ;  /* 0x0000000002007986 */ /* 0x000fe2000c101524 */
[----:B------:R-:W-:Y:S05]  /*a100*/  EXIT ;  /* 0x000000000000794d */ /* 0x000fea0003800000 */
.L_x_2473:
        /* <DEDUP_REMOVED lines=8> */
[----:B-----5:R-:W0:Y:S02]  /*a190*/  F2I.U32.F64.TRUNC R17, R16 ;  /* 0x0000001000117311 */ /* 0x020e24000030d000 */
[----:B0-----:R-:W-:Y:S01]  /*a1a0*/  STG.E.U16 desc[UR36][R2.64], R17 ;  /* 0x0000001102007986 */ /* 0x001fe2000c101524 */
[----:B------:R-:W-:Y:S05]  /*a1b0*/  EXIT ;  /* 0x000000000000794d */ /* 0x000fea0003800000 */
.L_x_2485:
[----:B------:R-:W-:Y:S01]  /*a1c0*/  UMOV UR4, 0xf0000000 ;  /* 0xf000000000047882 */ /* 0x000fe20000000000 */
[----:B------:R-:W-:Y:S01]  /*a1d0*/  UMOV UR5, 0x380fffff ;  /* 0x380fffff00057882 */ /* 0x000fe20000000000 */
[----:B-----5:R-:W0:Y:S01]  /*a1e0*/  F2F.F32.F64 R7, R16 ;  /* 0x0000001000077310 */ /* 0x020e220000301000 */
[----:B------:R-:W-:Y:S01]  /*a1f0*/  DSETP.GEU.AND P0, PT, |R16|, UR4, PT ;  /* 0x0000000410007e2a */ /* 0x000fe2000bf0e200 */
[----:B------:R-:W-:Y:S01]  /*a200*/  BSSY B0, `(.L_x_2486) ;  /* 0x0000015000007945 */ /* 0x000fe20003800000 */
[----:B------:R-:W-:-:S12]  /*a210*/  IMAD.MOV.U32 R0, RZ, RZ, 0x80 ;  /* 0x00000080ff007424 */ /* 0x000fd800078e00ff */
[----:B0-----:R-:W-:-:S05]  /*a220*/  @!P0 FMUL R7, R7, 1.175494350822287508e-38 ;  /* 0x0080000007078820 */ /* 0x001fca0000400000 */
[----:B-12---:R-:W-:-:S04]  /*a230*/  LOP3.LUT R5, R7, 0x7fffffff, RZ, 0xc0, !PT ;  /* 0x7fffffff07057812 */ /* 0x006fc800078ec0ff */
        /* <DEDUP_REMOVED lines=13> */
.L_x_2488:
[----:B------:R-:W-:-:S04]  /*a310*/  LOP3.LUT R0, R7, 0x80000000, RZ, 0xc0, !PT ;  /* 0x8000000007007812 */ /* 0x000fc800078ec0ff */
[----:B------:R-:W-:-:S04]  /*a320*/  SHF.R.U32.HI R5, RZ, 0x18, R0 ;  /* 0x00000018ff057819 */ /* 0x000fc80000011600 */
[----:B------:R-:W-:-:S04]  /*a330*/  LOP3.LUT R4, R4, R5, RZ, 0xfc, !PT ;  /* 0x0000000504047212 */ /* 0x000fc800078efcff */
[----:B------:R-:W-:-:S07]  /*a340*/  PRMT R0, R4, 0x7610, R0 ;  /* 0x0000761004007816 */ /* 0x000fce0000000000 */
.L_x_2487:
[----:B------:R-:W-:Y:S05]  /*a350*/  BSYNC B0 ;  /* 0x0000000000007941 */ /* 0x000fea0003800000 */
.L_x_2486:
[----:B------:R-:W-:Y:S01]  /*a360*/  STG.E.U8 desc[UR36][R2.64], R0 ;  /* 0x0000000002007986 */ /* 0x000fe2000c101124 */
[----:B------:R-:W-:Y:S05]  /*a370*/  EXIT ;  /* 0x000000000000794d */ /* 0x000fea0003800000 */
.L_x_2484:
        /* <DEDUP_REMOVED lines=21> */
.L_x_2491:
[----:B------:R-:W-:-:S04]  /*a4d0*/  LOP3.LUT R0, R7, 0x80000000, RZ, 0xc0, !PT ;  /* 0x8000000007007812 */ /* 0x000fc800078ec0ff */
[----:B------:R-:W-:-:S04]  /*a4e0*/  SHF.R.U32.HI R5, RZ, 0x18, R0 ;  /* 0x00000018ff057819 */ /* 0x000fc80000011600 */
[----:B------:R-:W-:-:S04]  /*a4f0*/  LOP3.LUT R4, R4, R5, RZ, 0xfc, !PT ;  /* 0x0000000504047212 */ /* 0x000fc800078efcff */
[----:B------:R-:W-:-:S07]  /*a500*/  PRMT R0, R4, 0x7610, R0 ;  /* 0x0000761004007816 */ /* 0x000fce0000000000 */
.L_x_2490:
[----:B------:R-:W-:Y:S05]  /*a510*/  BSYNC B0 ;  /* 0x0000000000007941 */ /* 0x000fea0003800000 */
.L_x_2489:
[----:B------:R-:W-:Y:S01]  /*a520*/  STG.E.U8 desc[UR36][R2.64], R0 ;  /* 0x0000000002007986 */ /* 0x000fe2000c101124 */
[----:B------:R-:W-:Y:S05]  /*a530*/  EXIT ;  /* 0x000000000000794d */ /* 0x000fea0003800000 */
.L_x_2483:
        /* <DEDUP_REMOVED lines=9> */
[----:B------:R-:W-:-:S14]  /*a5d0*/  DSETP.GEU.AND P0, PT, |R16|, UR4, PT ;  /* 0x0000000410007e2a */ /* 0x000fdc000bf0e200 */
[----:B0-----:R-:W-:-:S05]  /*a5e0*/  @!P0 FMUL R6, R6, 1.175494350822287508e-38 ;  /* 0x0080000006068820 */ /* 0x001fca0000400000 */
[----:B-12---:R-:W-:-:S04]  /*a5f0*/  SHF.R.U32.HI R4, RZ, 0x17, R6 ;  /* 0x00000017ff047819 */ /* 0x006fc80000011606 */
        /* <DEDUP_REMOVED lines=14> */
.L_x_2466:
[----:B------:R-:W-:Y:S01]  /*a6e0*/  MOV R0, 0x0 ;  /* 0x0000000000007802 */ /* 0x000fe20000000f00 */
[----:B------:R-:W-:Y:S01]  /*a6f0*/  ULDC.64 UR4, c[0x4][0x128] ;  /* 0x01004a0000047ab9 */ /* 0x000fe20000000a00 */
[----:B------:R-:W-:Y:S01]  /*a700*/  ULDC.64 UR6, c[0x4][0x10] ;  /* 0x0100040000067ab9 */ /* 0x000fe20000000a00 */
[----:B-12---:R-:W-:Y:S01]  /*a710*/  IMAD.U32 R4, RZ, RZ, UR4 ;  /* 0x00000004ff047e24 */ /* 0x006fe2000f8e00ff */
        /* <DEDUP_REMOVED lines=12> */
.L_x_2494:
[----:B------:R-:W-:Y:S05]  /*a7e0*/  EXIT ;  /* 0x000000000000794d */ /* 0x000fea0003800000 */
.L_x_2493:
[----:B-----5:R-:W0:Y:S02]  /*a7f0*/  F2I.U64.F64.TRUNC R16, R16 ;  /* 0x0000001000107311 */ /* 0x020e24000030d800 */
[----:B0-----:R-:W-:Y:S01]  /*a800*/  STG.E.64 desc[UR36][R2.64], R16 ;  /* 0x0000001002007986 */ /* 0x001fe2000c101b24 */
[----:B------:R-:W-:Y:S05]  /*a810*/  EXIT ;  /* 0x000000000000794d */ /* 0x000fea0003800000 */
.L_x_2492:
[----:B-----5:R-:W0:Y:S02]  /*a820*/  F2I.U32.F64.TRUNC R17, R16 ;  /* 0x0000001000117311 */ /* 0x020e24000030d000 */
[----:B0-----:R-:W-:Y:S01]  /*a830*/  STG.E desc[UR36][R2.64], R17 ;  /* 0x0000001102007986 */ /* 0x001fe2000c101924 */
[----:B------:R-:W-:Y:S05]  /*a840*/  EXIT ;  /* 0x000000000000794d */ /* 0x000fea0003800000 */
.L_x_2495:
        /* <DEDUP_REMOVED lines=11> */
.L_x_11168:


//--------------------- .text._ZN2at6native18elementwise_kernelILi128ELi2EZNS0_22gpu_kernel_impl_nocastIZZZNS0_15erf_kernel_cudaERNS_18TensorIteratorBaseEENKUlvE_clEvENKUlvE_clEvEUldE_EEvS4_RKT_EUliE_EEviT1_ --------------------------
	.section	.text._ZN2at6native18elementwise_kernelILi128ELi2EZNS0_22gpu_kernel_impl_nocastIZZZNS0_15erf_kernel_cudaERNS_18TensorIteratorBaseEENKUlvE_clEvENKUlvE_clEvEUldE_EEvS4_RKT_EUliE_EEviT1_,"ax",@progbits
	.align	128
        .global         _ZN2at6native18elementwise_kernelILi128ELi2EZNS0_22gpu_kernel_impl_nocastIZZZNS0_15erf_kernel_cudaERNS_18TensorIteratorBaseEENKUlvE_clEvENKUlvE_clEvEUldE_EEvS4_RKT_EUliE_EEviT1_
        .type           _ZN2at6native18elementwise_kernelILi128ELi2EZNS0_22gpu_kernel_impl_nocastIZZZNS0_15erf_kernel_cudaERNS_18TensorIteratorBaseEENKUlvE_clEvENKUlvE_clEvEUldE_EEvS4_RKT_EUliE_EEviT1_,@function
        .size           _ZN2at6native18elementwise_kernelILi128ELi2EZNS0_22gpu_kernel_impl_nocastIZZZNS0_15erf_kernel_cudaERNS_18TensorIteratorBaseEENKUlvE_clEvENKUlvE_clEvEUldE_EEvS4_RKT_EUliE_EEviT1_,(.L_x_11169 - _ZN2at6native18elementwise_kernelILi128ELi2EZNS0_22gpu_kernel_impl_nocastIZZZNS0_15erf_kernel_cudaERNS_18TensorIteratorBaseEENKUlvE_clEvENKUlvE_clEvEUldE_EEvS4_RKT_EUliE_EEviT1_)
        .other          _ZN2at6native18elementwise_kernelILi128ELi2EZNS0_22gpu_kernel_impl_nocastIZZZNS0_15erf_kernel_cudaERNS_18TensorIteratorBaseEENKUlvE_clEvENKUlvE_clEvEUldE_EEvS4_RKT_EUliE_EEviT1_,@"STO_CUDA_ENTRY STV_DEFAULT"
_ZN2at6native18elementwise_kernelILi128ELi2EZNS0_22gpu_kernel_impl_nocastIZZZNS0_15erf_kernel_cudaERNS_18TensorIteratorBaseEENKUlvE_clEvENKUlvE_clEvEUldE_EEvS4_RKT_EUliE_EEviT1_:
.text._ZN2at6native18elementwise_kernelILi128ELi2EZNS0_22gpu_kernel_impl_nocastIZZZNS0_15erf_kernel_cudaERNS_18TensorIteratorBaseEENKUlvE_clEvENKUlvE_clEvEUldE_EEvS4_RKT_EUliE_EEviT1_:
        /* <DEDUP_REMOVED lines=311> */
.L_x_2498:
[----:B------:R-:W-:Y:S02]  /*1370*/  ULDC.64 UR8, c[0x0][0x418] ;  /* 0x0001060000087ab9 */ /* 0x000fe40000000a00 */
[----:B------:R-:W-:-:S04]  /*1380*/  IADD3 R6, P0, R0, UR8, RZ ;  /* 0x0000000800067c10 */ /* 0x000fc8000ff1e0ff */
[----:B------:R-:W-:-:S06]  /*1390*/  IADD3.X R7, RZ, UR9, RZ, P0, !PT ;  /* 0x00000009ff077c10 */ /* 0x000fcc00087fe4ff */
[----:B------:R-:W2:Y:S01]  /*13a0*/  LDG.E.64 R6, desc[UR4][R6.64] ;  /* 0x0000000406067981 */ /* 0x000ea2000c1e1b00 */
[----:B------:R-:W-:Y:S01]  /*13b0*/  MOV R8, 0xdb46fa5f ;  /* 0xdb46fa5f00087802 */ /* 0x000fe20000000f00 */
[----:B------:R-:W-:Y:S01]  /*13c0*/  UMOV UR8, 0xfba6f279 ;  /* 0xfba6f27900087882 */ /* 0x000fe20000000000 */
[----:B------:R-:W-:Y:S01]  /*13d0*/  MOV R9, 0x3d47088f ;  /* 0x3d47088f00097802 */ /* 0x000fe20000000f00 */
[----:B------:R-:W-:Y:S01]  /*13e0*/  UMOV UR9, 0x3cf0679a ;  /* 0x3cf0679a00097882 */ /* 0x000fe20000000000 */
[----:B------:R-:W-:Y:S02]  /*13f0*/  MOV R14, 0xf89b6999 ;  /* 0xf89b6999000e7802 */ /* 0x000fe40000000f00 */
[----:B------:R-:W-:Y:S02]  /*1400*/  MOV R15, 0x3e928a27 ;  /* 0x3e928a27000f7802 */ /* 0x000fe40000000f00 */
[----:B------:R-:W-:Y:S01]  /*1410*/  IADD3 R3, R3, 0x80, RZ ;  /* 0x0000008003037810 */ /* 0x000fe20007ffe0ff */
[----:B--2---:R-:W-:Y:S01]  /*1420*/  DFMA R8, |R6|, -UR8, R8 ;  /* 0x8000000806087c2b */ /* 0x004fe20008000208 */
[----:B------:R-:W-:Y:S01]  /*1430*/  UMOV UR8, 0xb976a9b2 ;  /* 0xb976a9b200087882 */ /* 0x000fe20000000000 */
[----:B------:R-:W-:-:S06]  /*1440*/  UMOV UR9, 0x3d8df9f9 ;  /* 0x3d8df9f900097882 */ /* 0x000fcc0000000000 */
[----:B------:R-:W-:Y:S01]  /*1450*/  DFMA R8, |R6|, R8, -UR8 ;  /* 0x8000000806087e2b */ /* 0x000fe20008000208 */
[----:B------:R-:W-:Y:S01]  /*1460*/  UMOV UR8, 0x590cc332 ;  /* 0x590cc33200087882 */ /* 0x000fe20000000000 */
[----:B------:R-:W-:-:S06]  /*1470*/  UMOV UR9, 0x3dc7f1f5 ;  /* 0x3dc7f1f500097882 */ /* 0x000fcc0000000000 */
[----:B------:R-:W-:Y:S01]  /*1480*/  DFMA R8, |R6|, R8, UR8 ;  /* 0x0000000806087e2b */ /* 0x000fe20008000208 */
        /* <DEDUP_REMOVED lines=62> */
[----:B------:R-:W-:-:S06]  /*1870*/  DFMA R12, |R6|, R10, |R6| ;  /* 0x0000000a060c722b */ /* 0x000fcc0000000606 */
        /* <DEDUP_REMOVED lines=9> */
[----:B------:R0:W1:Y:S02]  /*1910*/  F2F.F64.F32 R8, R2 ;  /* 0x0000000200087310 */ /* 0x0000640000201800 */
[----:B0-----:R-:W-:Y:S01]  /*1920*/  FMUL.FTZ R2, R0, 1 ;  /* 0x3f80000000027820 */ /* 0x001fe20000410000 */
[--C-:B-1----:R-:W-:Y:S01]  /*1930*/  DFMA R8, -R8, UR8, -R12.reuse ;  /* 0x0000000808087c2b */ /* 0x102fe2000800090c */
[----:B------:R-:W-:Y:S01]  /*1940*/  UMOV UR8, 0xa4741b81 ;  /* 0xa4741b8100087882 */ /* 0x000fe20000000000 */
[----:B------:R-:W-:Y:S01]  /*1950*/  UMOV UR9, 0x3e5ae904 ;  /* 0x3e5ae90400097882 */ /* 0x000fe20000000000 */
[----:B------:R-:W-:-:S05]  /*1960*/  DADD R12, |R6|, -R12 ;  /* 0x00000000060c7229 */ /* 0x000fca0000000a0c */
[----:B------:R-:W-:Y:S01]  /*1970*/  DFMA R14, R8, UR8, R14 ;  /* 0x00000008080e7c2b */ /* 0x000fe2000800000e */
[----:B------:R-:W-:Y:S01]  /*1980*/  UMOV UR8, 0x15ff7e07 ;  /* 0x15ff7e0700087882 */ /* 0x000fe20000000000 */
[----:B------:R-:W-:Y:S01]  /*1990*/  UMOV UR9, 0x3ec71de7 ;  /* 0x3ec71de700097882 */ /* 0x000fe20000000000 */
[----:B------:R-:W-:Y:S01]  /*19a0*/  DFMA R12, |R6|, R10, R12 ;  /* 0x0000000a060c722b */ /* 0x000fe2000000020c */
        /* <DEDUP_REMOVED lines=25> */
[----:B------:R-:W-:Y:S01]  /*1b40*/  DSETP.GE.AND P0, PT, |R6|, UR8, PT ;  /* 0x0000000806007e2a */ /* 0x000fe2000bf06200 */
[----:B------:R-:W-:Y:S02]  /*1b50*/  ULDC.64 UR8, c[0x0][0x410] ;  /* 0x0001040000087ab9 */ /* 0x000fe40000000a00 */
[----:B------:R-:W-:Y:S01]  /*1b60*/  IADD3 R4, P1, R5, UR8, RZ ;  /* 0x0000000805047c10 */ /* 0x000fe2000ff3e0ff */
[----:B------:R-:W-:-:S04]  /*1b70*/  DMUL R14, R8, R14 ;  /* 0x0000000e080e7228 */ /* 0x000fc80000000000 */
[----:B------:R-:W-:-:S04]  /*1b80*/  IMAD.X R5, RZ, RZ, UR9, P1 ;  /* 0x00000009ff057e24 */ /* 0x000fc800088e06ff */
[----:B------:R-:W-:Y:S02]  /*1b90*/  DFMA R12, R8, R14, -R12 ;  /* 0x0000000e080c722b */ /* 0x000fe4000000080c */
[----:B0-----:R-:W-:-:S06]  /*1ba0*/  DADD R14, -R10, 1 ;  /* 0x3ff000000a0e7429 */ /* 0x001fcc0000000100 */
[----:B------:R-:W-:-:S08]  /*1bb0*/  DADD R12, R8, R12 ;  /* 0x00000000080c7229 */ /* 0x000fd0000000000c */
[----:B------:R-:W-:-:S10]  /*1bc0*/  DFMA R12, -R12, R10, R14 ;  /* 0x0000000a0c0c722b */ /* 0x000fd4000000010e */
[----:B------:R-:W-:Y:S02]  /*1bd0*/  FSEL R6, R13, 1.875, !P0 ;  /* 0x3ff000000d067808 */ /* 0x000fe40004000000 */
[----:B------:R-:W-:Y:S02]  /*1be0*/  FSEL R12, R12, RZ, !P0 ;  /* 0x000000ff0c0c7208 */ /* 0x000fe40004000000 */
[----:B------:R-:W-:-:S05]  /*1bf0*/  LOP3.LUT R13, R6, 0x80000000, R7, 0xb8, !PT ;  /* 0x80000000060d7812 */ /* 0x000fca00078eb807 */
[----:B------:R0:W-:Y:S02]  /*1c00*/  STG.E.64 desc[UR4][R4.64], R12 ;  /* 0x0000000c04007986 */ /* 0x0001e4000c101b04 */
.L_x_2497:
[----:B------:R-:W-:Y:S05]  /*1c10*/  BSYNC B0 ;  /* 0x0000000000007941 */ /* 0x000fea0003800000 */
.L_x_2496:
[----:B------:R-:W-:-:S13]  /*1c20*/  ISETP.GE.AND P0, PT, R3, UR6, PT ;  /* 0x0000000603007c0c */ /* 0x000fda000bf06270 */
[----:B------:R-:W-:Y:S05]  /*1c30*/  @P0 EXIT ;  /* 0x000000000000094d */ /* 0x000fea0003800000 */
[----:B0-----:R-:W0:Y:S01]  /*1c40*/  LDC R4, c[0x0][0x218] ;  /* 0x00008600ff047b82 */ /* 0x001e220000000800 */
        /* <DEDUP_REMOVED lines=281> */
[----:B------:R-:W-:Y:S01]  /*2de0*/  IMAD.MOV.U32 R2, RZ, RZ, RZ ;  /* 0x000000ffff027224 */ /* 0x000fe200078e00ff */
[----:B------:R-:W-:Y:S01]  /*2df0*/  ULDC.64 UR8, c[0x0][0x330] ;  /* 0x0000cc0000087ab9 */ /* 0x000fe20000000a00 */
[----:B------:R-:W-:Y:S02]  /*2e00*/  ULDC UR6, c[0x0][0x338] ;  /* 0x0000ce0000067ab9 */ /* 0x000fe40000000800 */
[----:B------:R-:W-:-:S05]  /*2e10*/  IMAD.HI.U32 R6, R3, UR9, R2 ;  /* 0x0000000903067c27 */ /* 0x000fca000f8e0002 */
[----:B------:R-:W-:Y:S01]  /*2e20*/  SHF.R.U32.HI R7, RZ, UR6, R6 ;  /* 0x00000006ff077c19 */ /* 0x000fe20008011606 */
[----:B------:R-:W-:Y:S02]  /*2e30*/  ULDC.64 UR6, c[0x0][0x400] ;  /* 0x0001000000067ab9 */ /* 0x000fe40000000a00 */
[----:B------:R-:W0:Y:S01]  /*2e40*/  @P0 LDC.64 R10, c[0x0][0x340] ;  /* 0x0000d000ff0a0b82 */ /* 0x000e220000000a00 */
[----:B------:R-:W-:Y:S02]  /*2e50*/  @P0 MOV R6, RZ ;  /* 0x000000ff00060202 */ /* 0x000fe40000000f00 */
        /* <DEDUP_REMOVED lines=12> */
.L_x_2499:
        /* <DEDUP_REMOVED lines=89> */
[----:B------:R-:W1:Y:S01]  /*34b0*/  F2F.F64.F32 R6, R4 ;  /* 0x0000000400067310 */ /* 0x000e620000201800 */
        /* <DEDUP_REMOVED lines=37> */
[----:B------:R-:W-:-:S03]  /*3710*/  DMUL R12, R6, R12 ;  /* 0x0000000c060c7228 */ /* 0x000fc60000000000 */
[----:B------:R-:W-:-:S05]  /*3720*/  IADD3.X R5, RZ, UR7, RZ, P1, !PT ;  /* 0x00000007ff057c10 */ /* 0x000fca0008ffe4ff */
[----:B------:R-:W-:Y:S02]  /*3730*/  DFMA R10, R6, R12, -R10 ;  /* 0x0000000c060a722b */ /* 0x000fe4000000080a */
[----:B0-----:R-:W-:-:S06]  /*3740*/  DADD R12, -R8, 1 ;  /* 0x3ff00000080c7429 */ /* 0x001fcc0000000100 */
[----:B------:R-:W-:-:S08]  /*3750*/  DADD R10, R6, R10 ;  /* 0x00000000060a7229 */ /* 0x000fd0000000000a */
[----:B------:R-:W-:-:S10]  /*3760*/  DFMA R10, -R10, R8, R12 ;  /* 0x000000080a0a722b */ /* 0x000fd4000000010c */
[----:B------:R-:W-:Y:S02]  /*3770*/  FSEL R2, R11, 1.875, !P0 ;  /* 0x3ff000000b027808 */ /* 0x000fe40004000000 */
[----:B------:R-:W-:Y:S02]  /*3780*/  FSEL R10, R10, RZ, !P0 ;  /* 0x000000ff0a0a7208 */ /* 0x000fe40004000000 */
[----:B------:R-:W-:-:S05]  /*3790*/  LOP3.LUT R11, R2, 0x80000000, R3, 0xb8, !PT ;  /* 0x80000000020b7812 */ /* 0x000fca00078eb803 */
[----:B------:R-:W-:Y:S01]  /*37a0*/  STG.E.64 desc[UR4][R4.64], R10 ;  /* 0x0000000a04007986 */ /* 0x000fe2000c101b04 */
[----:B------:R-:W-:Y:S05]  /*37b0*/  EXIT ;  /* 0x000000000000794d */ /* 0x000fea0003800000 */
.L_x_2500:
        /* <DEDUP_REMOVED lines=12> */
.L_x_11169:


//--------------------- .text._ZN2at6native27unrolled_elementwise_kernelIZZZNS0_15erf_kernel_cudaERNS_18TensorIteratorBaseEENKUlvE_clEvENKUlvE_clEvEUldE_St5arrayIPcLm2EELi4E23TrivialOffsetCalculatorILi1EjESB_NS0_6memory15LoadWithoutCastENSC_16StoreWithoutCastEEEviT_T0_T2_T3_T4_T5_ --------------------------
	.section	.text._ZN2at6native27unrolled_elementwise_kernelIZZZNS0_15erf_kernel_cudaERNS_18TensorIteratorBaseEENKUlvE_clEvENKUlvE_clEvEUldE_St5arrayIPcLm2EELi4E23TrivialOffsetCalculatorILi1EjESB_NS0_6memory15LoadWithoutCastENSC_16StoreWithoutCastEEEviT_T0_T2_T3_T4_T5_,"ax",@progbits
	.align	128
        .global         _ZN2at6native27unrolled_elementwise_kernelIZZZNS0_15erf_kernel_cudaERNS_18TensorIteratorBaseEENKUlvE_clEvENKUlvE_clEvEUldE_St5arrayIPcLm2EELi4E23TrivialOffsetCalculatorILi1EjESB_NS0_6memory15LoadWithoutCastENSC_16StoreWithoutCastEEEviT_T0_T2_T3_T4_T5_
        .type           _ZN2at6native27unrolled_elementwise_kernelIZZZNS0_15erf_kernel_cudaERNS_18TensorIteratorBaseEENKUlvE_clEvENKUlvE_clEvEUldE_St5arrayIPcLm2EELi4E23TrivialOffsetCalculatorILi1EjESB_NS0_6memory15LoadWithoutCastENSC_16StoreWithoutCastEEEviT_T0_T2_T3_T4_T5_,@function
        .size           _ZN2at6native27unrolled_elementwise_kernelIZZZNS0_15erf_kernel_cudaERNS_18TensorIteratorBaseEENKUlvE_clEvENKUlvE_clEvEUldE_St5arrayIPcLm2EELi4E23TrivialOffsetCalculatorILi1EjESB_NS0_6memory15LoadWithoutCastENSC_16StoreWithoutCastEEEviT_T0_T2_T3_T4_T5_,(.L_x_11170 - _ZN2at6native27unrolled_elementwise_kernelIZZZNS0_15erf_kernel_cudaERNS_18TensorIteratorBaseEENKUlvE_clEvENKUlvE_clEvEUldE_St5arrayIPcLm2EELi4E23TrivialOffsetCalculatorILi1EjESB_NS0_6memory15LoadWithoutCastENSC_16StoreWithoutCastEEEviT_T0_T2_T3_T4_T5_)
        .other          _ZN2at6native27unrolled_elementwise_kernelIZZZNS0_15erf_kernel_cudaERNS_18TensorIteratorBaseEENKUlvE_clEvENKUlvE_clEvEUldE_St5arrayIPcLm2EELi4E23TrivialOffsetCalculatorILi1EjESB_NS0_6memory15LoadWithoutCastENSC_16StoreWithoutCastEEEviT_T0_T2_T3_T4_T5_,@"STO_CUDA_ENTRY STV_DEFAULT"
_ZN2at6native27unrolled_elementwise_kernelIZZZNS0_15erf_kernel_cudaERNS_18TensorIteratorBaseEENKUlvE_clEvENKUlvE_clEvEUldE_St5arrayIPcLm2EELi4E23TrivialOffsetCalculatorILi1EjESB_NS0_6memory15LoadWithoutCastENSC_16StoreWithoutCastEEEviT_T0_T2_T3_T4_T5_:
.text._ZN2at6native27unrolled_elementwise_kernelIZZZNS0_15erf_kernel_cudaERNS_18TensorIteratorBaseEENKUlvE_clEvENKUlvE_clEvEUldE_St5arrayIPcLm2EELi4E23TrivialOffsetCalculatorILi1EjESB_NS0_6memory15LoadWithoutCastENSC_16StoreWithoutCastEEEviT_T0_T2_T3_T4_T5_:
[----:B------:R-:W-:Y:S01]  /*0000*/  LDC R1, c[0x0][0x28] ;  /* 0x00000a00ff017b82 */ /* 0x000fe20000000800 */
[----:B------:R-:W0:Y:S07]  /*0010*/  S2R R0, SR_CTAID.X ;  /* 0x0000000000007919 */ /* 0x000e2e0000002500 */
[----:B------:R-:W0:Y:S01]  /*0020*/  LDC R3, c[0x0][0x210] ;  /* 0x00008400ff037b82 */ /* 0x000e220000000800 */
[----:B------:R-:W-:Y:S01]  /*0030*/  ULDC.64 UR4, c[0x0][0x208] ;  /* 0x0000820000047ab9 */ /* 0x000fe20000000a00 */
[----:B------:R-:W-:Y:S01]  /*0040*/  CS2R R12, SRZ ;  /* 0x00000000000c7805 */ /* 0x000fe2000001ff00 */
[----:B------:R-:W1:Y:S01]  /*0050*/  S2R R5, SR_TID.X ;  /* 0x0000000000057919 */ /* 0x000e620000002100 */
[----:B0-----:R-:W-:-:S02]  /*0060*/  IMAD R6, R0, -0x200, R3 ;  /* 0xfffffe0000067824 */ /* 0x001fc400078e0203 */
[----:B-1----:R-:W-:-:S03]  /*0070*/  IMAD.MOV.U32 R7, RZ, RZ, R5 ;  /* 0x000000ffff077224 */ /* 0x002fc600078e0005 */
[----:B------:R-:W-:-:S13]  /*0080*/  ISETP.GE.AND P0, PT, R5, R6, PT ;  /* 0x000000060500720c */ /* 0x000fda0003f06270 */
[----:B------:R-:W-:Y:S01]  /*0090*/  @!P0 IADD3 R7, R5, 0x80, RZ ;  /* 0x0000008005078810 */ /* 0x000fe20007ffe0ff */
[----:B------:R-:W0:Y:S03]  /*00a0*/  @!P0 LDC.64 R14, c[0x0][0x220] ;  /* 0x00008800ff0e8b82 */ /* 0x000e260000000a00 */
[----:B------:R-:W-:Y:S02]  /*00b0*/  ISETP.GE.AND P1, PT, R7, R6, PT ;  /* 0x000000060700720c */ /* 0x000fe40003f26270 */
[----:B------:R-:W-:-:S03]  /*00c0*/  CS2R R10, SRZ ;  /* 0x00000000000a7805 */ /* 0x000fc6000001ff00 */
[----:B------:R-:W1:Y:S08]  /*00d0*/  @!P0 LDC.64 R20, c[0x0][0x218] ;  /* 0x00008600ff148b82 */ /* 0x000e700000000a00 */
[----:B------:R-:W-:Y:S01]  /*00e0*/  @!P1 IMAD R9, R0, 0x200, R7 ;  /* 0x0000020000099824 */ /* 0x000fe200078e0207 */
[----:B------:R-:W-:Y:S01]  /*00f0*/  @!P1 IADD3 R7, R7, 0x80, RZ ;  /* 0x0000008007079810 */ /* 0x000fe20007ffe0ff */
[----:B------:R-:W2:Y:S03]  /*0100*/  @!P1 LDC.64 R16, c[0x0][0x220] ;  /* 0x00008800ff109b82 */ /* 0x000ea60000000a00 */
[----:B------:R-:W-:-:S13]  /*0110*/  ISETP.GE.AND P3, PT, R7, R6, PT ;  /* 0x000000060700720c */ /* 0x000fda0003f66270 */
[----:B------:R-:W-:Y:S01]  /*0120*/  @!P3 IMAD R23, R0, 0x200, R7 ;  /* 0x000002000017b824 */ /* 0x000fe200078e0207 */
[----:B------:R-:W-:Y:S01]  /*0130*/  @!P3 IADD3 R7, R7, 0x80, RZ ;  /* 0x000000800707b810 */ /* 0x000fe20007ffe0ff */
[----:B------:R-:W3:Y:S03]  /*0140*/  @!P3 LDC.64 R2, c[0x0][0x220] ;  /* 0x00008800ff02bb82 */ /* 0x000ee60000000a00 */
[----:B------:R-:W-:Y:S01]  /*0150*/  ISETP.GE.AND P2, PT, R7, R6, PT ;  /* 0x000000060700720c */ /* 0x000fe20003f46270 */
[----:B--2---:R-:W-:Y:S01]  /*0160*/  @!P1 IMAD.WIDE.U32 R16, R9, 0x8, R16 ;  /* 0x0000000809109825 */ /* 0x004fe200078e0010 */
[----:B------:R-:W-:-:S03]  /*0170*/  CS2R R8, SRZ ;  /* 0x0000000000087805 */ /* 0x000fc6000001ff00 */
[----:B------:R-:W-:Y:S01]  /*0180*/  VIADD R25, R5, 0x80 ;  /* 0x0000008005197836 */ /* 0x000fe20000000000 */
[----:B------:R2:W5:Y:S07]  /*0190*/  @!P1 LDG.E.64 R12, desc[UR4][R16.64] ;  /* 0x00000004100c9981 */ /* 0x00056e000c1e1b00 */
[----:B------:R-:W4:Y:S01]  /*01a0*/  @!P2 LDC.64 R18, c[0x0][0x220] ;  /* 0x00008800ff12ab82 */ /* 0x000f220000000a00 */
[----:B------:R-:W-:Y:S02]  /*01b0*/  @!P2 IMAD R7, R0, 0x200, R7 ;  /* 0x000002000007a824 */ /* 0x000fe400078e0207 */
[----:B---3--:R-:W-:Y:S01]  /*01c0*/  @!P3 IMAD.WIDE.U32 R22, R23, 0x8, R2 ;  /* 0x000000081716b825 */ /* 0x008fe200078e0002 */
[----:B------:R-:W-:-:S03]  /*01d0*/  CS2R R2, SRZ ;  /* 0x0000000000027805 */ /* 0x000fc6000001ff00 */
[----:B--2---:R-:W-:Y:S01]  /*01e0*/  VIADD R17, R5, 0x100 ;  /* 0x0000010005117836 */ /* 0x004fe20000000000 */
[----:B------:R2:W5:Y:S01]  /*01f0*/  @!P3 LDG.E.64 R8, desc[UR4][R22.64] ;  /* 0x000000041608b981 */ /* 0x000562000c1e1b00 */
[----:B----4-:R-:W-:Y:S01]  /*0200*/  @!P2 IMAD.WIDE.U32 R18, R7, 0x8, R18 ;  /* 0x000000080712a825 */ /* 0x010fe200078e0012 */
[----:B------:R-:W-:Y:S02]  /*0210*/  @!P0 LEA R7, R0, R5, 0x9 ;  /* 0x0000000500078211 */ /* 0x000fe400078e48ff */
[----:B--2---:R-:W-:Y:S01]  /*0220*/  IADD3 R23, R5, 0x180, RZ ;  /* 0x0000018005177810 */ /* 0x004fe20007ffe0ff */
[----:B------:R-:W-:Y:S01]  /*0230*/  BSSY B0, `(.L_x_2501) ;  /* 0x000008e000007945 */ /* 0x000fe20003800000 */
[----:B------:R2:W5:Y:S01]  /*0240*/  @!P2 LDG.E.64 R2, desc[UR4][R18.64] ;  /* 0x000000041202a981 */ /* 0x000562000c1e1b00 */
[----:B0-----:R-:W-:-:S05]  /*0250*/  @!P0 IMAD.WIDE.U32 R14, R7, 0x8, R14 ;  /* 0x00000008070e8825 */ /* 0x001fca00078e000e */
[----:B------:R2:W5:Y:S01]  /*0260*/  @!P0 LDG.E.64 R10, desc[UR4][R14.64] ;  /* 0x000000040e0a8981 */ /* 0x000562000c1e1b00 */
[-C--:B------:R-:W-:Y:S01]  /*0270*/  MOV R7, R5.reuse ;  /* 0x0000000500077202 */ /* 0x080fe20000000f00 */
[----:B------:R-:W-:Y:S01]  /*0280*/  @!P0 IMAD.MOV.U32 R7, RZ, RZ, R25 ;  /* 0x000000ffff078224 */ /* 0x000fe200078e0019 */
[----:B------:R-:W-:Y:S02]  /*0290*/  @!P0 LEA R5, R0, R5, 0x9 ;  /* 0x0000000500058211 */ /* 0x000fe400078e48ff */
[-C--:B------:R-:W-:Y:S02]  /*02a0*/  ISETP.GE.AND P4, PT, R25, R6.reuse, PT ;  /* 0x000000061900720c */ /* 0x080fe40003f86270 */
[-C--:B------:R-:W-:Y:S01]  /*02b0*/  ISETP.GE.AND P1, PT, R17, R6.reuse, PT ;  /* 0x000000061100720c */ /* 0x080fe20003f26270 */
[----:B-1----:R-:W-:Y:S01]  /*02c0*/  @!P0 IMAD.WIDE.U32 R4, R5, 0x8, R20 ;  /* 0x0000000805048825 */ /* 0x002fe200078e0014 */
[-C--:B------:R-:W-:Y:S02]  /*02d0*/  ISETP.GE.AND P2, PT, R23, R6.reuse, PT ;  /* 0x000000061700720c */ /* 0x080fe40003f46270 */
[----:B------:R-:W-:Y:S01]  /*02e0*/  ISETP.GE.AND P3, PT, R7, R6, PT ;  /* 0x000000060700720c */ /* 0x000fe20003f66270 */
[----:B--2---:R-:W-:-:S12]  /*02f0*/  @P0 BRA `(.L_x_2502) ;  /* 0x0000000800040947 */ /* 0x004fd80003800000 */
[----:B------:R-:W-:Y:S01]  /*0300*/  HFMA2.MMA R15, -RZ, RZ, 1.3193359375, 0.00013911724090576171875 ;  /* 0x3d47088fff0f7435 */ /* 0x000fe200000001ff */
[----:B------:R-:W-:Y:S01]  /*0310*/  IMAD.MOV.U32 R14, RZ, RZ, -0x24b905a1 ;  /* 0xdb46fa5fff0e7424 */ /* 0x000fe200078e00ff */
[----:B------:R-:W-:Y:S01]  /*0320*/  UMOV UR6, 0xfba6f279 ;  /* 0xfba6f27900067882 */ /* 0x000fe20000000000 */
[----:B------:R-:W-:-:S05]  /*0330*/  UMOV UR7, 0x3cf0679a ;  /* 0x3cf0679a00077882 */ /* 0x000fca0000000000 */
[----:B-----5:R-:W-:Y:S01]  /*0340*/  DFMA R14, |R10|, -UR6, R14 ;  /* 0x800000060a0e7c2b */ /* 0x020fe2000800020e */
        /* <DEDUP_REMOVED lines=84> */
[----:B------:R-:W-:Y:S01]  /*0890*/  MOV R21, 0x3e928a27 ;  /* 0x3e928a2700157802 */ /* 0x000fe20000000f00 */
[----:B------:R-:W-:-:S05]  /*08a0*/  UMOV UR7, 0x3e5ae904 ;  /* 0x3e5ae90400077882 */ /* 0x000fca0000000000 */
        /* <DEDUP_REMOVED lines=38> */
.L_x_2502:
[----:B------:R-:W-:Y:S05]  /*0b10*/  BSYNC B0 ;  /* 0x0000000000007941 */ /* 0x000fea0003800000 */
.L_x_2501:
[----:B------:R-:W-:Y:S04]  /*0b20*/  BSSY B0, `(.L_x_2503) ;  /* 0x0000083000007945 */ /* 0x000fe80003800000 */
[----:B------:R-:W-:Y:S05]  /*0b30*/  @P4 BRA `(.L_x_2504) ;  /* 0x0000000800044947 */ /* 0x000fea0003800000 */
[----:B------:R-:W-:Y:S01]  /*0b40*/  IMAD.MOV.U32 R14, RZ, RZ, -0x24b905a1 ;  /* 0xdb46fa5fff0e7424 */ /* 0x000fe200078e00ff */
[----:B------:R-:W-:Y:S01]  /*0b50*/  MOV R15, 0x3d47088f ;  /* 0x3d47088f000f7802 */ /* 0x000fe20000000f00 */
[----:B------:R-:W-:Y:S01]  /*0b60*/  UMOV UR6, 0xfba6f279 ;  /* 0xfba6f27900067882 */ /* 0x000fe20000000000 */
[----:B------:R-:W-:Y:S01]  /*0b70*/  UMOV UR7, 0x3cf0679a ;  /* 0x3cf0679a00077882 */ /* 0x000fe20000000000 */
[----:B------:R-:W-:Y:S01]  /*0b80*/  IMAD.MOV.U32 R22, RZ, RZ, -0x7649667 ;  /* 0xf89b6999ff167424 */ /* 0x000fe200078e00ff */
[----:B------:R-:W-:Y:S02]  /*0b90*/  MOV R23, 0x3e928a27 ;  /* 0x3e928a2700177802 */ /* 0x000fe40000000f00 */
        /* <DEDUP_REMOVED lines=120> */
[----:B------:R-:W-:Y:S02]  /*1320*/  FSEL R15, R15, 1.875, !P4 ;  /* 0x3ff000000f0f7808 */ /* 0x000fe40006000000 */
[----:B------:R-:W-:Y:S02]  /*1330*/  FSEL R12, R14, RZ, !P4 ;  /* 0x000000ff0e0c7208 */ /* 0x000fe40006000000 */
[----:B------:R-:W-:-:S07]  /*1340*/  LOP3.LUT R13, R15, 0x80000000, R13, 0xb8, !PT ;  /* 0x800000000f0d7812 */ /* 0x000fce00078eb80d */
.L_x_2504:
[----:B------:R-:W-:Y:S05]  /*1350*/  BSYNC B0 ;  /* 0x0000000000007941 */ /* 0x000fea0003800000 */
.L_x_2503:
        /* <DEDUP_REMOVED lines=90> */
[----:B------:R-:W-:-:S06]  /*1900*/  UMOV UR7, 0x3e5ae904 ;  /* 0x3e5ae90400077882 */ /* 0x000fcc0000000000 */
        /* <DEDUP_REMOVED lines=23> */
[----:B------:R-:W-:Y:S01]  /*1a80*/  UMOV UR7, 0x3fe00000 ;  /* 0x3fe0000000077882 */ /* 0x000fe20000000000 */
[----:B------:R-:W-:-:S05]  /*1a90*/  DADD R22, -R18, |R8| ;  /* 0x0000000012167229 */ /* 0x000fca0000000508 */
[----:B------:R-:W-:Y:S01]  /*1aa0*/  DFMA R18, R14, R24, UR6 ;  /* 0x000000060e127e2b */ /* 0x000fe20008000018 */
[----:B------:R-:W-:Y:S01]  /*1ab0*/  UMOV UR6, 0x8dc96626 ;  /* 0x8dc9662600067882 */ /* 0x000fe20000000000 */
[----:B0-----:R-:W-:Y:S01]  /*1ac0*/  FMUL.FTZ R24, R20, 1 ;  /* 0x3f80000014187820 */ /* 0x001fe20000410000 */
[----:B------:R-:W-:Y:S01]  /*1ad0*/  DFMA R22, R16, |R8|, R22 ;  /* 0x400000081016722b */ /* 0x000fe20000000016 */
[----:B------:R-:W-:Y:S02]  /*1ae0*/  UMOV UR7, 0x4017afb4 ;  /* 0x4017afb400077882 */ /* 0x000fe40000000000 */
[----:B------:R-:W0:Y:S01]  /*1af0*/  F2F.F64.F32 R16, R24 ;  /* 0x0000001800107310 */ /* 0x000e220000201800 */
[----:B------:R-:W-:Y:S02]  /*1b00*/  DSETP.GE.AND P1, PT, |R8|, UR6, PT ;  /* 0x0000000608007e2a */ /* 0x000fe4000bf26200 */
[----:B------:R-:W-:-:S08]  /*1b10*/  DMUL R18, R14, R18 ;  /* 0x000000120e127228 */ /* 0x000fd00000000000 */
[----:B------:R-:W-:Y:S02]  /*1b20*/  DFMA R18, R14, R18, -R22 ;  /* 0x000000120e12722b */ /* 0x000fe40000000816 */
[----:B0-----:R-:W-:-:S06]  /*1b30*/  DADD R20, -R16, 1 ;  /* 0x3ff0000010147429 */ /* 0x001fcc0000000100 */
[----:B------:R-:W-:-:S08]  /*1b40*/  DADD R18, R14, R18 ;  /* 0x000000000e127229 */ /* 0x000fd00000000012 */
[----:B------:R-:W-:-:S10]  /*1b50*/  DFMA R18, -R18, R16, R20 ;  /* 0x000000101212722b */ /* 0x000fd40000000114 */
[----:B------:R-:W-:Y:S02]  /*1b60*/  FSEL R15, R19, 1.875, !P1 ;  /* 0x3ff00000130f7808 */ /* 0x000fe40004800000 */
[----:B------:R-:W-:Y:S02]  /*1b70*/  FSEL R8, R18, RZ, !P1 ;  /* 0x000000ff12087208 */ /* 0x000fe40004800000 */
[----:B------:R-:W-:-:S07]  /*1b80*/  LOP3.LUT R9, R15, 0x80000000, R9, 0xb8, !PT ;  /* 0x800000000f097812 */ /* 0x000fce00078eb809 */
.L_x_2506:
[----:B------:R-:W-:Y:S05]  /*1b90*/  BSYNC B0 ;  /* 0x0000000000007941 */ /* 0x000fea0003800000 */
.L_x_2505:
        /* <DEDUP_REMOVED lines=131> */
.L_x_2508:
[----:B------:R-:W-:Y:S05]  /*23d0*/  BSYNC B0 ;  /* 0x0000000000007941 */ /* 0x000fea0003800000 */
.L_x_2507:
[----:B-----5:R0:W-:Y:S01]  /*23e0*/  @!P0 STG.E.64 desc[UR4][R4.64], R10 ;  /* 0x0000000a04008986 */ /* 0x0201e2000c101b04 */
[----:B------:R-:W-:Y:S04]  /*23f0*/  BSSY B0, `(.L_x_2509) ;  /* 0x000000c000007945 */ /* 0x000fe80003800000 */
[----:B------:R-:W-:Y:S05]  /*2400*/  @P3 BRA `(.L_x_2510) ;  /* 0x0000000000283947 */ /* 0x000fea0003800000 */
[----:B0-----:R-:W0:Y:S01]  /*2410*/  LDC.64 R10, c[0x0][0x218] ;  /* 0x00008600ff0a7b82 */ /* 0x001e220000000a00 */
[----:B------:R-:W-:Y:S01]  /*2420*/  IMAD R5, R0, 0x200, R7 ;  /* 0x0000020000057824 */ /* 0x000fe200078e0207 */
[----:B------:R-:W-:-:S04]  /*2430*/  IADD3 R7, R7, 0x80, RZ ;  /* 0x0000008007077810 */ /* 0x000fc80007ffe0ff */
[----:B------:R-:W-:-:S13]  /*2440*/  ISETP.GE.AND P0, PT, R7, R6, PT ;  /* 0x000000060700720c */ /* 0x000fda0003f06270 */
[----:B------:R-:W-:Y:S01]  /*2450*/  @!P0 IMAD R15, R0, 0x200, R7 ;  /* 0x00000200000f8824 */ /* 0x000fe200078e0207 */
[----:B------:R-:W-:Y:S01]  /*2460*/  @!P0 IADD3 R7, R7, 0x80, RZ ;  /* 0x0000008007078810 */ /* 0x000fe20007ffe0ff */
[----:B0-----:R-:W-:-:S04]  /*2470*/  IMAD.WIDE.U32 R4, R5, 0x8, R10 ;  /* 0x0000000805047825 */ /* 0x001fc800078e000a */
[----:B------:R-:W-:Y:S01]  /*2480*/  @!P0 IMAD.WIDE.U32 R10, R15, 0x8, R10 ;  /* 0x000000080f0a8825 */ /* 0x000fe200078e000a */
[----:B------:R1:W-:Y:S04]  /*2490*/  STG.E.64 desc[UR4][R4.64], R12 ;  /* 0x0000000c04007986 */ /* 0x0003e8000c101b04 */
[----:B------:R1:W-:Y:S02]  /*24a0*/  @!P0 STG.E.64 desc[UR4][R10.64], R8 ;  /* 0x000000080a008986 */ /* 0x0003e4000c101b04 */
.L_x_2510:
[----:B------:R-:W-:Y:S05]  /*24b0*/  BSYNC B0 ;  /* 0x0000000000007941 */ /* 0x000fea0003800000 */
.L_x_2509:
[----:B------:R-:W-:-:S13]  /*24c0*/  ISETP.GE.AND P0, PT, R7, R6, PT ;  /* 0x000000060700720c */ /* 0x000fda0003f06270 */
[----:B------:R-:W-:Y:S05]  /*24d0*/  @P0 EXIT ;  /* 0x000000000000094d */ /* 0x000fea0003800000 */
[----:B01----:R-:W0:Y:S01]  /*24e0*/  LDC.64 R4, c[0x0][0x218] ;  /* 0x00008600ff047b82 */ /* 0x003e220000000a00 */
[----:B------:R-:W-:-:S04]  /*24f0*/  IMAD R7, R0, 0x200, R7 ;  /* 0x0000020000077824 */ /* 0x000fc800078e0207 */
[----:B0-----:R-:W-:-:S05]  /*2500*/  IMAD.WIDE.U32 R4, R7, 0x8, R4 ;  /* 0x0000000807047825 */ /* 0x001fca00078e0004 */
[----:B------:R-:W-:Y:S01]  /*2510*/  STG.E.64 desc[UR4][R4.64], R2 ;  /* 0x0000000204007986 */ /* 0x000fe2000c101b04 */
[----:B------:R-:W-:Y:S05]  /*2520*/  EXIT ;  /* 0x000000000000794d */ /* 0x000fea0003800000 */
.L_x_2511:
        /* <DEDUP_REMOVED lines=13> */
.L_x_11170:


//--------------------- .text._ZN2at6native29vectorized_elementwise_kernelILi2EZZZNS0_15erf_kernel_cudaERNS_18TensorIteratorBaseEENKUlvE_clEvENKUlvE_clEvEUldE_St5arrayIPcLm2EEEEviT0_T1_ --------------------------
	.section	.text._ZN2at6native29vectorized_elementwise_kernelILi2EZZZNS0_15erf_kernel_cudaERNS_18TensorIteratorBaseEENKUlvE_clEvENKUlvE_clEvEUldE_St5arrayIPcLm2EEEEviT0_T1_,"ax",@progbits
	.align	128
        .global         _ZN2at6native29vectorized_elementwise_kernelILi2EZZZNS0_15erf_kernel_cudaERNS_18TensorIteratorBaseEENKUlvE_clEvENKUlvE_clEvEUldE_St5arrayIPcLm2EEEEviT0_T1_
        .type           _ZN2at6native29vectorized_elementwise_kernelILi2EZZZNS0_15erf_kernel_cudaERNS_18TensorIteratorBaseEENKUlvE_clEvENKUlvE_clEvEUldE_St5arrayIPcLm2EEEEviT0_T1_,@function
        .size           _ZN2at6native29vectorized_elementwise_kernelILi2EZZZNS0_15erf_kernel_cudaERNS_18TensorIteratorBaseEENKUlvE_clEvENKUlvE_clEvEUldE_St5arrayIPcLm2EEEEviT0_T1_,(.L_x_11171 - _ZN2at6native29vectorized_elementwise_kernelILi2EZZZNS0_15erf_kernel_cudaERNS_18TensorIteratorBaseEENKUlvE_clEvENKUlvE_clEvEUldE_St5arrayIPcLm2EEEEviT0_T1_)
        .other          _ZN2at6native29vectorized_elementwise_kernelILi2EZZZNS0_15erf_kernel_cudaERNS_18TensorIteratorBaseEENKUlvE_clEvENKUlvE_clEvEUldE_St5arrayIPcLm2EEEEviT0_T1_,@"STO_CUDA_ENTRY STV_DEFAULT"
_ZN2at6native29vectorized_elementwise_kernelILi2EZZZNS0_15erf_kernel_cudaERNS_18TensorIteratorBaseEENKUlvE_clEvENKUlvE_clEvEUldE_St5arrayIPcLm2EEEEviT0_T1_:
.text._ZN2at6native29vectorized_elementwise_kernelILi2EZZZNS0_15erf_kernel_cudaERNS_18TensorIteratorBaseEENKUlvE_clEvENKUlvE_clEvEUldE_St5arrayIPcLm2EEEEviT0_T1_:
        /* <DEDUP_REMOVED lines=12> */
[----:B------:R-:W2:Y:S01]  /*00c0*/  LDG.E.128 R12, desc[UR4][R16.64] ;  /* 0x00000004100c7981 */ /* 0x000ea2000c1e1d00 */
[----:B------:R-:W-:Y:S01]  /*00d0*/  IMAD.MOV.U32 R18, RZ, RZ, -0x24b905a1 ;  /* 0xdb46fa5fff127424 */ /* 0x000fe200078e00ff */
[----:B------:R-:W-:Y:S01]  /*00e0*/  UMOV UR34, 0xfba6f279 ;  /* 0xfba6f27900227882 */ /* 0x000fe20000000000 */
[----:B------:R-:W-:Y:S01]  /*00f0*/  IMAD.MOV.U32 R19, RZ, RZ, 0x3d47088f ;  /* 0x3d47088fff137424 */ /* 0x000fe200078e00ff */
[----:B------:R-:W-:Y:S01]  /*0100*/  UMOV UR35, 0x3cf0679a ;  /* 0x3cf0679a00237882 */ /* 0x000fe20000000000 */
        /* <DEDUP_REMOVED lines=38> */
[----:B------:R-:W3:Y:S01]  /*0370*/  LDG.E.128 R8, desc[UR4][R16.64+0x800] ;  /* 0x0008000410087981 */ /* 0x000ee2000c1e1d00 */
[----:B------:R-:W-:Y:S01]  /*0380*/  MOV R30, UR4 ;  /* 0x00000004001e7c02 */ /* 0x000fe20008000f00 */
        /* <DEDUP_REMOVED lines=17> */
[----:B------:R-:W-:-:S02]  /*04a0*/  MOV R24, UR61 ;  /* 0x0000003d00187c02 */ /* 0x000fc40008000f00 */
[----:B------:R-:W-:Y:S01]  /*04b0*/  MOV R25, UR60 ;  /* 0x0000003c00197c02 */ /* 0x000fe20008000f00 */
[--C-:B--2---:R-:W-:Y:S02]  /*04c0*/  DFMA R4, |R12|, -UR34, R18.reuse ;  /* 0x800000220c047c2b */ /* 0x104fe40008000212 */
[----:B------:R-:W-:Y:S01]  /*04d0*/  DFMA R6, |R14|, -UR34, R18 ;  /* 0x800000220e067c2b */ /* 0x000fe20008000212 */
[----:B------:R-:W-:Y:S01]  /*04e0*/  UMOV UR34, 0x6dc9c8bb ;  /* 0x6dc9c8bb00227882 */ /* 0x000fe20000000000 */
[----:B------:R-:W-:-:S04]  /*04f0*/  UMOV UR35, 0x3fe45f30 ;  /* 0x3fe45f3000237882 */ /* 0x000fc80000000000 */
[----:B------:R-:W-:Y:S02]  /*0500*/  DFMA R4, |R12|, R4, -UR36 ;  /* 0x800000240c047e2b */ /* 0x000fe40008000204 */
[----:B------:R-:W-:Y:S01]  /*0510*/  DFMA R6, |R14|, R6, -UR36 ;  /* 0x800000240e067e2b */ /* 0x000fe20008000206 */
[----:B------:R-:W-:Y:S01]  /*0520*/  UMOV UR36, 0x8214db69 ;  /* 0x8214db6900247882 */ /* 0x000fe20000000000 */
[----:B------:R-:W-:-:S04]  /*0530*/  UMOV UR37, 0x3fc06eba ;  /* 0x3fc06eba00257882 */ /* 0x000fc80000000000 */
[----:B------:R-:W-:Y:S02]  /*0540*/  DFMA R4, |R12|, R4, UR42 ;  /* 0x0000002a0c047e2b */ /* 0x000fe40008000204 */
[----:B------:R-:W-:-:S06]  /*0550*/  DFMA R6, |R14|, R6, UR42 ;  /* 0x0000002a0e067e2b */ /* 0x000fcc0008000206 */
[----:B------:R-:W-:Y:S02]  /*0560*/  DFMA R4, |R12|, R4, -UR38 ;  /* 0x800000260c047e2b */ /* 0x000fe40008000204 */
[----:B------:R-:W-:Y:S01]  /*0570*/  DFMA R6, |R14|, R6, -UR38 ;  /* 0x800000260e067e2b */ /* 0x000fe20008000206 */
[----:B------:R-:W-:Y:S01]  /*0580*/  UMOV UR38, 0xf0000000 ;  /* 0xf000000000267882 */ /* 0x000fe20000000000 */
[----:B------:R-:W-:-:S04]  /*0590*/  UMOV UR39, 0x380fffff ;  /* 0x380fffff00277882 */ /* 0x000fc80000000000 */
[----:B------:R-:W-:Y:S02]  /*05a0*/  DFMA R4, |R12|, R4, UR40 ;  /* 0x000000280c047e2b */ /* 0x000fe40008000204 */
[----:B------:R-:W-:-:S06]  /*05b0*/  DFMA R6, |R14|, R6, UR40 ;  /* 0x000000280e067e2b */ /* 0x000fcc0008000206 */
[----:B------:R-:W-:Y:S02]  /*05c0*/  DFMA R4, |R12|, R4, -UR60 ;  /* 0x8000003c0c047e2b */ /* 0x000fe40008000204 */
[----:B------:R-:W-:-:S06]  /*05d0*/  DFMA R26, |R14|, R6, -UR60 ;  /* 0x8000003c0e1a7e2b */ /* 0x000fcc0008000206 */
[----:B------:R-:W-:Y:S01]  /*05e0*/  DFMA R4, |R12|, R4, UR6 ;  /* 0x000000060c047e2b */ /* 0x000fe20008000204 */
[----:B------:R-:W-:Y:S01]  /*05f0*/  UMOV UR6, 0x7155d5c6 ;  /* 0x7155d5c600067882 */ /* 0x000fe20000000000 */
[----:B------:R-:W-:-:S06]  /*0600*/  UMOV UR7, 0x3e720a2c ;  /* 0x3e720a2c00077882 */ /* 0x000fcc0000000000 */
[----:B------:R-:W-:-:S08]  /*0610*/  DFMA R4, |R12|, R4, -UR6 ;  /* 0x800000060c047e2b */ /* 0x000fd00008000204 */
[----:B------:R-:W-:-:S08]  /*0620*/  DFMA R4, |R12|, R4, -UR8 ;  /* 0x800000080c047e2b */ /* 0x000fd00008000204 */
[----:B------:R-:W-:-:S08]  /*0630*/  DFMA R4, |R12|, R4, UR10 ;  /* 0x0000000a0c047e2b */ /* 0x000fd00008000204 */
[----:B------:R-:W-:-:S08]  /*0640*/  DFMA R4, |R12|, R4, -UR12 ;  /* 0x8000000c0c047e2b */ /* 0x000fd00008000204 */
[----:B------:R-:W-:-:S08]  /*0650*/  DFMA R4, |R12|, R4, UR14 ;  /* 0x0000000e0c047e2b */ /* 0x000fd00008000204 */
[----:B------:R-:W-:-:S08]  /*0660*/  DFMA R4, |R12|, R4, UR16 ;  /* 0x000000100c047e2b */ /* 0x000fd00008000204 */
[----:B------:R-:W-:-:S08]  /*0670*/  DFMA R4, |R12|, R4, -UR18 ;  /* 0x800000120c047e2b */ /* 0x000fd00008000204 */
[----:B------:R-:W-:-:S08]  /*0680*/  DFMA R4, |R12|, R4, UR20 ;  /* 0x000000140c047e2b */ /* 0x000fd00008000204 */
[----:B------:R-:W-:-:S08]  /*0690*/  DFMA R4, |R12|, R4, UR22 ;  /* 0x000000160c047e2b */ /* 0x000fd00008000204 */
[----:B------:R-:W-:-:S08]  /*06a0*/  DFMA R4, |R12|, R4, -UR24 ;  /* 0x800000180c047e2b */ /* 0x000fd00008000204 */
[----:B------:R-:W-:-:S08]  /*06b0*/  DFMA R4, |R12|, R4, UR26 ;  /* 0x0000001a0c047e2b */ /* 0x000fd00008000204 */
[----:B------:R-:W-:-:S08]  /*06c0*/  DFMA R4, |R12|, R4, -UR28 ;  /* 0x8000001c0c047e2b */ /* 0x000fd00008000204 */
[----:B------:R-:W-:-:S08]  /*06d0*/  DFMA R4, |R12|, R4, -UR30 ;  /* 0x8000001e0c047e2b */ /* 0x000fd00008000204 */
[----:B------:R-:W-:-:S08]  /*06e0*/  DFMA R4, |R12|, R4, UR32 ;  /* 0x000000200c047e2b */ /* 0x000fd00008000204 */
[----:B------:R-:W-:-:S08]  /*06f0*/  DFMA R4, |R12|, R4, UR34 ;  /* 0x000000220c047e2b */ /* 0x000fd00008000204 */
[----:B------:R-:W-:-:S08]  /*0700*/  DFMA R22, |R12|, R4, UR36 ;  /* 0x000000240c167e2b */ /* 0x000fd00008000204 */
[----:B------:R-:W-:-:S06]  /*0710*/  DFMA R20, |R12|, R22, |R12| ;  /* 0x000000160c14722b */ /* 0x000fcc000000060c */
[----:B------:R-:W0:Y:S02]  /*0720*/  F2F.F32.F64 R3, -R20 ;  /* 0x8000001400037310 */ /* 0x000e240000301000 */
[----:B------:R-:W-:Y:S01]  /*0730*/  DSETP.GEU.AND P0, PT, |R20|, UR38, PT ;  /* 0x0000002614007e2a */ /* 0x000fe2000bf0e200 */
[----:B------:R-:W-:Y:S01]  /*0740*/  MOV R7, UR5 ;  /* 0x0000000500077c02 */ /* 0x000fe20008000f00 */
[----:B------:R-:W-:Y:S02]  /*0750*/  UMOV UR5, 0x3e62d698 ;  /* 0x3e62d69800057882 */ /* 0x000fe40000000000 */
[----:B------:R-:W-:-:S10]  /*0760*/  DFMA R26, |R14|, R26, UR4 ;  /* 0x000000040e1a7e2b */ /* 0x000fd4000800021a */
[----:B0-----:R-:W-:-:S04]  /*0770*/  @!P0 FMUL R3, R3, 1.175494350822287508e-38 ;  /* 0x0080000003038820 */ /* 0x001fc80000400000 */
[----:B------:R-:W-:-:S06]  /*0780*/  FMUL.FTZ R3, R3, 1.4426950216293334961 ;  /* 0x3fb8aa3b03037820 */ /* 0x000fcc0000410000 */
[----:B------:R-:W0:Y:S01]  /*0790*/  FRND R3, R3 ;  /* 0x0000000300037307 */ /* 0x000e220000201000 */
[----:B------:R-:W-:-:S08]  /*07a0*/  DFMA R26, |R14|, R26, -UR6 ;  /* 0x800000060e1a7e2b */ /* 0x000fd0000800021a */
[----:B------:R-:W-:Y:S01]  /*07b0*/  DFMA R26, |R14|, R26, -UR8 ;  /* 0x800000080e1a7e2b */ /* 0x000fe2000800021a */
[----:B0-----:R-:W-:-:S07]  /*07c0*/  FMUL.FTZ R4, R3, 1 ;  /* 0x3f80000003047820 */ /* 0x001fce0000410000 */
[----:B------:R-:W-:Y:S01]  /*07d0*/  DFMA R26, |R14|, R26, UR10 ;  /* 0x0000000a0e1a7e2b */ /* 0x000fe2000800021a */
[----:B------:R-:W0:Y:S01]  /*07e0*/  F2F.F64.F32 R4, R4 ;  /* 0x0000000400047310 */ /* 0x000e220000201800 */
[----:B------:R-:W-:Y:S01]  /*07f0*/  UMOV UR40, 0xfefa39ef ;  /* 0xfefa39ef00287882 */ /* 0x000fe20000000000 */
[----:B------:R-:W-:-:S05]  /*0800*/  UMOV UR41, 0x3fe62e42 ;  /* 0x3fe62e4200297882 */ /* 0x000fca0000000000 */
[----:B------:R-:W-:Y:S02]  /*0810*/  DFMA R26, |R14|, R26, -UR12 ;  /* 0x8000000c0e1a7e2b */ /* 0x000fe4000800021a */
[--C-:B------:R-:W-:Y:S01]  /*0820*/  DADD R36, |R12|, -R20.reuse ;  /* 0x000000000c247229 */ /* 0x100fe20000000a14 */
[----:B------:R-:W-:Y:S01]  /*0830*/  UMOV UR42, 0xa4741b81 ;  /* 0xa4741b81002a7882 */ /* 0x000fe20000000000 */
[----:B------:R-:W-:Y:S01]  /*0840*/  UMOV UR43, 0x3e5ae904 ;  /* 0x3e5ae904002b7882 */ /* 0x000fe20000000000 */
[----:B0-----:R-:W-:Y:S01]  /*0850*/  DFMA R4, -R4, UR40, -R20 ;  /* 0x0000002804047c2b */ /* 0x001fe20008000914 */
[----:B------:R-:W-:Y:S02]  /*0860*/  IMAD.MOV.U32 R20, RZ, RZ, -0x7649667 ;  /* 0xf89b6999ff147424 */ /* 0x000fe400078e00ff */
[----:B------:R-:W-:Y:S01]  /*0870*/  IMAD.MOV.U32 R21, RZ, RZ, 0x3e928a27 ;  /* 0x3e928a27ff157424 */ /* 0x000fe200078e00ff */
[----:B------:R-:W-:-:S05]  /*0880*/  DFMA R26, |R14|, R26, UR14 ;  /* 0x0000000e0e1a7e2b */ /* 0x000fca000800021a */
[----:B------:R-:W-:-:S03]  /*0890*/  DFMA R28, R4, UR42, R20 ;  /* 0x0000002a041c7c2b */ /* 0x000fc60008000014 */
[----:B------:R-:W-:-:S05]  /*08a0*/  DFMA R26, |R14|, R26, UR16 ;  /* 0x000000100e1a7e2b */ /* 0x000fca000800021a */
[----:B------:R-:W-:-:S03]  /*08b0*/  DFMA R28, R4, R28, UR44 ;  /* 0x0000002c041c7e2b */ /* 0x000fc6000800001c */
[----:B------:R-:W-:-:S05]  /*08c0*/  DFMA R26, |R14|, R26, -UR18 ;  /* 0x800000120e1a7e2b */ /* 0x000fca000800021a */
[----:B------:R-:W-:-:S03]  /*08d0*/  DFMA R28, R4, R28, UR46 ;  /* 0x0000002e041c7e2b */ /* 0x000fc6000800001c */
[----:B------:R-:W-:-:S05]  /*08e0*/  DFMA R26, |R14|, R26, UR20 ;  /* 0x000000140e1a7e2b */ /* 0x000fca000800021a */
[----:B------:R-:W-:-:S03]  /*08f0*/  DFMA R28, R4, R28, UR48 ;  /* 0x00000030041c7e2b */ /* 0x000fc6000800001c */
[----:B------:R-:W-:-:S05]  /*0900*/  DFMA R26, |R14|, R26, UR22 ;  /* 0x000000160e1a7e2b */ /* 0x000fca000800021a */
[----:B------:R-:W-:-:S03]  /*0910*/  DFMA R28, R4, R28, UR50 ;  /* 0x00000032041c7e2b */ /* 0x000fc6000800001c */
[----:B------:R-:W-:-:S05]  /*0920*/  DFMA R26, |R14|, R26, -UR24 ;  /* 0x800000180e1a7e2b */ /* 0x000fca000800021a */
[----:B------:R-:W-:-:S03]  /*0930*/  DFMA R28, R4, R28, UR52 ;  /* 0x00000034041c7e2b */ /* 0x000fc6000800001c */
[----:B------:R-:W-:-:S05]  /*0940*/  DFMA R26, |R14|, R26, UR26 ;  /* 0x0000001a0e1a7e2b */ /* 0x000fca000800021a */
[----:B------:R-:W-:Y:S01]  /*0950*/  DFMA R28, R4, R28, UR54 ;  /* 0x00000036041c7e2b */ /* 0x000fe2000800001c */
[----:B------:R-:W0:Y:S02]  /*0960*/  MUFU.EX2 R3, R3 ;  /* 0x0000000300037308 */ /* 0x000e240000000800 */
[----:B------:R-:W-:-:S05]  /*0970*/  DFMA R26, |R14|, R26, -UR28 ;  /* 0x8000001c0e1a7e2b */ /* 0x000fca000800021a */
[----:B------:R-:W-:-:S03]  /*0980*/  DFMA R28, R4, R28, UR56 ;  /* 0x00000038041c7e2b */ /* 0x000fc6000800001c */
[----:B------:R-:W-:-:S05]  /*0990*/  DFMA R26, |R14|, R26, -UR30 ;  /* 0x8000001e0e1a7e2b */ /* 0x000fca000800021a */
[----:B------:R-:W-:-:S03]  /*09a0*/  DFMA R28, R4, R28, UR58 ;  /* 0x0000003a041c7e2b */ /* 0x000fc6000800001c */
[----:B------:R-:W-:Y:S01]  /*09b0*/  DFMA R26, |R14|, R26, UR32 ;  /* 0x000000200e1a7e2b */ /* 0x000fe2000800021a */
[----:B0-----:R-:W-:Y:S01]  /*09c0*/  FMUL.FTZ R3, R3, 1 ;  /* 0x3f80000003037820 */ /* 0x001fe20000410000 */
[----:B------:R-:W-:-:S03]  /*09d0*/  DFMA R36, |R12|, R22, R36 ;  /* 0x000000160c24722b */ /* 0x000fc60000000224 */
[----:B------:R-:W-:Y:S01]  /*09e0*/  DMUL R28, R4, R28 ;  /* 0x0000001c041c7228 */ /* 0x000fe20000000000 */
[----:B------:R-:W0:Y:S02]  /*09f0*/  F2F.F64.F32 R22, R3 ;  /* 0x0000000300167310 */ /* 0x000e240000201800 */
[----:B------:R-:W-:-:S05]  /*0a00*/  DFMA R26, |R14|, R26, UR34 ;  /* 0x000000220e1a7e2b */ /* 0x000fca000800021a */
[----:B------:R-:W-:-:S03]  /*0a10*/  DFMA R28, R4, R28, -R36 ;  /* 0x0000001c041c722b */ /* 0x000fc60000000824 */
[----:B------:R-:W-:-:S05]  /*0a20*/  DFMA R26, |R14|, R26, UR36 ;  /* 0x000000240e1a7e2b */ /* 0x000fca000800021a */
[----:B------:R-:W-:Y:S02]  /*0a30*/  DADD R28, R4, R28 ;  /* 0x00000000041c7229 */ /* 0x000fe4000000001c */
[----:B0-----:R-:W-:Y:S02]  /*0a40*/  DADD R4, -R22, 1 ;  /* 0x3ff0000016047429 */ /* 0x001fe40000000100 */
[----:B------:R-:W-:-:S06]  /*0a50*/  DFMA R36, |R14|, R26, |R14| ;  /* 0x0000001a0e24722b */ /* 0x000fcc000000060e */
[----:B------:R-:W-:Y:S02]  /*0a60*/  DFMA R22, -R28, R22, R4 ;  /* 0x000000161c16722b */ /* 0x000fe40000000104 */
[----:B------:R-:W0:Y:S01]  /*0a70*/  F2F.F32.F64 R4, -R36 ;  /* 0x8000002400047310 */ /* 0x000e220000301000 */
[----:B------:R-:W-:-:S14]  /*0a80*/  DSETP.GEU.AND P0, PT, |R36|, UR38, PT ;  /* 0x0000002624007e2a */ /* 0x000fdc000bf0e200 */
[----:B0-----:R-:W-:-:S04]  /*0a90*/  @!P0 FMUL R4, R4, 1.175494350822287508e-38 ;  /* 0x0080000004048820 */ /* 0x001fc80000400000 */
[----:B------:R-:W-:-:S06]  /*0aa0*/  FMUL.FTZ R3, R4, 1.4426950216293334961 ;  /* 0x3fb8aa3b04037820 */ /* 0x000fcc0000410000 */
[----:B------:R-:W0:Y:S02]  /*0ab0*/  FRND R3, R3 ;  /* 0x0000000300037307 */ /* 0x000e240000201000 */
[----:B0-----:R-:W-:-:S06]  /*0ac0*/  FMUL.FTZ R28, R3, 1 ;  /* 0x3f800000031c7820 */ /* 0x001fcc0000410000 */
[----:B------:R-:W0:Y:S01]  /*0ad0*/  F2F.F64.F32 R28, R28 ;  /* 0x0000001c001c7310 */ /* 0x000e220000201800 */
[--C-:B------:R-:W-:Y:S02]  /*0ae0*/  DADD R4, |R14|, -R36.reuse ;  /* 0x000000000e047229 */ /* 0x100fe40000000a24 */
[----:B0-----:R-:W-:-:S06]  /*0af0*/  DFMA R28, -R28, UR40, -R36 ;  /* 0x000000281c1c7c2b */ /* 0x001fcc0008000924 */
[----:B------:R-:W-:Y:S02]  /*0b00*/  DFMA R26, |R14|, R26, R4 ;  /* 0x0000001a0e1a722b */ /* 0x000fe40000000204 */
[----:B------:R-:W-:-:S08]  /*0b10*/  DFMA R4, R28, UR42, R20 ;  /* 0x0000002a1c047c2b */ /* 0x000fd00008000014 */
[----:B------:R-:W-:-:S08]  /*0b20*/  DFMA R4, R28, R4, UR44 ;  /* 0x0000002c1c047e2b */ /* 0x000fd00008000004 */
[----:B------:R-:W-:-:S08]  /*0b30*/  DFMA R4, R28, R4, UR46 ;  /* 0x0000002e1c047e2b */ /* 0x000fd00008000004 */
[----:B------:R-:W-:-:S08]  /*0b40*/  DFMA R4, R28, R4, UR48 ;  /* 0x000000301c047e2b */ /* 0x000fd00008000004 */
[----:B------:R-:W-:-:S08]  /*0b50*/  DFMA R4, R28, R4, UR50 ;  /* 0x000000321c047e2b */ /* 0x000fd00008000004 */
[----:B------:R-:W-:-:S08]  /*0b60*/  DFMA R4, R28, R4, UR52 ;  /* 0x000000341c047e2b */ /* 0x000fd00008000004 */
[----:B------:R-:W-:-:S08]  /*0b70*/  DFMA R4, R28, R4, UR54 ;  /* 0x000000361c047e2b */ /* 0x000fd00008000004 */
[----:B------:R-:W-:-:S08]  /*0b80*/  DFMA R4, R28, R4, UR56 ;  /* 0x000000381c047e2b */ /* 0x000fd00008000004 */
[----:B------:R-:W-:Y:S01]  /*0b90*/  DFMA R4, R28, R4, UR58 ;  /* 0x0000003a1c047e2b */ /* 0x000fe20008000004 */
[----:B------:R-:W-:-:S07]  /*0ba0*/  UMOV UR60, 0xfba6f279 ;  /* 0xfba6f279003c7882 */ /* 0x000fce0000000000 */
[----:B------:R-:W-:Y:S01]  /*0bb0*/  DMUL R4, R28, R4 ;  /* 0x000000041c047228 */ /* 0x000fe20000000000 */
[----:B------:R-:W-:Y:S01]  /*0bc0*/  UMOV UR61, 0x3cf0679a ;  /* 0x3cf0679a003d7882 */ /* 0x000fe20000000000 */
[----:B------:R-:W-:-:S06]  /*0bd0*/  MOV R35, UR9 ;  /* 0x0000000900237c02 */ /* 0x000fcc0008000f00 */
[----:B------:R-:W-:Y:S02]  /*0be0*/  DFMA R4, R28, R4, -R26 ;  /* 0x000000041c04722b */ /* 0x000fe4000000081a */
[----:B---3--:R-:W-:Y:S01]  /*0bf0*/  DFMA R26, |R8|, -UR60, R18 ;  /* 0x8000003c081a7c2b */ /* 0x008fe20008000212 */
[----:B------:R-:W-:Y:S01]  /*0c00*/  MOV R6, UR8 ;  /* 0x0000000800067c02 */ /* 0x000fe20008000f00 */
[----:B------:R-:W-:Y:S01]  /*0c10*/  UMOV UR8, 0xb976a9b2 ;  /* 0xb976a9b200087882 */ /* 0x000fe20000000000 */
[----:B------:R-:W-:-:S05]  /*0c20*/  UMOV UR9, 0x3d8df9f9 ;  /* 0x3d8df9f900097882 */ /* 0x000fca0000000000 */
[----:B------:R-:W-:Y:S01]  /*0c30*/  DFMA R26, |R8|, R26, -UR8 ;  /* 0x80000008081a7e2b */ /* 0x000fe2000800021a */
[----:B------:R-:W-:Y:S01]  /*0c40*/  MOV R33, UR7 ;  /* 0x0000000700217c02 */ /* 0x000fe20008000f00 */
[----:B------:R-:W-:Y:S01]  /*0c50*/  UMOV UR7, 0x3dc7f1f5 ;  /* 0x3dc7f1f500077882 */ /* 0x000fe20000000000 */
[----:B------:R-:W-:Y:S01]  /*0c60*/  MOV R34, UR6 ;  /* 0x0000000600227c02 */ /* 0x000fe20008000f00 */
[----:B------:R-:W-:-:S04]  /*0c70*/  UMOV UR6, 0x590cc332 ;  /* 0x590cc33200067882 */ /* 0x000fc80000000000 */
[----:B------:R-:W-:Y:S01]  /*0c80*/  DFMA R26, |R8|, R26, UR6 ;  /* 0x00000006081a7e2b */ /* 0x000fe2000800021a */
[----:B------:R-:W-:Y:S01]  /*0c90*/  MOV R31, UR5 ;  /* 0x00000005001f7c02 */ /* 0x000fe20008000f00 */
[----:B------:R-:W-:Y:S01]  /*0ca0*/  UMOV UR5, 0x3dfa28a3 ;  /* 0x3dfa28a300057882 */ /* 0x000fe20000000000 */
[----:B------:R-:W-:Y:S01]  /*0cb0*/  MOV R32, UR4 ;  /* 0x0000000400207c02 */ /* 0x000fe20008000f00 */
[----:B------:R-:W-:-:S04]  /*0cc0*/  UMOV UR4, 0xcd2d56c4 ;  /* 0xcd2d56c400047882 */ /* 0x000fc80000000000 */
[----:B------:R-:W-:Y:S01]  /*0cd0*/  DFMA R26, |R8|, R26, -UR4 ;  /* 0x80000004081a7e2b */ /* 0x000fe2000800021a */
[----:B------:R-:W-:Y:S01]  /*0ce0*/  UMOV UR60, 0x67835925 ;  /* 0x67835925003c7882 */ /* 0x000fe20000000000 */
[----:B------:R-:W-:-:S06]  /*0cf0*/  UMOV UR61, 0x3e2485ee ;  /* 0x3e2485ee003d7882 */ /* 0x000fcc0000000000 */
[----:B------:R-:W-:Y:S01]  /*0d00*/  DFMA R26, |R8|, R26, UR60 ;  /* 0x0000003c081a7e2b */ /* 0x000fe2000800021a */
[----:B------:R-:W-:Y:S02]  /*0d10*/  R2UR UR61, R24 ;  /* 0x00000000183d72ca */ /* 0x000fe400000e0000 */
[----:B------:R-:W-:Y:S02]  /*0d20*/  R2UR UR60, R25 ;  /* 0x00000000193c72ca */ /* 0x000fe400000e0000 */
[----:B------:R-:W-:Y:S02]  /*0d30*/  R2UR UR5, R31 ;  /* 0x000000001f0572ca */ /* 0x000fe400000e0000 */
[----:B------:R-:W-:Y:S02]  /*0d40*/  R2UR UR4, R32 ;  /* 0x00000000200472ca */ /* 0x000fe400000e0000 */
[----:B------:R-:W-:Y:S02]  /*0d50*/  R2UR UR7, R33 ;  /* 0x00000000210772ca */ /* 0x000fe400000e0000 */
[----:B------:R-:W-:-:S05]  /*0d60*/  R2UR UR6, R34 ;  /* 0x00000000220672ca */ /* 0x000fca00000e0000 */
[----:B------:R-:W-:Y:S01]  /*0d70*/  DFMA R26, |R8|, R26, -UR60 ;  /* 0x8000003c081a7e2b */ /* 0x000fe2000800021a */
[----:B------:R-:W-:Y:S02]  /*0d80*/  R2UR UR9, R35 ;  /* 0x00000000230972ca */ /* 0x000fe400000e0000 */
[----:B------:R-:W-:-:S05]  /*0d90*/  R2UR UR8, R6 ;  /* 0x00000000060872ca */ /* 0x000fca00000e0000 */
[----:B------:R-:W-:-:S08]  /*0da0*/  DFMA R26, |R8|, R26, UR4 ;  /* 0x00000004081a7e2b */ /* 0x000fd0000800021a */
        /* <DEDUP_REMOVED lines=9> */
[C---:B------:R-:W-:Y:S01]  /*0e40*/  DFMA R26, |R8|.reuse, R26, -UR24 ;  /* 0x80000018081a7e2b */ /* 0x040fe2000800021a */
[----:B------:R-:W0:Y:S07]  /*0e50*/  MUFU.EX2 R3, R3 ;  /* 0x0000000300037308 */ /* 0x000e2e0000000800 */
[----:B------:R-:W-:-:S08]  /*0e60*/  DFMA R26, |R8|, R26, UR26 ;  /* 0x0000001a081a7e2b */ /* 0x000fd0000800021a */
[----:B------:R-:W-:Y:S01]  /*0e70*/  DFMA R26, |R8|, R26, -UR28 ;  /* 0x8000001c081a7e2b */ /* 0x000fe2000800021a */
[----:B0-----:R-:W-:-:S07]  /*0e80*/  FMUL.FTZ R3, R3, 1 ;  /* 0x3f80000003037820 */ /* 0x001fce0000410000 */
[C---:B------:R-:W-:Y:S01]  /*0e90*/  DFMA R26, |R8|.reuse, R26, -UR30 ;  /* 0x8000001e081a7e2b */ /* 0x040fe2000800021a */
[----:B------:R-:W0:Y:S07]  /*0ea0*/  F2F.F64.F32 R24, R3 ;  /* 0x0000000300187310 */ /* 0x000e2e0000201800 */
[----:B------:R-:W-:Y:S02]  /*0eb0*/  DFMA R26, |R8|, R26, UR32 ;  /* 0x00000020081a7e2b */ /* 0x000fe4000800021a */
[----:B------:R-:W-:-:S06]  /*0ec0*/  DADD R4, R28, R4 ;  /* 0x000000001c047229 */ /* 0x000fcc0000000004 */
[----:B------:R-:W-:Y:S02]  /*0ed0*/  DFMA R26, |R8|, R26, UR34 ;  /* 0x00000022081a7e2b */ /* 0x000fe4000800021a */
[----:B0-----:R-:W-:-:S06]  /*0ee0*/  DADD R28, -R24, 1 ;  /* 0x3ff00000181c7429 */ /* 0x001fcc0000000100 */
[----:B------:R-:W-:Y:S02]  /*0ef0*/  DFMA R26, |R8|, R26, UR36 ;  /* 0x00000024081a7e2b */ /* 0x000fe4000800021a */
[----:B------:R-:W-:-:S06]  /*0f00*/  DFMA R24, -R4, R24, R28 ;  /* 0x000000180418722b */ /* 0x000fcc000000011c */
[----:B------:R-:W-:-:S06]  /*0f10*/  DFMA R28, |R8|, R26, |R8| ;  /* 0x0000001a081c722b */ /* 0x000fcc0000000608 */
[----:B------:R-:W0:Y:S02]  /*0f20*/  F2F.F32.F64 R4, -R28 ;  /* 0x8000001c00047310 */ /* 0x000e240000301000 */
[----:B------:R-:W-:-:S14]  /*0f30*/  DSETP.GEU.AND P0, PT, |R28|, UR38, PT ;  /* 0x000000261c007e2a */ /* 0x000fdc000bf0e200 */
[----:B0-----:R-:W-:-:S04]  /*0f40*/  @!P0 FMUL R4, R4, 1.175494350822287508e-38 ;  /* 0x0080000004048820 */ /* 0x001fc80000400000 */
[----:B------:R-:W-:-:S06]  /*0f50*/  FMUL.FTZ R4, R4, 1.4426950216293334961 ;  /* 0x3fb8aa3b04047820 */ /* 0x000fcc0000410000 */
[----:B------:R-:W0:Y:S01]  /*0f60*/  FRND R4, R4 ;  /* 0x0000000400047307 */ /* 0x000e220000201000 */
[----:B------:R-:W-:Y:S01]  /*0f70*/  UMOV UR60, 0x8dc96626 ;  /* 0x8dc96626003c7882 */ /* 0x000fe20000000000 */
[----:B------:R-:W-:Y:S02]  /*0f80*/  UMOV UR61, 0x4017afb4 ;  /* 0x4017afb4003d7882 */ /* 0x000fe40000000000 */
[----:B------:R-:W-:-:S06]  /*0f90*/  DSETP.GE.AND P1, PT, |R14|, UR60, PT ;  /* 0x0000003c0e007e2a */ /* 0x000fcc000bf26200 */
[----:B------:R-:W-:Y:S01]  /*0fa0*/  FSEL R5, R25, 1.875, !P1 ;  /* 0x3ff0000019057808 */ /* 0x000fe20004800000 */
[----:B0-----:R-:W-:-:S03]  /*0fb0*/  FMUL.FTZ R14, R4, 1 ;  /* 0x3f800000040e7820 */ /* 0x001fc60000410000 */
[----:B------:R-:W-:Y:S01]  /*0fc0*/  LOP3.LUT R5, R5, 0x80000000, R15, 0xb8, !PT ;  /* 0x8000000005057812 */ /* 0x000fe200078eb80f */
[----:B------:R-:W-:Y:S02]  /*0fd0*/  DSETP.GE.AND P0, PT, |R12|, UR60, PT ;  /* 0x0000003c0c007e2a */ /* 0x000fe4000bf06200 */
[----:B------:R-:W0:Y:S04]  /*0fe0*/  F2F.F64.F32 R14, R14 ;  /* 0x0000000e000e7310 */ /* 0x000e280000201800 */
[----:B------:R-:W-:-:S04]  /*0ff0*/  FSEL R3, R23, 1.875, !P0 ;  /* 0x3ff0000017037808 */ /* 0x000fc80004000000 */
[----:B------:R-:W-:Y:S01]  /*1000*/  LOP3.LUT R3, R3, 0x80000000, R13, 0xb8, !PT ;  /* 0x8000000003037812 */ /* 0x000fe200078eb80d */
        /* <DEDUP_REMOVED lines=12> */
[----:B------:R-:W-:-:S07]  /*10d0*/  MOV R33, UR7 ;  /* 0x0000000700217c02 */ /* 0x000fce0008000f00 */
[----:B------:R-:W-:Y:S01]  /*10e0*/  DMUL R14, R28, R26 ;  /* 0x0000001a1c0e7228 */ /* 0x000fe20000000000 */
[----:B------:R-:W-:Y:S01]  /*10f0*/  MOV R34, UR6 ;  /* 0x0000000600227c02 */ /* 0x000fe20008000f00 */
[----:B------:R-:W-:Y:S01]  /*1100*/  UMOV UR6, 0xfba6f279 ;  /* 0xfba6f27900067882 */ /* 0x000fe20000000000 */
[----:B------:R-:W-:-:S05]  /*1110*/  UMOV UR7, 0x3cf0679a ;  /* 0x3cf0679a00077882 */ /* 0x000fca0000000000 */
[----:B------:R-:W-:Y:S02]  /*1120*/  DFMA R12, R28, R14, -R12 ;  /* 0x0000000e1c0c722b */ /* 0x000fe4000000080c */
[----:B------:R-:W-:Y:S01]  /*1130*/  DFMA R14, |R10|, -UR6, R18 ;  /* 0x800000060a0e7c2b */ /* 0x000fe20008000212 */
[----:B------:R-:W-:Y:S01]  /*1140*/  MOV R31, UR5 ;  /* 0x00000005001f7c02 */ /* 0x000fe20008000f00 */
[----:B------:R-:W-:Y:S01]  /*1150*/  UMOV UR5, 0x3d8df9f9 ;  /* 0x3d8df9f900057882 */ /* 0x000fe20000000000 */
[----:B------:R-:W-:Y:S01]  /*1160*/  MOV R32, UR4 ;  /* 0x0000000400207c02 */ /* 0x000fe20008000f00 */
[----:B------:R-:W-:-:S04]  /*1170*/  UMOV UR4, 0xb976a9b2 ;  /* 0xb976a9b200047882 */ /* 0x000fc80000000000 */
        /* <DEDUP_REMOVED lines=14> */
[----:B------:R-:W-:Y:S01]  /*1260*/  UMOV UR4, 0x5919f583 ;  /* 0x5919f58300047882 */ /* 0x000fe20000000000 */
[----:B------:R-:W-:-:S06]  /*1270*/  UMOV UR5, 0x3e476db4 ;  /* 0x3e476db400057882 */ /* 0x000fcc0000000000 */
[----:B------:R-:W-:Y:S01]  /*1280*/  DFMA R14, |R10|, R14, -UR4 ;  /* 0x800000040a0e7e2b */ /* 0x000fe2000800020e */
[----:B------:R-:W-:Y:S02]  /*1290*/  R2UR UR5, R31 ;  /* 0x000000001f0572ca */ /* 0x000fe400000e0000 */
[----:B------:R-:W-:Y:S02]  /*12a0*/  R2UR UR4, R32 ;  /* 0x00000000200472ca */ /* 0x000fe400000e0000 */
[----:B------:R-:W-:Y:S02]  /*12b0*/  R2UR UR7, R33 ;  /* 0x00000000210772ca */ /* 0x000fe400000e0000 */
[----:B------:R-:W-:Y:S02]  /*12c0*/  R2UR UR6, R34 ;  /* 0x00000000220672ca */ /* 0x000fe400000e0000 */
[----:B------:R-:W-:Y:S02]  /*12d0*/  R2UR UR9, R35 ;  /* 0x00000000230972ca */ /* 0x000fe400000e0000 */
[----:B------:R-:W-:-:S05]  /*12e0*/  R2UR UR8, R36 ;  /* 0x00000000240872ca */ /* 0x000fca00000e0000 */
[----:B------:R-:W-:Y:S01]  /*12f0*/  DFMA R14, |R10|, R14, UR4 ;  /* 0x000000040a0e7e2b */ /* 0x000fe2000800020e */
[----:B------:R-:W-:Y:S02]  /*1300*/  R2UR UR11, R37 ;  /* 0x00000000250b72ca */ /* 0x000fe400000e0000 */
[----:B------:R-:W-:Y:S01]  /*1310*/  R2UR UR10, R6 ;  /* 0x00000000060a72ca */ /* 0x000fe200000e0000 */
[----:B------:R-:W0:Y:S01]  /*1320*/  MUFU.EX2 R4, R4 ;  /* 0x0000000400047308 */ /* 0x000e220000000800 */
[----:B------:R-:W-:Y:S01]  /*1330*/  R2UR UR4, R30 ;  /* 0x000000001e0472ca */ /* 0x000fe200000e0000 */
[----:B------:R-:W-:Y:S01]  /*1340*/  DADD R12, R28, R12 ;  /* 0x000000001c0c7229 */ /* 0x000fe2000000000c */
[----:B------:R-:W-:Y:S01]  /*1350*/  R2UR UR5, R7 ;  /* 0x00000000070572ca */ /* 0x000fe200000e0000 */
[C---:B------:R-:W-:Y:S01]  /*1360*/  DFMA R14, |R10|.reuse, R14, -UR6 ;  /* 0x800000060a0e7e2b */ /* 0x040fe2000800020e */
[----:B------:R-:W-:Y:S01]  /*1370*/  MOV R23, UR7 ;  /* 0x0000000700177c02 */ /* 0x000fe20008000f00 */
[C---:B------:R-:W-:Y:S01]  /*1380*/  DSETP.GE.AND P3, PT, |R10|.reuse, UR60, PT ;  /* 0x0000003c0a007e2a */ /* 0x040fe2000bf66200 */
[----:B------:R-:W-:Y:S01]  /*1390*/  MOV R26, UR6 ;  /* 0x00000006001a7c02 */ /* 0x000fe20008000f00 */
[----:B------:R-:W1:Y:S04]  /*13a0*/  LDC.64 R36, c[0x0][0x218] ;  /* 0x00008600ff247b82 */ /* 0x000e680000000a00 */
        /* <DEDUP_REMOVED lines=10> */
[----:B------:R-:W-:Y:S01]  /*1450*/  DFMA R14, |R10|, R14, -UR28 ;  /* 0x8000001c0a0e7e2b */ /* 0x000fe2000800020e */
[----:B0-----:R-:W-:-:S07]  /*1460*/  FMUL.FTZ R6, R4, 1 ;  /* 0x3f80000004067820 */ /* 0x001fce0000410000 */
[C---:B------:R-:W-:Y:S01]  /*1470*/  DFMA R14, |R10|.reuse, R14, -UR30 ;  /* 0x8000001e0a0e7e2b */ /* 0x040fe2000800020e */
[----:B------:R-:W0:Y:S07]  /*1480*/  F2F.F64.F32 R30, R6 ;  /* 0x00000006001e7310 */ /* 0x000e2e0000201800 */
[----:B------:R-:W-:-:S08]  /*1490*/  DFMA R14, |R10|, R14, UR32 ;  /* 0x000000200a0e7e2b */ /* 0x000fd0000800020e */
[----:B------:R-:W-:-:S08]  /*14a0*/  DFMA R14, |R10|, R14, UR34 ;  /* 0x000000220a0e7e2b */ /* 0x000fd0000800020e */
[----:B------:R-:W-:Y:S02]  /*14b0*/  DFMA R28, |R10|, R14, UR36 ;  /* 0x000000240a1c7e2b */ /* 0x000fe4000800020e */
[----:B0-----:R-:W-:-:S08]  /*14c0*/  DADD R14, -R30, 1 ;  /* 0x3ff000001e0e7429 */ /* 0x001fd00000000100 */
[----:B------:R-:W-:Y:S02]  /*14d0*/  DFMA R30, -R12, R30, R14 ;  /* 0x0000001e0c1e722b */ /* 0x000fe4000000010e */
[----:B------:R-:W-:-:S06]  /*14e0*/  DFMA R14, |R10|, R28, |R10| ;  /* 0x0000001c0a0e722b */ /* 0x000fcc000000060a */
[----:B------:R-:W0:Y:S02]  /*14f0*/  F2F.F32.F64 R4, -R14 ;  /* 0x8000000e00047310 */ /* 0x000e240000301000 */
        /* <DEDUP_REMOVED lines=17> */
[----:B------:R-:W-:-:S08]  /*1610*/  DFMA R28, R32, R28, UR58 ;  /* 0x0000003a201c7e2b */ /* 0x000fd0000800001c */
[----:B------:R-:W-:-:S08]  /*1620*/  DMUL R28, R32, R28 ;  /* 0x0000001c201c7228 */ /* 0x000fd00000000000 */
[----:B------:R-:W-:Y:S01]  /*1630*/  DFMA R28, R32, R28, -R12 ;  /* 0x0000001c201c722b */ /* 0x000fe2000000080c */
[----:B------:R-:W2:Y:S01]  /*1640*/  LDG.E.128 R12, desc[UR4][R16.64+0x1000] ;  /* 0x00100004100c7981 */ /* 0x000ea2000c1e1d00 */
[----:B------:R-:W0:Y:S02]  /*1650*/  MUFU.EX2 R4, R4 ;  /* 0x0000000400047308 */ /* 0x000e240000000800 */
[----:B0-----:R-:W-:-:S06]  /*1660*/  FMUL.FTZ R6, R4, 1 ;  /* 0x3f80000004067820 */ /* 0x001fcc0000410000 */
[----:B------:R-:W0:Y:S01]  /*1670*/  F2F.F64.F32 R34, R6 ;  /* 0x0000000600227310 */ /* 0x000e220000201800 */
[----:B------:R-:W-:Y:S02]  /*1680*/  DADD R28, R32, R28 ;  /* 0x00000000201c7229 */ /* 0x000fe4000000001c */
[----:B------:R-:W-:Y:S01]  /*1690*/  DSETP.GE.AND P2, PT, |R8|, UR60, PT ;  /* 0x0000003c08007e2a */ /* 0x000fe2000bf46200 */
[----:B------:R-:W-:Y:S01]  /*16a0*/  UMOV UR6, 0xfba6f279 ;  /* 0xfba6f27900067882 */ /* 0x000fe20000000000 */
[----:B------:R-:W-:-:S04]  /*16b0*/  UMOV UR7, 0x3cf0679a ;  /* 0x3cf0679a00077882 */ /* 0x000fc80000000000 */
[----:B------:R-:W-:Y:S01]  /*16c0*/  FSEL R8, R31, 1.875, !P2 ;  /* 0x3ff000001f087808 */ /* 0x000fe20005000000 */
[----:B0-----:R-:W-:-:S03]  /*16d0*/  DADD R32, -R34, 1 ;  /* 0x3ff0000022207429 */ /* 0x001fc60000000100 */
[----:B------:R-:W-:Y:S02]  /*16e0*/  LOP3.LUT R9, R8, 0x80000000, R9, 0xb8, !PT ;  /* 0x8000000008097812 */ /* 0x000fe400078eb809 */
[----:B------:R-:W-:-:S03]  /*16f0*/  FSEL R8, R30, RZ, !P2 ;  /* 0x000000ff1e087208 */ /* 0x000fc60005000000 */
[----:B------:R-:W-:Y:S01]  /*1700*/  DFMA R28, -R28, R34, R32 ;  /* 0x000000221c1c722b */ /* 0x000fe20000000120 */
[----:B------:R-:W-:Y:S01]  /*1710*/  MOV R25, UR9 ;  /* 0x0000000900197c02 */ /* 0x000fe20008000f00 */
[----:B------:R-:W-:Y:S01]  /*1720*/  UMOV UR9, 0x3d8df9f9 ;  /* 0x3d8df9f900097882 */ /* 0x000fe20000000000 */
[----:B------:R-:W-:Y:S01]  /*1730*/  MOV R7, UR8 ;  /* 0x0000000800077c02 */ /* 0x000fe20008000f00 */
[----:B------:R-:W-:-:S06]  /*1740*/  UMOV UR8, 0xb976a9b2 ;  /* 0xb976a9b200087882 */ /* 0x000fcc0000000000 */
[----:B------:R-:W-:-:S04]  /*1750*/  FSEL R10, R29, 1.875, !P3 ;  /* 0x3ff000001d0a7808 */ /* 0x000fc80005800000 */
[----:B------:R-:W-:Y:S02]  /*1760*/  LOP3.LUT R11, R10, 0x80000000, R11, 0xb8, !PT ;  /* 0x800000000a0b7812 */ /* 0x000fe400078eb80b */
[----:B------:R-:W-:Y:S02]  /*1770*/  FSEL R10, R24, RZ, !P1 ;  /* 0x000000ff180a7208 */ /* 0x000fe40004800000 */
[----:B------:R-:W-:Y:S01]  /*1780*/  MOV R4, UR61 ;  /* 0x0000003d00047c02 */ /* 0x000fe20008000f00 */
[----:B------:R-:W-:Y:S01]  /*1790*/  UMOV UR61, 0x3e62d698 ;  /* 0x3e62d698003d7882 */ /* 0x000fe20000000000 */
[----:B------:R-:W-:Y:S01]  /*17a0*/  MOV R6, UR60 ;  /* 0x0000003c00067c02 */ /* 0x000fe20008000f00 */
[----:B------:R-:W-:Y:S01]  /*17b0*/  UMOV UR60, 0xd98c8d71 ;  /* 0xd98c8d71003c7882 */ /* 0x000fe20000000000 */
[----:B-1----:R-:W-:Y:S01]  /*17c0*/  IMAD.WIDE.U32 R36, R2, 0x8, R36 ;  /* 0x0000000802247825 */ /* 0x002fe200078e0024 */
[----:B------:R-:W-:Y:S01]  /*17d0*/  FSEL R32, R22, RZ, !P0 ;  /* 0x000000ff16207208 */ /* 0x000fe20004000000 */
[----:B--2---:R-:W-:-:S02]  /*17e0*/  DFMA R34, |R12|, -UR6, R18 ;  /* 0x800000060c227c2b */ /* 0x004fc40008000212 */
        /* <DEDUP_REMOVED lines=8> */
[----:B------:R-:W-:Y:S01]  /*1870*/  DFMA R30, |R14|, R30, UR8 ;  /* 0x000000080e1e7e2b */ /* 0x000fe2000800021e */
        /* <DEDUP_REMOVED lines=9> */
[----:B------:R-:W-:Y:S01]  /*1910*/  UMOV UR7, 0x3e476db4 ;  /* 0x3e476db400077882 */ /* 0x000fe20000000000 */
[----:B------:R-:W-:-:S03]  /*1920*/  R2UR UR9, R25 ;  /* 0x00000000190972ca */ /* 0x000fc600000e0000 */
[----:B------:R-:W-:Y:S02]  /*1930*/  DFMA R34, |R12|, R34, -UR6 ;  /* 0x800000060c227e2b */ /* 0x000fe40008000222 */
[----:B------:R-:W-:Y:S01]  /*1940*/  DFMA R24, |R14|, R30, -UR6 ;  /* 0x800000060e187e2b */ /* 0x000fe2000800021e */
[----:B------:R-:W-:Y:S02]  /*1950*/  R2UR UR7, R23 ;  /* 0x00000000170772ca */ /* 0x000fe400000e0000 */
[----:B------:R-:W-:-:S03]  /*1960*/  R2UR UR6, R26 ;  /* 0x000000001a0672ca */ /* 0x000fc600000e0000 */
[----:B------:R-:W-:Y:S01]  /*1970*/  DFMA R26, |R12|, R34, UR60 ;  /* 0x0000003c0c1a7e2b */ /* 0x000fe20008000222 */
[----:B------:R-:W-:-:S09]  /*1980*/  R2UR UR8, R7 ;  /* 0x00000000070872ca */ /* 0x000fd200000e0000 */
        /* <DEDUP_REMOVED lines=15> */
[----:B------:R-:W-:Y:S01]  /*1a80*/  DFMA R26, |R12|, R26, UR36 ;  /* 0x000000240c1a7e2b */ /* 0x000fe2000800021a */
[----:B------:R-:W-:-:S07]  /*1a90*/  IMAD.WIDE R22, R0, 0x10, R36 ;  /* 0x0000001000167825 */ /* 0x000fce00078e0224 */
[----:B------:R-:W-:-:S06]  /*1aa0*/  DFMA R34, |R12|, R26, |R12| ;  /* 0x0000001a0c22722b */ /* 0x000fcc000000060c */
[----:B------:R-:W0:Y:S02]  /*1ab0*/  F2F.F32.F64 R0, -R34 ;  /* 0x8000002200007310 */ /* 0x000e240000301000 */
[----:B------:R-:W-:-:S14]  /*1ac0*/  DSETP.GEU.AND P0, PT, |R34|, UR38, PT ;  /* 0x0000002622007e2a */ /* 0x000fdc000bf0e200 */
[----:B0-----:R-:W-:-:S04]  /*1ad0*/  @!P0 FMUL R0, R0, 1.175494350822287508e-38 ;  /* 0x0080000000008820 */ /* 0x001fc80000400000 */
[----:B------:R-:W-:-:S06]  /*1ae0*/  FMUL.FTZ R0, R0, 1.4426950216293334961 ;  /* 0x3fb8aa3b00007820 */ /* 0x000fcc0000410000 */
[----:B------:R-:W0:Y:S01]  /*1af0*/  FRND R0, R0 ;  /* 0x0000000000007307 */ /* 0x000e220000201000 */
[----:B------:R-:W-:Y:S01]  /*1b00*/  DFMA R24, |R14|, R24, UR60 ;  /* 0x0000003c0e187e2b */ /* 0x000fe20008000218 */
[----:B------:R-:W-:-:S07]  /*1b10*/  FSEL R2, R28, RZ, !P3 ;  /* 0x000000ff1c027208 */ /* 0x000fce0005800000 */
[----:B------:R-:W-:Y:S01]  /*1b20*/  DFMA R24, |R14|, R24, -UR6 ;  /* 0x800000060e187e2b */ /* 0x000fe20008000218 */
[----:B0-----:R-:W-:-:S04]  /*1b30*/  FMUL.FTZ R7, R0, 1 ;  /* 0x3f80000000077820 */ /* 0x001fc80000410000 */
[----:B------:R-:W0:Y:S03]  /*1b40*/  F2F.F64.F32 R28, R7 ;  /* 0x00000007001c7310 */ /* 0x000e260000201800 */
[----:B------:R-:W-:Y:S02]  /*1b50*/  DFMA R24, |R14|, R24, -UR8 ;  /* 0x800000080e187e2b */ /* 0x000fe40008000218 */
[----:B------:R-:W-:-:S06]  /*1b60*/  DADD R30, |R12|, -R34 ;  /* 0x000000000c1e7229 */ /* 0x000fcc0000000a22 */
[----:B------:R-:W-:Y:S02]  /*1b70*/  DFMA R24, |R14|, R24, UR10 ;  /* 0x0000000a0e187e2b */ /* 0x000fe40008000218 */
[----:B0-----:R-:W-:Y:S02]  /*1b80*/  DFMA R28, -R28, UR40, -R34 ;  /* 0x000000281c1c7c2b */ /* 0x001fe40008000922 */
[----:B------:R-:W-:-:S04]  /*1b90*/  DFMA R30, |R12|, R26, R30 ;  /* 0x0000001a0c1e722b */ /* 0x000fc8000000021e */
[----:B------:R-:W-:Y:S02]  /*1ba0*/  DFMA R24, |R14|, R24, -UR12 ;  /* 0x8000000c0e187e2b */ /* 0x000fe40008000218 */
[----:B------:R-:W-:-:S06]  /*1bb0*/  DFMA R26, R28, UR42, R20 ;  /* 0x0000002a1c1a7c2b */ /* 0x000fcc0008000014 */
[----:B------:R-:W-:Y:S02]  /*1bc0*/  DFMA R24, |R14|, R24, UR14 ;  /* 0x0000000e0e187e2b */ /* 0x000fe40008000218 */
[----:B------:R-:W-:-:S06]  /*1bd0*/  DFMA R26, R28, R26, UR44 ;  /* 0x0000002c1c1a7e2b */ /* 0x000fcc000800001a */
[----:B------:R-:W-:Y:S02]  /*1be0*/  DFMA R24, |R14|, R24, UR16 ;  /* 0x000000100e187e2b */ /* 0x000fe40008000218 */
[----:B------:R-:W-:-:S06]  /*1bf0*/  DFMA R26, R28, R26, UR46 ;  /* 0x0000002e1c1a7e2b */ /* 0x000fcc000800001a */
[----:B------:R-:W-:Y:S02]  /*1c00*/  DFMA R24, |R14|, R24, -UR18 ;  /* 0x800000120e187e2b */ /* 0x000fe40008000218 */
[----:B------:R-:W-:-:S06]  /*1c10*/  DFMA R26, R28, R26, UR48 ;  /* 0x000000301c1a7e2b */ /* 0x000fcc000800001a */
[----:B------:R-:W-:Y:S02]  /*1c20*/  DFMA R24, |R14|, R24, UR20 ;  /* 0x000000140e187e2b */ /* 0x000fe40008000218 */
[----:B------:R-:W-:-:S06]  /*1c30*/  DFMA R26, R28, R26, UR50 ;  /* 0x000000321c1a7e2b */ /* 0x000fcc000800001a */
[----:B------:R-:W-:Y:S02]  /*1c40*/  DFMA R24, |R14|, R24, UR22 ;  /* 0x000000160e187e2b */ /* 0x000fe40008000218 */
[----:B------:R-:W-:-:S06]  /*1c50*/  DFMA R26, R28, R26, UR52 ;  /* 0x000000341c1a7e2b */ /* 0x000fcc000800001a */
[----:B------:R-:W-:Y:S02]  /*1c60*/  DFMA R24, |R14|, R24, -UR24 ;  /* 0x800000180e187e2b */ /* 0x000fe40008000218 */
[----:B------:R-:W-:-:S06]  /*1c70*/  DFMA R26, R28, R26, UR54 ;  /* 0x000000361c1a7e2b */ /* 0x000fcc000800001a */
[----:B------:R-:W-:Y:S02]  /*1c80*/  DFMA R24, |R14|, R24, UR26 ;  /* 0x0000001a0e187e2b */ /* 0x000fe40008000218 */
[----:B------:R-:W-:Y:S01]  /*1c90*/  DFMA R26, R28, R26, UR56 ;  /* 0x000000381c1a7e2b */ /* 0x000fe2000800001a */
[----:B------:R-:W0:Y:S05]  /*1ca0*/  MUFU.EX2 R0, R0 ;  /* 0x0000000000007308 */ /* 0x000e2a0000000800 */
[----:B------:R-:W-:Y:S02]  /*1cb0*/  DFMA R24, |R14|, R24, -UR28 ;  /* 0x8000001c0e187e2b */ /* 0x000fe40008000218 */
[----:B------:R-:W-:-:S06]  /*1cc0*/  DFMA R26, R28, R26, UR58 ;  /* 0x0000003a1c1a7e2b */ /* 0x000fcc000800001a */
[----:B------:R-:W-:Y:S02]  /*1cd0*/  DFMA R24, |R14|, R24, -UR30 ;  /* 0x8000001e0e187e2b */ /* 0x000fe40008000218 */
[----:B------:R-:W-:-:S06]  /*1ce0*/  DMUL R26, R28, R26 ;  /* 0x0000001a1c1a7228 */ /* 0x000fcc0000000000 */
[----:B------:R-:W-:Y:S02]  /*1cf0*/  DFMA R24, |R14|, R24, UR32 ;  /* 0x000000200e187e2b */ /* 0x000fe40008000218 */
[----:B------:R-:W-:Y:S01]  /*1d00*/  DFMA R26, R28, R26, -R30 ;  /* 0x0000001a1c1a722b */ /* 0x000fe2000000081e */
[----:B0-----:R-:W-:-:S05]  /*1d10*/  FMUL.FTZ R30, R0, 1 ;  /* 0x3f800000001e7820 */ /* 0x001fca0000410000 */
[C---:B------:R-:W-:Y:S01]  /*1d20*/  DFMA R24, |R14|.reuse, R24, UR34 ;  /* 0x000000220e187e2b */ /* 0x040fe20008000218 */
[----:B------:R-:W0:Y:S07]  /*1d30*/  F2F.F64.F32 R30, R30 ;  /* 0x0000001e001e7310 */ /* 0x000e2e0000201800 */
[----:B------:R-:W-:Y:S02]  /*1d40*/  DFMA R24, |R14|, R24, UR36 ;  /* 0x000000240e187e2b */ /* 0x000fe40008000218 */
[----:B------:R-:W-:-:S06]  /*1d50*/  DADD R28, R28, R26 ;  /* 0x000000001c1c7229 */ /* 0x000fcc000000001a */
[----:B------:R-:W-:Y:S02]  /*1d60*/  DFMA R36, |R14|, R24, |R14| ;  /* 0x000000180e24722b */ /* 0x000fe4000000060e */
[----:B0-----:R-:W-:-:S08]  /*1d70*/  DADD R26, -R30, 1 ;  /* 0x3ff000001e1a7429 */ /* 0x001fd00000000100 */
[----:B------:R-:W-:Y:S02]  /*1d80*/  DFMA R28, -R28, R30, R26 ;  /* 0x0000001e1c1c722b */ /* 0x000fe4000000011a */
[----:B------:R-:W-:Y:S02]  /*1d90*/  DADD R30, |R14|, -R36 ;  /* 0x000000000e1e7229 */ /* 0x000fe40000000a24 */
[----:B------:R-:W-:-:S06]  /*1da0*/  DSETP.GEU.AND P0, PT, |R36|, UR38, PT ;  /* 0x0000002624007e2a */ /* 0x000fcc000bf0e200 */
[----:B------:R-:W-:Y:S01]  /*1db0*/  DFMA R30, |R14|, R24, R30 ;  /* 0x000000180e1e722b */ /* 0x000fe2000000021e */
[----:B------:R-:W0:Y:S07]  /*1dc0*/  F2F.F32.F64 R24, -R36 ;  /* 0x8000002400187310 */ /* 0x000e2e0000301000 */
[----:B0-----:R-:W-:-:S04]  /*1dd0*/  @!P0 FMUL R24, R24, 1.175494350822287508e-38 ;  /* 0x0080000018188820 */ /* 0x001fc80000400000 */
[----:B------:R-:W-:-:S06]  /*1de0*/  FMUL.FTZ R35, R24, 1.4426950216293334961 ;  /* 0x3fb8aa3b18237820 */ /* 0x000fcc0000410000 */
[----:B------:R-:W0:Y:S02]  /*1df0*/  FRND R35, R35 ;  /* 0x0000002300237307 */ /* 0x000e240000201000 */
[----:B0-----:R-:W-:-:S06]  /*1e00*/  FMUL.FTZ R26, R35, 1 ;  /* 0x3f800000231a7820 */ /* 0x001fcc0000410000 */
[----:B------:R-:W0:Y:S02]  /*1e10*/  F2F.F64.F32 R26, R26 ;  /* 0x0000001a001a7310 */ /* 0x000e240000201800 */
[----:B0-----:R-:W-:-:S08]  /*1e20*/  DFMA R26, -R26, UR40, -R36 ;  /* 0x000000281a1a7c2b */ /* 0x001fd00008000924 */
        /* <DEDUP_REMOVED lines=8> */
[C---:B------:R-:W-:Y:S01]  /*1eb0*/  DFMA R24, R26.reuse, R24, UR58 ;  /* 0x0000003a1a187e2b */ /* 0x040fe20008000018 */
[----:B------:R-:W0:Y:S07]  /*1ec0*/  MUFU.EX2 R35, R35 ;  /* 0x0000002300237308 */ /* 0x000e2e0000000800 */
[----:B------:R-:W-:-:S08]  /*1ed0*/  DMUL R24, R26, R24 ;  /* 0x000000181a187228 */ /* 0x000fd00000000000 */
[----:B------:R-:W-:-:S08]  /*1ee0*/  DFMA R30, R26, R24, -R30 ;  /* 0x000000181a1e722b */ /* 0x000fd0000000081e */
[----:B------:R-:W-:Y:S01]  /*1ef0*/  DADD R30, R26, R30 ;  /* 0x000000001a1e7229 */ /* 0x000fe2000000001e */
[----:B0-----:R-:W-:-:S06]  /*1f00*/  FMUL.FTZ R26, R35, 1 ;  /* 0x3f800000231a7820 */ /* 0x001fcc0000410000 */
[----:B------:R-:W0:Y:S02]  /*1f10*/  F2F.F64.F32 R26, R26 ;  /* 0x0000001a001a7310 */ /* 0x000e240000201800 */
[----:B0-----:R-:W-:-:S08]  /*1f20*/  DADD R24, -R26, 1 ;  /* 0x3ff000001a187429 */ /* 0x001fd00000000100 */
[----:B------:R-:W-:Y:S02]  /*1f30*/  DFMA R30, -R30, R26, R24 ;  /* 0x0000001a1e1e722b */ /* 0x000fe40000000118 */
[----:B------:R0:W2:Y:S01]  /*1f40*/  LDG.E.128 R24, desc[UR4][R16.64+0x1800] ;  /* 0x0018000410187981 */ /* 0x0000a2000c1e1d00 */
[----:B------:R-:W-:Y:S01]  /*1f50*/  MOV R33, UR7 ;  /* 0x0000000700217c02 */ /* 0x000fe20008000f00 */
[----:B------:R-:W-:Y:S01]  /*1f60*/  UMOV UR7, 0x3cf0679a ;  /* 0x3cf0679a00077882 */ /* 0x000fe20000000000 */
[----:B------:R-:W-:Y:S01]  /*1f70*/  MOV R0, UR6 ;  /* 0x0000000600007c02 */ /* 0x000fe20008000f00 */
[----:B------:R-:W-:Y:S01]  /*1f80*/  UMOV UR6, 0xfba6f279 ;  /* 0xfba6f27900067882 */ /* 0x000fe20000000000 */
[----:B------:R-:W-:Y:S01]  /*1f90*/  MOV R7, UR61 ;  /* 0x0000003d00077c02 */ /* 0x000fe20008000f00 */
[----:B------:R-:W-:Y:S01]  /*1fa0*/  UMOV UR61, 0x3d8df9f9 ;  /* 0x3d8df9f9003d7882 */ /* 0x000fe20000000000 */
[----:B------:R-:W-:Y:S01]  /*1fb0*/  MOV R34, UR60 ;  /* 0x0000003c00227c02 */ /* 0x000fe20008000f00 */
[----:B------:R-:W-:Y:S01]  /*1fc0*/  UMOV UR60, 0xb976a9b2 ;  /* 0xb976a9b2003c7882 */ /* 0x000fe20000000000 */
[----:B0-----:R-:W-:Y:S01]  /*1fd0*/  IMAD.MOV.U32 R17, RZ, RZ, R3 ;  /* 0x000000ffff117224 */ /* 0x001fe200078e0003 */
[----:B------:R-:W-:Y:S01]  /*1fe0*/  MOV R16, R32 ;  /* 0x0000002000107202 */ /* 0x000fe20000000f00 */
[----:B--2---:R-:W-:-:S02]  /*1ff0*/  DFMA R36, |R24|, -UR6, R18 ;  /* 0x8000000618247c2b */ /* 0x004fc40008000212 */
[----:B------:R-:W-:-:S06]  /*2000*/  DFMA R18, |R26|, -UR6, R18 ;  /* 0x800000061a127c2b */ /* 0x000fcc0008000212 */
        /* <DEDUP_REMOVED lines=18> */
[----:B------:R-:W-:Y:S02]  /*2130*/  R2UR UR61, R7 ;  /* 0x00000000073d72ca */ /* 0x000fe400000e0000 */
[----:B------:R-:W-:Y:S02]  /*2140*/  R2UR UR60, R34 ;  /* 0x00000000223c72ca */ /* 0x000fe400000e0000 */
[----:B------:R-:W-:Y:S02]  /*2150*/  R2UR UR7, R33 ;  /* 0x00000000210772ca */ /* 0x000fe400000e0000 */
[----:B------:R-:W-:-:S09]  /*2160*/  R2UR UR6, R0 ;  /* 0x00000000000672ca */ /* 0x000fd200000e0000 */
        /* <DEDUP_REMOVED lines=15> */
[----:B------:R-:W-:Y:S02]  /*2260*/  DFMA R36, |R24|, R36, UR34 ;  /* 0x0000002218247e2b */ /* 0x000fe40008000224 */
[----:B------:R-:W-:-:S06]  /*2270*/  DFMA R34, |R26|, R18, UR60 ;  /* 0x0000003c1a227e2b */ /* 0x000fcc0008000212 */
[----:B------:R-:W-:Y:S01]  /*2280*/  DFMA R36, |R24|, R36, UR36 ;  /* 0x0000002418247e2b */ /* 0x000fe20008000224 */
[----:B------:R-:W-:-:S07]  /*2290*/  R2UR UR60, R6 ;  /* 0x00000000063c72ca */ /* 0x000fce00000e0000 */
[----:B------:R-:W-:-:S06]  /*22a0*/  DFMA R6, |R24|, R36, |R24| ;  /* 0x000000241806722b */ /* 0x000fcc0000000618 */
[----:B------:R-:W0:Y:S02]  /*22b0*/  F2F.F32.F64 R0, -R6 ;  /* 0x8000000600007310 */ /* 0x000e240000301000 */
[----:B------:R-:W-:Y:S01]  /*22c0*/  DSETP.GEU.AND P2, PT, |R6|, UR38, PT ;  /* 0x0000002606007e2a */ /* 0x000fe2000bf4e200 */
[----:B------:R-:W-:-:S13]  /*22d0*/  R2UR UR61, R4 ;  /* 0x00000000043d72ca */ /* 0x000fda00000e0000 */
[----:B0-----:R-:W-:-:S04]  /*22e0*/  @!P2 FMUL R0, R0, 1.175494350822287508e-38 ;  /* 0x008000000000a820 */ /* 0x001fc80000400000 */
[----:B------:R-:W-:Y:S01]  /*22f0*/  FMUL.FTZ R0, R0, 1.4426950216293334961 ;  /* 0x3fb8aa3b00007820 */ /* 0x000fe20000410000 */
[----:B------:R-:W-:-:S05]  /*2300*/  DSETP.GE.AND P1, PT, |R12|, UR60, PT ;  /* 0x0000003c0c007e2a */ /* 0x000fca000bf26200 */
[----:B------:R-:W0:Y:S01]  /*2310*/  FRND R0, R0 ;  /* 0x0000000000007307 */ /* 0x000e220000201000 */
[----:B------:R-:W-:Y:S01]  /*2320*/  DSETP.GE.AND P0, PT, |R14|, UR60, PT ;  /* 0x0000003c0e007e2a */ /* 0x000fe2000bf06200 */
[----:B------:R-:W-:-:S04]  /*2330*/  FSEL R3, R29, 1.875, !P1 ;  /* 0x3ff000001d037808 */ /* 0x000fc80004800000 */
[----:B------:R-:W-:Y:S02]  /*2340*/  LOP3.LUT R13, R3, 0x80000000, R13, 0xb8, !PT ;  /* 0x80000000030d7812 */ /* 0x000fe400078eb80d */
[----:B------:R-:W-:Y:S01]  /*2350*/  FSEL R3, R31, 1.875, !P0 ;  /* 0x3ff000001f037808 */ /* 0x000fe20004000000 */
[----:B------:R-:W-:Y:S02]  /*2360*/  IMAD.MOV.U32 R18, RZ, RZ, R10 ;  /* 0x000000ffff127224 */ /* 0x000fe400078e000a */
[----:B------:R-:W-:Y:S01]  /*2370*/  IMAD.MOV.U32 R19, RZ, RZ, R5 ;  /* 0x000000ffff137224 */ /* 0x000fe200078e0005 */
[----:B------:R-:W-:Y:S01]  /*2380*/  LOP3.LUT R15, R3, 0x80000000, R15, 0xb8, !PT ;  /* 0x80000000030f7812 */ /* 0x000fe200078eb80f */
[----:B0-----:R-:W-:-:S03]  /*2390*/  FMUL.FTZ R3, R0, 1 ;  /* 0x3f80000000037820 */ /* 0x001fc60000410000 */
[----:B------:R0:W-:Y:S01]  /*23a0*/  STG.E.128 desc[UR4][R22.64], R16 ;  /* 0x0000001016007986 */ /* 0x0001e2000c101d04 */
[----:B------:R-:W-:-:S08]  /*23b0*/  DFMA R34, |R26|, R34, -UR6 ;  /* 0x800000061a227e2b */ /* 0x000fd00008000222 */
[C---:B------:R-:W-:Y:S01]  /*23c0*/  DFMA R34, |R26|.reuse, R34, -UR8 ;  /* 0x800000081a227e2b */ /* 0x040fe20008000222 */
[----:B0-----:R-:W0:Y:S07]  /*23d0*/  F2F.F64.F32 R16, R3 ;  /* 0x0000000300107310 */ /* 0x001e2e0000201800 */
[----:B------:R-:W-:Y:S02]  /*23e0*/  DFMA R34, |R26|, R34, UR10 ;  /* 0x0000000a1a227e2b */ /* 0x000fe40008000222 */
[----:B------:R-:W-:-:S02]  /*23f0*/  DADD R4, |R24|, -R6 ;  /* 0x0000000018047229 */ /* 0x000fc40000000a06 */
[----:B0-----:R-:W-:-:S04]  /*2400*/  DFMA R16, -R16, UR40, -R6 ;  /* 0x0000002810107c2b */ /* 0x001fc80008000906 */
[----:B------:R-:W-:-:S04]  /*2410*/  DFMA R34, |R26|, R34, -UR12 ;  /* 0x8000000c1a227e2b */ /* 0x000fc80008000222 */
[----:B------:R-:W-:-:S04]  /*2420*/  DFMA R6, R16, UR42, R20 ;  /* 0x0000002a10067c2b */ /* 0x000fc80008000014 */
[----:B------:R-:W-:-:S04]  /*2430*/  DFMA R34, |R26|, R34, UR14 ;  /* 0x0000000e1a227e2b */ /* 0x000fc80008000222 */
[----:B------:R-:W-:-:S04]  /*2440*/  DFMA R6, R16, R6, UR44 ;  /* 0x0000002c10067e2b */ /* 0x000fc80008000006 */
[----:B------:R-:W-:-:S04]  /*2450*/  DFMA R34, |R26|, R34, UR16 ;  /* 0x000000101a227e2b */ /* 0x000fc80008000222 */
[----:B------:R-:W-:-:S04]  /*2460*/  DFMA R6, R16, R6, UR46 ;  /* 0x0000002e10067e2b */ /* 0x000fc80008000006 */
[----:B------:R-:W-:-:S04]  /*2470*/  DFMA R34, |R26|, R34, -UR18 ;  /* 0x800000121a227e2b */ /* 0x000fc80008000222 */
[----:B------:R-:W-:-:S04]  /*2480*/  DFMA R6, R16, R6, UR48 ;  /* 0x0000003010067e2b */ /* 0x000fc80008000006 */
[----:B------:R-:W-:-:S04]  /*2490*/  DFMA R34, |R26|, R34, UR20 ;  /* 0x000000141a227e2b */ /* 0x000fc80008000222 */
[----:B------:R-:W-:-:S04]  /*24a0*/  DFMA R6, R16, R6, UR50 ;  /* 0x0000003210067e2b */ /* 0x000fc80008000006 */
[----:B------:R-:W-:-:S04]  /*24b0*/  DFMA R34, |R26|, R34, UR22 ;  /* 0x000000161a227e2b */ /* 0x000fc80008000222 */
[----:B------:R-:W-:-:S04]  /*24c0*/  DFMA R6, R16, R6, UR52 ;  /* 0x0000003410067e2b */ /* 0x000fc80008000006 */
[----:B------:R-:W-:-:S04]  /*24d0*/  DFMA R34, |R26|, R34, -UR24 ;  /* 0x800000181a227e2b */ /* 0x000fc80008000222 */
[C---:B------:R-:W-:Y:S01]  /*24e0*/  DFMA R6, R16.reuse, R6, UR54 ;  /* 0x0000003610067e2b */ /* 0x040fe20008000006 */
[----:B------:R-:W0:Y:S07]  /*24f0*/  MUFU.EX2 R0, R0 ;  /* 0x0000000000007308 */ /* 0x000e2e0000000800 */
[----:B------:R-:W-:Y:S02]  /*2500*/  DFMA R18, R16, R6, UR56 ;  /* 0x0000003810127e2b */ /* 0x000fe40008000006 */
[----:B------:R-:W-:Y:S01]  /*2510*/  DFMA R6, |R26|, R34, UR26 ;  /* 0x0000001a1a067e2b */ /* 0x000fe20008000222 */
[----:B------:R-:W-:-:S05]  /*2520*/  FSEL R12, R28, RZ, !P1 ;  /* 0x000000ff1c0c7208 */ /* 0x000fca0004800000 */
[----:B------:R-:W-:Y:S02]  /*2530*/  DFMA R18, R16, R18, UR58 ;  /* 0x0000003a10127e2b */ /* 0x000fe40008000012 */
[----:B------:R-:W-:Y:S02]  /*2540*/  DFMA R28, |R26|, R6, -UR28 ;  /* 0x8000001c1a1c7e2b */ /* 0x000fe40008000206 */
[----:B------:R-:W-:-:S04]  /*2550*/  DFMA R4, |R24|, R36, R4 ;  /* 0x000000241804722b */ /* 0x000fc80000000204 */
[----:B------:R-:W-:Y:S02]  /*2560*/  DMUL R6, R16, R18 ;  /* 0x0000001210067228 */ /* 0x000fe40000000000 */
[----:B------:R-:W-:Y:S01]  /*2570*/  DFMA R18, |R26|, R28, -UR30 ;  /* 0x8000001e1a127e2b */ /* 0x000fe2000800021c */
[----:B0-----:R-:W-:-:S05]  /*2580*/  FMUL.FTZ R3, R0, 1 ;  /* 0x3f80000000037820 */ /* 0x001fca0000410000 */
[----:B------:R-:W-:Y:S02]  /*2590*/  DFMA R6, R16, R6, -R4 ;  /* 0x000000061006722b */ /* 0x000fe40000000804 */
[C---:B------:R-:W-:Y:S01]  /*25a0*/  DFMA R18, |R26|.reuse, R18, UR32 ;  /* 0x000000201a127e2b */ /* 0x040fe20008000212 */
[----:B------:R-:W0:Y:S07]  /*25b0*/  F2F.F64.F32 R4, R3 ;  /* 0x0000000300047310 */ /* 0x000e2e0000201800 */
[----:B------:R-:W-:-:S02]  /*25c0*/  DFMA R28, |R26|, R18, UR34 ;  /* 0x000000221a1c7e2b */ /* 0x000fc40008000212 */
[----:B------:R-:W-:Y:S02]  /*25d0*/  DADD R16, R16, R6 ;  /* 0x0000000010107229 */ /* 0x000fe40000000006 */
[----:B0-----:R-:W-:-:S04]  /*25e0*/  DADD R18, -R4, 1 ;  /* 0x3ff0000004127429 */ /* 0x001fc80000000100 */
[----:B------:R-:W-:-:S04]  /*25f0*/  DFMA R6, |R26|, R28, UR36 ;  /* 0x000000241a067e2b */ /* 0x000fc8000800021c */
[----:B------:R-:W-:-:S04]  /*2600*/  DFMA R4, -R16, R4, R18 ;  /* 0x000000041004722b */ /* 0x000fc80000000112 */
[----:B------:R-:W-:-:S06]  /*2610*/  DFMA R16, |R26|, R6, |R26| ;  /* 0x000000061a10722b */ /* 0x000fcc000000061a */
[----:B------:R-:W0:Y:S02]  /*2620*/  F2F.F32.F64 R0, -R16 ;  /* 0x8000001000007310 */ /* 0x000e240000301000 */
[----:B------:R-:W-:-:S14]  /*2630*/  DSETP.GEU.AND P1, PT, |R16|, UR38, PT ;  /* 0x0000002610007e2a */ /* 0x000fdc000bf2e200 */
[----:B0-----:R-:W-:-:S04]  /*2640*/  @!P1 FMUL R0, R0, 1.175494350822287508e-38 ;  /* 0x0080000000009820 */ /* 0x001fc80000400000 */
[----:B------:R-:W-:-:S06]  /*2650*/  FMUL.FTZ R0, R0, 1.4426950216293334961 ;  /* 0x3fb8aa3b00007820 */ /* 0x000fcc0000410000 */
[----:B------:R-:W0:Y:S01]  /*2660*/  FRND R0, R0 ;  /* 0x0000000000007307 */ /* 0x000e220000201000 */
[----:B------:R-:W-:-:S08]  /*2670*/  DADD R18, |R26|, -R16 ;  /* 0x000000001a127229 */ /* 0x000fd00000000a10 */
[----:B------:R-:W-:Y:S01]  /*2680*/  DFMA R6, |R26|, R6, R18 ;  /* 0x000000061a06722b */ /* 0x000fe20000000212 */
[----:B0-----:R-:W-:-:S04]  /*2690*/  FMUL.FTZ R3, R0, 1 ;  /* 0x3f80000000037820 */ /* 0x001fc80000410000 */
[----:B------:R-:W0:Y:S02]  /*26a0*/  F2F.F64.F32 R18, R3 ;  /* 0x0000000300127310 */ /* 0x000e240000201800 */
[----:B0-----:R-:W-:-:S08]  /*26b0*/  DFMA R18, -R18, UR40, -R16 ;  /* 0x0000002812127c2b */ /* 0x001fd00008000910 */
[----:B------:R-:W-:-:S08]  /*26c0*/  DFMA R20, R18, UR42, R20 ;  /* 0x0000002a12147c2b */ /* 0x000fd00008000014 */
[----:B------:R-:W-:-:S08]  /*26d0*/  DFMA R20, R18, R20, UR44 ;  /* 0x0000002c12147e2b */ /* 0x000fd00008000014 */
[----:B------:R-:W-:-:S08]  /*26e0*/  DFMA R20, R18, R20, UR46 ;  /* 0x0000002e12147e2b */ /* 0x000fd00008000014 */
[----:B------:R-:W-:-:S08]  /*26f0*/  DFMA R20, R18, R20, UR48 ;  /* 0x0000003012147e2b */ /* 0x000fd00008000014 */
[----:B------:R-:W-:-:S08]  /*2700*/  DFMA R20, R18, R20, UR50 ;  /* 0x0000003212147e2b */ /* 0x000fd00008000014 */
[C---:B------:R-:W-:Y:S01]  /*2710*/  DFMA R20, R18.reuse, R20, UR52 ;  /* 0x0000003412147e2b */ /* 0x040fe20008000014 */
[----:B------:R-:W0:Y:S07]  /*2720*/  MUFU.EX2 R0, R0 ;  /* 0x0000000000007308 */ /* 0x000e2e0000000800 */
[----:B------:R-:W-:-:S08]  /*2730*/  DFMA R20, R18, R20, UR54 ;  /* 0x0000003612147e2b */ /* 0x000fd00008000014 */
[----:B------:R-:W-:Y:S01]  /*2740*/  DFMA R20, R18, R20, UR56 ;  /* 0x0000003812147e2b */ /* 0x000fe20008000014 */
[----:B0-----:R-:W-:-:S07]  /*2750*/  FMUL.FTZ R16, R0, 1 ;  /* 0x3f80000000107820 */ /* 0x001fce0000410000 */
[C---:B------:R-:W-:Y:S01]  /*2760*/  DFMA R20, R18.reuse, R20, UR58 ;  /* 0x0000003a12147e2b */ /* 0x040fe20008000014 */
[----:B------:R-:W0:Y:S07]  /*2770*/  F2F.F64.F32 R16, R16 ;  /* 0x0000001000107310 */ /* 0x000e2e0000201800 */
[----:B------:R-:W-:-:S08]  /*2780*/  DMUL R20, R18, R20 ;  /* 0x0000001412147228 */ /* 0x000fd00000000000 */
[----:B------:R-:W-:-:S08]  /*2790*/  DFMA R6, R18, R20, -R6 ;  /* 0x000000141206722b */ /* 0x000fd00000000806 */
[----:B------:R-:W-:Y:S02]  /*27a0*/  DADD R6, R18, R6 ;  /* 0x0000000012067229 */ /* 0x000fe40000000006 */
[----:B0-----:R-:W-:Y:S02]  /*27b0*/  DADD R18, -R16, 1 ;  /* 0x3ff0000010127429 */ /* 0x001fe40000000100 */
[----:B------:R-:W-:Y:S02]  /*27c0*/  DSETP.GE.AND P1, PT, |R24|, UR60, PT ;  /* 0x0000003c18007e2a */ /* 0x000fe4000bf26200 */
[----:B------:R-:W-:-:S04]  /*27d0*/  DSETP.GE.AND P2, PT, |R26|, UR60, PT ;  /* 0x0000003c1a007e2a */ /* 0x000fc8000bf46200 */
[----:B------:R-:W-:Y:S01]  /*27e0*/  DFMA R6, -R6, R16, R18 ;  /* 0x000000100606722b */ /* 0x000fe20000000112 */
[----:B------:R-:W-:Y:S01]  /*27f0*/  FSEL R5, R5, 1.875, !P1 ;  /* 0x3ff0000005057808 */ /* 0x000fe20004800000 */
[----:B------:R-:W-:Y:S01]  /*2800*/  IMAD.MOV.U32 R10, RZ, RZ, R2 ;  /* 0x000000ffff0a7224 */ /* 0x000fe200078e0002 */
[----:B------:R-:W-:Y:S02]  /*2810*/  FSEL R14, R30, RZ, !P0 ;  /* 0x000000ff1e0e7208 */ /* 0x000fe40004000000 */
[----:B------:R-:W-:-:S05]  /*2820*/  FSEL R4, R4, RZ, !P1 ;  /* 0x000000ff04047208 */ /* 0x000fca0004800000 */
[----:B------:R-:W-:Y:S02]  /*2830*/  FSEL R7, R7, 1.875, !P2 ;  /* 0x3ff0000007077808 */ /* 0x000fe40005000000 */
[----:B------:R-:W-:Y:S02]  /*2840*/  FSEL R6, R6, RZ, !P2 ;  /* 0x000000ff06067208 */ /* 0x000fe40005000000 */
[----:B------:R-:W-:Y:S02]  /*2850*/  LOP3.LUT R5, R5, 0x80000000, R25, 0xb8, !PT ;  /* 0x8000000005057812 */ /* 0x000fe400078eb819 */
[----:B------:R-:W-:Y:S01]  /*2860*/  LOP3.LUT R7, R7, 0x80000000, R27, 0xb8, !PT ;  /* 0x8000000007077812 */ /* 0x000fe200078eb81b */
[----:B------:R-:W-:Y:S04]  /*2870*/  STG.E.128 desc[UR4][R22.64+0x800], R8 ;  /* 0x0008000816007986 */ /* 0x000fe8000c101d04 */
[----:B------:R-:W-:Y:S04]  /*2880*/  STG.E.128 desc[UR4][R22.64+0x1000], R12 ;  /* 0x0010000c16007986 */ /* 0x000fe8000c101d04 */
[----:B------:R-:W-:Y:S01]  /*2890*/  STG.E.128 desc[UR4][R22.64+0x1800], R4 ;  /* 0x0018000416007986 */ /* 0x000fe2000c101d04 */
[----:B------:R-:W-:Y:S05]  /*28a0*/  EXIT ;  /* 0x000000000000794d */ /* 0x000fea0003800000 */
.L_x_2512:
[----:B------:R-:W0:Y:S01]  /*28b0*/  S2R R3, SR_TID.X ;  /* 0x0000000000037919 */ /* 0x000e220000002100 */
[----:B------:R-:W-:Y:S02]  /*28c0*/  CS2R R18, SRZ ;  /* 0x0000000000127805 */ /* 0x000fe4000001ff00 */
[----:B0-----:R-:W-:Y:S01]  /*28d0*/  ISETP.GE.AND P0, PT, R3, R0, PT ;  /* 0x000000000300720c */ /* 0x001fe20003f06270 */
[----:B------:R-:W-:-:S12]  /*28e0*/  IMAD.MOV.U32 R5, RZ, RZ, R3 ;  /* 0x000000ffff057224 */ /* 0x000fd800078e0003 */
[----:B------:R-:W-:-:S04]  /*28f0*/  @!P0 IADD3 R5, R3, 0x80, RZ ;  /* 0x0000008003058810 */ /* 0x000fc80007ffe0ff */
[----:B------:R-:W-:-:S13]  /*2900*/  ISETP.GE.AND P1, PT, R5, R0, PT ;  /* 0x000000000500720c */ /* 0x000fda0003f26270 */
[----:B------:R-:W-:Y:S01]  /*2910*/  @!P1 IMAD.IADD R11, R2, 0x1, R5 ;  /* 0x00000001020b9824 */ /* 0x000fe200078e0205 */
[----:B------:R-:W0:Y:S01]  /*2920*/  @!P1 LDC.64 R6, c[0x0][0x220] ;  /* 0x00008800ff069b82 */ /* 0x000e220000000a00 */
[----:B------:R-:W-:-:S05]  /*2930*/  @!P1 VIADD R5, R5, 0x80 ;  /* 0x0000008005059836 */ /* 0x000fca0000000000 */
[----:B------:R-:W-:-:S13]  /*2940*/  ISETP.GE.AND P2, PT, R5, R0, PT ;  /* 0x000000000500720c */ /* 0x000fda0003f46270 */
[----:B------:R-:W1:Y:S01]  /*2950*/  @!P2 LDC.64 R8, c[0x0][0x220] ;  /* 0x00008800ff08ab82 */ /* 0x000e620000000a00 */
[----:B0-----:R-:W-:-:S04]  /*2960*/  @!P1 IMAD.WIDE.U32 R6, R11, 0x8, R6 ;  /* 0x000000080b069825 */ /* 0x001fc800078e0006 */
[----:B------:R-:W-:Y:S01]  /*2970*/  @!P2 IMAD.IADD R11, R2, 0x1, R5 ;  /* 0x00000001020ba824 */ /* 0x000fe200078e0205 */
[----:B------:R0:W5:Y:S01]  /*2980*/  @!P1 LDG.E.64 R18, desc[UR4][R6.64] ;  /* 0x0000000406129981 */ /* 0x000162000c1e1b00 */
[----:B------:R-:W-:Y:S01]  /*2990*/  @!P2 VIADD R5, R5, 0x80 ;  /* 0x000000800505a836 */ /* 0x000fe20000000000 */
[----:B------:R-:W-:-:S04]  /*29a0*/  CS2R R14, SRZ ;  /* 0x00000000000e7805 */ /* 0x000fc8000001ff00 */
[----:B------:R-:W-:Y:S01]  /*29b0*/  ISETP.GE.AND P1, PT, R5, R0, PT ;  /* 0x000000000500720c */ /* 0x000fe20003f26270 */
[----:B-1----:R-:W-:-:S12]  /*29c0*/  @!P2 IMAD.WIDE.U32 R8, R11, 0x8, R8 ;  /* 0x000000080b08a825 */ /* 0x002fd800078e0008 */
[----:B------:R-:W1:Y:S01]  /*29d0*/  @!P1 LDC.64 R10, c[0x0][0x220] ;  /* 0x00008800ff0a9b82 */ /* 0x000e620000000a00 */
[----:B------:R-:W-:Y:S02]  /*29e0*/  @!P1 IADD3 R17, R2, R5, RZ ;  /* 0x0000000502119210 */ /* 0x000fe40007ffe0ff */
[----:B------:R-:W-:Y:S01]  /*29f0*/  CS2R R12, SRZ ;  /* 0x00000000000c7805 */ /* 0x000fe2000001ff00 */
[----:B------:R-:W-:Y:S01]  /*2a00*/  @!P1 VIADD R5, R5, 0x80 ;  /* 0x0000008005059836 */ /* 0x000fe20000000000 */
[----:B------:R2:W5:Y:S01]  /*2a10*/  @!P2 LDG.E.64 R14, desc[UR4][R8.64] ;  /* 0x00000004080ea981 */ /* 0x000562000c1e1b00 */
[----:B-1----:R-:W-:-:S05]  /*2a20*/  @!P1 IMAD.WIDE.U32 R16, R17, 0x8, R10 ;  /* 0x0000000811109825 */ /* 0x002fca00078e000a */
[----:B------:R1:W5:Y:S01]  /*2a30*/  @!P1 LDG.E.64 R12, desc[UR4][R16.64] ;  /* 0x00000004100c9981 */ /* 0x000362000c1e1b00 */
[----:B------:R-:W-:-:S13]  /*2a40*/  ISETP.GE.AND P1, PT, R5, R0, PT ;  /* 0x000000000500720c */ /* 0x000fda0003f26270 */
[----:B0-----:R-:W0:Y:S01]  /*2a50*/  @!P1 LDC.64 R6, c[0x0][0x220] ;  /* 0x00008800ff069b82 */ /* 0x001e220000000a00 */
[----:B------:R-:W-:Y:S02]  /*2a60*/  @!P1 IMAD.IADD R11, R2, 0x1, R5 ;  /* 0x00000001020b9824 */ /* 0x000fe400078e0205 */
[----:B------:R-:W-:Y:S02]  /*2a70*/  @!P1 VIADD R5, R5, 0x80 ;  /* 0x0000008005059836 */ /* 0x000fe40000000000 */
[----:B0-----:R-:W-:Y:S01]  /*2a80*/  @!P1 IMAD.WIDE.U32 R6, R11, 0x8, R6 ;  /* 0x000000080b069825 */ /* 0x001fe200078e0006 */
[----:B------:R-:W-:-:S06]  /*2a90*/  CS2R R10, SRZ ;  /* 0x00000000000a7805 */ /* 0x000fcc000001ff00 */
[----:B------:R0:W5:Y:S01]  /*2aa0*/  @!P1 LDG.E.64 R10, desc[UR4][R6.64] ;  /* 0x00000004060a9981 */ /* 0x000162000c1e1b00 */
[----:B------:R-:W-:-:S13]  /*2ab0*/  ISETP.GE.AND P1, PT, R5, R0, PT ;  /* 0x000000000500720c */ /* 0x000fda0003f26270 */
[----:B--2---:R-:W1:Y:S01]  /*2ac0*/  @!P1 LDC.64 R8, c[0x0][0x220] ;  /* 0x00008800ff089b82 */ /* 0x004e620000000a00 */
[----:B------:R-:W-:Y:S01]  /*2ad0*/  @!P1 IMAD.IADD R21, R2, 0x1, R5 ;  /* 0x0000000102159824 */ /* 0x000fe200078e0205 */
[----:B------:R-:W-:-:S03]  /*2ae0*/  @!P1 IADD3 R5, R5, 0x80, RZ ;  /* 0x0000008005059810 */ /* 0x000fc60007ffe0ff */
[----:B-1----:R-:W-:Y:S01]  /*2af0*/  @!P1 IMAD.WIDE.U32 R16, R21, 0x8, R8 ;  /* 0x0000000815109825 */ /* 0x002fe200078e0008 */
[----:B------:R-:W-:Y:S02]  /*2b00*/  CS2R R8, SRZ ;  /* 0x0000000000087805 */ /* 0x000fe4000001ff00 */
[----:B------:R-:W1:Y:S04]  /*2b10*/  @!P0 LDC.64 R20, c[0x0][0x220] ;  /* 0x00008800ff148b82 */ /* 0x000e680000000a00 */
        /* <DEDUP_REMOVED lines=9> */
[----:B------:R-:W3:Y:S01]  /*2bb0*/  @!P1 LDC.64 R22, c[0x0][0x220] ;  /* 0x00008800ff169b82 */ /* 0x000ee20000000a00 */
[C---:B------:R-:W-:Y:S02]  /*2bc0*/  @!P1 IMAD.IADD R5, R2.reuse, 0x1, R5 ;  /* 0x0000000102059824 */ /* 0x040fe400078e0205 */
[----:B--2---:R-:W-:-:S04]  /*2bd0*/  @!P0 IMAD.IADD R17, R2, 0x1, R3 ;  /* 0x0000000102118824 */ /* 0x004fc800078e0203 */
[----:B-1----:R-:W-:Y:S01]  /*2be0*/  @!P0 IMAD.WIDE.U32 R20, R17, 0x8, R20 ;  /* 0x0000000811148825 */ /* 0x002fe200078e0014 */
[----:B------:R-:W-:-:S06]  /*2bf0*/  CS2R R16, SRZ ;  /* 0x0000000000107805 */ /* 0x000fcc000001ff00 */
[----:B------:R0:W5:Y:S01]  /*2c00*/  @!P0 LDG.E.64 R16, desc[UR4][R20.64] ;  /* 0x0000000414108981 */ /* 0x000162000c1e1b00 */
[----:B---3--:R-:W-:Y:S01]  /*2c10*/  @!P1 IMAD.WIDE.U32 R22, R5, 0x8, R22 ;  /* 0x0000000805169825 */ /* 0x008fe200078e0016 */
[----:B------:R-:W-:-:S06]  /*2c20*/  CS2R R4, SRZ ;  /* 0x0000000000047805 */ /* 0x000fcc000001ff00 */
[----:B------:R0:W5:Y:S01]  /*2c30*/  @!P1 LDG.E.64 R4, desc[UR4][R22.64] ;  /* 0x0000000416049981 */ /* 0x000162000c1e1b00 */
[----:B------:R-:W-:Y:S04]  /*2c40*/  BSSY B0, `(.L_x_2513) ;  /* 0x0000083000007945 */ /* 0x000fe80003800000 */
[----:B------:R-:W-:Y:S05]  /*2c50*/  @P0 BRA `(.L_x_2514) ;  /* 0x0000000800040947 */ /* 0x000fea0003800000 */
[----:B0-----:R-:W-:Y:S01]  /*2c60*/  HFMA2.MMA R20, -RZ, RZ, -232.75, -52192 ;  /* 0xdb46fa5fff147435 */ /* 0x001fe200000001ff */
[----:B------:R-:W-:Y:S01]  /*2c70*/  IMAD.MOV.U32 R21, RZ, RZ, 0x3d47088f ;  /* 0x3d47088fff157424 */ /* 0x000fe200078e00ff */
[----:B------:R-:W-:Y:S01]  /*2c80*/  UMOV UR6, 0xfba6f279 ;  /* 0xfba6f27900067882 */ /* 0x000fe20000000000 */
[----:B------:R-:W-:Y:S01]  /*2c90*/  UMOV UR7, 0x3cf0679a ;  /* 0x3cf0679a00077882 */ /* 0x000fe20000000000 */
[----:B------:R-:W-:Y:S01]  /*2ca0*/  UMOV UR8, 0xb976a9b2 ;  /* 0xb976a9b200087882 */ /* 0x000fe20000000000 */
[----:B------:R-:W-:Y:S01]  /*2cb0*/  UMOV UR9, 0x3d8df9f9 ;  /* 0x3d8df9f900097882 */ /* 0x000fe20000000000 */
[----:B------:R-:W-:Y:S01]  /*2cc0*/  UMOV UR10, 0x590cc332 ;  /* 0x590cc332000a7882 */ /* 0x000fe20000000000 */
[----:B------:R-:W-:Y:S01]  /*2cd0*/  UMOV UR11, 0x3dc7f1f5 ;  /* 0x3dc7f1f5000b7882 */ /* 0x000fe20000000000 */
[----:B-----5:R-:W-:Y:S01]  /*2ce0*/  DFMA R20, |R16|, -UR6, R20 ;  /* 0x8000000610147c2b */ /* 0x020fe20008000214 */
[----:B------:R-:W-:Y:S01]  /*2cf0*/  UMOV UR12, 0xcd2d56c4 ;  /* 0xcd2d56c4000c7882 */ /* 0x000fe20000000000 */
[----:B------:R-:W-:Y:S01]  /*2d00*/  UMOV UR13, 0x3dfa28a3 ;  /* 0x3dfa28a3000d7882 */ /* 0x000fe20000000000 */
[----:B------:R-:W-:Y:S01]  /*2d10*/  UMOV UR14, 0x67835925 ;  /* 0x67835925000e7882 */ /* 0x000fe20000000000 */
[----:B------:R-:W-:Y:S01]  /*2d20*/  UMOV UR15, 0x3e2485ee ;  /* 0x3e2485ee000f7882 */ /* 0x000fe20000000000 */
[----:B------:R-:W-:Y:S01]  /*2d30*/  UMOV UR16, 0x5919f583 ;  /* 0x5919f58300107882 */ /* 0x000fe20000000000 */
[----:B------:R-:W-:Y:S01]  /*2d40*/  UMOV UR17, 0x3e476db4 ;  /* 0x3e476db400117882 */ /* 0x000fe20000000000 */
[----:B------:R-:W-:Y:S01]  /*2d50*/  UMOV UR18, 0xd98c8d71 ;  /* 0xd98c8d7100127882 */ /* 0x000fe20000000000 */
[-C--:B------:R-:W-:Y:S01]  /*2d60*/  DFMA R20, R20, |R16|.reuse, -UR8 ;  /* 0x8000000814147e2b */ /* 0x080fe20008000410 */
[----:B------:R-:W-:Y:S01]  /*2d70*/  UMOV UR19, 0x3e62d698 ;  /* 0x3e62d69800137882 */ /* 0x000fe20000000000 */
[----:B------:R-:W-:Y:S01]  /*2d80*/  UMOV UR20, 0x7155d5c6 ;  /* 0x7155d5c600147882 */ /* 0x000fe20000000000 */
[----:B------:R-:W-:Y:S01]  /*2d90*/  UMOV UR21, 0x3e720a2c ;  /* 0x3e720a2c00157882 */ /* 0x000fe20000000000 */
[----:B------:R-:W-:Y:S01]  /*2da0*/  UMOV UR22, 0x37ca1397 ;  /* 0x37ca139700167882 */ /* 0x000fe20000000000 */
[----:B------:R-:W-:Y:S01]  /*2db0*/  UMOV UR23, 0x3e41d29b ;  /* 0x3e41d29b00177882 */ /* 0x000fe20000000000 */
[----:B------:R-:W-:Y:S01]  /*2dc0*/  UMOV UR24, 0xc0f67a49 ;  /* 0xc0f67a4900187882 */ /* 0x000fe20000000000 */
[----:B------:R-:W-:Y:S01]  /*2dd0*/  UMOV UR25, 0x3ea2ef6c ;  /* 0x3ea2ef6c00197882 */ /* 0x000fe20000000000 */
[-C--:B------:R-:W-:Y:S01]  /*2de0*/  DFMA R20, R20, |R16|.reuse, UR10 ;  /* 0x0000000a14147e2b */ /* 0x080fe20008000410 */
        /* <DEDUP_REMOVED lines=47> */
[----:B------:R-:W-:Y:S01]  /*30e0*/  DFMA R20, R20, |R16|, -UR22 ;  /* 0x8000001614147e2b */ /* 0x000fe20008000410 */
[----:B------:R-:W-:Y:S01]  /*30f0*/  UMOV UR22, 0x5 ;  /* 0x0000000500167882 */ /* 0x000fe20000000000 */
[----:B------:R-:W-:-:S06]  /*3100*/  UMOV UR23, 0x3fe00000 ;  /* 0x3fe0000000177882 */ /* 0x000fcc0000000000 */
[----:B------:R-:W-:-:S08]  /*3110*/  DFMA R20, R20, |R16|, UR24 ;  /* 0x0000001814147e2b */ /* 0x000fd00008000410 */
[----:B------:R-:W-:-:S08]  /*3120*/  DFMA R20, R20, |R16|, -UR26 ;  /* 0x8000001a14147e2b */ /* 0x000fd00008000410 */
[----:B------:R-:W-:-:S08]  /*3130*/  DFMA R20, R20, |R16|, UR28 ;  /* 0x0000001c14147e2b */ /* 0x000fd00008000410 */
[----:B------:R-:W-:-:S08]  /*3140*/  DFMA R20, R20, |R16|, UR30 ;  /* 0x0000001e14147e2b */ /* 0x000fd00008000410 */
[----:B------:R-:W-:-:S08]  /*3150*/  DFMA R20, R20, |R16|, -UR32 ;  /* 0x8000002014147e2b */ /* 0x000fd00008000410 */
[----:B------:R-:W-:-:S08]  /*3160*/  DFMA R20, R20, |R16|, UR34 ;  /* 0x0000002214147e2b */ /* 0x000fd00008000410 */
[----:B------:R-:W-:-:S08]  /*3170*/  DFMA R20, R20, |R16|, UR36 ;  /* 0x0000002414147e2b */ /* 0x000fd00008000410 */
[----:B------:R-:W-:-:S08]  /*3180*/  DFMA R20, R20, |R16|, -UR38 ;  /* 0x8000002614147e2b */ /* 0x000fd00008000410 */
[----:B------:R-:W-:-:S08]  /*3190*/  DFMA R20, R20, |R16|, UR40 ;  /* 0x0000002814147e2b */ /* 0x000fd00008000410 */
[----:B------:R-:W-:-:S08]  /*31a0*/  DFMA R20, R20, |R16|, -UR42 ;  /* 0x8000002a14147e2b */ /* 0x000fd00008000410 */
[----:B------:R-:W-:-:S08]  /*31b0*/  DFMA R20, R20, |R16|, -UR44 ;  /* 0x8000002c14147e2b */ /* 0x000fd00008000410 */
[----:B------:R-:W-:-:S08]  /*31c0*/  DFMA R20, R20, |R16|, UR46 ;  /* 0x0000002e14147e2b */ /* 0x000fd00008000410 */
[----:B------:R-:W-:-:S08]  /*31d0*/  DFMA R20, R20, |R16|, UR48 ;  /* 0x0000003014147e2b */ /* 0x000fd00008000410 */
[----:B------:R-:W-:-:S08]  /*31e0*/  DFMA R20, R20, |R16|, UR50 ;  /* 0x0000003214147e2b */ /* 0x000fd00008000410 */
[----:B------:R-:W-:-:S08]  /*31f0*/  DFMA R26, R20, |R16|, |R16| ;  /* 0x40000010141a722b */ /* 0x000fd00000000410 */
[C---:B------:R-:W-:Y:S02]  /*3200*/  DADD R22, -R26.reuse, |R16| ;  /* 0x000000001a167229 */ /* 0x040fe40000000510 */
[----:B------:R-:W-:Y:S01]  /*3210*/  DSETP.GEU.AND P1, PT, |R26|, UR6, PT ;  /* 0x000000061a007e2a */ /* 0x000fe2000bf2e200 */
[----:B------:R-:W-:Y:S01]  /*3220*/  UMOV UR6, 0xa4741b81 ;  /* 0xa4741b8100067882 */ /* 0x000fe20000000000 */
[----:B------:R-:W-:-:S04]  /*3230*/  UMOV UR7, 0x3e5ae904 ;  /* 0x3e5ae90400077882 */ /* 0x000fc80000000000 */
[----:B------:R-:W-:Y:S02]  /*3240*/  DFMA R20, R20, |R16|, R22 ;  /* 0x400000101414722b */ /* 0x000fe40000000016 */
[----:B------:R-:W0:Y:S06]  /*3250*/  F2F.F32.F64 R22, R26 ;  /* 0x0000001a00167310 */ /* 0x000e2c0000301000 */
        /* <DEDUP_REMOVED lines=13> */
[----:B------:R-:W-:Y:S02]  /*3330*/  UMOV UR7, 0x4017afb4 ;  /* 0x4017afb400077882 */ /* 0x000fe40000000000 */
[----:B------:R-:W-:-:S04]  /*3340*/  DSETP.GE.AND P1, PT, |R16|, UR6, PT ;  /* 0x0000000610007e2a */ /* 0x000fc8000bf26200 */
        /* <DEDUP_REMOVED lines=9> */
[----:B------:R-:W-:-:S08]  /*33e0*/  DFMA R20, R24, R26, -R20 ;  /* 0x0000001a1814722b */ /* 0x000fd00000000814 */
[----:B------:R-:W-:Y:S01]  /*33f0*/  DADD R20, R24, R20 ;  /* 0x0000000018147229 */ /* 0x000fe20000000014 */
[----:B0-----:R-:W-:-:S06]  /*3400*/  FMUL.FTZ R24, R22, 1 ;  /* 0x3f80000016187820 */ /* 0x001fcc0000410000 */
[----:B------:R-:W0:Y:S02]  /*3410*/  F2F.F64.F32 R24, R24 ;  /* 0x0000001800187310 */ /* 0x000e240000201800 */
[----:B0-----:R-:W-:-:S08]  /*3420*/  DADD R26, -R24, 1 ;  /* 0x3ff00000181a7429 */ /* 0x001fd00000000100 */
[----:B------:R-:W-:-:S10]  /*3430*/  DFMA R20, -R20, R24, R26 ;  /* 0x000000181414722b */ /* 0x000fd4000000011a */
[----:B------:R-:W-:Y:S02]  /*3440*/  FSEL R21, R21, 1.875, !P1 ;  /* 0x3ff0000015157808 */ /* 0x000fe40004800000 */
[----:B------:R-:W-:Y:S02]  /*3450*/  FSEL R16, R20, RZ, !P1 ;  /* 0x000000ff14107208 */ /* 0x000fe40004800000 */
[----:B------:R-:W-:-:S07]  /*3460*/  LOP3.LUT R17, R21, 0x80000000, R17, 0xb8, !PT ;  /* 0x8000000015117812 */ /* 0x000fce00078eb811 */
.L_x_2514:
[----:B------:R-:W-:Y:S05]  /*3470*/  BSYNC B0 ;  /* 0x0000000000007941 */ /* 0x000fea0003800000 */
.L_x_2513:
[----:B0-----:R-:W-:Y:S01]  /*3480*/  VIADD R21, R3, 0x80 ;  /* 0x0000008003157836 */ /* 0x001fe20000000000 */
[----:B------:R-:W-:Y:S04]  /*3490*/  BSSY B0, `(.L_x_2515) ;  /* 0x0000084000007945 */ /* 0x000fe80003800000 */
[----:B------:R-:W-:-:S13]  /*34a0*/  ISETP.GE.AND P1, PT, R21, R0, PT ;  /* 0x000000001500720c */ /* 0x000fda0003f26270 */
[----:B------:R-:W-:Y:S05]  /*34b0*/  @P1 BRA `(.L_x_2516) ;  /* 0x0000000800041947 */ /* 0x000fea0003800000 */
[----:B------:R-:W-:Y:S01]  /*34c0*/  MOV R22, 0xdb46fa5f ;  /* 0xdb46fa5f00167802 */ /* 0x000fe20000000f00 */
[----:B------:R-:W-:Y:S01]  /*34d0*/  IMAD.MOV.U32 R23, RZ, RZ, 0x3d47088f ;  /* 0x3d47088fff177424 */ /* 0x000fe200078e00ff */
[----:B------:R-:W-:Y:S01]  /*34e0*/  UMOV UR6, 0xfba6f279 ;  /* 0xfba6f27900067882 */ /* 0x000fe20000000000 */
[----:B------:R-:W-:Y:S01]  /*34f0*/  UMOV UR7, 0x3cf0679a ;  /* 0x3cf0679a00077882 */ /* 0x000fe20000000000 */
[----:B------:R-:W-:Y:S02]  /*3500*/  IMAD.MOV.U32 R28, RZ, RZ, -0x7649667 ;  /* 0xf89b6999ff1c7424 */ /* 0x000fe400078e00ff */
[----:B------:R-:W-:Y:S01]  /*3510*/  IMAD.MOV.U32 R29, RZ, RZ, 0x3e928a27 ;  /* 0x3e928a27ff1d7424 */ /* 0x000fe200078e00ff */
        /* <DEDUP_REMOVED lines=85> */
[----:B0-----:R-:W-:-:S05]  /*3a70*/  FMUL.FTZ R22, R20, 1 ;  /* 0x3f80000014167820 */ /* 0x001fca0000410000 */
[C---:B------:R-:W-:Y:S01]  /*3a80*/  DFMA R28, R26.reuse, UR6, R28 ;  /* 0x000000061a1c7c2b */ /* 0x040fe2000800001c */
        /* <DEDUP_REMOVED lines=36> */
.L_x_2516:
[----:B------:R-:W-:Y:S05]  /*3cd0*/  BSYNC B0 ;  /* 0x0000000000007941 */ /* 0x000fea0003800000 */
.L_x_2515:
[----:B------:R-:W-:Y:S01]  /*3ce0*/  VIADD R23, R3, 0x100 ;  /* 0x0000010003177836 */ /* 0x000fe20000000000 */
        /* <DEDUP_REMOVED lines=132> */
.L_x_2518:
[----:B------:R-:W-:Y:S05]  /*4530*/  BSYNC B0 ;  /* 0x0000000000007941 */ /* 0x000fea0003800000 */
.L_x_2517:
        /* <DEDUP_REMOVED lines=133> */
.L_x_2520:
[----:B------:R-:W-:Y:S05]  /*4d90*/  BSYNC B0 ;  /* 0x0000000000007941 */ /* 0x000fea0003800000 */
.L_x_2519:
        /* <DEDUP_REMOVED lines=133> */
.L_x_2522:
[----:B------:R-:W-:Y:S05]  /*55f0*/  BSYNC B0 ;  /* 0x0000000000007941 */ /* 0x000fea0003800000 */
.L_x_2521:
        /* <DEDUP_REMOVED lines=133> */
.L_x_2524:
[----:B------:R-:W-:Y:S05]  /*5e50*/  BSYNC B0 ;  /* 0x0000000000007941 */ /* 0x000fea0003800000 */
.L_x_2523:
        /* <DEDUP_REMOVED lines=133> */
.L_x_2526:
[----:B------:R-:W-:Y:S05]  /*66b0*/  BSYNC B0 ;  /* 0x0000000000007941 */ /* 0x000fea0003800000 */
.L_x_2525:
        /* <DEDUP_REMOVED lines=133> */
.L_x_2528:
[----:B------:R-:W-:Y:S05]  /*6f10*/  BSYNC B0 ;  /* 0x0000000000007941 */ /* 0x000fea0003800000 */
.L_x_2527:
[----:B------:R-:W0:Y:S01]  /*6f20*/  @!P0 LDC.64 R22, c[0x0][0x218] ;  /* 0x00008600ff168b82 */ /* 0x000e220000000a00 */
[----:B------:R-:W-:Y:S01]  /*6f30*/  @!P0 IMAD.IADD R25, R2, 0x1, R3 ;  /* 0x0000000102198824 */ /* 0x000fe200078e0203 */
[----:B------:R-:W-:Y:S01]  /*6f40*/  @!P0 MOV R3, R21 ;  /* 0x0000001500038202 */ /* 0x000fe20000000f00 */
[----:B------:R-:W-:Y:S04]  /*6f50*/  BSSY B0, `(.L_x_2529) ;  /* 0x000002f000007945 */ /* 0x000fe80003800000 */
[----:B------:R-:W-:Y:S01]  /*6f60*/  BSSY B1, `(.L_x_2530) ;  /* 0x0000027000017945 */ /* 0x000fe20003800000 */
[----:B0-----:R-:W-:-:S05]  /*6f70*/  @!P0 IMAD.WIDE.U32 R22, R25, 0x8, R22 ;  /* 0x0000000819168825 */ /* 0x001fca00078e0016 */
[----:B-----5:R0:W-:Y:S01]  /*6f80*/  @!P0 STG.E.64 desc[UR4][R22.64], R16 ;  /* 0x0000001016008986 */ /* 0x0201e2000c101b04 */
[----:B------:R-:W-:-:S13]  /*6f90*/  ISETP.GE.AND P0, PT, R3, R0, PT ;  /* 0x000000000300720c */ /* 0x000fda0003f06270 */
[----:B0-----:R-:W-:Y:S05]  /*6fa0*/  @P0 BRA `(.L_x_2531) ;  /* 0x0000000000300947 */ /* 0x001fea0003800000 */
[----:B------:R-:W0:Y:S01]  /*6fb0*/  LDC.64 R16, c[0x0][0x218] ;  /* 0x00008600ff107b82 */ /* 0x000e220000000a00 */
[----:B------:R-:W-:Y:S02]  /*6fc0*/  IMAD.IADD R21, R2, 0x1, R3 ;  /* 0x0000000102157824 */ /* 0x000fe400078e0203 */
[----:B------:R-:W-:-:S05]  /*6fd0*/  VIADD R3, R3, 0x80 ;  /* 0x0000008003037836 */ /* 0x000fca0000000000 */
[----:B------:R-:W-:Y:S01]  /*6fe0*/  ISETP.GE.AND P0, PT, R3, R0, PT ;  /* 0x000000000300720c */ /* 0x000fe20003f06270 */
[----:B0-----:R-:W-:-:S05]  /*6ff0*/  IMAD.WIDE.U32 R16, R21, 0x8, R16 ;  /* 0x0000000815107825 */ /* 0x001fca00078e0010 */
[----:B------:R0:W-:Y:S07]  /*7000*/  STG.E.64 desc[UR4][R16.64], R18 ;  /* 0x0000001210007986 */ /* 0x0001ee000c101b04 */
[----:B------:R-:W-:Y:S05]  /*7010*/  @P0 BRA `(.L_x_2532) ;  /* 0x0000000000300947 */ /* 0x000fea0003800000 */
[----:B0-----:R-:W0:Y:S01]  /*7020*/  LDC.64 R16, c[0x0][0x218] ;  /* 0x00008600ff107b82 */ /* 0x001e220000000a00 */
[----:B------:R-:W-:Y:S02]  /*7030*/  IMAD.IADD R19, R2, 0x1, R3 ;  /* 0x0000000102137824 */ /* 0x000fe400078e0203 */
[----:B------:R-:W-:Y:S02]  /*7040*/  VIADD R3, R3, 0x80 ;  /* 0x0000008003037836 */ /* 0x000fe40000000000 */
[----:B0-----:R-:W-:-:S05]  /*7050*/  IMAD.WIDE.U32 R16, R19, 0x8, R16 ;  /* 0x0000000813107825 */ /* 0x001fca00078e0010 */
[----:B------:R0:W-:Y:S02]  /*7060*/  STG.E.64 desc[UR4][R16.64], R14 ;  /* 0x0000000e10007986 */ /* 0x0001e4000c101b04 */
.L_x_2531:
[----:B------:R-:W-:-:S13]  /*7070*/  ISETP.GE.AND P0, PT, R3, R0, PT ;  /* 0x000000000300720c */ /* 0x000fda0003f06270 */
[----:B------:R-:W-:Y:S05]  /*7080*/  @P0 BRA `(.L_x_2533) ;  /* 0x0000000000300947 */ /* 0x000fea0003800000 */
[----:B0-----:R-:W0:Y:S01]  /*7090*/  LDC.64 R14, c[0x0][0x218] ;  /* 0x00008600ff0e7b82 */ /* 0x001e220000000a00 */
[----:B------:R-:W-:Y:S01]  /*70a0*/  IADD3 R17, R2, R3, RZ ;  /* 0x0000000302117210 */ /* 0x000fe20007ffe0ff */
[----:B------:R-:W-:-:S04]  /*70b0*/  VIADD R3, R3, 0x80 ;  /* 0x0000008003037836 */ /* 0x000fc80000000000 */
[----:B0-----:R-:W-:-:S05]  /*70c0*/  IMAD.WIDE.U32 R14, R17, 0x8, R14 ;  /* 0x00000008110e7825 */ /* 0x001fca00078e000e */
[----:B------:R1:W-:Y:S02]  /*70d0*/  STG.E.64 desc[UR4][R14.64], R12 ;  /* 0x0000000c0e007986 */ /* 0x0003e4000c101b04 */
.L_x_2532:
[----:B------:R-:W-:-:S13]  /*70e0*/  ISETP.GE.AND P0, PT, R3, R0, PT ;  /* 0x000000000300720c */ /* 0x000fda0003f06270 */
[----:B------:R-:W-:Y:S05]  /*70f0*/  @P0 BRA `(.L_x_2534) ;  /* 0x0000000000340947 */ /* 0x000fea0003800000 */
[----:B-1----:R-:W1:Y:S01]  /*7100*/  LDC.64 R12, c[0x0][0x218] ;  /* 0x00008600ff0c7b82 */ /* 0x002e620000000a00 */
[----:B------:R-:W-:Y:S02]  /*7110*/  IMAD.IADD R15, R2, 0x1, R3 ;  /* 0x00000001020f7824 */ /* 0x000fe400078e0203 */
[----:B------:R-:W-:Y:S02]  /*7120*/  VIADD R3, R3, 0x80 ;  /* 0x0000008003037836 */ /* 0x000fe40000000000 */
[----:B-1----:R-:W-:-:S05]  /*7130*/  IMAD.WIDE.U32 R12, R15, 0x8, R12 ;  /* 0x000000080f0c7825 */ /* 0x002fca00078e000c */
[----:B------:R1:W-:Y:S02]  /*7140*/  STG.E.64 desc[UR4][R12.64], R10 ;  /* 0x0000000a0c007986 */ /* 0x0003e4000c101b04 */
.L_x_2533:
[----:B------:R-:W-:-:S13]  /*7150*/  ISETP.GE.AND P0, PT, R3, R0, PT ;  /* 0x000000000300720c */ /* 0x000fda0003f06270 */
[----:B------:R-:W-:Y:S05]  /*7160*/  @P0 BREAK B1 ;  /* 0x0000000000010942 */ /* 0x000fea0003800000 */
[----:B------:R-:W-:Y:S05]  /*7170*/  @P0 BRA `(.L_x_2535) ;  /* 0x0000000000300947 */ /* 0x000fea0003800000 */
[----:B-1----:R-:W1:Y:S01]  /*7180*/  LDC.64 R10, c[0x0][0x218] ;  /* 0x00008600ff0a7b82 */ /* 0x002e620000000a00 */
[----:B------:R-:W-:Y:S01]  /*7190*/  IMAD.IADD R13, R2, 0x1, R3 ;  /* 0x00000001020d7824 */ /* 0x000fe200078e0203 */
[----:B------:R-:W-:-:S03]  /*71a0*/  IADD3 R3, R3, 0x80, RZ ;  /* 0x0000008003037810 */ /* 0x000fc60007ffe0ff */
[----:B-1----:R-:W-:-:S05]  /*71b0*/  IMAD.WIDE.U32 R10, R13, 0x8, R10 ;  /* 0x000000080d0a7825 */ /* 0x002fca00078e000a */
[----:B------:R2:W-:Y:S02]  /*71c0*/  STG.E.64 desc[UR4][R10.64], R8 ;  /* 0x000000080a007986 */ /* 0x0005e4000c101b04 */
.L_x_2534:
[----:B------:R-:W-:Y:S05]  /*71d0*/  BSYNC B1 ;  /* 0x0000000000017941 */ /* 0x000fea0003800000 */
.L_x_2530:
[----:B------:R-:W-:-:S13]  /*71e0*/  ISETP.GE.AND P0, PT, R3, R0, PT ;  /* 0x000000000300720c */ /* 0x000fda0003f06270 */
[----:B--2---:R-:W2:Y:S01]  /*71f0*/  @!P0 LDC.64 R8, c[0x0][0x218] ;  /* 0x00008600ff088b82 */ /* 0x004ea20000000a00 */
[----:B------:R-:W-:Y:S02]  /*7200*/  @!P0 IMAD.IADD R11, R2, 0x1, R3 ;  /* 0x00000001020b8824 */ /* 0x000fe400078e0203 */
[----:B------:R-:W-:Y:S02]  /*7210*/  @!P0 VIADD R3, R3, 0x80 ;  /* 0x0000008003038836 */ /* 0x000fe40000000000 */
[----:B--2---:R-:W-:-:S05]  /*7220*/  @!P0 IMAD.WIDE.U32 R8, R11, 0x8, R8 ;  /* 0x000000080b088825 */ /* 0x004fca00078e0008 */
[----:B------:R2:W-:Y:S02]  /*7230*/  @!P0 STG.E.64 desc[UR4][R8.64], R6 ;  /* 0x0000000608008986 */ /* 0x0005e4000c101b04 */
.L_x_2535:
[----:B------:R-:W-:Y:S05]  /*7240*/  BSYNC B0 ;  /* 0x0000000000007941 */ /* 0x000fea0003800000 */
.L_x_2529:
[----:B------:R-:W-:Y:S05]  /*7250*/  WARPSYNC.ALL ;  /* 0x0000000000007948 */ /* 0x000fea0003800000 */
[----:B------:R-:W-:-:S13]  /*7260*/  ISETP.GE.AND P0, PT, R3, R0, PT ;  /* 0x000000000300720c */ /* 0x000fda0003f06270 */
[----:B------:R-:W-:Y:S05]  /*7270*/  @P0 EXIT ;  /* 0x000000000000094d */ /* 0x000fea0003800000 */
[----:B--2---:R-:W2:Y:S01]  /*7280*/  LDC.64 R6, c[0x0][0x218] ;  /* 0x00008600ff067b82 */ /* 0x004ea20000000a00 */
[----:B------:R-:W-:-:S04]  /*7290*/  IMAD.IADD R3, R2, 0x1, R3 ;  /* 0x0000000102037824 */ /* 0x000fc800078e0203 */
[----:B--2---:R-:W-:-:S05]  /*72a0*/  IMAD.WIDE.U32 R2, R3, 0x8, R6 ;  /* 0x0000000803027825 */ /* 0x004fca00078e0006 */
[----:B------:R-:W-:Y:S01]  /*72b0*/  STG.E.64 desc[UR4][R2.64], R4 ;  /* 0x0000000402007986 */ /* 0x000fe2000c101b04 */
[----:B------:R-:W-:Y:S05]  /*72c0*/  EXIT ;  /* 0x000000000000794d */ /* 0x000fea0003800000 */
.L_x_2536:
        /* <DEDUP_REMOVED lines=11> */
.L_x_11171:


//--------------------- .text._ZN2at6native29vectorized_elementwise_kernelILi4EZZZNS0_15erf_kernel_cudaERNS_18TensorIteratorBaseEENKUlvE_clEvENKUlvE_clEvEUldE_St5arrayIPcLm2EEEEviT0_T1_ --------------------------
	.section	.text._ZN2at6native29vectorized_elementwise_kernelILi4EZZZNS0_15erf_kernel_cudaERNS_18TensorIteratorBaseEENKUlvE_clEvENKUlvE_clEvEUldE_St5arrayIPcLm2EEEEviT0_T1_,"ax",@progbits
	.align	128
        .global         _ZN2at6native29vectorized_elementwise_kernelILi4EZZZNS0_15erf_kernel_cudaERNS_18TensorIteratorBaseEENKUlvE_clEvENKUlvE_clEvEUldE_St5arrayIPcLm2EEEEviT0_T1_
        .type           _ZN2at6native29vectorized_elementwise_kernelILi4EZZZNS0_15erf_kernel_cudaERNS_18TensorIteratorBaseEENKUlvE_clEvENKUlvE_clEvEUldE_St5arrayIPcLm2EEEEviT0_T1_,@function
        .size           _ZN2at6native29vectorized_elementwise_kernelILi4EZZZNS0_15erf_kernel_cudaERNS_18TensorIteratorBaseEENKUlvE_clEvENKUlvE_clEvEUldE_St5arrayIPcLm2EEEEviT0_T1_,(.L_x_11172 - _ZN2at6native29vectorized_elementwise_kernelILi4EZZZNS0_15erf_kernel_cudaERNS_18TensorIteratorBaseEENKUlvE_clEvENKUlvE_clEvEUldE_St5arrayIPcLm2EEEEviT0_T1_)
        .other          _ZN2at6native29vectorized_elementwise_kernelILi4EZZZNS0_15erf_kernel_cudaERNS_18TensorIteratorBaseEENKUlvE_clEvENKUlvE_clEvEUldE_St5arrayIPcLm2EEEEviT0_T1_,@"STO_CUDA_ENTRY STV_DEFAULT"
_ZN2at6native29vectorized_elementwise_kernelILi4EZZZNS0_15erf_kernel_cudaERNS_18TensorIteratorBaseEENKUlvE_clEvENKUlvE_clEvEUldE_St5arrayIPcLm2EEEEviT0_T1_:
.text._ZN2at6native29vectorized_elementwise_kernelILi4EZZZNS0_15erf_kernel_cudaERNS_18TensorIteratorBaseEENKUlvE_clEvENKUlvE_clEvEUldE_St5arrayIPcLm2EEEEviT0_T1_:
        /* <DEDUP_REMOVED lines=651> */
.L_x_2537:
        /* <DEDUP_REMOVED lines=188> */
.L_x_2539:
[----:B------:R-:W-:Y:S05]  /*3470*/  BSYNC B0 ;  /* 0x0000000000007941 */ /* 0x000fea0003800000 */
.L_x_2538:
        /* <DEDUP_REMOVED lines=133> */
.L_x_2541:
[----:B------:R-:W-:Y:S05]  /*3cd0*/  BSYNC B0 ;  /* 0x0000000000007941 */ /* 0x000fea0003800000 */
.L_x_2540:
        /* <DEDUP_REMOVED lines=133> */
.L_x_2543:
[----:B------:R-:W-:Y:S05]  /*4530*/  BSYNC B0 ;  /* 0x0000000000007941 */ /* 0x000fea0003800000 */
.L_x_2542:
        /* <DEDUP_REMOVED lines=133> */
.L_x_2545:
[----:B------:R-:W-:Y:S05]  /*4d90*/  BSYNC B0 ;  /* 0x0000000000007941 */ /* 0x000fea0003800000 */
.L_x_2544:
        /* <DEDUP_REMOVED lines=133> */
.L_x_2547:
[----:B------:R-:W-:Y:S05]  /*55f0*/  BSYNC B0 ;  /* 0x0000000000007941 */ /* 0x000fea0003800000 */
.L_x_2546:
        /* <DEDUP_REMOVED lines=133> */
.L_x_2549:
[----:B------:R-:W-:Y:S05]  /*5e50*/  BSYNC B0 ;  /* 0x0000000000007941 */ /* 0x000fea0003800000 */
.L_x_2548:
        /* <DEDUP_REMOVED lines=133> */
.L_x_2551:
[----:B------:R-:W-:Y:S05]  /*66b0*/  BSYNC B0 ;  /* 0x0000000000007941 */ /* 0x000fea0003800000 */
.L_x_2550:
        /* <DEDUP_REMOVED lines=133> */
.L_x_2553:
[----:B------:R-:W-:Y:S05]  /*6f10*/  BSYNC B0 ;  /* 0x0000000000007941 */ /* 0x000fea0003800000 */
.L_x_2552:
        /* <DEDUP_REMOVED lines=21> */
.L_x_2556:
[----:B------:R-:W-:-:S13]  /*7070*/  ISETP.GE.AND P0, PT, R3, R0, PT ;  /* 0x000000000300720c */ /* 0x000fda0003f06270 */
[----:B------:R-:W-:Y:S05]  /*7080*/  @P0 BRA `(.L_x_2558) ;  /* 0x0000000000300947 */ /* 0x000fea0003800000 */
[----:B0-----:R-:W0:Y:S01]  /*7090*/  LDC.64 R14, c[0x0][0x218] ;  /* 0x00008600ff0e7b82 */ /* 0x001e220000000a00 */
[----:B------:R-:W-:Y:S01]  /*70a0*/  IADD3 R17, R2, R3, RZ ;  /* 0x0000000302117210 */ /* 0x000fe20007ffe0ff */
[----:B------:R-:W-:-:S04]  /*70b0*/  VIADD R3, R3, 0x80 ;  /* 0x0000008003037836 */ /* 0x000fc80000000000 */
[----:B0-----:R-:W-:-:S05]  /*70c0*/  IMAD.WIDE.U32 R14, R17, 0x8, R14 ;  /* 0x00000008110e7825 */ /* 0x001fca00078e000e */
[----:B------:R1:W-:Y:S02]  /*70d0*/  STG.E.64 desc[UR4][R14.64], R12 ;  /* 0x0000000c0e007986 */ /* 0x0003e4000c101b04 */
.L_x_2557:
[----:B------:R-:W-:-:S13]  /*70e0*/  ISETP.GE.AND P0, PT, R3, R0, PT ;  /* 0x000000000300720c */ /* 0x000fda0003f06270 */
[----:B------:R-:W-:Y:S05]  /*70f0*/  @P0 BRA `(.L_x_2559) ;  /* 0x0000000000340947 */ /* 0x000fea0003800000 */
[----:B-1----:R-:W1:Y:S01]  /*7100*/  LDC.64 R12, c[0x0][0x218] ;  /* 0x00008600ff0c7b82 */ /* 0x002e620000000a00 */
[----:B------:R-:W-:Y:S02]  /*7110*/  IMAD.IADD R15, R2, 0x1, R3 ;  /* 0x00000001020f7824 */ /* 0x000fe400078e0203 */
[----:B------:R-:W-:Y:S02]  /*7120*/  VIADD R3, R3, 0x80 ;  /* 0x0000008003037836 */ /* 0x000fe40000000000 */
[----:B-1----:R-:W-:-:S05]  /*7130*/  IMAD.WIDE.U32 R12, R15, 0x8, R12 ;  /* 0x000000080f0c7825 */ /* 0x002fca00078e000c */
[----:B------:R1:W-:Y:S02]  /*7140*/  STG.E.64 desc[UR4][R12.64], R10 ;  /* 0x0000000a0c007986 */ /* 0x0003e4000c101b04 */
.L_x_2558:
        /* <DEDUP_REMOVED lines=8> */
.L_x_2559:
[----:B------:R-:W-:Y:S05]  /*71d0*/  BSYNC B1 ;  /* 0x0000000000017941 */ /* 0x000fea0003800000 */
.L_x_2555:
[----:B------:R-:W-:-:S13]  /*71e0*/  ISETP.GE.AND P0, PT, R3, R0, PT ;  /* 0x000000000300720c */ /* 0x000fda0003f06270 */
[----:B--2---:R-:W2:Y:S01]  /*71f0*/  @!P0 LDC.64 R8, c[0x0][0x218] ;  /* 0x00008600ff088b82 */ /* 0x004ea20000000a00 */
[----:B------:R-:W-:Y:S02]  /*7200*/  @!P0 IMAD.IADD R11, R2, 0x1, R3 ;  /* 0x00000001020b8824 */ /* 0x000fe400078e0203 */
[----:B------:R-:W-:Y:S02]  /*7210*/  @!P0 VIADD R3, R3, 0x80 ;  /* 0x0000008003038836 */ /* 0x000fe40000000000 */
[----:B--2---:R-:W-:-:S05]  /*7220*/  @!P0 IMAD.WIDE.U32 R8, R11, 0x8, R8 ;  /* 0x000000080b088825 */ /* 0x004fca00078e0008 */
[----:B------:R2:W-:Y:S02]  /*7230*/  @!P0 STG.E.64 desc[UR4][R8.64], R6 ;  /* 0x0000000608008986 */ /* 0x0005e4000c101b04 */
.L_x_2560:
[----:B------:R-:W-:Y:S05]  /*7240*/  BSYNC B0 ;  /* 0x0000000000007941 */ /* 0x000fea0003800000 */
.L_x_2554:
        /* <DEDUP_REMOVED lines=8> */
.L_x_2561:
        /* <DEDUP_REMOVED lines=11> */
.L_x_11172:


//--------------------- .text._ZN2at6native29vectorized_elementwise_kernelILi8EZZZNS0_15erf_kernel_cudaERNS_18TensorIteratorBaseEENKUlvE_clEvENKUlvE_clEvEUldE_St5arrayIPcLm2EEEEviT0_T1_ --------------------------
	.section	.text._ZN2at6native29vectorized_elementwise_kernelILi8EZZZNS0_15erf_kernel_cudaERNS_18TensorIteratorBaseEENKUlvE_clEvENKUlvE_clEvEUldE_St5arrayIPcLm2EEEEviT0_T1_,"ax",@progbits
	.align	128
        .global         _ZN2at6native29vectorized_elementwise_kernelILi8EZZZNS0_15erf_kernel_cudaERNS_18TensorIteratorBaseEENKUlvE_clEvENKUlvE_clEvEUldE_St5arrayIPcLm2EEEEviT0_T1_
        .type           _ZN2at6native29vectorized_elementwise_kernelILi8EZZZNS0_15erf_kernel_cudaERNS_18TensorIteratorBaseEENKUlvE_clEvENKUlvE_clEvEUldE_St5arrayIPcLm2EEEEviT0_T1_,@function
        .size           _ZN2at6native29vectorized_elementwise_kernelILi8EZZZNS0_15erf_kernel_cudaERNS_18TensorIteratorBaseEENKUlvE_clEvENKUlvE_clEvEUldE_St5arrayIPcLm2EEEEviT0_T1_,(.L_x_11173 - _ZN2at6native29vectorized_elementwise_kernelILi8EZZZNS0_15erf_kernel_cudaERNS_18TensorIteratorBaseEENKUlvE_clEvENKUlvE_clEvEUldE_St5arrayIPcLm2EEEEviT0_T1_)
        .other          _ZN2at6native29vectorized_elementwise_kernelILi8EZZZNS0_15erf_kernel_cudaERNS_18TensorIteratorBaseEENKUlvE_clEvENKUlvE_clEvEUldE_St5arrayIPcLm2EEEEviT0_T1_,@"STO_CUDA_ENTRY STV_DEFAULT"
_ZN2at6native29vectorized_elementwise_kernelILi8EZZZNS0_15erf_kernel_cudaERNS_18TensorIteratorBaseEENKUlvE_clEvENKUlvE_clEvEUldE_St5arrayIPcLm2EEEEviT0_T1_:
.text._ZN2at6native29vectorized_elementwise_kernelILi8EZZZNS0_15erf_kernel_cudaERNS_18TensorIteratorBaseEENKUlvE_clEvENKUlvE_clEvEUldE_St5arrayIPcLm2EEEEviT0_T1_:
        /* <DEDUP_REMOVED lines=651> */
.L_x_2562:
        /* <DEDUP_REMOVED lines=188> */
.L_x_2564:
[----:B------:R-:W-:Y:S05]  /*3470*/  BSYNC B0 ;  /* 0x0000000000007941 */ /* 0x000fea0003800000 */
.L_x_2563:
        /* <DEDUP_REMOVED lines=133> */
.L_x_2566:
[----:B------:R-:W-:Y:S05]  /*3cd0*/  BSYNC B0 ;  /* 0x0000000000007941 */ /* 0x000fea0003800000 */
.L_x_2565:
        /* <DEDUP_REMOVED lines=133> */
.L_x_2568:
[----:B------:R-:W-:Y:S05]  /*4530*/  BSYNC B0 ;  /* 0x0000000000007941 */ /* 0x000fea0003800000 */
.L_x_2567:
        /* <DEDUP_REMOVED lines=133> */
.L_x_2570:
[----:B------:R-:W-:Y:S05]  /*4d90*/  BSYNC B0 ;  /* 0x0000000000007941 */ /* 0x000fea0003800000 */
.L_x_2569:
        /* <DEDUP_REMOVED lines=133> */
.L_x_2572:
[----:B------:R-:W-:Y:S05]  /*55f0*/  BSYNC B0 ;  /* 0x0000000000007941 */ /* 0x000fea0003800000 */
.L_x_2571:
        /* <DEDUP_REMOVED lines=133> */
.L_x_2574:
[----:B------:R-:W-:Y:S05]  /*5e50*/  BSYNC B0 ;  /* 0x0000000000007941 */ /* 0x000fea0003800000 */
.L_x_2573:
        /* <DEDUP_REMOVED lines=133> */
.L_x_2576:
[----:B------:R-:W-:Y:S05]  /*66b0*/  BSYNC B0 ;  /* 0x0000000000007941 */ /* 0x000fea0003800000 */
.L_x_2575:
        /* <DEDUP_REMOVED lines=133> */
.L_x_2578:
[----:B------:R-:W-:Y:S05]  /*6f10*/  BSYNC B0 ;  /* 0x0000000000007941 */ /* 0x000fea0003800000 */
.L_x_2577:
        /* <DEDUP_REMOVED lines=21> */
.L_x_2581:
[----:B------:R-:W-:-:S13]  /*7070*/  ISETP.GE.AND P0, PT, R3, R0, PT ;  /* 0x000000000300720c */ /* 0x000fda0003f06270 */
[----:B------:R-:W-:Y:S05]  /*7080*/  @P0 BRA `(.L_x_2583) ;  /* 0x0000000000300947 */ /* 0x000fea0003800000 */
[----:B0-----:R-:W0:Y:S01]  /*7090*/  LDC.64 R14, c[0x0][0x218] ;  /* 0x00008600ff0e7b82 */ /* 0x001e220000000a00 */
[----:B------:R-:W-:Y:S01]  /*70a0*/  IADD3 R17, R2, R3, RZ ;  /* 0x0000000302117210 */ /* 0x000fe20007ffe0ff */
[----:B------:R-:W-:-:S04]  /*70b0*/  VIADD R3, R3, 0x80 ;  /* 0x0000008003037836 */ /* 0x000fc80000000000 */
[----:B0-----:R-:W-:-:S05]  /*70c0*/  IMAD.WIDE.U32 R14, R17, 0x8, R14 ;  /* 0x00000008110e7825 */ /* 0x001fca00078e000e */
[----:B------:R1:W-:Y:S02]  /*70d0*/  STG.E.64 desc[UR4][R14.64], R12 ;  /* 0x0000000c0e007986 */ /* 0x0003e4000c101b04 */
.L_x_2582:
[----:B------:R-:W-:-:S13]  /*70e0*/  ISETP.GE.AND P0, PT, R3, R0, PT ;  /* 0x000000000300720c */ /* 0x000fda0003f06270 */
[----:B------:R-:W-:Y:S05]  /*70f0*/  @P0 BRA `(.L_x_2584) ;  /* 0x0000000000340947 */ /* 0x000fea0003800000 */
[----:B-1----:R-:W1:Y:S01]  /*7100*/  LDC.64 R12, c[0x0][0x218] ;  /* 0x00008600ff0c7b82 */ /* 0x002e620000000a00 */
[----:B------:R-:W-:Y:S02]  /*7110*/  IMAD.IADD R15, R2, 0x1, R3 ;  /* 0x00000001020f7824 */ /* 0x000fe400078e0203 */
[----:B------:R-:W-:Y:S02]  /*7120*/  VIADD R3, R3, 0x80 ;  /* 0x0000008003037836 */ /* 0x000fe40000000000 */
[----:B-1----:R-:W-:-:S05]  /*7130*/  IMAD.WIDE.U32 R12, R15, 0x8, R12 ;  /* 0x000000080f0c7825 */ /* 0x002fca00078e000c */
[----:B------:R1:W-:Y:S02]  /*7140*/  STG.E.64 desc[UR4][R12.64], R10 ;  /* 0x0000000a0c007986 */ /* 0x0003e4000c101b04 */
.L_x_2583:
        /* <DEDUP_REMOVED lines=8> */
.L_x_2584:
[----:B------:R-:W-:Y:S05]  /*71d0*/  BSYNC B1 ;  /* 0x0000000000017941 */ /* 0x000fea0003800000 */
.L_x_2580:
[----:B------:R-:W-:-:S13]  /*71e0*/  ISETP.GE.AND P0, PT, R3, R0, PT ;  /* 0x000000000300720c */ /* 0x000fda0003f06270 */
[----:B--2---:R-:W2:Y:S01]  /*71f0*/  @!P0 LDC.64 R8, c[0x0][0x218] ;  /* 0x00008600ff088b82 */ /* 0x004ea20000000a00 */
[----:B------:R-:W-:Y:S02]  /*7200*/  @!P0 IMAD.IADD R11, R2, 0x1, R3 ;  /* 0x00000001020b8824 */ /* 0x000fe400078e0203 */
[----:B------:R-:W-:Y:S02]  /*7210*/  @!P0 VIADD R3, R3, 0x80 ;  /* 0x0000008003038836 */ /* 0x000fe40000000000 */
[----:B--2---:R-:W-:-:S05]  /*7220*/  @!P0 IMAD.WIDE.U32 R8, R11, 0x8, R8 ;  /* 0x000000080b088825 */ /* 0x004fca00078e0008 */
[----:B------:R2:W-:Y:S02]  /*7230*/  @!P0 STG.E.64 desc[UR4][R8.64], R6 ;  /* 0x0000000608008986 */ /* 0x0005e4000c101b04 */
.L_x_2585:
[----:B------:R-:W-:Y:S05]  /*7240*/  BSYNC B0 ;  /* 0x0000000000007941 */ /* 0x000fea0003800000 */
.L_x_2579:
        /* <DEDUP_REMOVED lines=8> */
.L_x_2586:
        /* <DEDUP_REMOVED lines=11> */
.L_x_11173:


//--------------------- .text._ZN2at6native18elementwise_kernelILi128ELi4EZNS0_15gpu_kernel_implIZZZNS0_17logit_kernel_cudaERNS_18TensorIteratorBaseERKN3c106ScalarEENKUlvE_clEvENKUlvE2_clEvEUlNS5_8BFloat16EE0_EEvS4_RKT_EUliE_EEviT1_ --------------------------
	.section	.text._ZN2at6native18elementwise_kernelILi128ELi4EZNS0_15gpu_kernel_implIZZZNS0_17logit_kernel_cudaERNS_18TensorIteratorBaseERKN3c106ScalarEENKUlvE_clEvENKUlvE2_clEvEUlNS5_8BFloat16EE0_EEvS4_RKT_EUliE_EEviT1_,"ax",@progbits
	.align	128
        .global         _ZN2at6native18elementwise_kernelILi128ELi4EZNS0_15gpu_kernel_implIZZZNS0_17logit_kernel_cudaERNS_18TensorIteratorBaseERKN3c106ScalarEENKUlvE_clEvENKUlvE2_clEvEUlNS5_8BFloat16EE0_EEvS4_RKT_EUliE_EEviT1_
        .type           _ZN2at6native18elementwise_kernelILi128ELi4EZNS0_15gpu_kernel_implIZZZNS0_17logit_kernel_cudaERNS_18TensorIteratorBaseERKN3c106ScalarEENKUlvE_clEvENKUlvE2_clEvEUlNS5_8BFloat16EE0_EEvS4_RKT_EUliE_EEviT1_,@function
        .size           _ZN2at6native18elementwise_kernelILi128ELi4EZNS0_15gpu_kernel_implIZZZNS0_17logit_kernel_cudaERNS_18TensorIteratorBaseERKN3c106ScalarEENKUlvE_clEvENKUlvE2_clEvEUlNS5_8BFloat16EE0_EEvS4_RKT_EUliE_EEviT1_,(.L_x_11174 - _ZN2at6native18elementwise_kernelILi128ELi4EZNS0_15gpu_kernel_implIZZZNS0_17logit_kernel_cudaERNS_18TensorIteratorBaseERKN3c106ScalarEENKUlvE_clEvENKUlvE2_clEvEUlNS5_8BFloat16EE0_EEvS4_RKT_EUliE_EEviT1_)
        .other          _ZN2at6native18elementwise_kernelILi128ELi4EZNS0_15gpu_kernel_implIZZZNS0_17logit_kernel_cudaERNS_18TensorIteratorBaseERKN3c106ScalarEENKUlvE_clEvENKUlvE2_clEvEUlNS5_8BFloat16EE0_EEvS4_RKT_EUliE_EEviT1_,@"STO_CUDA_ENTRY STV_DEFAULT"
_ZN2at6native18elementwise_kernelILi128ELi4EZNS0_15gpu_kernel_implIZZZNS0_17logit_kernel_cudaERNS_18TensorIteratorBaseERKN3c106ScalarEENKUlvE_clEvENKUlvE2_clEvEUlNS5_8BFloat16EE0_EEvS4_RKT_EUliE_EEviT1_:
.text._ZN2at6native18elementwise_kernelILi128ELi4EZNS0_15gpu_kernel_implIZZZNS0_17logit_kernel_cudaERNS_18TensorIteratorBaseERKN3c106ScalarEENKUlvE_clEvENKUlvE2_clEvEUlNS5_8BFloat16EE0_EEvS4_RKT_EUliE_EEviT1_:
        /* <DEDUP_REMOVED lines=313> */
.L_x_2589:
        /* <DEDUP_REMOVED lines=22> */
.L_x_2593:
[----:B------:R-:W2:Y:S02]  /*14f0*/  LDG.E.U8 R2, desc[UR36][R2.64] ;  /* 0x0000002402027981 */ /* 0x000ea4000c1e1100 */
[----:B--2---:R-:W-:-:S04]  /*1500*/  I2FP.F32.U32 R0, R2 ;  /* 0x0000000200007245 */ /* 0x004fc80000201000 */
[----:B------:R-:W-:Y:S01]  /*1510*/  F2FP.BF16.F32.PACK_AB R0, RZ, R0 ;  /* 0x00000000ff00723e */ /* 0x000fe200000010ff */
[----:B------:R-:W-:Y:S06]  /*1520*/  BRA `(.L_x_2595) ;  /* 0x0000000c00907947 */ /* 0x000fec0003800000 */
.L_x_2592:
        /* <DEDUP_REMOVED lines=10> */
.L_x_2597:
[----:B------:R-:W2:Y:S02]  /*15d0*/  LDG.E R2, desc[UR36][R2.64] ;  /* 0x0000002402027981 */ /* 0x000ea4000c1e1900 */
[----:B--2---:R-:W-:-:S04]  /*15e0*/  I2FP.F32.S32 R0, R2 ;  /* 0x0000000200007245 */ /* 0x004fc80000201400 */
[----:B------:R-:W-:Y:S01]  /*15f0*/  F2FP.BF16.F32.PACK_AB R0, RZ, R0 ;  /* 0x00000000ff00723e */ /* 0x000fe200000010ff */
[----:B------:R-:W-:Y:S06]  /*1600*/  BRA `(.L_x_2595) ;  /* 0x0000000c00587947 */ /* 0x000fec0003800000 */
.L_x_2596:
[----:B------:R-:W2:Y:S02]  /*1610*/  LDG.E.U16 R2, desc[UR36][R2.64] ;  /* 0x0000002402027981 */ /* 0x000ea4000c1e1500 */
[----:B--2---:R-:W0:Y:S02]  /*1620*/  I2F.S16 R0, R2 ;  /* 0x0000000200007306 */ /* 0x004e240000101400 */
[----:B0-----:R-:W-:Y:S01]  /*1630*/  F2FP.BF16.F32.PACK_AB R0, RZ, R0 ;  /* 0x00000000ff00723e */ /* 0x001fe200000010ff */
[----:B------:R-:W-:Y:S06]  /*1640*/  BRA `(.L_x_2595) ;  /* 0x0000000c00487947 */ /* 0x000fec0003800000 */
.L_x_2591:
        /* <DEDUP_REMOVED lines=9> */
.L_x_2599:
[----:B------:R-:W2:Y:S02]  /*16e0*/  LDG.E.U16 R0, desc[UR36][R2.64] ;  /* 0x0000002402007981 */ /* 0x000ea4000c1e1500 */
[----:B--2---:R-:W-:-:S05]  /*16f0*/  HADD2.F32 R0, -RZ, R0.H0_H0 ;  /* 0x20000000ff007230 */ /* 0x004fca0000004100 */
[----:B------:R-:W-:Y:S01]  /*1700*/  F2FP.BF16.F32.PACK_AB R0, RZ, R0 ;  /* 0x00000000ff00723e */ /* 0x000fe200000010ff */
[----:B------:R-:W-:Y:S06]  /*1710*/  BRA `(.L_x_2595) ;  /* 0x0000000c00147947 */ /* 0x000fec0003800000 */
.L_x_2598:
        /* <DEDUP_REMOVED lines=9> */
.L_x_2601:
[----:B------:R-:W2:Y:S02]  /*17b0*/  LDG.E.U16 R2, desc[UR36][R2.64] ;  /* 0x0000002402027981 */ /* 0x000ea4000c1e1500 */
[----:B--2---:R-:W-:-:S05]  /*17c0*/  HADD2.F32 R0, -RZ, R2.H0_H0 ;  /* 0x20000002ff007230 */ /* 0x004fca0000004100 */
[----:B------:R-:W-:Y:S01]  /*17d0*/  F2FP.BF16.F32.PACK_AB R0, RZ, R0 ;  /* 0x00000000ff00723e */ /* 0x000fe200000010ff */
[----:B------:R-:W-:Y:S06]  /*17e0*/  BRA `(.L_x_2595) ;  /* 0x0000000800e07947 */ /* 0x000fec0003800000 */
.L_x_2600:
        /* <DEDUP_REMOVED lines=8> */
.L_x_2590:
        /* <DEDUP_REMOVED lines=13> */
.L_x_2604:
        /* <DEDUP_REMOVED lines=8> */
.L_x_2603:
        /* <DEDUP_REMOVED lines=28> */
.L_x_2606:
        /* <DEDUP_REMOVED lines=15> */
.L_x_2605:
[----:B------:R0:W5:Y:S01]  /*1c70*/  LDG.E.U16 R0, desc[UR36][R2.64] ;  /* 0x0000002402007981 */ /* 0x000162000c1e1500 */
[----:B------:R-:W-:Y:S05]  /*1c80*/  BRA `(.L_x_2595) ;  /* 0x0000000400b87947 */ /* 0x000fea0003800000 */
.L_x_2602:
        /* <DEDUP_REMOVED lines=12> */
.L_x_2609:
        /* <DEDUP_REMOVED lines=21> */
.L_x_2613:
[----:B------:R-:W-:Y:S05]  /*1ea0*/  BSYNC B1 ;  /* 0x0000000000017941 */ /* 0x000fea0003800000 */
.L_x_2612:
[----:B------:R-:W-:Y:S01]  /*1eb0*/  LEA R3, R0, 0x3b800000, 0x17 ;  /* 0x3b80000000037811 */ /* 0x000fe200078eb8ff */
[----:B------:R-:W-:-:S05]  /*1ec0*/  IMAD.SHL.U32 R0, R2, 0x100000, RZ ;  /* 0x0010000002007824 */ /* 0x000fca00078e00ff */
[----:B------:R-:W-:-:S07]  /*1ed0*/  LOP3.LUT R0, R3, R0, R4, 0xfe, !PT ;  /* 0x0000000003007212 */ /* 0x000fce00078efe04 */
.L_x_2611:
[----:B------:R-:W-:Y:S05]  /*1ee0*/  BSYNC B0 ;  /* 0x0000000000007941 */ /* 0x000fea0003800000 */
.L_x_2610:
[----:B------:R-:W-:Y:S01]  /*1ef0*/  F2FP.BF16.F32.PACK_AB R0, RZ, R0 ;  /* 0x00000000ff00723e */ /* 0x000fe200000010ff */
[----:B------:R-:W-:Y:S06]  /*1f00*/  BRA `(.L_x_2595) ;  /* 0x0000000400187947 */ /* 0x000fec0003800000 */
.L_x_2608:
        /* <DEDUP_REMOVED lines=21> */
.L_x_2617:
[----:B------:R-:W-:Y:S05]  /*2060*/  BSYNC B1 ;  /* 0x0000000000017941 */ /* 0x000fea0003800000 */
.L_x_2616:
[----:B------:R-:W-:Y:S01]  /*2070*/  LEA R3, R0, 0x37800000, 0x17 ;  /* 0x3780000000037811 */ /* 0x000fe200078eb8ff */
[----:B------:R-:W-:-:S05]  /*2080*/  IMAD.SHL.U32 R0, R2, 0x200000, RZ ;  /* 0x0020000002007824 */ /* 0x000fca00078e00ff */
[----:B------:R-:W-:-:S07]  /*2090*/  LOP3.LUT R0, R3, R0, R4, 0xfe, !PT ;  /* 0x0000000003007212 */ /* 0x000fce00078efe04 */
.L_x_2615:
[----:B------:R-:W-:Y:S05]  /*20a0*/  BSYNC B0 ;  /* 0x0000000000007941 */ /* 0x000fea0003800000 */
.L_x_2614:
[----:B------:R-:W-:Y:S01]  /*20b0*/  F2FP.BF16.F32.PACK_AB R0, RZ, R0 ;  /* 0x00000000ff00723e */ /* 0x000fe200000010ff */
[----:B------:R-:W-:Y:S06]  /*20c0*/  BRA `(.L_x_2595) ;  /* 0x0000000000a87947 */ /* 0x000fec0003800000 */
.L_x_2607:
        /* <DEDUP_REMOVED lines=14> */
.L_x_2621:
[----:B------:R-:W-:Y:S05]  /*21b0*/  BSYNC B0 ;  /* 0x0000000000007941 */ /* 0x000fea0003800000 */
.L_x_2620:
[----:B------:R-:W-:Y:S01]  /*21c0*/  F2FP.BF16.F32.PACK_AB R0, RZ, R0 ;  /* 0x00000000ff00723e */ /* 0x000fe200000010ff */
[----:B------:R-:W-:Y:S06]  /*21d0*/  BRA `(.L_x_2595) ;  /* 0x0000000000647947 */ /* 0x000fec0003800000 */
.L_x_2594:
        /* <DEDUP_REMOVED lines=16> */
.L_x_2622:
[----:B------:R-:W-:Y:S01]  /*22e0*/  PRMT R0, RZ, 0x7610, R0 ;  /* 0x00007610ff007816 */ /* 0x000fe20000000000 */
[----:B------:R-:W-:Y:S06]  /*22f0*/  BRA `(.L_x_2595) ;  /* 0x00000000001c7947 */ /* 0x000fec0003800000 */
.L_x_2619:
[----:B------:R-:W2:Y:S02]  /*2300*/  LDG.E.64 R2, desc[UR36][R2.64] ;  /* 0x0000002402027981 */ /* 0x000ea4000c1e1b00 */
[----:B--2---:R-:W0:Y:S02]  /*2310*/  I2F.U64 R0, R2 ;  /* 0x0000000200007312 */ /* 0x004e240000301000 */
[----:B0-----:R-:W-:Y:S01]  /*2320*/  F2FP.BF16.F32.PACK_AB R0, RZ, R0 ;  /* 0x00000000ff00723e */ /* 0x001fe200000010ff */
[----:B------:R-:W-:Y:S06]  /*2330*/  BRA `(.L_x_2595) ;  /* 0x00000000000c7947 */ /* 0x000fec0003800000 */
.L_x_2618:
[----:B------:R-:W2:Y:S02]  /*2340*/  LDG.E R2, desc[UR36][R2.64] ;  /* 0x0000002402027981 */ /* 0x000ea4000c1e1900 */
[----:B--2---:R-:W-:-:S04]  /*2350*/  I2FP.F32.U32 R0, R2 ;  /* 0x0000000200007245 */ /* 0x004fc80000201000 */
[----:B------:R-:W-:-:S07]  /*2360*/  F2FP.BF16.F32.PACK_AB R0, RZ, R0 ;  /* 0x00000000ff00723e */ /* 0x000fce00000010ff */
.L_x_2595:
[----:B0----5:R-:W-:Y:S01]  /*2370*/  IMAD.U32 R2, R0, 0x10000, RZ ;  /* 0x0001000000027824 */ /* 0x021fe200078e00ff */
[----:B------:R-:W-:Y:S01]  /*2380*/  ULDC UR4, c[0x0][0x420] ;  /* 0x0001080000047ab9 */ /* 0x000fe20000000800 */
[----:B------:R-:W-:Y:S03]  /*2390*/  BSSY B0, `(.L_x_2623) ;  /* 0x0000009000007945 */ /* 0x000fe60003800000 */
[----:B------:R-:W-:Y:S01]  /*23a0*/  FSETP.GEU.FTZ.AND P0, PT, R2, UR4, PT ;  /* 0x0000000402007c0b */ /* 0x000fe2000bf1e000 */
[----:B------:R-:W-:Y:S02]  /*23b0*/  ULDC UR4, c[0x0][0x420] ;  /* 0x0001080000047ab9 */ /* 0x000fe40000000800 */
[----:B------:R-:W-:-:S10]  /*23c0*/  IMAD.U32 R0, RZ, RZ, UR4 ;  /* 0x00000004ff007e24 */ /* 0x000fd4000f8e00ff */
[----:B------:R-:W-:Y:S05]  /*23d0*/  @!P0 BRA `(.L_x_2624) ;  /* 0x0000000000108947 */ /* 0x000fea0003800000 */
[----:B------:R-:W-:Y:S01]  /*23e0*/  ULDC UR4, c[0x0][0x424] ;  /* 0x0001090000047ab9 */ /* 0x000fe20000000800 */
[----:B------:R-:W-:Y:S01]  /*23f0*/  IMAD.MOV.U32 R0, RZ, RZ, R2 ;  /* 0x000000ffff007224 */ /* 0x000fe200078e0002 */
[----:B------:R-:W-:-:S13]  /*2400*/  FSETP.GT.FTZ.AND P0, PT, R2, UR4, PT ;  /* 0x0000000402007c0b */ /* 0x000fda000bf14000 */
[----:B------:R-:W0:Y:S02]  /*2410*/  @P0 LDC R0, c[0x0][0x424] ;  /* 0x00010900ff000b82 */ /* 0x000e240000000800 */
.L_x_2624:
[----:B------:R-:W-:Y:S05]  /*2420*/  BSYNC B0 ;  /* 0x0000000000007941 */ /* 0x000fea0003800000 */
.L_x_2623:
[----:B0-----:R-:W-:Y:S01]  /*2430*/  FADD.FTZ R2, -R0, 1 ;  /* 0x3f80000000027421 */ /* 0x001fe20000010100 */
[----:B------:R-:W0:Y:S03]  /*2440*/  LDC.U8 R5, c[0x0][0x430] ;  /* 0x00010c00ff057b82 */ /* 0x000e260000000000 */
[----:B------:R-:W1:Y:S02]  /*2450*/  MUFU.RCP R3, R2 ;  /* 0x0000000200037308 */ /* 0x000e640000001000 */
[----:B-1----:R-:W-:Y:S01]  /*2460*/  FMUL.FTZ R0, R3, R0 ;  /* 0x0000000003007220 */ /* 0x002fe20000410000 */
[----:B0-----:R-:W-:-:S05]  /*2470*/  PRMT R4, R5, 0x9910, RZ ;  /* 0x0000991005047816 */ /* 0x001fca00000000ff */
[----:B------:R-:W0:Y:S01]  /*2480*/  MUFU.LG2 R0, R0 ;  /* 0x0000000000007308 */ /* 0x000e220000000c00 */
[----:B------:R-:W-:Y:S01]  /*2490*/  ISETP.GT.AND P0, PT, R4, 0x9, PT ;  /* 0x000000090400780c */ /* 0x000fe20003f04270 */
[----:B0-----:R-:W-:-:S06]  /*24a0*/  FMUL.FTZ R3, R0, 0.69314718246459960938 ;  /* 0x3f31721800037820 */ /* 0x001fcc0000410000 */
[----:B------:R-:W0:Y:S06]  /*24b0*/  F2F.BF16.F32 R3, R3 ;  /* 0x0000000300037304 */ /* 0x000e2c0000202000 */
        /* <DEDUP_REMOVED lines=9> */
[----:B0-----:R-:W-:-:S04]  /*2550*/  IMAD.U32 R0, R3, 0x10000, RZ ;  /* 0x0001000003007824 */ /* 0x001fc800078e00ff */
[----:B------:R-:W0:Y:S02]  /*2560*/  F2I.FTZ.TRUNC.NTZ R3, R0 ;  /* 0x0000000000037305 */ /* 0x000e24000021f100 */
[----:B0-----:R0:W-:Y:S01]  /*2570*/  STG.E.U8 desc[UR36][R16.64], R3 ;  /* 0x0000000310007986 */ /* 0x0011e2000c101124 */
[----:B------:R-:W-:Y:S05]  /*2580*/  BRA `(.L_x_2630) ;  /* 0x0000000c00947947 */ /* 0x000fea0003800000 */
.L_x_2628:
[----:B0-----:R-:W-:-:S06]  /*2590*/  IMAD.U32 R3, R3, 0x10000, RZ ;  /* 0x0001000003037824 */ /* 0x001fcc00078e00ff */
[----:B------:R-:W0:Y:S02]  /*25a0*/  F2I.S64.TRUNC R2, R3 ;  /* 0x0000000300027311 */ /* 0x000e24000020d900 */
[----:B0-----:R0:W-:Y:S01]  /*25b0*/  STG.E.U8 desc[UR36][R16.64], R2 ;  /* 0x0000000210007986 */ /* 0x0011e2000c101124 */
[----:B------:R-:W-:Y:S05]  /*25c0*/  BRA `(.L_x_2630) ;  /* 0x0000000c00847947 */ /* 0x000fea0003800000 */
.L_x_2627:
[----:B------:R-:W-:-:S13]  /*25d0*/  ISETP.NE.AND P0, PT, R4, 0x2, PT ;  /* 0x000000020400780c */ /* 0x000fda0003f05270 */
[----:B------:R-:W-:Y:S05]  /*25e0*/  @!P0 BRA `(.L_x_2631) ;  /* 0x0000000000308947 */ /* 0x000fea0003800000 */
[----:B------:R-:W-:-:S13]  /*25f0*/  ISETP.NE.AND P0, PT, R4, 0x3, PT ;  /* 0x000000030400780c */ /* 0x000fda0003f05270 */
[----:B------:R-:W-:Y:S05]  /*2600*/  @!P0 BRA `(.L_x_2632) ;  /* 0x0000000000188947 */ /* 0x000fea0003800000 */
[----:B------:R-:W-:-:S13]  /*2610*/  ISETP.NE.AND P0, PT, R4, 0x4, PT ;  /* 0x000000040400780c */ /* 0x000fda0003f05270 */
[----:B------:R-:W-:Y:S05]  /*2620*/  @P0 BRA `(.L_x_2629) ;  /* 0x0000000c000c0947 */ /* 0x000fea0003800000 */
[----:B0-----:R-:W-:-:S06]  /*2630*/  IMAD.U32 R3, R3, 0x10000, RZ ;  /* 0x0001000003037824 */ /* 0x001fcc00078e00ff */
[----:B------:R-:W0:Y:S02]  /*2640*/  F2I.S64.TRUNC R2, R3 ;  /* 0x0000000300027311 */ /* 0x000e24000020d900 */
[----:B0-----:R0:W-:Y:S01]  /*2650*/  STG.E.64 desc[UR36][R16.64], R2 ;  /* 0x0000000210007986 */ /* 0x0011e2000c101b24 */
[----:B------:R-:W-:Y:S05]  /*2660*/  BRA `(.L_x_2630) ;  /* 0x0000000c005c7947 */ /* 0x000fea0003800000 */
.L_x_2632:
[----:B0-----:R-:W-:-:S06]  /*2670*/  IMAD.U32 R3, R3, 0x10000, RZ ;  /* 0x0001000003037824 */ /* 0x001fcc00078e00ff */
[----:B------:R-:W0:Y:S02]  /*2680*/  F2I.FTZ.TRUNC.NTZ R3, R3 ;  /* 0x0000000300037305 */ /* 0x000e24000021f100 */
[----:B0-----:R0:W-:Y:S01]  /*2690*/  STG.E desc[UR36][R16.64], R3 ;  /* 0x0000000310007986 */ /* 0x0011e2000c101924 */
[----:B------:R-:W-:Y:S05]  /*26a0*/  BRA `(.L_x_2630) ;  /* 0x0000000c004c7947 */ /* 0x000fea0003800000 */
.L_x_2631:
[----:B0-----:R-:W-:-:S06]  /*26b0*/  IMAD.U32 R3, R3, 0x10000, RZ ;  /* 0x0001000003037824 */ /* 0x001fcc00078e00ff */
[----:B------:R-:W0:Y:S02]  /*26c0*/  F2I.FTZ.TRUNC.NTZ R3, R3 ;  /* 0x0000000300037305 */ /* 0x000e24000021f100 */
[----:B0-----:R0:W-:Y:S01]  /*26d0*/  STG.E.U16 desc[UR36][R16.64], R3 ;  /* 0x0000000310007986 */ /* 0x0011e2000c101524 */
[----:B------:R-:W-:Y:S05]  /*26e0*/  BRA `(.L_x_2630) ;  /* 0x0000000c003c7947 */ /* 0x000fea0003800000 */
.L_x_2626:
[----:B------:R-:W-:-:S13]  /*26f0*/  ISETP.GT.AND P0, PT, R4, 0x6, PT ;  /* 0x000000060400780c */ /* 0x000fda0003f04270 */
[----:B------:R-:W-:Y:S05]  /*2700*/  @P0 BRA `(.L_x_2633) ;  /* 0x00000000002c0947 */ /* 0x000fea0003800000 */
[----:B------:R-:W-:-:S13]  /*2710*/  ISETP.NE.AND P0, PT, R4, 0x5, PT ;  /* 0x000000050400780c */ /* 0x000fda0003f05270 */
[----:B------:R-:W-:Y:S05]  /*2720*/  @!P0 BRA `(.L_x_2634) ;  /* 0x0000000000148947 */ /* 0x000fea0003800000 */
[----:B------:R-:W-:-:S13]  /*2730*/  ISETP.NE.AND P0, PT, R4, 0x6, PT ;  /* 0x000000060400780c */ /* 0x000fda0003f05270 */
[----:B------:R-:W-:Y:S05]  /*2740*/  @P0 BRA `(.L_x_2629) ;  /* 0x0000000800c40947 */ /* 0x000fea0003800000 */
[----:B0-----:R-:W-:-:S05]  /*2750*/  IMAD.U32 R3, R3, 0x10000, RZ ;  /* 0x0001000003037824 */ /* 0x001fca00078e00ff */
[----:B------:R0:W-:Y:S01]  /*2760*/  STG.E desc[UR36][R16.64], R3 ;  /* 0x0000000310007986 */ /* 0x0001e2000c101924 */
[----:B------:R-:W-:Y:S05]  /*2770*/  BRA `(.L_x_2630) ;  /* 0x0000000c00187947 */ /* 0x000fea0003800000 */
.L_x_2634:
[----:B0-----:R-:W-:-:S05]  /*2780*/  IMAD.U32 R0, R3, 0x10000, RZ ;  /* 0x0001000003007824 */ /* 0x001fca00078e00ff */
[----:B------:R-:W-:-:S05]  /*2790*/  F2FP.F16.F32.PACK_AB R0, RZ, R0 ;  /* 0x00000000ff00723e */ /* 0x000fca00000000ff */
[----:B------:R0:W-:Y:S01]  /*27a0*/  STG.E.U16 desc[UR36][R16.64], R0 ;  /* 0x0000000010007986 */ /* 0x0001e2000c101524 */
[----:B------:R-:W-:Y:S05]  /*27b0*/  BRA `(.L_x_2630) ;  /* 0x0000000c00087947 */ /* 0x000fea0003800000 */
.L_x_2633:
[----:B------:R-:W-:-:S13]  /*27c0*/  ISETP.NE.AND P0, PT, R4, 0x7, PT ;  /* 0x000000070400780c */ /* 0x000fda0003f05270 */
[----:B------:R-:W-:Y:S05]  /*27d0*/  @!P0 BRA `(.L_x_2635) ;  /* 0x0000000000348947 */ /* 0x000fea0003800000 */
[----:B------:R-:W-:-:S13]  /*27e0*/  ISETP.NE.AND P0, PT, R4, 0x8, PT ;  /* 0x000000080400780c */ /* 0x000fda0003f05270 */
[----:B------:R-:W-:Y:S05]  /*27f0*/  @!P0 BRA `(.L_x_2636) ;  /* 0x0000000000188947 */ /* 0x000fea0003800000 */
[----:B------:R-:W-:-:S13]  /*2800*/  ISETP.NE.AND P0, PT, R4, 0x9, PT ;  /* 0x000000090400780c */ /* 0x000fda0003f05270 */
[----:B------:R-:W-:Y:S05]  /*2810*/  @P0 BRA `(.L_x_2629) ;  /* 0x0000000800900947 */ /* 0x000fea0003800000 */
[----:B0-----:R-:W-:Y:S02]  /*2820*/  IMAD.U32 R2, R3, 0x10000, RZ ;  /* 0x0001000003027824 */ /* 0x001fe400078e00ff */
[----:B------:R-:W-:-:S05]  /*2830*/  IMAD.MOV.U32 R3, RZ, RZ, RZ ;  /* 0x000000ffff037224 */ /* 0x000fca00078e00ff */
[----:B------:R0:W-:Y:S01]  /*2840*/  STG.E.64 desc[UR36][R16.64], R2 ;  /* 0x0000000210007986 */ /* 0x0001e2000c101b24 */
[----:B------:R-:W-:Y:S05]  /*2850*/  BRA `(.L_x_2630) ;  /* 0x0000000800e07947 */ /* 0x000fea0003800000 */
.L_x_2636:
[----:B0-----:R-:W-:-:S05]  /*2860*/  IMAD.U32 R3, R3, 0x10000, RZ ;  /* 0x0001000003037824 */ /* 0x001fca00078e00ff */
[----:B------:R-:W-:-:S04]  /*2870*/  F2FP.F16.F32.PACK_AB R3, RZ, R3 ;  /* 0x00000003ff03723e */ /* 0x000fc800000000ff */
[----:B------:R-:W-:-:S05]  /*2880*/  PRMT R3, R3, 0x5410, RZ ;  /* 0x0000541003037816 */ /* 0x000fca00000000ff */
[----:B------:R0:W-:Y:S01]  /*2890*/  STG.E desc[UR36][R16.64], R3 ;  /* 0x0000000310007986 */ /* 0x0001e2000c101924 */
[----:B------:R-:W-:Y:S05]  /*28a0*/  BRA `(.L_x_2630) ;  /* 0x0000000800cc7947 */ /* 0x000fea0003800000 */
.L_x_2635:
[----:B0-----:R-:W-:-:S04]  /*28b0*/  IMAD.U32 R2, R3, 0x10000, RZ ;  /* 0x0001000003027824 */ /* 0x001fc800078e00ff */
[----:B------:R-:W-:-:S06]  /*28c0*/  FMUL.FTZ R2, R2, 1 ;  /* 0x3f80000002027820 */ /* 0x000fcc0000410000 */
[----:B------:R-:W0:Y:S02]  /*28d0*/  F2F.F64.F32 R2, R2 ;  /* 0x0000000200027310 */ /* 0x000e240000201800 */
[----:B0-----:R0:W-:Y:S01]  /*28e0*/  STG.E.64 desc[UR36][R16.64], R2 ;  /* 0x0000000210007986 */ /* 0x0011e2000c101b24 */
[----:B------:R-:W-:Y:S05]  /*28f0*/  BRA `(.L_x_2630) ;  /* 0x0000000800b87947 */ /* 0x000fea0003800000 */
.L_x_2625:
        /* <DEDUP_REMOVED lines=8> */
[----:B0-----:R-:W-:-:S05]  /*2980*/  IMAD.U32 R3, R3, 0x10000, RZ ;  /* 0x0001000003037824 */ /* 0x001fca00078e00ff */
[----:B------:R-:W-:-:S04]  /*2990*/  FSETP.NEU.FTZ.AND P0, PT, R3, RZ, PT ;  /* 0x000000ff0300720b */ /* 0x000fc80003f1d000 */
[----:B------:R-:W-:-:S05]  /*29a0*/  SEL R3, RZ, 0x1, !P0 ;  /* 0x00000001ff037807 */ /* 0x000fca0004000000 */
[----:B------:R0:W-:Y:S01]  /*29b0*/  STG.E.U8 desc[UR36][R16.64], R3 ;  /* 0x0000000310007986 */ /* 0x0001e2000c101124 */
[----:B------:R-:W-:Y:S05]  /*29c0*/  BRA `(.L_x_2630) ;  /* 0x0000000800847947 */ /* 0x000fea0003800000 */
.L_x_2639:
[----:B0-----:R-:W-:Y:S01]  /*29d0*/  IMAD.U32 R3, R3, 0x10000, RZ ;  /* 0x0001000003037824 */ /* 0x001fe200078e00ff */
[----:B------:R-:W-:-:S03]  /*29e0*/  CS2R R6, SRZ ;  /* 0x0000000000067805 */ /* 0x000fc6000001ff00 */
[----:B------:R-:W-:-:S04]  /*29f0*/  FMUL.FTZ R3, R3, 1 ;  /* 0x3f80000003037820 */ /* 0x000fc80000410000 */
[----:B------:R-:W0:Y:S02]  /*2a00*/  F2F.F64.F32 R4, R3 ;  /* 0x0000000300047310 */ /* 0x000e240000201800 */
[----:B0-----:R0:W-:Y:S01]  /*2a10*/  STG.E.128 desc[UR36][R16.64], R4 ;  /* 0x0000000410007986 */ /* 0x0011e2000c101d24 */
[----:B------:R-:W-:Y:S05]  /*2a20*/  BRA `(.L_x_2630) ;  /* 0x00000008006c7947 */ /* 0x000fea0003800000 */
.L_x_2638:
[----:B------:R-:W-:-:S13]  /*2a30*/  ISETP.NE.AND P0, PT, R4, 0xf, PT ;  /* 0x0000000f0400780c */ /* 0x000fda0003f05270 */
[----:B------:R-:W-:Y:S05]  /*2a40*/  @!P0 BRA `(.L_x_2640) ;  /* 0x0000000000b48947 */ /* 0x000fea0003800000 */
[----:B------:R-:W-:-:S13]  /*2a50*/  ISETP.NE.AND P0, PT, R4, 0x17, PT ;  /* 0x000000170400780c */ /* 0x000fda0003f05270 */
[----:B------:R-:W-:Y:S05]  /*2a60*/  @!P0 BRA `(.L_x_2641) ;  /* 0x0000000000548947 */ /* 0x000fea0003800000 */
[----:B------:R-:W-:-:S13]  /*2a70*/  ISETP.NE.AND P0, PT, R4, 0x18, PT ;  /* 0x000000180400780c */ /* 0x000fda0003f05270 */
[----:B------:R-:W-:Y:S05]  /*2a80*/  @P0 BRA `(.L_x_2629) ;  /* 0x0000000400f40947 */ /* 0x000fea0003800000 */
[----:B0-----:R-:W-:Y:S01]  /*2a90*/  IMAD.U32 R5, R3, 0x10000, RZ ;  /* 0x0001000003057824 */ /* 0x001fe200078e00ff */
        /* <DEDUP_REMOVED lines=14> */
.L_x_2643:
[----:B------:R-:W-:Y:S05]  /*2b80*/  BSYNC B0 ;  /* 0x0000000000007941 */ /* 0x000fea0003800000 */
.L_x_2642:
[----:B------:R-:W-:-:S05]  /*2b90*/  LOP3.LUT R3, R0, R3, RZ, 0xfc, !PT ;  /* 0x0000000300037212 */ /* 0x000fca00078efcff */
[----:B------:R0:W-:Y:S01]  /*2ba0*/  STG.E.U8 desc[UR36][R16.64], R3 ;  /* 0x0000000310007986 */ /* 0x0001e2000c101124 */
[----:B------:R-:W-:Y:S05]  /*2bb0*/  BRA `(.L_x_2630) ;  /* 0x0000000800087947 */ /* 0x000fea0003800000 */
.L_x_2641:
[----:B0-----:R-:W-:Y:S01]  /*2bc0*/  IMAD.U32 R3, R3, 0x10000, RZ ;  /* 0x0001000003037824 */ /* 0x001fe200078e00ff */
        /* <DEDUP_REMOVED lines=12> */
.L_x_2645:
[----:B------:R-:W-:Y:S01]  /*2c90*/  IMAD.MOV.U32 R0, RZ, RZ, 0x7f ;  /* 0x0000007fff007424 */ /* 0x000fe200078e00ff */
[----:B------:R-:W-:-:S04]  /*2ca0*/  ISETP.GT.U32.AND P0, PT, R2, 0x7f800000, PT ;  /* 0x7f8000000200780c */ /* 0x000fc80003f04070 */
[----:B------:R-:W-:-:S09]  /*2cb0*/  SEL R0, R0, 0x7c, P0 ;  /* 0x0000007c00007807 */ /* 0x000fd20000000000 */
.L_x_2646:
[----:B------:R-:W-:Y:S05]  /*2cc0*/  BSYNC B0 ;  /* 0x0000000000007941 */ /* 0x000fea0003800000 */
.L_x_2644:
[----:B------:R-:W-:-:S04]  /*2cd0*/  LOP3.LUT R2, R3, 0x80000000, RZ, 0xc0, !PT ;  /* 0x8000000003027812 */ /* 0x000fc800078ec0ff */
[----:B------:R-:W-:-:S04]  /*2ce0*/  SHF.R.U32.HI R3, RZ, 0x18, R2 ;  /* 0x00000018ff037819 */ /* 0x000fc80000011602 */
[----:B------:R-:W-:-:S05]  /*2cf0*/  LOP3.LUT R3, R0, R3, RZ, 0xfc, !PT ;  /* 0x0000000300037212 */ /* 0x000fca00078efcff */
[----:B------:R0:W-:Y:S01]  /*2d00*/  STG.E.U8 desc[UR36][R16.64], R3 ;  /* 0x0000000310007986 */ /* 0x0001e2000c101124 */
[----:B------:R-:W-:Y:S05]  /*2d10*/  BRA `(.L_x_2630) ;  /* 0x0000000400b07947 */ /* 0x000fea0003800000 */
.L_x_2640:
[----:B0-----:R0:W-:Y:S01]  /*2d20*/  STG.E.U16 desc[UR36][R16.64], R3 ;  /* 0x0000000310007986 */ /* 0x0011e2000c101524 */
[----:B------:R-:W-:Y:S05]  /*2d30*/  BRA `(.L_x_2630) ;  /* 0x0000000400a87947 */ /* 0x000fea0003800000 */
.L_x_2637:
        /* <DEDUP_REMOVED lines=8> */
[----:B0-----:R-:W-:-:S06]  /*2dc0*/  IMAD.U32 R3, R3, 0x10000, RZ ;  /* 0x0001000003037824 */ /* 0x001fcc00078e00ff */
[----:B------:R-:W0:Y:S02]  /*2dd0*/  F2I.FTZ.U32.TRUNC.NTZ R3, R3 ;  /* 0x0000000300037305 */ /* 0x000e24000021f000 */
[----:B0-----:R4:W-:Y:S01]  /*2de0*/  STG.E.U16 desc[UR36][R16.64], R3 ;  /* 0x0000000310007986 */ /* 0x0019e2000c101524 */
[----:B------:R-:W-:Y:S05]  /*2df0*/  BRA `(.L_x_2630) ;  /* 0x0000000400787947 */ /* 0x000fea0003800000 */
.L_x_2649:
[----:B0-----:R-:W-:Y:S01]  /*2e00*/  IMAD.U32 R3, R3, 0x10000, RZ ;  /* 0x0001000003037824 */ /* 0x001fe200078e00ff */
        /* <DEDUP_REMOVED lines=16> */
.L_x_2652:
[----:B------:R-:W-:-:S04]  /*2f10*/  LOP3.LUT R2, R3, 0x80000000, RZ, 0xc0, !PT ;  /* 0x8000000003027812 */ /* 0x000fc800078ec0ff */
[----:B------:R-:W-:-:S04]  /*2f20*/  SHF.R.U32.HI R3, RZ, 0x18, R2 ;  /* 0x00000018ff037819 */ /* 0x000fc80000011602 */
[----:B------:R-:W-:-:S04]  /*2f30*/  LOP3.LUT R0, R0, R3, RZ, 0xfc, !PT ;  /* 0x0000000300007212 */ /* 0x000fc800078efcff */
[----:B------:R-:W-:-:S07]  /*2f40*/  PRMT R8, R0, 0x7610, R8 ;  /* 0x0000761000087816 */ /* 0x000fce0000000008 */
.L_x_2651:
[----:B------:R-:W-:Y:S05]  /*2f50*/  BSYNC B0 ;  /* 0x0000000000007941 */ /* 0x000fea0003800000 */
.L_x_2650:
[----:B------:R0:W-:Y:S01]  /*2f60*/  STG.E.U8 desc[UR36][R16.64], R8 ;  /* 0x0000000810007986 */ /* 0x0001e2000c101124 */
[----:B------:R-:W-:Y:S05]  /*2f70*/  BRA `(.L_x_2630) ;  /* 0x0000000400187947 */ /* 0x000fea0003800000 */
.L_x_2648:
        /* <DEDUP_REMOVED lines=17> */
.L_x_2655:
[----:B------:R-:W-:-:S04]  /*3090*/  LOP3.LUT R2, R3, 0x80000000, RZ, 0xc0, !PT ;  /* 0x8000000003027812 */ /* 0x000fc800078ec0ff */
[----:B------:R-:W-:-:S04]  /*30a0*/  SHF.R.U32.HI R3, RZ, 0x18, R2 ;  /* 0x00000018ff037819 */ /* 0x000fc80000011602 */
[----:B------:R-:W-:-:S04]  /*30b0*/  LOP3.LUT R0, R0, R3, RZ, 0xfc, !PT ;  /* 0x0000000300007212 */ /* 0x000fc800078efcff */
[----:B------:R-:W-:-:S07]  /*30c0*/  PRMT R8, R0, 0x7610, R8 ;  /* 0x0000761000087816 */ /* 0x000fce0000000008 */
.L_x_2654:
[----:B------:R-:W-:Y:S05]  /*30d0*/  BSYNC B0 ;  /* 0x0000000000007941 */ /* 0x000fea0003800000 */
.L_x_2653:
[----:B------:R3:W-:Y:S01]  /*30e0*/  STG.E.U8 desc[UR36][R16.64], R8 ;  /* 0x0000000810007986 */ /* 0x0007e2000c101124 */
[----:B------:R-:W-:Y:S05]  /*30f0*/  BRA `(.L_x_2630) ;  /* 0x0000000000b87947 */ /* 0x000fea0003800000 */
.L_x_2647:
[----:B------:R-:W-:-:S13]  /*3100*/  ISETP.NE.AND P0, PT, R4, 0x1c, PT ;  /* 0x0000001c0400780c */ /* 0x000fda0003f05270 */
[----:B------:R-:W-:Y:S05]  /*3110*/  @!P0 BRA `(.L_x_2656) ;  /* 0x0000000000a48947 */ /* 0x000fea0003800000 */
[----:B------:R-:W-:-:S13]  /*3120*/  ISETP.NE.AND P0, PT, R4, 0x1d, PT ;  /* 0x0000001d0400780c */ /* 0x000fda0003f05270 */
[----:B------:R-:W-:Y:S05]  /*3130*/  @!P0 BRA `(.L_x_2657) ;  /* 0x00000000008c8947 */ /* 0x000fea0003800000 */
[----:B------:R-:W-:-:S13]  /*3140*/  ISETP.NE.AND P0, PT, R4, 0x2c, PT ;  /* 0x0000002c0400780c */ /* 0x000fda0003f05270 */
[----:B------:R-:W-:Y:S05]  /*3150*/  @P0 BRA `(.L_x_2629) ;  /* 0x0000000000400947 */ /* 0x000fea0003800000 */
[----:B0-----:R-:W-:-:S05]  /*3160*/  IMAD.U32 R3, R3, 0x10000, RZ ;  /* 0x0001000003037824 */ /* 0x001fca00078e00ff */
        /* <DEDUP_REMOVED lines=15> */
.L_x_2629:
[----:B------:R-:W-:Y:S01]  /*3260*/  MOV R2, 0x0 ;  /* 0x0000000000027802 */ /* 0x000fe20000000f00 */
[----:B------:R-:W-:Y:S01]  /*3270*/  ULDC.64 UR4, c[0x4][0x128] ;  /* 0x01004a0000047ab9 */ /* 0x000fe20000000a00 */
[----:B------:R-:W-:Y:S01]  /*3280*/  ULDC.64 UR6, c[0x4][0x130] ;  /* 0x01004c0000067ab9 */ /* 0x000fe20000000a00 */
[----:B------:R-:W-:Y:S02]  /*3290*/  IMAD.U32 R4, RZ, RZ, UR4 ;  /* 0x00000004ff047e24 */ /* 0x000fe4000f8e00ff */
[----:B------:R-:W-:Y:S01]  /*32a0*/  IMAD.U32 R5, RZ, RZ, UR5 ;  /* 0x00000005ff057e24 */ /* 0x000fe2000f8e00ff */
[----:B0-----:R-:W0:Y:S01]  /*32b0*/  LDC.64 R2, c[0x4][R2] ;  /* 0x0100000002027b82 */ /* 0x001e220000000a00 */
        /* <DEDUP_REMOVED lines=10> */
.L_x_2658:
[----:B------:R-:W-:Y:S05]  /*3360*/  BRA `(.L_x_2630) ;  /* 0x00000000001c7947 */ /* 0x000fea0003800000 */
.L_x_2657:
[----:B0-----:R-:W-:-:S06]  /*3370*/  IMAD.U32 R3, R3, 0x10000, RZ ;  /* 0x0001000003037824 */ /* 0x001fcc00078e00ff */
[----:B------:R-:W0:Y:S02]  /*3380*/  F2I.U64.TRUNC R2, R3 ;  /* 0x0000000300027311 */ /* 0x000e24000020d800 */
[----:B0-----:R2:W-:Y:S01]  /*3390*/  STG.E.64 desc[UR36][R16.64], R2 ;  /* 0x0000000210007986 */ /* 0x0015e2000c101b24 */
[----:B------:R-:W-:Y:S05]  /*33a0*/  BRA `(.L_x_2630) ;  /* 0x00000000000c7947 */ /* 0x000fea0003800000 */
.L_x_2656:
[----:B0-----:R-:W-:-:S06]  /*33b0*/  IMAD.U32 R3, R3, 0x10000, RZ ;  /* 0x0001000003037824 */ /* 0x001fcc00078e00ff */
[----:B------:R-:W0:Y:S02]  /*33c0*/  F2I.FTZ.U32.TRUNC.NTZ R3, R3 ;  /* 0x0000000300037305 */ /* 0x000e24000021f000 */
[----:B0-----:R0:W-:Y:S02]  /*33d0*/  STG.E desc[UR36][R16.64], R3 ;  /* 0x0000000310007986 */ /* 0x0011e4000c101924 */
.L_x_2630:
[----:B------:R-:W-:-:S04]  /*33e0*/  IMAD R18, R23, 0x200, R18 ;  /* 0x0000020017127824 */ /* 0x000fc800078e0212 */
[----:B------:R-:W-:-:S07]  /*33f0*/  VIADD R19, R18, 0x80 ;  /* 0x0000008012137836 */ /* 0x000fce0000000000 */
.L_x_2588:
[----:B------:R-:W-:Y:S05]  /*3400*/  BSYNC B6 ;  /* 0x0000000000067941 */ /* 0x000fea0003800000 */
.L_x_2587:
        /* <DEDUP_REMOVED lines=307> */
.L_x_2661:
        /* <DEDUP_REMOVED lines=22> */
.L_x_2665:
[----:B------:R-:W2:Y:S02]  /*48a0*/  LDG.E.U8 R2, desc[UR36][R2.64] ;  /* 0x0000002402027981 */ /* 0x000ea4000c1e1100 */
[----:B--2---:R-:W-:-:S04]  /*48b0*/  I2FP.F32.U32 R0, R2 ;  /* 0x0000000200007245 */ /* 0x004fc80000201000 */
[----:B------:R-:W-:Y:S01]  /*48c0*/  F2FP.BF16.F32.PACK_AB R0, RZ, R0 ;  /* 0x00000000ff00723e */ /* 0x000fe200000010ff */
[----:B------:R-:W-:Y:S06]  /*48d0*/  BRA `(.L_x_2667) ;  /* 0x0000000c00907947 */ /* 0x000fec0003800000 */
.L_x_2664:
        /* <DEDUP_REMOVED lines=10> */
.L_x_2669:
[----:B------:R-:W2:Y:S02]  /*4980*/  LDG.E R2, desc[UR36][R2.64] ;  /* 0x0000002402027981 */ /* 0x000ea4000c1e1900 */
[----:B--2---:R-:W-:-:S04]  /*4990*/  I2FP.F32.S32 R0, R2 ;  /* 0x0000000200007245 */ /* 0x004fc80000201400 */
[----:B------:R-:W-:Y:S01]  /*49a0*/  F2FP.BF16.F32.PACK_AB R0, RZ, R0 ;  /* 0x00000000ff00723e */ /* 0x000fe200000010ff */
[----:B------:R-:W-:Y:S06]  /*49b0*/  BRA `(.L_x_2667) ;  /* 0x0000000c00587947 */ /* 0x000fec0003800000 */
.L_x_2668:
[----:B------:R-:W2:Y:S02]  /*49c0*/  LDG.E.U16 R2, desc[UR36][R2.64] ;  /* 0x0000002402027981 */ /* 0x000ea4000c1e1500 */
[----:B--2---:R-:W0:Y:S02]  /*49d0*/  I2F.S16 R0, R2 ;  /* 0x0000000200007306 */ /* 0x004e240000101400 */
[----:B0-----:R-:W-:Y:S01]  /*49e0*/  F2FP.BF16.F32.PACK_AB R0, RZ, R0 ;  /* 0x00000000ff00723e */ /* 0x001fe200000010ff */
[----:B------:R-:W-:Y:S06]  /*49f0*/  BRA `(.L_x_2667) ;  /* 0x0000000c00487947 */ /* 0x000fec0003800000 */
.L_x_2663:
        /* <DEDUP_REMOVED lines=9> */
.L_x_2671:
[----:B------:R-:W2:Y:S02]  /*4a90*/  LDG.E.U16 R0, desc[UR36][R2.64] ;  /* 0x0000002402007981 */ /* 0x000ea4000c1e1500 */
[----:B--2---:R-:W-:-:S05]  /*4aa0*/  HADD2.F32 R0, -RZ, R0.H0_H0 ;  /* 0x20000000ff007230 */ /* 0x004fca0000004100 */
[----:B------:R-:W-:Y:S01]  /*4ab0*/  F2FP.BF16.F32.PACK_AB R0, RZ, R0 ;  /* 0x00000000ff00723e */ /* 0x000fe200000010ff */
[----:B------:R-:W-:Y:S06]  /*4ac0*/  BRA `(.L_x_2667) ;  /* 0x0000000c00147947 */ /* 0x000fec0003800000 */
.L_x_2670:
        /* <DEDUP_REMOVED lines=9> */
.L_x_2673:
[----:B------:R-:W2:Y:S02]  /*4b60*/  LDG.E.U16 R2, desc[UR36][R2.64] ;  /* 0x0000002402027981 */ /* 0x000ea4000c1e1500 */
[----:B--2---:R-:W-:-:S05]  /*4b70*/  HADD2.F32 R0, -RZ, R2.H0_H0 ;  /* 0x20000002ff007230 */ /* 0x004fca0000004100 */
[----:B------:R-:W-:Y:S01]  /*4b80*/  F2FP.BF16.F32.PACK_AB R0, RZ, R0 ;  /* 0x00000000ff00723e */ /* 0x000fe200000010ff */
[----:B------:R-:W-:Y:S06]  /*4b90*/  BRA `(.L_x_2667) ;  /* 0x0000000800e07947 */ /* 0x000fec0003800000 */
.L_x_2672:
        /* <DEDUP_REMOVED lines=8> */
.L_x_2662:
        /* <DEDUP_REMOVED lines=13> */
.L_x_2676:
        /* <DEDUP_REMOVED lines=8> */
.L_x_2675:
        /* <DEDUP_REMOVED lines=28> */
.L_x_2678:
        /* <DEDUP_REMOVED lines=15> */
.L_x_2677:
[----:B------:R0:W5:Y:S01]  /*5020*/  LDG.E.U16 R0, desc[UR36][R2.64] ;  /* 0x0000002402007981 */ /* 0x000162000c1e1500 */
[----:B------:R-:W-:Y:S05]  /*5030*/  BRA `(.L_x_2667) ;  /* 0x0000000400b87947 */ /* 0x000fea0003800000 */
.L_x_2674:
        /* <DEDUP_REMOVED lines=12> */
.L_x_2681:
        /* <DEDUP_REMOVED lines=21> */
.L_x_2685:
[----:B------:R-:W-:Y:S05]  /*5250*/  BSYNC B1 ;  /* 0x0000000000017941 */ /* 0x000fea0003800000 */
.L_x_2684:
[----:B------:R-:W-:Y:S01]  /*5260*/  LEA R3, R0, 0x3b800000, 0x17 ;  /* 0x3b80000000037811 */ /* 0x000fe200078eb8ff */
[----:B------:R-:W-:-:S05]  /*5270*/  IMAD.SHL.U32 R0, R2, 0x100000, RZ ;  /* 0x0010000002007824 */ /* 0x000fca00078e00ff */
[----:B------:R-:W-:-:S07]  /*5280*/  LOP3.LUT R0, R3, R0, R4, 0xfe, !PT ;  /* 0x0000000003007212 */ /* 0x000fce00078efe04 */
.L_x_2683:
[----:B------:R-:W-:Y:S05]  /*5290*/  BSYNC B0 ;  /* 0x0000000000007941 */ /* 0x000fea0003800000 */
.L_x_2682:
[----:B------:R-:W-:Y:S01]  /*52a0*/  F2FP.BF16.F32.PACK_AB R0, RZ, R0 ;  /* 0x00000000ff00723e */ /* 0x000fe200000010ff */
[----:B------:R-:W-:Y:S06]  /*52b0*/  BRA `(.L_x_2667) ;  /* 0x0000000400187947 */ /* 0x000fec0003800000 */
.L_x_2680:
        /* <DEDUP_REMOVED lines=21> */
.L_x_2689:
[----:B------:R-:W-:Y:S05]  /*5410*/  BSYNC B1 ;  /* 0x0000000000017941 */ /* 0x000fea0003800000 */
.L_x_2688:
[----:B------:R-:W-:Y:S01]  /*5420*/  LEA R3, R0, 0x37800000, 0x17 ;  /* 0x3780000000037811 */ /* 0x000fe200078eb8ff */
[----:B------:R-:W-:-:S05]  /*5430*/  IMAD.SHL.U32 R0, R2, 0x200000, RZ ;  /* 0x0020000002007824 */ /* 0x000fca00078e00ff */
[----:B------:R-:W-:-:S07]  /*5440*/  LOP3.LUT R0, R3, R0, R4, 0xfe, !PT ;  /* 0x0000000003007212 */ /* 0x000fce00078efe04 */
.L_x_2687:
[----:B------:R-:W-:Y:S05]  /*5450*/  BSYNC B0 ;  /* 0x0000000000007941 */ /* 0x000fea0003800000 */
.L_x_2686:
[----:B------:R-:W-:Y:S01]  /*5460*/  F2FP.BF16.F32.PACK_AB R0, RZ, R0 ;  /* 0x00000000ff00723e */ /* 0x000fe200000010ff */
[----:B------:R-:W-:Y:S06]  /*5470*/  BRA `(.L_x_2667) ;  /* 0x0000000000a87947 */ /* 0x000fec0003800000 */
.L_x_2679:
        /* <DEDUP_REMOVED lines=14> */
.L_x_2693:
[----:B------:R-:W-:Y:S05]  /*5560*/  BSYNC B0 ;  /* 0x0000000000007941 */ /* 0x000fea0003800000 */
.L_x_2692:
[----:B------:R-:W-:Y:S01]  /*5570*/  F2FP.BF16.F32.PACK_AB R0, RZ, R0 ;  /* 0x00000000ff00723e */ /* 0x000fe200000010ff */
[----:B------:R-:W-:Y:S06]  /*5580*/  BRA `(.L_x_2667) ;  /* 0x0000000000647947 */ /* 0x000fec0003800000 */
.L_x_2666:
        /* <DEDUP_REMOVED lines=16> */
.L_x_2694:
[----:B------:R-:W-:Y:S01]  /*5690*/  PRMT R0, RZ, 0x7610, R0 ;  /* 0x00007610ff007816 */ /* 0x000fe20000000000 */
[----:B------:R-:W-:Y:S06]  /*56a0*/  BRA `(.L_x_2667) ;  /* 0x00000000001c7947 */ /* 0x000fec0003800000 */
.L_x_2691:
[----:B------:R-:W2:Y:S02]  /*56b0*/  LDG.E.64 R2, desc[UR36][R2.64] ;  /* 0x0000002402027981 */ /* 0x000ea4000c1e1b00 */
[----:B--2---:R-:W0:Y:S02]  /*56c0*/  I2F.U64 R0, R2 ;  /* 0x0000000200007312 */ /* 0x004e240000301000 */
[----:B0-----:R-:W-:Y:S01]  /*56d0*/  F2FP.BF16.F32.PACK_AB R0, RZ, R0 ;  /* 0x00000000ff00723e */ /* 0x001fe200000010ff */
[----:B------:R-:W-:Y:S06]  /*56e0*/  BRA `(.L_x_2667) ;  /* 0x00000000000c7947 */ /* 0x000fec0003800000 */
.L_x_2690:
[----:B------:R-:W2:Y:S02]  /*56f0*/  LDG.E R2, desc[UR36][R2.64] ;  /* 0x0000002402027981 */ /* 0x000ea4000c1e1900 */
[----:B--2---:R-:W-:-:S04]  /*5700*/  I2FP.F32.U32 R0, R2 ;  /* 0x0000000200007245 */ /* 0x004fc80000201000 */
[----:B------:R-:W-:-:S07]  /*5710*/  F2FP.BF16.F32.PACK_AB R0, RZ, R0 ;  /* 0x00000000ff00723e */ /* 0x000fce00000010ff */
.L_x_2667:
        /* <DEDUP_REMOVED lines=11> */
.L_x_2696:
[----:B------:R-:W-:Y:S05]  /*57d0*/  BSYNC B0 ;  /* 0x0000000000007941 */ /* 0x000fea0003800000 */
.L_x_2695:
        /* <DEDUP_REMOVED lines=22> */
.L_x_2700:
[----:B0-----:R-:W-:-:S06]  /*5940*/  IMAD.U32 R3, R3, 0x10000, RZ ;  /* 0x0001000003037824 */ /* 0x001fcc00078e00ff */
[----:B------:R-:W0:Y:S02]  /*5950*/  F2I.S64.TRUNC R2, R3 ;  /* 0x0000000300027311 */ /* 0x000e24000020d900 */
[----:B0-----:R4:W-:Y:S01]  /*5960*/  STG.E.U8 desc[UR36][R16.64], R2 ;  /* 0x0000000210007986 */ /* 0x0019e2000c101124 */
[----:B------:R-:W-:Y:S05]  /*5970*/  BRA `(.L_x_2702) ;  /* 0x0000000c00847947 */ /* 0x000fea0003800000 */
.L_x_2699:
        /* <DEDUP_REMOVED lines=10> */
.L_x_2704:
[----:B0-----:R-:W-:-:S06]  /*5a20*/  IMAD.U32 R3, R3, 0x10000, RZ ;  /* 0x0001000003037824 */ /* 0x001fcc00078e00ff */
[----:B------:R-:W0:Y:S02]  /*5a30*/  F2I.FTZ.TRUNC.NTZ R3, R3 ;  /* 0x0000000300037305 */ /* 0x000e24000021f100 */
[----:B0-----:R2:W-:Y:S01]  /*5a40*/  STG.E desc[UR36][R16.64], R3 ;  /* 0x0000000310007986 */ /* 0x0015e2000c101924 */
[----:B------:R-:W-:Y:S05]  /*5a50*/  BRA `(.L_x_2702) ;  /* 0x0000000c004c7947 */ /* 0x000fea0003800000 */
.L_x_2703:
[----:B0-----:R-:W-:-:S06]  /*5a60*/  IMAD.U32 R3, R3, 0x10000, RZ ;  /* 0x0001000003037824 */ /* 0x001fcc00078e00ff */
[----:B------:R-:W0:Y:S02]  /*5a70*/  F2I.FTZ.TRUNC.NTZ R3, R3 ;  /* 0x0000000300037305 */ /* 0x000e24000021f100 */
[----:B0-----:R0:W-:Y:S01]  /*5a80*/  STG.E.U16 desc[UR36][R16.64], R3 ;  /* 0x0000000310007986 */ /* 0x0011e2000c101524 */
[----:B------:R-:W-:Y:S05]  /*5a90*/  BRA `(.L_x_2702) ;  /* 0x0000000c003c7947 */ /* 0x000fea0003800000 */
.L_x_2698:
        /* <DEDUP_REMOVED lines=9> */
.L_x_2706:
[----:B0-----:R-:W-:-:S05]  /*5b30*/  IMAD.U32 R0, R3, 0x10000, RZ ;  /* 0x0001000003007824 */ /* 0x001fca00078e00ff */
[----:B------:R-:W-:-:S05]  /*5b40*/  F2FP.F16.F32.PACK_AB R0, RZ, R0 ;  /* 0x00000000ff00723e */ /* 0x000fca00000000ff */
[----:B------:R0:W-:Y:S01]  /*5b50*/  STG.E.U16 desc[UR36][R16.64], R0 ;  /* 0x0000000010007986 */ /* 0x0001e2000c101524 */
[----:B------:R-:W-:Y:S05]  /*5b60*/  BRA `(.L_x_2702) ;  /* 0x0000000c00087947 */ /* 0x000fea0003800000 */
.L_x_2705:
        /* <DEDUP_REMOVED lines=10> */
.L_x_2708:
[----:B0-----:R-:W-:-:S05]  /*5c10*/  IMAD.U32 R3, R3, 0x10000, RZ ;  /* 0x0001000003037824 */ /* 0x001fca00078e00ff */
[----:B------:R-:W-:-:S04]  /*5c20*/  F2FP.F16.F32.PACK_AB R3, RZ, R3 ;  /* 0x00000003ff03723e */ /* 0x000fc800000000ff */
[----:B------:R-:W-:-:S05]  /*5c30*/  PRMT R3, R3, 0x5410, RZ ;  /* 0x0000541003037816 */ /* 0x000fca00000000ff */
[----:B------:R0:W-:Y:S01]  /*5c40*/  STG.E desc[UR36][R16.64], R3 ;  /* 0x0000000310007986 */ /* 0x0001e2000c101924 */
[----:B------:R-:W-:Y:S05]  /*5c50*/  BRA `(.L_x_2702) ;  /* 0x0000000800cc7947 */ /* 0x000fea0003800000 */
.L_x_2707:
[----:B0-----:R-:W-:-:S04]  /*5c60*/  IMAD.U32 R2, R3, 0x10000, RZ ;  /* 0x0001000003027824 */ /* 0x001fc800078e00ff */
[----:B------:R-:W-:-:S06]  /*5c70*/  FMUL.FTZ R2, R2, 1 ;  /* 0x3f80000002027820 */ /* 0x000fcc0000410000 */
[----:B------:R-:W0:Y:S02]  /*5c80*/  F2F.F64.F32 R2, R2 ;  /* 0x0000000200027310 */ /* 0x000e240000201800 */
[----:B0-----:R0:W-:Y:S01]  /*5c90*/  STG.E.64 desc[UR36][R16.64], R2 ;  /* 0x0000000210007986 */ /* 0x0011e2000c101b24 */
[----:B------:R-:W-:Y:S05]  /*5ca0*/  BRA `(.L_x_2702) ;  /* 0x0000000800b87947 */ /* 0x000fea0003800000 */
.L_x_2697:
        /* <DEDUP_REMOVED lines=13> */
.L_x_2711:
[----:B0-----:R-:W-:Y:S01]  /*5d80*/  IMAD.U32 R3, R3, 0x10000, RZ ;  /* 0x0001000003037824 */ /* 0x001fe200078e00ff */
[----:B------:R-:W-:-:S03]  /*5d90*/  CS2R R6, SRZ ;  /* 0x0000000000067805 */ /* 0x000fc6000001ff00 */
[----:B------:R-:W-:-:S04]  /*5da0*/  FMUL.FTZ R3, R3, 1 ;  /* 0x3f80000003037820 */ /* 0x000fc80000410000 */
[----:B------:R-:W0:Y:S02]  /*5db0*/  F2F.F64.F32 R4, R3 ;  /* 0x0000000300047310 */ /* 0x000e240000201800 */
[----:B0-----:R0:W-:Y:S01]  /*5dc0*/  STG.E.128 desc[UR36][R16.64], R4 ;  /* 0x0000000410007986 */ /* 0x0011e2000c101d24 */
[----:B------:R-:W-:Y:S05]  /*5dd0*/  BRA `(.L_x_2702) ;  /* 0x00000008006c7947 */ /* 0x000fea0003800000 */
.L_x_2710:
        /* <DEDUP_REMOVED lines=21> */
.L_x_2715:
[----:B------:R-:W-:Y:S05]  /*5f30*/  BSYNC B0 ;  /* 0x0000000000007941 */ /* 0x000fea0003800000 */
.L_x_2714:
[----:B------:R-:W-:-:S05]  /*5f40*/  LOP3.LUT R3, R0, R3, RZ, 0xfc, !PT ;  /* 0x0000000300037212 */ /* 0x000fca00078efcff */
[----:B------:R0:W-:Y:S01]  /*5f50*/  STG.E.U8 desc[UR36][R16.64], R3 ;  /* 0x0000000310007986 */ /* 0x0001e2000c101124 */
[----:B------:R-:W-:Y:S05]  /*5f60*/  BRA `(.L_x_2702) ;  /* 0x0000000800087947 */ /* 0x000fea0003800000 */
.L_x_2713:
        /* <DEDUP_REMOVED lines=13> */
.L_x_2717:
[----:B------:R-:W-:Y:S01]  /*6040*/  IMAD.MOV.U32 R0, RZ, RZ, 0x7f ;  /* 0x0000007fff007424 */ /* 0x000fe200078e00ff */
[----:B------:R-:W-:-:S04]  /*6050*/  ISETP.GT.U32.AND P0, PT, R2, 0x7f800000, PT ;  /* 0x7f8000000200780c */ /* 0x000fc80003f04070 */
[----:B------:R-:W-:-:S09]  /*6060*/  SEL R0, R0, 0x7c, P0 ;  /* 0x0000007c00007807 */ /* 0x000fd20000000000 */
.L_x_2718:
[----:B------:R-:W-:Y:S05]  /*6070*/  BSYNC B0 ;  /* 0x0000000000007941 */ /* 0x000fea0003800000 */
.L_x_2716:
[----:B------:R-:W-:-:S04]  /*6080*/  LOP3.LUT R2, R3, 0x80000000, RZ, 0xc0, !PT ;  /* 0x8000000003027812 */ /* 0x000fc800078ec0ff */
[----:B------:R-:W-:-:S04]  /*6090*/  SHF.R.U32.HI R3, RZ, 0x18, R2 ;  /* 0x00000018ff037819 */ /* 0x000fc80000011602 */
[----:B------:R-:W-:-:S05]  /*60a0*/  LOP3.LUT R3, R0, R3, RZ, 0xfc, !PT ;  /* 0x0000000300037212 */ /* 0x000fca00078efcff */
[----:B------:R0:W-:Y:S01]  /*60b0*/  STG.E.U8 desc[UR36][R16.64], R3 ;  /* 0x0000000310007986 */ /* 0x0001e2000c101124 */
[----:B------:R-:W-:Y:S05]  /*60c0*/  BRA `(.L_x_2702) ;  /* 0x0000000400b07947 */ /* 0x000fea0003800000 */
.L_x_2712:
[----:B0-----:R0:W-:Y:S01]  /*60d0*/  STG.E.U16 desc[UR36][R16.64], R3 ;  /* 0x0000000310007986 */ /* 0x0011e2000c101524 */
[----:B------:R-:W-:Y:S05]  /*60e0*/  BRA `(.L_x_2702) ;  /* 0x0000000400a87947 */ /* 0x000fea0003800000 */
.L_x_2709:
        /* <DEDUP_REMOVED lines=12> */
.L_x_2721:
        /* <DEDUP_REMOVED lines=17> */
.L_x_2724:
[----:B------:R-:W-:-:S04]  /*62c0*/  LOP3.LUT R2, R3, 0x80000000, RZ, 0xc0, !PT ;  /* 0x8000000003027812 */ /* 0x000fc800078ec0ff */
[----:B------:R-:W-:-:S04]  /*62d0*/  SHF.R.U32.HI R3, RZ, 0x18, R2 ;  /* 0x00000018ff037819 */ /* 0x000fc80000011602 */
[----:B------:R-:W-:-:S04]  /*62e0*/  LOP3.LUT R0, R0, R3, RZ, 0xfc, !PT ;  /* 0x0000000300007212 */ /* 0x000fc800078efcff */
[----:B------:R-:W-:-:S07]  /*62f0*/  PRMT R8, R0, 0x7610, R8 ;  /* 0x0000761000087816 */ /* 0x000fce0000000008 */
.L_x_2723:
[----:B------:R-:W-:Y:S05]  /*6300*/  BSYNC B0 ;  /* 0x0000000000007941 */ /* 0x000fea0003800000 */
.L_x_2722:
[----:B------:R0:W-:Y:S01]  /*6310*/  STG.E.U8 desc[UR36][R16.64], R8 ;  /* 0x0000000810007986 */ /* 0x0001e2000c101124 */
[----:B------:R-:W-:Y:S05]  /*6320*/  BRA `(.L_x_2702) ;  /* 0x0000000400187947 */ /* 0x000fea0003800000 */
.L_x_2720:
        /* <DEDUP_REMOVED lines=17> */
.L_x_2727:
[----:B------:R-:W-:-:S04]  /*6440*/  LOP3.LUT R2, R3, 0x80000000, RZ, 0xc0, !PT ;  /* 0x8000000003027812 */ /* 0x000fc800078ec0ff */
[----:B------:R-:W-:-:S04]  /*6450*/  SHF.R.U32.HI R3, RZ, 0x18, R2 ;  /* 0x00000018ff037819 */ /* 0x000fc80000011602 */
[----:B------:R-:W-:-:S04]  /*6460*/  LOP3.LUT R0, R0, R3, RZ, 0xfc, !PT ;  /* 0x0000000300007212 */ /* 0x000fc800078efcff */
[----:B------:R-:W-:-:S07]  /*6470*/  PRMT R8, R0, 0x7610, R8 ;  /* 0x0000761000087816 */ /* 0x000fce0000000008 */
.L_x_2726:
[----:B------:R-:W-:Y:S05]  /*6480*/  BSYNC B0 ;  /* 0x0000000000007941 */ /* 0x000fea0003800000 */
.L_x_2725:
[----:B------:R0:W-:Y:S01]  /*6490*/  STG.E.U8 desc[UR36][R16.64], R8 ;  /* 0x0000000810007986 */ /* 0x0001e2000c101124 */
[----:B------:R-:W-:Y:S05]  /*64a0*/  BRA `(.L_x_2702) ;  /* 0x0000000000b87947 */ /* 0x000fea0003800000 */
.L_x_2719:
        /* <DEDUP_REMOVED lines=22> */
.L_x_2701:
[----:B------:R-:W-:Y:S01]  /*6610*/  MOV R0, 0x0 ;  /* 0x0000000000007802 */ /* 0x000fe20000000f00 */
[----:B------:R-:W-:Y:S01]  /*6620*/  ULDC.64 UR4, c[0x4][0x128] ;  /* 0x01004a0000047ab9 */ /* 0x000fe20000000a00 */
[----:B------:R-:W-:Y:S01]  /*6630*/  ULDC.64 UR6, c[0x4][0x40] ;  /* 0x0100100000067ab9 */ /* 0x000fe20000000a00 */
[----:B------:R-:W-:Y:S01]  /*6640*/  IMAD.U32 R4, RZ, RZ, UR4 ;  /* 0x00000004ff047e24 */ /* 0x000fe2000f8e00ff */
[----:B0-----:R0:W1:Y:S01]  /*6650*/  LDC.64 R2, c[0x4][R0] ;  /* 0x0100000000027b82 */ /* 0x0010620000000a00 */
        /* <DEDUP_REMOVED lines=11> */
.L_x_2730:
[----:B------:R-:W-:Y:S05]  /*6710*/  BRA `(.L_x_2702) ;  /* 0x00000000001c7947 */ /* 0x000fea0003800000 */
.L_x_2729:
[----:B0-----:R-:W-:-:S06]  /*6720*/  IMAD.U32 R3, R3, 0x10000, RZ ;  /* 0x0001000003037824 */ /* 0x001fcc00078e00ff */
[----:B------:R-:W0:Y:S02]  /*6730*/  F2I.U64.TRUNC R2, R3 ;  /* 0x0000000300027311 */ /* 0x000e24000020d800 */
[----:B0-----:R0:W-:Y:S01]  /*6740*/  STG.E.64 desc[UR36][R16.64], R2 ;  /* 0x0000000210007986 */ /* 0x0011e2000c101b24 */
[----:B------:R-:W-:Y:S05]  /*6750*/  BRA `(.L_x_2702) ;  /* 0x00000000000c7947 */ /* 0x000fea0003800000 */
.L_x_2728:
[----:B0-----:R-:W-:-:S06]  /*6760*/  IMAD.U32 R3, R3, 0x10000, RZ ;  /* 0x0001000003037824 */ /* 0x001fcc00078e00ff */
[----:B------:R-:W0:Y:S02]  /*6770*/  F2I.FTZ.U32.TRUNC.NTZ R3, R3 ;  /* 0x0000000300037305 */ /* 0x000e24000021f000 */
[----:B0-----:R0:W-:Y:S02]  /*6780*/  STG.E desc[UR36][R16.64], R3 ;  /* 0x0000000310007986 */ /* 0x0011e4000c101924 */
.L_x_2702:
[----:B------:R-:W-:-:S07]  /*6790*/  VIADD R19, R19, 0x80 ;  /* 0x0000008013137836 */ /* 0x000fce0000000000 */
.L_x_2660:
[----:B------:R-:W-:Y:S05]  /*67a0*/  BSYNC B6 ;  /* 0x0000000000067941 */ /* 0x000fea0003800000 */
.L_x_2659:
        /* <DEDUP_REMOVED lines=307> */
.L_x_2733:
        /* <DEDUP_REMOVED lines=22> */
.L_x_2737:
[----:B------:R-:W2:Y:S02]  /*7c40*/  LDG.E.U8 R2, desc[UR36][R2.64] ;  /* 0x0000002402027981 */ /* 0x000ea4000c1e1100 */
[----:B--2---:R-:W-:-:S04]  /*7c50*/  I2FP.F32.U32 R0, R2 ;  /* 0x0000000200007245 */ /* 0x004fc80000201000 */
[----:B------:R-:W-:Y:S01]  /*7c60*/  F2FP.BF16.F32.PACK_AB R0, RZ, R0 ;  /* 0x00000000ff00723e */ /* 0x000fe200000010ff */
[----:B------:R-:W-:Y:S06]  /*7c70*/  BRA `(.L_x_2739) ;  /* 0x0000000c00907947 */ /* 0x000fec0003800000 */
.L_x_2736:
        /* <DEDUP_REMOVED lines=10> */
.L_x_2741:
[----:B------:R-:W2:Y:S02]  /*7d20*/  LDG.E R2, desc[UR36][R2.64] ;  /* 0x0000002402027981 */ /* 0x000ea4000c1e1900 */
[----:B--2---:R-:W-:-:S04]  /*7d30*/  I2FP.F32.S32 R0, R2 ;  /* 0x0000000200007245 */ /* 0x004fc80000201400 */
[----:B------:R-:W-:Y:S01]  /*7d40*/  F2FP.BF16.F32.PACK_AB R0, RZ, R0 ;  /* 0x00000000ff00723e */ /* 0x000fe200000010ff */
[----:B------:R-:W-:Y:S06]  /*7d50*/  BRA `(.L_x_2739) ;  /* 0x0000000c00587947 */ /* 0x000fec0003800000 */
.L_x_2740:
[----:B------:R-:W2:Y:S02]  /*7d60*/  LDG.E.U16 R2, desc[UR36][R2.64] ;  /* 0x0000002402027981 */ /* 0x000ea4000c1e1500 */
[----:B--2---:R-:W0:Y:S02]  /*7d70*/  I2F.S16 R0, R2 ;  /* 0x0000000200007306 */ /* 0x004e240000101400 */
[----:B0-----:R-:W-:Y:S01]  /*7d80*/  F2FP.BF16.F32.PACK_AB R0, RZ, R0 ;  /* 0x00000000ff00723e */ /* 0x001fe200000010ff */
[----:B------:R-:W-:Y:S06]  /*7d90*/  BRA `(.L_x_2739) ;  /* 0x0000000c00487947 */ /* 0x000fec0003800000 */
.L_x_2735:
        /* <DEDUP_REMOVED lines=9> */
.L_x_2743:
[----:B------:R-:W2:Y:S02]  /*7e30*/  LDG.E.U16 R0, desc[UR36][R2.64] ;  /* 0x0000002402007981 */ /* 0x000ea4000c1e1500 */
[----:B--2---:R-:W-:-:S05]  /*7e40*/  HADD2.F32 R0, -RZ, R0.H0_H0 ;  /* 0x20000000ff007230 */ /* 0x004fca0000004100 */
[----:B------:R-:W-:Y:S01]  /*7e50*/  F2FP.BF16.F32.PACK_AB R0, RZ, R0 ;  /* 0x00000000ff00723e */ /* 0x000fe200000010ff */
[----:B------:R-:W-:Y:S06]  /*7e60*/  BRA `(.L_x_2739) ;  /* 0x0000000c00147947 */ /* 0x000fec0003800000 */
.L_x_2742:
        /* <DEDUP_REMOVED lines=9> */
.L_x_2745:
[----:B------:R-:W2:Y:S02]  /*7f00*/  LDG.E.U16 R2, desc[UR36][R2.64] ;  /* 0x0000002402027981 */ /* 0x000ea4000c1e1500 */
[----:B--2---:R-:W-:-:S05]  /*7f10*/  HADD2.F32 R0, -RZ, R2.H0_H0 ;  /* 0x20000002ff007230 */ /* 0x004fca0000004100 */
[----:B------:R-:W-:Y:S01]  /*7f20*/  F2FP.BF16.F32.PACK_AB R0, RZ, R0 ;  /* 0x00000000ff00723e */ /* 0x000fe200000010ff */
[----:B------:R-:W-:Y:S06]  /*7f30*/  BRA `(.L_x_2739) ;  /* 0x0000000800e07947 */ /* 0x000fec0003800000 */
.L_x_2744:
        /* <DEDUP_REMOVED lines=8> */
.L_x_2734:
        /* <DEDUP_REMOVED lines=13> */
.L_x_2748:
        /* <DEDUP_REMOVED lines=8> */
.L_x_2747:
        /* <DEDUP_REMOVED lines=28> */
.L_x_2750:
        /* <DEDUP_REMOVED lines=15> */
.L_x_2749:
[----:B------:R0:W5:Y:S01]  /*83c0*/  LDG.E.U16 R0, desc[UR36][R2.64] ;  /* 0x0000002402007981 */ /* 0x000162000c1e1500 */
[----:B------:R-:W-:Y:S05]  /*83d0*/  BRA `(.L_x_2739) ;  /* 0x0000000400b87947 */ /* 0x000fea0003800000 */
.L_x_2746:
        /* <DEDUP_REMOVED lines=12> */
.L_x_2753:
        /* <DEDUP_REMOVED lines=21> */
.L_x_2757:
[----:B------:R-:W-:Y:S05]  /*85f0*/  BSYNC B1 ;  /* 0x0000000000017941 */ /* 0x000fea0003800000 */
.L_x_2756:
[----:B------:R-:W-:Y:S01]  /*8600*/  LEA R3, R0, 0x3b800000, 0x17 ;  /* 0x3b80000000037811 */ /* 0x000fe200078eb8ff */
[----:B------:R-:W-:-:S05]  /*8610*/  IMAD.SHL.U32 R0, R2, 0x100000, RZ ;  /* 0x0010000002007824 */ /* 0x000fca00078e00ff */
[----:B------:R-:W-:-:S07]  /*8620*/  LOP3.LUT R0, R3, R0, R4, 0xfe, !PT ;  /* 0x0000000003007212 */ /* 0x000fce00078efe04 */
.L_x_2755:
[----:B------:R-:W-:Y:S05]  /*8630*/  BSYNC B0 ;  /* 0x0000000000007941 */ /* 0x000fea0003800000 */
.L_x_2754:
[----:B------:R-:W-:Y:S01]  /*8640*/  F2FP.BF16.F32.PACK_AB R0, RZ, R0 ;  /* 0x00000000ff00723e */ /* 0x000fe200000010ff */
[----:B------:R-:W-:Y:S06]  /*8650*/  BRA `(.L_x_2739) ;  /* 0x0000000400187947 */ /* 0x000fec0003800000 */
.L_x_2752:
        /* <DEDUP_REMOVED lines=21> */
.L_x_2761:
[----:B------:R-:W-:Y:S05]  /*87b0*/  BSYNC B1 ;  /* 0x0000000000017941 */ /* 0x000fea0003800000 */
.L_x_2760:
[----:B------:R-:W-:Y:S01]  /*87c0*/  LEA R3, R0, 0x37800000, 0x17 ;  /* 0x3780000000037811 */ /* 0x000fe200078eb8ff */
[----:B------:R-:W-:-:S05]  /*87d0*/  IMAD.SHL.U32 R0, R2, 0x200000, RZ ;  /* 0x0020000002007824 */ /* 0x000fca00078e00ff */
[----:B------:R-:W-:-:S07]  /*87e0*/  LOP3.LUT R0, R3, R0, R4, 0xfe, !PT ;  /* 0x0000000003007212 */ /* 0x000fce00078efe04 */
.L_x_2759:
[----:B------:R-:W-:Y:S05]  /*87f0*/  BSYNC B0 ;  /* 0x0000000000007941 */ /* 0x000fea0003800000 */
.L_x_2758:
[----:B------:R-:W-:Y:S01]  /*8800*/  F2FP.BF16.F32.PACK_AB R0, RZ, R0 ;  /* 0x00000000ff00723e */ /* 0x000fe200000010ff */
[----:B------:R-:W-:Y:S06]  /*8810*/  BRA `(.L_x_2739) ;  /* 0x0000000000a87947 */ /* 0x000fec0003800000 */
.L_x_2751:
        /* <DEDUP_REMOVED lines=14> */
.L_x_2765:
[----:B------:R-:W-:Y:S05]  /*8900*/  BSYNC B0 ;  /* 0x0000000000007941 */ /* 0x000fea0003800000 */
.L_x_2764:
[----:B------:R-:W-:Y:S01]  /*8910*/  F2FP.BF16.F32.PACK_AB R0, RZ, R0 ;  /* 0x00000000ff00723e */ /* 0x000fe200000010ff */
[----:B------:R-:W-:Y:S06]  /*8920*/  BRA `(.L_x_2739) ;  /* 0x0000000000647947 */ /* 0x000fec0003800000 */
.L_x_2738:
        /* <DEDUP_REMOVED lines=16> */
.L_x_2766:
[----:B------:R-:W-:Y:S01]  /*8a30*/  PRMT R0, RZ, 0x7610, R0 ;  /* 0x00007610ff007816 */ /* 0x000fe20000000000 */
[----:B------:R-:W-:Y:S06]  /*8a40*/  BRA `(.L_x_2739) ;  /* 0x00000000001c7947 */ /* 0x000fec0003800000 */
.L_x_2763:
[----:B------:R-:W2:Y:S02]  /*8a50*/  LDG.E.64 R2, desc[UR36][R2.64] ;  /* 0x0000002402027981 */ /* 0x000ea4000c1e1b00 */
[----:B--2---:R-:W0:Y:S02]  /*8a60*/  I2F.U64 R0, R2 ;  /* 0x0000000200007312 */ /* 0x004e240000301000 */
[----:B0-----:R-:W-:Y:S01]  /*8a70*/  F2FP.BF16.F32.PACK_AB R0, RZ, R0 ;  /* 0x00000000ff00723e */ /* 0x001fe200000010ff */
[----:B------:R-:W-:Y:S06]  /*8a80*/  BRA `(.L_x_2739) ;  /* 0x00000000000c7947 */ /* 0x000fec0003800000 */
.L_x_2762:
[----:B------:R-:W2:Y:S02]  /*8a90*/  LDG.E R2, desc[UR36][R2.64] ;  /* 0x0000002402027981 */ /* 0x000ea4000c1e1900 */
[----:B--2---:R-:W-:-:S04]  /*8aa0*/  I2FP.F32.U32 R0, R2 ;  /* 0x0000000200007245 */ /* 0x004fc80000201000 */
[----:B------:R-:W-:-:S07]  /*8ab0*/  F2FP.BF16.F32.PACK_AB R0, RZ, R0 ;  /* 0x00000000ff00723e */ /* 0x000fce00000010ff */
.L_x_2739:
        /* <DEDUP_REMOVED lines=11> */
.L_x_2768:
[----:B------:R-:W-:Y:S05]  /*8b70*/  BSYNC B0 ;  /* 0x0000000000007941 */ /* 0x000fea0003800000 */
.L_x_2767:
        /* <DEDUP_REMOVED lines=22> */
.L_x_2772:
[----:B0-----:R-:W-:-:S06]  /*8ce0*/  IMAD.U32 R3, R3, 0x10000, RZ ;  /* 0x0001000003037824 */ /* 0x001fcc00078e00ff */
[----:B------:R-:W0:Y:S02]  /*8cf0*/  F2I.S64.TRUNC R2, R3 ;  /* 0x0000000300027311 */ /* 0x000e24000020d900 */
[----:B0-----:R0:W-:Y:S01]  /*8d00*/  STG.E.U8 desc[UR36][R16.64], R2 ;  /* 0x0000000210007986 */ /* 0x0011e2000c101124 */
[----:B------:R-:W-:Y:S05]  /*8d10*/  BRA `(.L_x_2774) ;  /* 0x0000000c00847947 */ /* 0x000fea0003800000 */
.L_x_2771:
        /* <DEDUP_REMOVED lines=10> */
.L_x_2776:
[----:B0-----:R-:W-:-:S06]  /*8dc0*/  IMAD.U32 R3, R3, 0x10000, RZ ;  /* 0x0001000003037824 */ /* 0x001fcc00078e00ff */
[----:B------:R-:W0:Y:S02]  /*8dd0*/  F2I.FTZ.TRUNC.NTZ R3, R3 ;  /* 0x0000000300037305 */ /* 0x000e24000021f100 */
[----:B0-----:R0:W-:Y:S01]  /*8de0*/  STG.E desc[UR36][R16.64], R3 ;  /* 0x0000000310007986 */ /* 0x0011e2000c101924 */
[----:B------:R-:W-:Y:S05]  /*8df0*/  BRA `(.L_x_2774) ;  /* 0x0000000c004c7947 */ /* 0x000fea0003800000 */
.L_x_2775:
[----:B0-----:R-:W-:-:S06]  /*8e00*/  IMAD.U32 R3, R3, 0x10000, RZ ;  /* 0x0001000003037824 */ /* 0x001fcc00078e00ff */
[----:B------:R-:W0:Y:S02]  /*8e10*/  F2I.FTZ.TRUNC.NTZ R3, R3 ;  /* 0x0000000300037305 */ /* 0x000e24000021f100 */
[----:B0-----:R0:W-:Y:S01]  /*8e20*/  STG.E.U16 desc[UR36][R16.64], R3 ;  /* 0x0000000310007986 */ /* 0x0011e2000c101524 */
[----:B------:R-:W-:Y:S05]  /*8e30*/  BRA `(.L_x_2774) ;  /* 0x0000000c003c7947 */ /* 0x000fea0003800000 */
.L_x_2770:
        /* <DEDUP_REMOVED lines=9> */
.L_x_2778:
[----:B0-----:R-:W-:-:S05]  /*8ed0*/  IMAD.U32 R0, R3, 0x10000, RZ ;  /* 0x0001000003007824 */ /* 0x001fca00078e00ff */
[----:B------:R-:W-:-:S05]  /*8ee0*/  F2FP.F16.F32.PACK_AB R0, RZ, R0 ;  /* 0x00000000ff00723e */ /* 0x000fca00000000ff */
[----:B------:R0:W-:Y:S01]  /*8ef0*/  STG.E.U16 desc[UR36][R16.64], R0 ;  /* 0x0000000010007986 */ /* 0x0001e2000c101524 */
[----:B------:R-:W-:Y:S05]  /*8f00*/  BRA `(.L_x_2774) ;  /* 0x0000000c00087947 */ /* 0x000fea0003800000 */
.L_x_2777:
        /* <DEDUP_REMOVED lines=10> */
.L_x_2780:
[----:B0-----:R-:W-:-:S05]  /*8fb0*/  IMAD.U32 R3, R3, 0x10000, RZ ;  /* 0x0001000003037824 */ /* 0x001fca00078e00ff */
[----:B------:R-:W-:-:S04]  /*8fc0*/  F2FP.F16.F32.PACK_AB R3, RZ, R3 ;  /* 0x00000003ff03723e */ /* 0x000fc800000000ff */
[----:B------:R-:W-:-:S05]  /*8fd0*/  PRMT R3, R3, 0x5410, RZ ;  /* 0x0000541003037816 */ /* 0x000fca00000000ff */
[----:B------:R0:W-:Y:S01]  /*8fe0*/  STG.E desc[UR36][R16.64], R3 ;  /* 0x0000000310007986 */ /* 0x0001e2000c101924 */
[----:B------:R-:W-:Y:S05]  /*8ff0*/  BRA `(.L_x_2774) ;  /* 0x0000000800cc7947 */ /* 0x000fea0003800000 */
.L_x_2779:
[----:B0-----:R-:W-:-:S04]  /*9000*/  IMAD.U32 R2, R3, 0x10000, RZ ;  /* 0x0001000003027824 */ /* 0x001fc800078e00ff */
[----:B------:R-:W-:-:S06]  /*9010*/  FMUL.FTZ R2, R2, 1 ;  /* 0x3f80000002027820 */ /* 0x000fcc0000410000 */
[----:B------:R-:W0:Y:S02]  /*9020*/  F2F.F64.F32 R2, R2 ;  /* 0x0000000200027310 */ /* 0x000e240000201800 */
[----:B0-----:R0:W-:Y:S01]  /*9030*/  STG.E.64 desc[UR36][R16.64], R2 ;  /* 0x0000000210007986 */ /* 0x0011e2000c101b24 */
[----:B------:R-:W-:Y:S05]  /*9040*/  BRA `(.L_x_2774) ;  /* 0x0000000800b87947 */ /* 0x000fea0003800000 */
.L_x_2769:
        /* <DEDUP_REMOVED lines=13> */
.L_x_2783:
[----:B0-----:R-:W-:Y:S01]  /*9120*/  IMAD.U32 R3, R3, 0x10000, RZ ;  /* 0x0001000003037824 */ /* 0x001fe200078e00ff */
[----:B------:R-:W-:-:S03]  /*9130*/  CS2R R6, SRZ ;  /* 0x0000000000067805 */ /* 0x000fc6000001ff00 */
[----:B------:R-:W-:-:S04]  /*9140*/  FMUL.FTZ R3, R3, 1 ;  /* 0x3f80000003037820 */ /* 0x000fc80000410000 */
[----:B------:R-:W0:Y:S02]  /*9150*/  F2F.F64.F32 R4, R3 ;  /* 0x0000000300047310 */ /* 0x000e240000201800 */
[----:B0-----:R0:W-:Y:S01]  /*9160*/  STG.E.128 desc[UR36][R16.64], R4 ;  /* 0x0000000410007986 */ /* 0x0011e2000c101d24 */
[----:B------:R-:W-:Y:S05]  /*9170*/  BRA `(.L_x_2774) ;  /* 0x00000008006c7947 */ /* 0x000fea0003800000 */
.L_x_2782:
        /* <DEDUP_REMOVED lines=21> */
.L_x_2787:
[----:B------:R-:W-:Y:S05]  /*92d0*/  BSYNC B0 ;  /* 0x0000000000007941 */ /* 0x000fea0003800000 */
.L_x_2786:
[----:B------:R-:W-:-:S05]  /*92e0*/  LOP3.LUT R3, R0, R3, RZ, 0xfc, !PT ;  /* 0x0000000300037212 */ /* 0x000fca00078efcff */
[----:B------:R0:W-:Y:S01]  /*92f0*/  STG.E.U8 desc[UR36][R16.64], R3 ;  /* 0x0000000310007986 */ /* 0x0001e2000c101124 */
[----:B------:R-:W-:Y:S05]  /*9300*/  BRA `(.L_x_2774) ;  /* 0x0000000800087947 */ /* 0x000fea0003800000 */
.L_x_2785:
        /* <DEDUP_REMOVED lines=13> */
.L_x_2789:
[----:B------:R-:W-:Y:S01]  /*93e0*/  IMAD.MOV.U32 R0, RZ, RZ, 0x7f ;  /* 0x0000007fff007424 */ /* 0x000fe200078e00ff */
[----:B------:R-:W-:-:S04]  /*93f0*/  ISETP.GT.U32.AND P0, PT, R2, 0x7f800000, PT ;  /* 0x7f8000000200780c */ /* 0x000fc80003f04070 */
[----:B------:R-:W-:-:S09]  /*9400*/  SEL R0, R0, 0x7c, P0 ;  /* 0x0000007c00007807 */ /* 0x000fd20000000000 */
.L_x_2790:
[----:B------:R-:W-:Y:S05]  /*9410*/  BSYNC B0 ;  /* 0x0000000000007941 */ /* 0x000fea0003800000 */
.L_x_2788:
[----:B------:R-:W-:-:S04]  /*9420*/  LOP3.LUT R2, R3, 0x80000000, RZ, 0xc0, !PT ;  /* 0x8000000003027812 */ /* 0x000fc800078ec0ff */
[----:B------:R-:W-:-:S04]  /*9430*/  SHF.R.U32.HI R3, RZ, 0x18, R2 ;  /* 0x00000018ff037819 */ /* 0x000fc80000011602 */
[----:B------:R-:W-:-:S05]  /*9440*/  LOP3.LUT R3, R0, R3, RZ, 0xfc, !PT ;  /* 0x0000000300037212 */ /* 0x000fca00078efcff */
[----:B------:R0:W-:Y:S01]  /*9450*/  STG.E.U8 desc[UR36][R16.64], R3 ;  /* 0x0000000310007986 */ /* 0x0001e2000c101124 */
[----:B------:R-:W-:Y:S05]  /*9460*/  BRA `(.L_x_2774) ;  /* 0x0000000400b07947 */ /* 0x000fea0003800000 */
.L_x_2784:
[----:B0-----:R0:W-:Y:S01]  /*9470*/  STG.E.U16 desc[UR36][R16.64], R3 ;  /* 0x0000000310007986 */ /* 0x0011e2000c101524 */
[----:B------:R-:W-:Y:S05]  /*9480*/  BRA `(.L_x_2774) ;  /* 0x0000000400a87947 */ /* 0x000fea0003800000 */
.L_x_2781:
        /* <DEDUP_REMOVED lines=12> */
.L_x_2793:
        /* <DEDUP_REMOVED lines=17> */
.L_x_2796:
[----:B------:R-:W-:-:S04]  /*9660*/  LOP3.LUT R2, R3, 0x80000000, RZ, 0xc0, !PT ;  /* 0x8000000003027812 */ /* 0x000fc800078ec0ff */
[----:B------:R-:W-:-:S04]  /*9670*/  SHF.R.U32.HI R3, RZ, 0x18, R2 ;  /* 0x00000018ff037819 */ /* 0x000fc80000011602 */
[----:B------:R-:W-:-:S04]  /*9680*/  LOP3.LUT R0, R0, R3, RZ, 0xfc, !PT ;  /* 0x0000000300007212 */ /* 0x000fc800078efcff */
[----:B------:R-:W-:-:S07]  /*9690*/  PRMT R8, R0, 0x7610, R8 ;  /* 0x0000761000087816 */ /* 0x000fce0000000008 */
.L_x_2795:
[----:B------:R-:W-:Y:S05]  /*96a0*/  BSYNC B0 ;  /* 0x0000000000007941 */ /* 0x000fea0003800000 */
.L_x_2794:
[----:B------:R3:W-:Y:S01]  /*96b0*/  STG.E.U8 desc[UR36][R16.64], R8 ;  /* 0x0000000810007986 */ /* 0x0007e2000c101124 */
[----:B------:R-:W-:Y:S05]  /*96c0*/  BRA `(.L_x_2774) ;  /* 0x0000000400187947 */ /* 0x000fea0003800000 */
.L_x_2792:
        /* <DEDUP_REMOVED lines=17> */
.L_x_2799:
[----:B------:R-:W-:-:S04]  /*97e0*/  LOP3.LUT R2, R3, 0x80000000, RZ, 0xc0, !PT ;  /* 0x8000000003027812 */ /* 0x000fc800078ec0ff */
[----:B------:R-:W-:-:S04]  /*97f0*/  SHF.R.U32.HI R3, RZ, 0x18, R2 ;  /* 0x00000018ff037819 */ /* 0x000fc80000011602 */
[----:B------:R-:W-:-:S04]  /*9800*/  LOP3.LUT R0, R0, R3, RZ, 0xfc, !PT ;  /* 0x0000000300007212 */ /* 0x000fc800078efcff */
[----:B------:R-:W-:-:S07]  /*9810*/  PRMT R8, R0, 0x7610, R8 ;  /* 0x0000761000087816 */ /* 0x000fce0000000008 */
.L_x_2798:
[----:B------:R-:W-:Y:S05]  /*9820*/  BSYNC B0 ;  /* 0x0000000000007941 */ /* 0x000fea0003800000 */
.L_x_2797:
[----:B------:R0:W-:Y:S01]  /*9830*/  STG.E.U8 desc[UR36][R16.64], R8 ;  /* 0x0000000810007986 */ /* 0x0001e2000c101124 */
[----:B------:R-:W-:Y:S05]  /*9840*/  BRA `(.L_x_2774) ;  /* 0x0000000000b87947 */ /* 0x000fea0003800000 */
.L_x_2791:
        /* <DEDUP_REMOVED lines=22> */
.L_x_2773:
        /* <DEDUP_REMOVED lines=16> */
.L_x_2802:
[----:B------:R-:W-:Y:S05]  /*9ab0*/  BRA `(.L_x_2774) ;  /* 0x00000000001c7947 */ /* 0x000fea0003800000 */
.L_x_2801:
[----:B0-----:R-:W-:-:S06]  /*9ac0*/  IMAD.U32 R3, R3, 0x10000, RZ ;  /* 0x0001000003037824 */ /* 0x001fcc00078e00ff */
[----:B------:R-:W0:Y:S02]  /*9ad0*/  F2I.U64.TRUNC R2, R3 ;  /* 0x0000000300027311 */ /* 0x000e24000020d800 */
[----:B0-----:R0:W-:Y:S01]  /*9ae0*/  STG.E.64 desc[UR36][R16.64], R2 ;  /* 0x0000000210007986 */ /* 0x0011e2000c101b24 */
[----:B------:R-:W-:Y:S05]  /*9af0*/  BRA `(.L_x_2774) ;  /* 0x00000000000c7947 */ /* 0x000fea0003800000 */
.L_x_2800:
[----:B0-----:R-:W-:-:S06]  /*9b00*/  IMAD.U32 R3, R3, 0x10000, RZ ;  /* 0x0001000003037824 */ /* 0x001fcc00078e00ff */
[----:B------:R-:W0:Y:S02]  /*9b10*/  F2I.FTZ.U32.TRUNC.NTZ R3, R3 ;  /* 0x0000000300037305 */ /* 0x000e24000021f000 */
[----:B0-----:R2:W-:Y:S02]  /*9b20*/  STG.E desc[UR36][R16.64], R3 ;  /* 0x0000000310007986 */ /* 0x0015e4000c101924 */
.L_x_2774:
[----:B------:R-:W-:-:S07]  /*9b30*/  VIADD R19, R19, 0x80 ;  /* 0x0000008013137836 */ /* 0x000fce0000000000 */
.L_x_2732:
[----:B------:R-:W-:Y:S05]  /*9b40*/  BSYNC B6 ;  /* 0x0000000000067941 */ /* 0x000fea0003800000 */
.L_x_2731:
        /* <DEDUP_REMOVED lines=306> */
.L_x_2803:
        /* <DEDUP_REMOVED lines=22> */
.L_x_2807:
[----:B------:R-:W2:Y:S02]  /*afd0*/  LDG.E.U8 R2, desc[UR36][R2.64] ;  /* 0x0000002402027981 */ /* 0x000ea4000c1e1100 */
[----:B--2---:R-:W-:-:S04]  /*afe0*/  I2FP.F32.U32 R0, R2 ;  /* 0x0000000200007245 */ /* 0x004fc80000201000 */
[----:B------:R-:W-:Y:S01]  /*aff0*/  F2FP.BF16.F32.PACK_AB R0, RZ, R0 ;  /* 0x00000000ff00723e */ /* 0x000fe200000010ff */
[----:B------:R-:W-:Y:S06]  /*b000*/  BRA `(.L_x_2809) ;  /* 0x0000000c00907947 */ /* 0x000fec0003800000 */
.L_x_2806:
        /* <DEDUP_REMOVED lines=10> */
.L_x_2811:
[----:B------:R-:W2:Y:S02]  /*b0b0*/  LDG.E R2, desc[UR36][R2.64] ;  /* 0x0000002402027981 */ /* 0x000ea4000c1e1900 */
[----:B--2---:R-:W-:-:S04]  /*b0c0*/  I2FP.F32.S32 R0, R2 ;  /* 0x0000000200007245 */ /* 0x004fc80000201400 */
[----:B------:R-:W-:Y:S01]  /*b0d0*/  F2FP.BF16.F32.PACK_AB R0, RZ, R0 ;  /* 0x00000000ff00723e */ /* 0x000fe200000010ff */
[----:B------:R-:W-:Y:S06]  /*b0e0*/  BRA `(.L_x_2809) ;  /* 0x0000000c00587947 */ /* 0x000fec0003800000 */
.L_x_2810:
[----:B------:R-:W2:Y:S02]  /*b0f0*/  LDG.E.U16 R2, desc[UR36][R2.64] ;  /* 0x0000002402027981 */ /* 0x000ea4000c1e1500 */
[----:B--2---:R-:W0:Y:S02]  /*b100*/  I2F.S16 R0, R2 ;  /* 0x0000000200007306 */ /* 0x004e240000101400 */
[----:B0-----:R-:W-:Y:S01]  /*b110*/  F2FP.BF16.F32.PACK_AB R0, RZ, R0 ;  /* 0x00000000ff00723e */ /* 0x001fe200000010ff */
[----:B------:R-:W-:Y:S06]  /*b120*/  BRA `(.L_x_2809) ;  /* 0x0000000c00487947 */ /* 0x000fec0003800000 */
.L_x_2805:
        /* <DEDUP_REMOVED lines=9> */
.L_x_2813:
[----:B------:R-:W2:Y:S02]  /*b1c0*/  LDG.E.U16 R0, desc[UR36][R2.64] ;  /* 0x0000002402007981 */ /* 0x000ea4000c1e1500 */
[----:B--2---:R-:W-:-:S05]  /*b1d0*/  HADD2.F32 R0, -RZ, R0.H0_H0 ;  /* 0x20000000ff007230 */ /* 0x004fca0000004100 */
[----:B------:R-:W-:Y:S01]  /*b1e0*/  F2FP.BF16.F32.PACK_AB R0, RZ, R0 ;  /* 0x00000000ff00723e */ /* 0x000fe200000010ff */
[----:B------:R-:W-:Y:S06]  /*b1f0*/  BRA `(.L_x_2809) ;  /* 0x0000000c00147947 */ /* 0x000fec0003800000 */
.L_x_2812:
        /* <DEDUP_REMOVED lines=9> */
.L_x_2815:
[----:B------:R-:W2:Y:S02]  /*b290*/  LDG.E.U16 R2, desc[UR36][R2.64] ;  /* 0x0000002402027981 */ /* 0x000ea4000c1e1500 */
[----:B--2---:R-:W-:-:S05]  /*b2a0*/  HADD2.F32 R0, -RZ, R2.H0_H0 ;  /* 0x20000002ff007230 */ /* 0x004fca0000004100 */
[----:B------:R-:W-:Y:S01]  /*b2b0*/  F2FP.BF16.F32.PACK_AB R0, RZ, R0 ;  /* 0x00000000ff00723e */ /* 0x000fe200000010ff */
[----:B------:R-:W-:Y:S06]  /*b2c0*/  BRA `(.L_x_2809) ;  /* 0x0000000800e07947 */ /* 0x000fec0003800000 */
.L_x_2814:
        /* <DEDUP_REMOVED lines=8> */
.L_x_2804:
        /* <DEDUP_REMOVED lines=13> */
.L_x_2818:
        /* <DEDUP_REMOVED lines=8> */
.L_x_2817:
        /* <DEDUP_REMOVED lines=28> */
.L_x_2820:
        /* <DEDUP_REMOVED lines=15> */
.L_x_2819:
[----:B------:R0:W5:Y:S01]  /*b750*/  LDG.E.U16 R0, desc[UR36][R2.64] ;  /* 0x0000002402007981 */ /* 0x000162000c1e1500 */
[----:B------:R-:W-:Y:S05]  /*b760*/  BRA `(.L_x_2809) ;  /* 0x0000000400b87947 */ /* 0x000fea0003800000 */
.L_x_2816:
        /* <DEDUP_REMOVED lines=12> */
.L_x_2823:
        /* <DEDUP_REMOVED lines=21> */
.L_x_2827:
[----:B------:R-:W-:Y:S05]  /*b980*/  BSYNC B1 ;  /* 0x0000000000017941 */ /* 0x000fea0003800000 */
.L_x_2826:
[----:B------:R-:W-:Y:S01]  /*b990*/  LEA R3, R0, 0x3b800000, 0x17 ;  /* 0x3b80000000037811 */ /* 0x000fe200078eb8ff */
[----:B------:R-:W-:-:S05]  /*b9a0*/  IMAD.SHL.U32 R0, R2, 0x100000, RZ ;  /* 0x0010000002007824 */ /* 0x000fca00078e00ff */
[----:B------:R-:W-:-:S07]  /*b9b0*/  LOP3.LUT R0, R3, R0, R4, 0xfe, !PT ;  /* 0x0000000003007212 */ /* 0x000fce00078efe04 */
.L_x_2825:
[----:B------:R-:W-:Y:S05]  /*b9c0*/  BSYNC B0 ;  /* 0x0000000000007941 */ /* 0x000fea0003800000 */
.L_x_2824:
[----:B------:R-:W-:Y:S01]  /*b9d0*/  F2FP.BF16.F32.PACK_AB R0, RZ, R0 ;  /* 0x00000000ff00723e */ /* 0x000fe200000010ff */
[----:B------:R-:W-:Y:S06]  /*b9e0*/  BRA `(.L_x_2809) ;  /* 0x0000000400187947 */ /* 0x000fec0003800000 */
.L_x_2822:
        /* <DEDUP_REMOVED lines=21> */
.L_x_2831:
[----:B------:R-:W-:Y:S05]  /*bb40*/  BSYNC B1 ;  /* 0x0000000000017941 */ /* 0x000fea0003800000 */
.L_x_2830:
[----:B------:R-:W-:Y:S01]  /*bb50*/  LEA R3, R0, 0x37800000, 0x17 ;  /* 0x3780000000037811 */ /* 0x000fe200078eb8ff */
[----:B------:R-:W-:-:S05]  /*bb60*/  IMAD.SHL.U32 R0, R2, 0x200000, RZ ;  /* 0x0020000002007824 */ /* 0x000fca00078e00ff */
[----:B------:R-:W-:-:S07]  /*bb70*/  LOP3.LUT R0, R3, R0, R4, 0xfe, !PT ;  /* 0x0000000003007212 */ /* 0x000fce00078efe04 */
.L_x_2829:
[----:B------:R-:W-:Y:S05]  /*bb80*/  BSYNC B0 ;  /* 0x0000000000007941 */ /* 0x000fea0003800000 */
.L_x_2828:
[----:B------:R-:W-:Y:S01]  /*bb90*/  F2FP.BF16.F32.PACK_AB R0, RZ, R0 ;  /* 0x00000000ff00723e */ /* 0x000fe200000010ff */
[----:B------:R-:W-:Y:S06]  /*bba0*/  BRA `(.L_x_2809) ;  /* 0x0000000000a87947 */ /* 0x000fec0003800000 */
.L_x_2821:
        /* <DEDUP_REMOVED lines=14> */
.L_x_2835:
[----:B------:R-:W-:Y:S05]  /*bc90*/  BSYNC B0 ;  /* 0x0000000000007941 */ /* 0x000fea0003800000 */
.L_x_2834:
[----:B------:R-:W-:Y:S01]  /*bca0*/  F2FP.BF16.F32.PACK_AB R0, RZ, R0 ;  /* 0x00000000ff00723e */ /* 0x000fe200000010ff */
[----:B------:R-:W-:Y:S06]  /*bcb0*/  BRA `(.L_x_2809) ;  /* 0x0000000000647947 */ /* 0x000fec0003800000 */
.L_x_2808:
        /* <DEDUP_REMOVED lines=16> */
.L_x_2836:
[----:B------:R-:W-:Y:S01]  /*bdc0*/  PRMT R0, RZ, 0x7610, R0 ;  /* 0x00007610ff007816 */ /* 0x000fe20000000000 */
[----:B------:R-:W-:Y:S06]  /*bdd0*/  BRA `(.L_x_2809) ;  /* 0x00000000001c7947 */ /* 0x000fec0003800000 */
.L_x_2833:
[----:B------:R-:W2:Y:S02]  /*bde0*/  LDG.E.64 R2, desc[UR36][R2.64] ;  /* 0x0000002402027981 */ /* 0x000ea4000c1e1b00 */
[----:B--2---:R-:W0:Y:S02]  /*bdf0*/  I2F.U64 R0, R2 ;  /* 0x0000000200007312 */ /* 0x004e240000301000 */
[----:B0-----:R-:W-:Y:S01]  /*be00*/  F2FP.BF16.F32.PACK_AB R0, RZ, R0 ;  /* 0x00000000ff00723e */ /* 0x001fe200000010ff */
[----:B------:R-:W-:Y:S06]  /*be10*/  BRA `(.L_x_2809) ;  /* 0x00000000000c7947 */ /* 0x000fec0003800000 */
.L_x_2832:
[----:B------:R-:W2:Y:S02]  /*be20*/  LDG.E R2, desc[UR36][R2.64] ;  /* 0x0000002402027981 */ /* 0x000ea4000c1e1900 */
[----:B--2---:R-:W-:-:S04]  /*be30*/  I2FP.F32.U32 R0, R2 ;  /* 0x0000000200007245 */ /* 0x004fc80000201000 */
[----:B------:R-:W-:-:S07]  /*be40*/  F2FP.BF16.F32.PACK_AB R0, RZ, R0 ;  /* 0x00000000ff00723e */ /* 0x000fce00000010ff */
.L_x_2809:
        /* <DEDUP_REMOVED lines=11> */
.L_x_2838:
[----:B------:R-:W-:Y:S05]  /*bf00*/  BSYNC B0 ;  /* 0x0000000000007941 */ /* 0x000fea0003800000 */
.L_x_2837:
        /* <DEDUP_REMOVED lines=20> */
[----:B0-----:R-:W-:Y:S01]  /*c050*/  STG.E.U8 desc[UR36][R16.64], R3 ;  /* 0x0000000310007986 */ /* 0x001fe2000c101124 */
[----:B------:R-:W-:Y:S05]  /*c060*/  EXIT ;  /* 0x000000000000794d */ /* 0x000fea0003800000 */
.L_x_2842:
[----:B0-----:R-:W-:-:S06]  /*c070*/  IMAD.U32 R3, R3, 0x10000, RZ ;  /* 0x0001000003037824 */ /* 0x001fcc00078e00ff */
[----:B------:R-:W0:Y:S02]  /*c080*/  F2I.S64.TRUNC R2, R3 ;  /* 0x0000000300027311 */ /* 0x000e24000020d900 */
[----:B0-----:R-:W-:Y:S01]  /*c090*/  STG.E.U8 desc[UR36][R16.64], R2 ;  /* 0x0000000210007986 */ /* 0x001fe2000c101124 */
[----:B------:R-:W-:Y:S05]  /*c0a0*/  EXIT ;  /* 0x000000000000794d */ /* 0x000fea0003800000 */
.L_x_2841:
        /* <DEDUP_REMOVED lines=8> */
[----:B0-----:R-:W-:Y:S01]  /*c130*/  STG.E.64 desc[UR36][R16.64], R2 ;  /* 0x0000000210007986 */ /* 0x001fe2000c101b24 */
[----:B------:R-:W-:Y:S05]  /*c140*/  EXIT ;  /* 0x000000000000794d */ /* 0x000fea0003800000 */
.L_x_2845:
[----:B0-----:R-:W-:-:S06]  /*c150*/  IMAD.U32 R3, R3, 0x10000, RZ ;  /* 0x0001000003037824 */ /* 0x001fcc00078e00ff */
[----:B------:R-:W0:Y:S02]  /*c160*/  F2I.FTZ.TRUNC.NTZ R3, R3 ;  /* 0x0000000300037305 */ /* 0x000e24000021f100 */
[----:B0-----:R-:W-:Y:S01]  /*c170*/  STG.E desc[UR36][R16.64], R3 ;  /* 0x0000000310007986 */ /* 0x001fe2000c101924 */
[----:B------:R-:W-:Y:S05]  /*c180*/  EXIT ;  /* 0x000000000000794d */ /* 0x000fea0003800000 */
.L_x_2844:
[----:B0-----:R-:W-:-:S06]  /*c190*/  IMAD.U32 R3, R3, 0x10000, RZ ;  /* 0x0001000003037824 */ /* 0x001fcc00078e00ff */
[----:B------:R-:W0:Y:S02]  /*c1a0*/  F2I.FTZ.TRUNC.NTZ R3, R3 ;  /* 0x0000000300037305 */ /* 0x000e24000021f100 */
[----:B0-----:R-:W-:Y:S01]  /*c1b0*/  STG.E.U16 desc[UR36][R16.64], R3 ;  /* 0x0000000310007986 */ /* 0x001fe2000c101524 */
[----:B------:R-:W-:Y:S05]  /*c1c0*/  EXIT ;  /* 0x000000000000794d */ /* 0x000fea0003800000 */
.L_x_2840:
[----:B------:R-:W-:-:S13]  /*c1d0*/  ISETP.GT.AND P0, PT, R5, 0x6, PT ;  /* 0x000000060500780c */ /* 0x000fda0003f04270 */
[----:B------:R-:W-:Y:S05]  /*c1e0*/  @P0 BRA `(.L_x_2846) ;  /* 0x00000000002c0947 */ /* 0x000fea0003800000 */
[----:B------:R-:W-:-:S13]  /*c1f0*/  ISETP.NE.AND P0, PT, R5, 0x5, PT ;  /* 0x000000050500780c */ /* 0x000fda0003f05270 */
[----:B------:R-:W-:Y:S05]  /*c200*/  @!P0 BRA `(.L_x_2847) ;  /* 0x0000000000148947 */ /* 0x000fea0003800000 */
[----:B------:R-:W-:-:S13]  /*c210*/  ISETP.NE.AND P0, PT, R5, 0x6, PT ;  /* 0x000000060500780c */ /* 0x000fda0003f05270 */
[----:B------:R-:W-:Y:S05]  /*c220*/  @P0 BRA `(.L_x_2843) ;  /* 0x0000000800c40947 */ /* 0x000fea0003800000 */
[----:B0-----:R-:W-:-:S05]  /*c230*/  IMAD.U32 R3, R3, 0x10000, RZ ;  /* 0x0001000003037824 */ /* 0x001fca00078e00ff */
[----:B------:R-:W-:Y:S01]  /*c240*/  STG.E desc[UR36][R16.64], R3 ;  /* 0x0000000310007986 */ /* 0x000fe2000c101924 */
[----:B------:R-:W-:Y:S05]  /*c250*/  EXIT ;  /* 0x000000000000794d */ /* 0x000fea0003800000 */
.L_x_2847:
[----:B0-----:R-:W-:-:S05]  /*c260*/  IMAD.U32 R0, R3, 0x10000, RZ ;  /* 0x0001000003007824 */ /* 0x001fca00078e00ff */
[----:B------:R-:W-:-:S05]  /*c270*/  F2FP.F16.F32.PACK_AB R0, RZ, R0 ;  /* 0x00000000ff00723e */ /* 0x000fca00000000ff */
[----:B------:R-:W-:Y:S01]  /*c280*/  STG.E.U16 desc[UR36][R16.64], R0 ;  /* 0x0000000010007986 */ /* 0x000fe2000c101524 */
[----:B------:R-:W-:Y:S05]  /*c290*/  EXIT ;  /* 0x000000000000794d */ /* 0x000fea0003800000 */
.L_x_2846:
        /* <DEDUP_REMOVED lines=8> */
[----:B------:R-:W-:Y:S01]  /*c320*/  STG.E.64 desc[UR36][R16.64], R2 ;  /* 0x0000000210007986 */ /* 0x000fe2000c101b24 */
[----:B------:R-:W-:Y:S05]  /*c330*/  EXIT ;  /* 0x000000000000794d */ /* 0x000fea0003800000 */
.L_x_2849:
[----:B0-----:R-:W-:-:S05]  /*c340*/  IMAD.U32 R3, R3, 0x10000, RZ ;  /* 0x0001000003037824 */ /* 0x001fca00078e00ff */
[----:B------:R-:W-:-:S04]  /*c350*/  F2FP.F16.F32.PACK_AB R3, RZ, R3 ;  /* 0x00000003ff03723e */ /* 0x000fc800000000ff */
[----:B------:R-:W-:-:S05]  /*c360*/  PRMT R3, R3, 0x5410, RZ ;  /* 0x0000541003037816 */ /* 0x000fca00000000ff */
[----:B------:R-:W-:Y:S01]  /*c370*/  STG.E desc[UR36][R16.64], R3 ;  /* 0x0000000310007986 */ /* 0x000fe2000c101924 */
[----:B------:R-:W-:Y:S05]  /*c380*/  EXIT ;  /* 0x000000000000794d */ /* 0x000fea0003800000 */
.L_x_2848:
[----:B0-----:R-:W-:-:S04]  /*c390*/  IMAD.U32 R2, R3, 0x10000, RZ ;  /* 0x0001000003027824 */ /* 0x001fc800078e00ff */
[----:B------:R-:W-:-:S06]  /*c3a0*/  FMUL.FTZ R2, R2, 1 ;  /* 0x3f80000002027820 */ /* 0x000fcc0000410000 */
[----:B------:R-:W0:Y:S02]  /*c3b0*/  F2F.F64.F32 R2, R2 ;  /* 0x0000000200027310 */ /* 0x000e240000201800 */
[----:B0-----:R-:W-:Y:S01]  /*c3c0*/  STG.E.64 desc[UR36][R16.64], R2 ;  /* 0x0000000210007986 */ /* 0x001fe2000c101b24 */
[----:B------:R-:W-:Y:S05]  /*c3d0*/  EXIT ;  /* 0x000000000000794d */ /* 0x000fea0003800000 */
.L_x_2839:
        /* <DEDUP_REMOVED lines=11> */
[----:B------:R-:W-:Y:S01]  /*c490*/  STG.E.U8 desc[UR36][R16.64], R3 ;  /* 0x0000000310007986 */ /* 0x000fe2000c101124 */
[----:B------:R-:W-:Y:S05]  /*c4a0*/  EXIT ;  /* 0x000000000000794d */ /* 0x000fea0003800000 */
.L_x_2852:
[----:B0-----:R-:W-:Y:S01]  /*c4b0*/  IMAD.U32 R3, R3, 0x10000, RZ ;  /* 0x0001000003037824 */ /* 0x001fe200078e00ff */
[----:B------:R-:W-:-:S03]  /*c4c0*/  CS2R R6, SRZ ;  /* 0x0000000000067805 */ /* 0x000fc6000001ff00 */
[----:B------:R-:W-:-:S04]  /*c4d0*/  FMUL.FTZ R3, R3, 1 ;  /* 0x3f80000003037820 */ /* 0x000fc80000410000 */
[----:B------:R-:W0:Y:S02]  /*c4e0*/  F2F.F64.F32 R4, R3 ;  /* 0x0000000300047310 */ /* 0x000e240000201800 */
[----:B0-----:R-:W-:Y:S01]  /*c4f0*/  STG.E.128 desc[UR36][R16.64], R4 ;  /* 0x0000000410007986 */ /* 0x001fe2000c101d24 */
[----:B------:R-:W-:Y:S05]  /*c500*/  EXIT ;  /* 0x000000000000794d */ /* 0x000fea0003800000 */
.L_x_2851:
        /* <DEDUP_REMOVED lines=21> */
.L_x_2856:
[----:B------:R-:W-:Y:S05]  /*c660*/  BSYNC B0 ;  /* 0x0000000000007941 */ /* 0x000fea0003800000 */
.L_x_2855:
[----:B------:R-:W-:-:S05]  /*c670*/  LOP3.LUT R3, R0, R3, RZ, 0xfc, !PT ;  /* 0x0000000300037212 */ /* 0x000fca00078efcff */
[----:B------:R-:W-:Y:S01]  /*c680*/  STG.E.U8 desc[UR36][R16.64], R3 ;  /* 0x0000000310007986 */ /* 0x000fe2000c101124 */
[----:B------:R-:W-:Y:S05]  /*c690*/  EXIT ;  /* 0x000000000000794d */ /* 0x000fea0003800000 */
.L_x_2854:
        /* <DEDUP_REMOVED lines=13> */
.L_x_2858:
[----:B------:R-:W-:Y:S01]  /*c770*/  IMAD.MOV.U32 R0, RZ, RZ, 0x7f ;  /* 0x0000007fff007424 */ /* 0x000fe200078e00ff */
[----:B------:R-:W-:-:S04]  /*c780*/  ISETP.GT.U32.AND P0, PT, R2, 0x7f800000, PT ;  /* 0x7f8000000200780c */ /* 0x000fc80003f04070 */
[----:B------:R-:W-:-:S09]  /*c790*/  SEL R0, R0, 0x7c, P0 ;  /* 0x0000007c00007807 */ /* 0x000fd20000000000 */
.L_x_2859:
[----:B------:R-:W-:Y:S05]  /*c7a0*/  BSYNC B0 ;  /* 0x0000000000007941 */ /* 0x000fea0003800000 */
.L_x_2857:
[----:B------:R-:W-:-:S04]  /*c7b0*/  LOP3.LUT R2, R3, 0x80000000, RZ, 0xc0, !PT ;  /* 0x8000000003027812 */ /* 0x000fc800078ec0ff */
[----:B------:R-:W-:-:S04]  /*c7c0*/  SHF.R.U32.HI R3, RZ, 0x18, R2 ;  /* 0x00000018ff037819 */ /* 0x000fc80000011602 */
[----:B------:R-:W-:-:S05]  /*c7d0*/  LOP3.LUT R3, R0, R3, RZ, 0xfc, !PT ;  /* 0x0000000300037212 */ /* 0x000fca00078efcff */
[----:B------:R-:W-:Y:S01]  /*c7e0*/  STG.E.U8 desc[UR36][R16.64], R3 ;  /* 0x0000000310007986 */ /* 0x000fe2000c101124 */
[----:B------:R-:W-:Y:S05]  /*c7f0*/  EXIT ;  /* 0x000000000000794d */ /* 0x000fea0003800000 */
.L_x_2853:
[----:B0-----:R-:W-:Y:S01]  /*c800*/  STG.E.U16 desc[UR36][R16.64], R3 ;  /* 0x0000000310007986 */ /* 0x001fe2000c101524 */
[----:B------:R-:W-:Y:S05]  /*c810*/  EXIT ;  /* 0x000000000000794d */ /* 0x000fea0003800000 */
.L_x_2850:
        /* <DEDUP_REMOVED lines=10> */
[----:B0-----:R-:W-:Y:S01]  /*c8c0*/  STG.E.U16 desc[UR36][R16.64], R3 ;  /* 0x0000000310007986 */ /* 0x001fe2000c101524 */
[----:B------:R-:W-:Y:S05]  /*c8d0*/  EXIT ;  /* 0x000000000000794d */ /* 0x000fea0003800000 */
.L_x_2862:
        /* <DEDUP_REMOVED lines=17> */
.L_x_2865:
[----:B------:R-:W-:-:S04]  /*c9f0*/  LOP3.LUT R2, R3, 0x80000000, RZ, 0xc0, !PT ;  /* 0x8000000003027812 */ /* 0x000fc800078ec0ff */
[----:B------:R-:W-:-:S04]  /*ca00*/  SHF.R.U32.HI R3, RZ, 0x18, R2 ;  /* 0x00000018ff037819 */ /* 0x000fc80000011602 */
[----:B------:R-:W-:-:S04]  /*ca10*/  LOP3.LUT R0, R0, R3, RZ, 0xfc, !PT ;  /* 0x0000000300007212 */ /* 0x000fc800078efcff */
[----:B------:R-:W-:-:S07]  /*ca20*/  PRMT R8, R0, 0x7610, R8 ;  /* 0x0000761000087816 */ /* 0x000fce0000000008 */
.L_x_2864:
[----:B------:R-:W-:Y:S05]  /*ca30*/  BSYNC B0 ;  /* 0x0000000000007941 */ /* 0x000fea0003800000 */
.L_x_2863:
[----:B------:R-:W-:Y:S01]  /*ca40*/  STG.E.U8 desc[UR36][R16.64], R8 ;  /* 0x0000000810007986 */ /* 0x000fe2000c101124 */
[----:B------:R-:W-:Y:S05]  /*ca50*/  EXIT ;  /* 0x000000000000794d */ /* 0x000fea0003800000 */
.L_x_2861:
        /* <DEDUP_REMOVED lines=17> */
.L_x_2868:
[----:B------:R-:W-:-:S04]  /*cb70*/  LOP3.LUT R2, R3, 0x80000000, RZ, 0xc0, !PT ;  /* 0x8000000003027812 */ /* 0x000fc800078ec0ff */
[----:B------:R-:W-:-:S04]  /*cb80*/  SHF.R.U32.HI R3, RZ, 0x18, R2 ;  /* 0x00000018ff037819 */ /* 0x000fc80000011602 */
[----:B------:R-:W-:-:S04]  /*cb90*/  LOP3.LUT R0, R0, R3, RZ, 0xfc, !PT ;  /* 0x0000000300007212 */ /* 0x000fc800078efcff */
[----:B------:R-:W-:-:S07]  /*cba0*/  PRMT R8, R0, 0x7610, R8 ;  /* 0x0000761000087816 */ /* 0x000fce0000000008 */
.L_x_2867:
[----:B------:R-:W-:Y:S05]  /*cbb0*/  BSYNC B0 ;  /* 0x0000000000007941 */ /* 0x000fea0003800000 */
.L_x_2866:
[----:B------:R-:W-:Y:S01]  /*cbc0*/  STG.E.U8 desc[UR36][R16.64], R8 ;  /* 0x0000000810007986 */ /* 0x000fe2000c101124 */
[----:B------:R-:W-:Y:S05]  /*cbd0*/  EXIT ;  /* 0x000000000000794d */ /* 0x000fea0003800000 */
.L_x_2860:
        /* <DEDUP_REMOVED lines=22> */
.L_x_2843:
        /* <DEDUP_REMOVED lines=16> */
.L_x_2871:
[----:B------:R-:W-:Y:S05]  /*ce40*/  EXIT ;  /* 0x000000000000794d */ /* 0x000fea0003800000 */
.L_x_2870:
[----:B0-----:R-:W-:-:S06]  /*ce50*/  IMAD.U32 R3, R3, 0x10000, RZ ;  /* 0x0001000003037824 */ /* 0x001fcc00078e00ff */
[----:B------:R-:W0:Y:S02]  /*ce60*/  F2I.U64.TRUNC R2, R3 ;  /* 0x0000000300027311 */ /* 0x000e24000020d800 */
[----:B0-----:R-:W-:Y:S01]  /*ce70*/  STG.E.64 desc[UR36][R16.64], R2 ;  /* 0x0000000210007986 */ /* 0x001fe2000c101b24 */
[----:B------:R-:W-:Y:S05]  /*ce80*/  EXIT ;  /* 0x000000000000794d */ /* 0x000fea0003800000 */
.L_x_2869:
[----:B0-----:R-:W-:-:S06]  /*ce90*/  IMAD.U32 R3, R3, 0x10000, RZ ;  /* 0x0001000003037824 */ /* 0x001fcc00078e00ff */
[----:B------:R-:W0:Y:S02]  /*cea0*/  F2I.FTZ.U32.TRUNC.NTZ R3, R3 ;  /* 0x0000000300037305 */ /* 0x000e24000021f000 */
[----:B0-----:R-:W-:Y:S01]  /*ceb0*/  STG.E desc[UR36][R16.64], R3 ;  /* 0x0000000310007986 */ /* 0x001fe2000c101924 */
[----:B------:R-:W-:Y:S05]  /*cec0*/  EXIT ;  /* 0x000000000000794d */ /* 0x000fea0003800000 */
.L_x_2872:
        /* <DEDUP_REMOVED lines=11> */
.L_x_11174:


//--------------------- .text._ZN2at6native27unrolled_elementwise_kernelIZZZNS0_17logit_kernel_cudaERNS_18TensorIteratorBaseERKN3c106ScalarEENKUlvE_clEvENKUlvE2_clEvEUlNS4_8BFloat16EE0_St5arrayIPcLm2EELi4E23TrivialOffsetCalculatorILi1EjESG_NS0_6memory12LoadWithCastILi1EEENSH_13StoreWithCastILi1EEEEEviT_T0_T2_T3_T4_T5_ --------------------------
	.section	.text._ZN2at6native27unrolled_elementwise_kernelIZZZNS0_17logit_kernel_cudaERNS_18TensorIteratorBaseERKN3c106ScalarEENKUlvE_clEvENKUlvE2_clEvEUlNS4_8BFloat16EE0_St5arrayIPcLm2EELi4E23TrivialOffsetCalculatorILi1EjESG_NS0_6memory12LoadWithCastILi1EEENSH_13StoreWithCastILi1EEEEEviT_T0_T2_T3_T4_T5_,"ax",@progbits
	.align	128
        .global         _ZN2at6native27unrolled_elementwise_kernelIZZZNS0_17logit_kernel_cudaERNS_18TensorIteratorBaseERKN3c106ScalarEENKUlvE_clEvENKUlvE2_clEvEUlNS4_8BFloat16EE0_St5arrayIPcLm2EELi4E23TrivialOffsetCalculatorILi1EjESG_NS0_6memory12LoadWithCastILi1EEENSH_13StoreWithCastILi1EEEEEviT_T0_T2_T3_T4_T5_
        .type           _ZN2at6native27unrolled_elementwise_kernelIZZZNS0_17logit_kernel_cudaERNS_18TensorIteratorBaseERKN3c106ScalarEENKUlvE_clEvENKUlvE2_clEvEUlNS4_8BFloat16EE0_St5arrayIPcLm2EELi4E23TrivialOffsetCalculatorILi1EjESG_NS0_6memory12LoadWithCastILi1EEENSH_13StoreWithCastILi1EEEEEviT_T0_T2_T3_T4_T5_,@function
        .size           _ZN2at6native27unrolled_elementwise_kernelIZZZNS0_17logit_kernel_cudaERNS_18TensorIteratorBaseERKN3c106ScalarEENKUlvE_clEvENKUlvE2_clEvEUlNS4_8BFloat16EE0_St5arrayIPcLm2EELi4E23TrivialOffsetCalculatorILi1EjESG_NS0_6memory12LoadWithCastILi1EEENSH_13StoreWithCastILi1EEEEEviT_T0_T2_T3_T4_T5_,(.L_x_11175 - _ZN2at6native27unrolled_elementwise_kernelIZZZNS0_17logit_kernel_cudaERNS_18TensorIteratorBaseERKN3c106ScalarEENKUlvE_clEvENKUlvE2_clEvEUlNS4_8BFloat16EE0_St5arrayIPcLm2EELi4E23TrivialOffsetCalculatorILi1EjESG_NS0_6memory12LoadWithCastILi1EEENSH_13StoreWithCastILi1EEEEEviT_T0_T2_T3_T4_T5_)
        .other          _ZN2at6native27unrolled_elementwise_kernelIZZZNS0_17logit_kernel_cudaERNS_18TensorIteratorBaseERKN3c106ScalarEENKUlvE_clEvENKUlvE2_clEvEUlNS4_8BFloat16EE0_St5arrayIPcLm2EELi4E23TrivialOffsetCalculatorILi1EjESG_NS0_6memory12LoadWithCastILi1EEENSH_13StoreWithCastILi1EEEEEviT_T0_T2_T3_T4_T5_,@"STO_CUDA_ENTRY STV_DEFAULT"
_ZN2at6native27unrolled_elementwise_kernelIZZZNS0_17logit_kernel_cudaERNS_18TensorIteratorBaseERKN3c106ScalarEENKUlvE_clEvENKUlvE2_clEvEUlNS4_8BFloat16EE0_St5arrayIPcLm2EELi4E23TrivialOffsetCalculatorILi1EjESG_NS0_6memory12LoadWithCastILi1EEENSH_13StoreWithCastILi1EEEEEviT_T0_T2_T3_T4_T5_:
.text._ZN2at6native27unrolled_elementwise_kernelIZZZNS0_17logit_kernel_cudaERNS_18TensorIteratorBaseERKN3c106ScalarEENKUlvE_clEvENKUlvE2_clEvEUlNS4_8BFloat16EE0_St5arrayIPcLm2EELi4E23TrivialOffsetCalculatorILi1EjESG_NS0_6memory12LoadWithCastILi1EEENSH_13StoreWithCastILi1EEEEEviT_T0_T2_T3_T4_T5_:
[----:B------:R-:W0:Y:S01]  /*0000*/  LDC R1, c[0x0][0x28] ;  /* 0x00000a00ff017b82 */ /* 0x000e220000000800 */
[----:B------:R-:W1:Y:S07]  /*0010*/  S2R R2, SR_CTAID.X ;  /* 0x0000000000027919 */ /* 0x000e6e0000002500 */
[----:B------:R-:W1:Y:S01]  /*0020*/  LDC R3, c[0x0][0x210] ;  /* 0x00008400ff037b82 */ /* 0x000e620000000800 */
[----:B------:R-:W-:Y:S01]  /*0030*/  ULDC UR4, c[0x0][0x218] ;  /* 0x0000860000047ab9 */ /* 0x000fe20000000800 */
[----:B------:R-:W-:Y:S01]  /*0040*/  ULDC.64 UR36, c[0x0][0x208] ;  /* 0x0000820000247ab9 */ /* 0x000fe20000000a00 */
[----:B------:R-:W2:Y:S01]  /*0050*/  S2R R23, SR_TID.X ;  /* 0x0000000000177919 */ /* 0x000ea20000002100 */
[----:B------:R-:W-:Y:S01]  /*0060*/  IMAD.U32 R18, RZ, RZ, UR4 ;  /* 0x00000004ff127e24 */ /* 0x000fe2000f8e00ff */
[----:B------:R-:W-:Y:S01]  /*0070*/  BSSY B6, `(.L_x_2873) ;  /* 0x0000117000067945 */ /* 0x000fe20003800000 */
[----:B------:R-:W-:-:S02]  /*0080*/  PRMT R17, RZ, 0x7610, R17 ;  /* 0x00007610ff117816 */ /* 0x000fc40000000011 */
[----:B------:R-:W3:Y:S01]  /*0090*/  LDC.U8 R25, c[0x0][0x23c] ;  /* 0x00008f00ff197b82 */ /* 0x000ee20000000000 */
[----:B------:R-:W-:Y:S01]  /*00a0*/  PRMT R22, RZ, 0x7610, R22 ;  /* 0x00007610ff167816 */ /* 0x000fe20000000016 */
        /* <DEDUP_REMOVED lines=25> */
.L_x_2878:
[----:B------:R-:W2:Y:S02]  /*0240*/  LDG.E.U8 R4, desc[UR36][R4.64] ;  /* 0x0000002404047981 */ /* 0x000ea4000c1e1100 */
[----:B--2---:R-:W-:-:S04]  /*0250*/  I2FP.F32.U32 R0, R4 ;  /* 0x0000000400007245 */ /* 0x004fc80000201000 */
[----:B------:R-:W-:-:S04]  /*0260*/  F2FP.BF16.F32.PACK_AB R0, RZ, R0 ;  /* 0x00000000ff00723e */ /* 0x000fc800000010ff */
[----:B------:R-:W-:Y:S01]  /*0270*/  PRMT R22, R0, 0x7610, R22 ;  /* 0x0000761000167816 */ /* 0x000fe20000000016 */
[----:B------:R-:W-:Y:S06]  /*0280*/  BRA `(.L_x_2880) ;  /* 0x0000000c00cc7947 */ /* 0x000fec0003800000 */
.L_x_2877:
        /* <DEDUP_REMOVED lines=11> */
.L_x_2882:
[----:B------:R-:W2:Y:S02]  /*0340*/  LDG.E R4, desc[UR36][R4.64] ;  /* 0x0000002404047981 */ /* 0x000ea4000c1e1900 */
[----:B--2---:R-:W-:-:S04]  /*0350*/  I2FP.F32.S32 R0, R4 ;  /* 0x0000000400007245 */ /* 0x004fc80000201400 */
[----:B------:R-:W-:-:S04]  /*0360*/  F2FP.BF16.F32.PACK_AB R0, RZ, R0 ;  /* 0x00000000ff00723e */ /* 0x000fc800000010ff */
[----:B------:R-:W-:Y:S01]  /*0370*/  PRMT R22, R0, 0x7610, R22 ;  /* 0x0000761000167816 */ /* 0x000fe20000000016 */
[----:B------:R-:W-:Y:S06]  /*0380*/  BRA `(.L_x_2880) ;  /* 0x0000000c008c7947 */ /* 0x000fec0003800000 */
.L_x_2881:
[----:B------:R-:W2:Y:S02]  /*0390*/  LDG.E.U16 R4, desc[UR36][R4.64] ;  /* 0x0000002404047981 */ /* 0x000ea4000c1e1500 */
[----:B--2---:R-:W0:Y:S02]  /*03a0*/  I2F.S16 R0, R4 ;  /* 0x0000000400007306 */ /* 0x004e240000101400 */
[----:B0-----:R-:W-:-:S04]  /*03b0*/  F2FP.BF16.F32.PACK_AB R0, RZ, R0 ;  /* 0x00000000ff00723e */ /* 0x001fc800000010ff */
[----:B------:R-:W-:Y:S01]  /*03c0*/  PRMT R22, R0, 0x7610, R22 ;  /* 0x0000761000167816 */ /* 0x000fe20000000016 */
[----:B------:R-:W-:Y:S06]  /*03d0*/  BRA `(.L_x_2880) ;  /* 0x0000000c00787947 */ /* 0x000fec0003800000 */
.L_x_2876:
        /* <DEDUP_REMOVED lines=9> */
.L_x_2884:
[----:B------:R-:W2:Y:S02]  /*0470*/  LDG.E.U16 R0, desc[UR36][R4.64] ;  /* 0x0000002404007981 */ /* 0x000ea4000c1e1500 */
[----:B--2---:R-:W-:-:S05]  /*0480*/  HADD2.F32 R0, -RZ, R0.H0_H0 ;  /* 0x20000000ff007230 */ /* 0x004fca0000004100 */
[----:B------:R-:W-:-:S04]  /*0490*/  F2FP.BF16.F32.PACK_AB R0, RZ, R0 ;  /* 0x00000000ff00723e */ /* 0x000fc800000010ff */
[----:B------:R-:W-:Y:S01]  /*04a0*/  PRMT R22, R0, 0x7610, R22 ;  /* 0x0000761000167816 */ /* 0x000fe20000000016 */
[----:B------:R-:W-:Y:S06]  /*04b0*/  BRA `(.L_x_2880) ;  /* 0x0000000c00407947 */ /* 0x000fec0003800000 */
.L_x_2883:
        /* <DEDUP_REMOVED lines=9> */
.L_x_2886:
[----:B------:R-:W2:Y:S02]  /*0550*/  LDG.E.U16 R4, desc[UR36][R4.64] ;  /* 0x0000002404047981 */ /* 0x000ea4000c1e1500 */
[----:B--2---:R-:W-:-:S05]  /*0560*/  HADD2.F32 R0, -RZ, R4.H0_H0 ;  /* 0x20000004ff007230 */ /* 0x004fca0000004100 */
[----:B------:R-:W-:-:S04]  /*0570*/  F2FP.BF16.F32.PACK_AB R0, RZ, R0 ;  /* 0x00000000ff00723e */ /* 0x000fc800000010ff */
[----:B------:R-:W-:Y:S01]  /*0580*/  PRMT R22, R0, 0x7610, R22 ;  /* 0x0000761000167816 */ /* 0x000fe20000000016 */
[----:B------:R-:W-:Y:S06]  /*0590*/  BRA `(.L_x_2880) ;  /* 0x0000000c00087947 */ /* 0x000fec0003800000 */
.L_x_2885:
        /* <DEDUP_REMOVED lines=9> */
.L_x_2875:
        /* <DEDUP_REMOVED lines=14> */
.L_x_2889:
        /* <DEDUP_REMOVED lines=9> */
.L_x_2888:
        /* <DEDUP_REMOVED lines=28> */
.L_x_2891:
        /* <DEDUP_REMOVED lines=16> */
.L_x_2890:
[----:B------:R0:W5:Y:S01]  /*0a60*/  LDG.E.U16 R22, desc[UR36][R4.64] ;  /* 0x0000002404167981 */ /* 0x000162000c1e1500 */
[----:B------:R-:W-:Y:S05]  /*0a70*/  BRA `(.L_x_2880) ;  /* 0x0000000400d07947 */ /* 0x000fea0003800000 */
.L_x_2887:
        /* <DEDUP_REMOVED lines=13> */
.L_x_2894:
        /* <DEDUP_REMOVED lines=21> */
.L_x_2898:
[----:B------:R-:W-:Y:S05]  /*0ca0*/  BSYNC B1 ;  /* 0x0000000000017941 */ /* 0x000fea0003800000 */
.L_x_2897:
[----:B------:R-:W-:Y:S01]  /*0cb0*/  LEA R5, R0, 0x3b800000, 0x17 ;  /* 0x3b80000000057811 */ /* 0x000fe200078eb8ff */
[----:B------:R-:W-:-:S05]  /*0cc0*/  IMAD.SHL.U32 R0, R3, 0x100000, RZ ;  /* 0x0010000003007824 */ /* 0x000fca00078e00ff */
[----:B------:R-:W-:-:S07]  /*0cd0*/  LOP3.LUT R0, R5, R0, R6, 0xfe, !PT ;  /* 0x0000000005007212 */ /* 0x000fce00078efe06 */
.L_x_2896:
[----:B------:R-:W-:Y:S05]  /*0ce0*/  BSYNC B0 ;  /* 0x0000000000007941 */ /* 0x000fea0003800000 */
.L_x_2895:
[----:B------:R-:W-:-:S04]  /*0cf0*/  F2FP.BF16.F32.PACK_AB R0, RZ, R0 ;  /* 0x00000000ff00723e */ /* 0x000fc800000010ff */
[----:B------:R-:W-:Y:S01]  /*0d00*/  PRMT R22, R0, 0x7610, R22 ;  /* 0x0000761000167816 */ /* 0x000fe20000000016 */
[----:B------:R-:W-:Y:S06]  /*0d10*/  BRA `(.L_x_2880) ;  /* 0x0000000400287947 */ /* 0x000fec0003800000 */
.L_x_2893:
        /* <DEDUP_REMOVED lines=21> */
.L_x_2902:
[----:B------:R-:W-:Y:S05]  /*0e70*/  BSYNC B1 ;  /* 0x0000000000017941 */ /* 0x000fea0003800000 */
.L_x_2901:
[----:B------:R-:W-:Y:S01]  /*0e80*/  LEA R5, R0, 0x37800000, 0x17 ;  /* 0x3780000000057811 */ /* 0x000fe200078eb8ff */
[----:B------:R-:W-:-:S05]  /*0e90*/  IMAD.SHL.U32 R0, R3, 0x200000, RZ ;  /* 0x0020000003007824 */ /* 0x000fca00078e00ff */
[----:B------:R-:W-:-:S07]  /*0ea0*/  LOP3.LUT R0, R5, R0, R6, 0xfe, !PT ;  /* 0x0000000005007212 */ /* 0x000fce00078efe06 */
.L_x_2900:
[----:B------:R-:W-:Y:S05]  /*0eb0*/  BSYNC B0 ;  /* 0x0000000000007941 */ /* 0x000fea0003800000 */
.L_x_2899:
[----:B------:R-:W-:-:S04]  /*0ec0*/  F2FP.BF16.F32.PACK_AB R0, RZ, R0 ;  /* 0x00000000ff00723e */ /* 0x000fc800000010ff */
[----:B------:R-:W-:Y:S01]  /*0ed0*/  PRMT R22, R0, 0x7610, R22 ;  /* 0x0000761000167816 */ /* 0x000fe20000000016 */
[----:B------:R-:W-:Y:S06]  /*0ee0*/  BRA `(.L_x_2880) ;  /* 0x0000000000b47947 */ /* 0x000fec0003800000 */
.L_x_2892:
        /* <DEDUP_REMOVED lines=14> */
.L_x_2906:
[----:B------:R-:W-:Y:S05]  /*0fd0*/  BSYNC B0 ;  /* 0x0000000000007941 */ /* 0x000fea0003800000 */
.L_x_2905:
[----:B------:R-:W-:-:S04]  /*0fe0*/  F2FP.BF16.F32.PACK_AB R0, RZ, R0 ;  /* 0x00000000ff00723e */ /* 0x000fc800000010ff */
[----:B------:R-:W-:Y:S01]  /*0ff0*/  PRMT R22, R0, 0x7610, R22 ;  /* 0x0000761000167816 */ /* 0x000fe20000000016 */
[----:B------:R-:W-:Y:S06]  /*1000*/  BRA `(.L_x_2880) ;  /* 0x00000000006c7947 */ /* 0x000fec0003800000 */
.L_x_2879:
        /* <DEDUP_REMOVED lines=16> */
.L_x_2907:
[----:B------:R-:W-:Y:S01]  /*1110*/  PRMT R22, RZ, 0x7610, R22 ;  /* 0x00007610ff167816 */ /* 0x000fe20000000016 */
[----:B------:R-:W-:Y:S06]  /*1120*/  BRA `(.L_x_2880) ;  /* 0x0000000000247947 */ /* 0x000fec0003800000 */
.L_x_2904:
[----:B------:R-:W2:Y:S02]  /*1130*/  LDG.E.64 R4, desc[UR36][R4.64] ;  /* 0x0000002404047981 */ /* 0x000ea4000c1e1b00 */
[----:B--2---:R-:W0:Y:S02]  /*1140*/  I2F.U64 R0, R4 ;  /* 0x0000000400007312 */ /* 0x004e240000301000 */
[----:B0-----:R-:W-:-:S04]  /*1150*/  F2FP.BF16.F32.PACK_AB R0, RZ, R0 ;  /* 0x00000000ff00723e */ /* 0x001fc800000010ff */
[----:B------:R-:W-:Y:S01]  /*1160*/  PRMT R22, R0, 0x7610, R22 ;  /* 0x0000761000167816 */ /* 0x000fe20000000016 */
[----:B------:R-:W-:Y:S06]  /*1170*/  BRA `(.L_x_2880) ;  /* 0x0000000000107947 */ /* 0x000fec0003800000 */
.L_x_2903:
[----:B------:R-:W2:Y:S02]  /*1180*/  LDG.E R4, desc[UR36][R4.64] ;  /* 0x0000002404047981 */ /* 0x000ea4000c1e1900 */
[----:B--2---:R-:W-:-:S04]  /*1190*/  I2FP.F32.U32 R0, R4 ;  /* 0x0000000400007245 */ /* 0x004fc80000201000 */
[----:B------:R-:W-:-:S04]  /*11a0*/  F2FP.BF16.F32.PACK_AB R0, RZ, R0 ;  /* 0x00000000ff00723e */ /* 0x000fc800000010ff */
[----:B------:R-:W-:-:S07]  /*11b0*/  PRMT R22, R0, 0x7610, R22 ;  /* 0x0000761000167816 */ /* 0x000fce0000000016 */
.L_x_2880:
[----:B------:R-:W1:Y:S02]  /*11c0*/  S2R R23, SR_TID.X ;  /* 0x0000000000177919 */ /* 0x000e640000002100 */
[----:B-1----:R-:W-:-:S07]  /*11d0*/  VIADD R23, R23, 0x80 ;  /* 0x0000008017177836 */ /* 0x002fce0000000000 */
.L_x_2874:
[----:B------:R-:W-:Y:S05]  /*11e0*/  BSYNC B6 ;  /* 0x0000000000067941 */ /* 0x000fea0003800000 */
.L_x_2873:
        /* <DEDUP_REMOVED lines=26> */
.L_x_2913:
[----:B------:R-:W2:Y:S02]  /*1390*/  LDG.E.U8 R4, desc[UR36][R4.64] ;  /* 0x0000002404047981 */ /* 0x000ea4000c1e1100 */
[----:B--2---:R-:W-:-:S04]  /*13a0*/  I2FP.F32.U32 R0, R4 ;  /* 0x0000000400007245 */ /* 0x004fc80000201000 */
[----:B------:R-:W-:-:S04]  /*13b0*/  F2FP.BF16.F32.PACK_AB R0, RZ, R0 ;  /* 0x00000000ff00723e */ /* 0x000fc800000010ff */
[----:B------:R-:W-:Y:S01]  /*13c0*/  PRMT R17, R0, 0x7610, R17 ;  /* 0x0000761000117816 */ /* 0x000fe20000000011 */
[----:B------:R-:W-:Y:S06]  /*13d0*/  BRA `(.L_x_2915) ;  /* 0x0000000c00c87947 */ /* 0x000fec0003800000 */
.L_x_2912:
        /* <DEDUP_REMOVED lines=11> */
.L_x_2917:
[----:B------:R-:W2:Y:S02]  /*1490*/  LDG.E R4, desc[UR36][R4.64] ;  /* 0x0000002404047981 */ /* 0x000ea4000c1e1900 */
[----:B--2---:R-:W-:-:S04]  /*14a0*/  I2FP.F32.S32 R0, R4 ;  /* 0x0000000400007245 */ /* 0x004fc80000201400 */
[----:B------:R-:W-:-:S04]  /*14b0*/  F2FP.BF16.F32.PACK_AB R0, RZ, R0 ;  /* 0x00000000ff00723e */ /* 0x000fc800000010ff */
[----:B------:R-:W-:Y:S01]  /*14c0*/  PRMT R17, R0, 0x7610, R17 ;  /* 0x0000761000117816 */ /* 0x000fe20000000011 */
[----:B------:R-:W-:Y:S06]  /*14d0*/  BRA `(.L_x_2915) ;  /* 0x0000000c00887947 */ /* 0x000fec0003800000 */
.L_x_2916:
[----:B------:R-:W2:Y:S02]  /*14e0*/  LDG.E.U16 R4, desc[UR36][R4.64] ;  /* 0x0000002404047981 */ /* 0x000ea4000c1e1500 */
[----:B--2---:R-:W0:Y:S02]  /*14f0*/  I2F.S16 R0, R4 ;  /* 0x0000000400007306 */ /* 0x004e240000101400 */
[----:B0-----:R-:W-:-:S04]  /*1500*/  F2FP.BF16.F32.PACK_AB R0, RZ, R0 ;  /* 0x00000000ff00723e */ /* 0x001fc800000010ff */
[----:B------:R-:W-:Y:S01]  /*1510*/  PRMT R17, R0, 0x7610, R17 ;  /* 0x0000761000117816 */ /* 0x000fe20000000011 */
[----:B------:R-:W-:Y:S06]  /*1520*/  BRA `(.L_x_2915) ;  /* 0x0000000c00747947 */ /* 0x000fec0003800000 */
.L_x_2911:
        /* <DEDUP_REMOVED lines=9> */
.L_x_2919:
[----:B------:R-:W2:Y:S02]  /*15c0*/  LDG.E.U16 R0, desc[UR36][R4.64] ;  /* 0x0000002404007981 */ /* 0x000ea4000c1e1500 */
[----:B--2---:R-:W-:-:S05]  /*15d0*/  HADD2.F32 R0, -RZ, R0.H0_H0 ;  /* 0x20000000ff007230 */ /* 0x004fca0000004100 */
[----:B------:R-:W-:-:S04]  /*15e0*/  F2FP.BF16.F32.PACK_AB R0, RZ, R0 ;  /* 0x00000000ff00723e */ /* 0x000fc800000010ff */
[----:B------:R-:W-:Y:S01]  /*15f0*/  PRMT R17, R0, 0x7610, R17 ;  /* 0x0000761000117816 */ /* 0x000fe20000000011 */
[----:B------:R-:W-:Y:S06]  /*1600*/  BRA `(.L_x_2915) ;  /* 0x0000000c003c7947 */ /* 0x000fec0003800000 */
.L_x_2918:
        /* <DEDUP_REMOVED lines=9> */
.L_x_2921:
[----:B------:R-:W2:Y:S02]  /*16a0*/  LDG.E.U16 R4, desc[UR36][R4.64] ;  /* 0x0000002404047981 */ /* 0x000ea4000c1e1500 */
[----:B--2---:R-:W-:-:S05]  /*16b0*/  HADD2.F32 R0, -RZ, R4.H0_H0 ;  /* 0x20000004ff007230 */ /* 0x004fca0000004100 */
[----:B------:R-:W-:-:S04]  /*16c0*/  F2FP.BF16.F32.PACK_AB R0, RZ, R0 ;  /* 0x00000000ff00723e */ /* 0x000fc800000010ff */
[----:B------:R-:W-:Y:S01]  /*16d0*/  PRMT R17, R0, 0x7610, R17 ;  /* 0x0000761000117816 */ /* 0x000fe20000000011 */
[----:B------:R-:W-:Y:S06]  /*16e0*/  BRA `(.L_x_2915) ;  /* 0x0000000c00047947 */ /* 0x000fec0003800000 */
.L_x_2920:
        /* <DEDUP_REMOVED lines=9> */
.L_x_2910:
        /* <DEDUP_REMOVED lines=14> */
.L_x_2924:
        /* <DEDUP_REMOVED lines=9> */
.L_x_2923:
        /* <DEDUP_REMOVED lines=28> */
.L_x_2926:
        /* <DEDUP_REMOVED lines=15> */
.L_x_2925:
[----:B------:R0:W5:Y:S01]  /*1ba0*/  LDG.E.U16 R17, desc[UR36][R4.64] ;  /* 0x0000002404117981 */ /* 0x000162000c1e1500 */
[----:B------:R-:W-:Y:S05]  /*1bb0*/  BRA `(.L_x_2915) ;  /* 0x0000000400d07947 */ /* 0x000fea0003800000 */
.L_x_2922:
        /* <DEDUP_REMOVED lines=13> */
.L_x_2929:
        /* <DEDUP_REMOVED lines=21> */
.L_x_2933:
[----:B------:R-:W-:Y:S05]  /*1de0*/  BSYNC B1 ;  /* 0x0000000000017941 */ /* 0x000fea0003800000 */
.L_x_2932:
[----:B------:R-:W-:Y:S01]  /*1df0*/  LEA R5, R0, 0x3b800000, 0x17 ;  /* 0x3b80000000057811 */ /* 0x000fe200078eb8ff */
[----:B------:R-:W-:-:S05]  /*1e00*/  IMAD.SHL.U32 R0, R3, 0x100000, RZ ;  /* 0x0010000003007824 */ /* 0x000fca00078e00ff */
[----:B------:R-:W-:-:S07]  /*1e10*/  LOP3.LUT R0, R5, R0, R6, 0xfe, !PT ;  /* 0x0000000005007212 */ /* 0x000fce00078efe06 */
.L_x_2931:
[----:B------:R-:W-:Y:S05]  /*1e20*/  BSYNC B0 ;  /* 0x0000000000007941 */ /* 0x000fea0003800000 */
.L_x_2930:
[----:B------:R-:W-:-:S04]  /*1e30*/  F2FP.BF16.F32.PACK_AB R0, RZ, R0 ;  /* 0x00000000ff00723e */ /* 0x000fc800000010ff */
[----:B------:R-:W-:Y:S01]  /*1e40*/  PRMT R17, R0, 0x7610, R17 ;  /* 0x0000761000117816 */ /* 0x000fe20000000011 */
[----:B------:R-:W-:Y:S06]  /*1e50*/  BRA `(.L_x_2915) ;  /* 0x0000000400287947 */ /* 0x000fec0003800000 */
.L_x_2928:
        /* <DEDUP_REMOVED lines=21> */
.L_x_2937:
[----:B------:R-:W-:Y:S05]  /*1fb0*/  BSYNC B1 ;  /* 0x0000000000017941 */ /* 0x000fea0003800000 */
.L_x_2936:
[----:B------:R-:W-:Y:S01]  /*1fc0*/  LEA R5, R0, 0x37800000, 0x17 ;  /* 0x3780000000057811 */ /* 0x000fe200078eb8ff */
[----:B------:R-:W-:-:S05]  /*1fd0*/  IMAD.SHL.U32 R0, R3, 0x200000, RZ ;  /* 0x0020000003007824 */ /* 0x000fca00078e00ff */
[----:B------:R-:W-:-:S07]  /*1fe0*/  LOP3.LUT R0, R5, R0, R6, 0xfe, !PT ;  /* 0x0000000005007212 */ /* 0x000fce00078efe06 */
.L_x_2935:
[----:B------:R-:W-:Y:S05]  /*1ff0*/  BSYNC B0 ;  /* 0x0000000000007941 */ /* 0x000fea0003800000 */
.L_x_2934:
[----:B------:R-:W-:-:S04]  /*2000*/  F2FP.BF16.F32.PACK_AB R0, RZ, R0 ;  /* 0x00000000ff00723e */ /* 0x000fc800000010ff */
[----:B------:R-:W-:Y:S01]  /*2010*/  PRMT R17, R0, 0x7610, R17 ;  /* 0x0000761000117816 */ /* 0x000fe20000000011 */
[----:B------:R-:W-:Y:S06]  /*2020*/  BRA `(.L_x_2915) ;  /* 0x0000000000b47947 */ /* 0x000fec0003800000 */
.L_x_2927:
        /* <DEDUP_REMOVED lines=14> */
.L_x_2941:
[----:B------:R-:W-:Y:S05]  /*2110*/  BSYNC B0 ;  /* 0x0000000000007941 */ /* 0x000fea0003800000 */
.L_x_2940:
[----:B------:R-:W-:-:S04]  /*2120*/  F2FP.BF16.F32.PACK_AB R0, RZ, R0 ;  /* 0x00000000ff00723e */ /* 0x000fc800000010ff */
[----:B------:R-:W-:Y:S01]  /*2130*/  PRMT R17, R0, 0x7610, R17 ;  /* 0x0000761000117816 */ /* 0x000fe20000000011 */
[----:B------:R-:W-:Y:S06]  /*2140*/  BRA `(.L_x_2915) ;  /* 0x00000000006c7947 */ /* 0x000fec0003800000 */
.L_x_2914:
        /* <DEDUP_REMOVED lines=16> */
.L_x_2942:
[----:B------:R-:W-:Y:S01]  /*2250*/  PRMT R17, RZ, 0x7610, R17 ;  /* 0x00007610ff117816 */ /* 0x000fe20000000011 */
[----:B------:R-:W-:Y:S06]  /*2260*/  BRA `(.L_x_2915) ;  /* 0x0000000000247947 */ /* 0x000fec0003800000 */
.L_x_2939:
[----:B------:R-:W2:Y:S02]  /*2270*/  LDG.E.64 R4, desc[UR36][R4.64] ;  /* 0x0000002404047981 */ /* 0x000ea4000c1e1b00 */
[----:B--2---:R-:W0:Y:S02]  /*2280*/  I2F.U64 R0, R4 ;  /* 0x0000000400007312 */ /* 0x004e240000301000 */
[----:B0-----:R-:W-:-:S04]  /*2290*/  F2FP.BF16.F32.PACK_AB R0, RZ, R0 ;  /* 0x00000000ff00723e */ /* 0x001fc800000010ff */
[----:B------:R-:W-:Y:S01]  /*22a0*/  PRMT R17, R0, 0x7610, R17 ;  /* 0x0000761000117816 */ /* 0x000fe20000000011 */
[----:B------:R-:W-:Y:S06]  /*22b0*/  BRA `(.L_x_2915) ;  /* 0x0000000000107947 */ /* 0x000fec0003800000 */
.L_x_2938:
[----:B------:R-:W2:Y:S02]  /*22c0*/  LDG.E R4, desc[UR36][R4.64] ;  /* 0x0000002404047981 */ /* 0x000ea4000c1e1900 */
[----:B--2---:R-:W-:-:S04]  /*22d0*/  I2FP.F32.U32 R0, R4 ;  /* 0x0000000400007245 */ /* 0x004fc80000201000 */
[----:B------:R-:W-:-:S04]  /*22e0*/  F2FP.BF16.F32.PACK_AB R0, RZ, R0 ;  /* 0x00000000ff00723e */ /* 0x000fc800000010ff */
[----:B------:R-:W-:-:S07]  /*22f0*/  PRMT R17, R0, 0x7610, R17 ;  /* 0x0000761000117816 */ /* 0x000fce0000000011 */
.L_x_2915:
[----:B------:R-:W-:-:S07]  /*2300*/  VIADD R23, R23, 0x80 ;  /* 0x0000008017177836 */ /* 0x000fce0000000000 */
.L_x_2909:
[----:B------:R-:W-:Y:S05]  /*2310*/  BSYNC B6 ;  /* 0x0000000000067941 */ /* 0x000fea0003800000 */
.L_x_2908:
        /* <DEDUP_REMOVED lines=28> */
.L_x_2948:
[----:B------:R-:W2:Y:S02]  /*24e0*/  LDG.E.U8 R4, desc[UR36][R4.64] ;  /* 0x0000002404047981 */ /* 0x000ea4000c1e1100 */
[----:B--2---:R-:W-:-:S04]  /*24f0*/  I2FP.F32.U32 R0, R4 ;  /* 0x0000000400007245 */ /* 0x004fc80000201000 */
[----:B------:R-:W-:-:S04]  /*2500*/  F2FP.BF16.F32.PACK_AB R0, RZ, R0 ;  /* 0x00000000ff00723e */ /* 0x000fc800000010ff */
[----:B------:R-:W-:Y:S01]  /*2510*/  PRMT R24, R0, 0x7610, R24 ;  /* 0x0000761000187816 */ /* 0x000fe20000000018 */
[----:B------:R-:W-:Y:S06]  /*2520*/  BRA `(.L_x_2950) ;  /* 0x0000000c00c87947 */ /* 0x000fec0003800000 */
.L_x_2947:
        /* <DEDUP_REMOVED lines=11> */
.L_x_2952:
[----:B------:R-:W2:Y:S02]  /*25e0*/  LDG.E R4, desc[UR36][R4.64] ;  /* 0x0000002404047981 */ /* 0x000ea4000c1e1900 */
[----:B--2---:R-:W-:-:S04]  /*25f0*/  I2FP.F32.S32 R0, R4 ;  /* 0x0000000400007245 */ /* 0x004fc80000201400 */
[----:B------:R-:W-:-:S04]  /*2600*/  F2FP.BF16.F32.PACK_AB R0, RZ, R0 ;  /* 0x00000000ff00723e */ /* 0x000fc800000010ff */
[----:B------:R-:W-:Y:S01]  /*2610*/  PRMT R24, R0, 0x7610, R24 ;  /* 0x0000761000187816 */ /* 0x000fe20000000018 */
[----:B------:R-:W-:Y:S06]  /*2620*/  BRA `(.L_x_2950) ;  /* 0x0000000c00887947 */ /* 0x000fec0003800000 */
.L_x_2951:
[----:B------:R-:W2:Y:S02]  /*2630*/  LDG.E.U16 R4, desc[UR36][R4.64] ;  /* 0x0000002404047981 */ /* 0x000ea4000c1e1500 */
[----:B--2---:R-:W0:Y:S02]  /*2640*/  I2F.S16 R0, R4 ;  /* 0x0000000400007306 */ /* 0x004e240000101400 */
[----:B0-----:R-:W-:-:S04]  /*2650*/  F2FP.BF16.F32.PACK_AB R0, RZ, R0 ;  /* 0x00000000ff00723e */ /* 0x001fc800000010ff */
[----:B------:R-:W-:Y:S01]  /*2660*/  PRMT R24, R0, 0x7610, R24 ;  /* 0x0000761000187816 */ /* 0x000fe20000000018 */
[----:B------:R-:W-:Y:S06]  /*2670*/  BRA `(.L_x_2950) ;  /* 0x0000000c00747947 */ /* 0x000fec0003800000 */
.L_x_2946:
        /* <DEDUP_REMOVED lines=9> */
.L_x_2954:
[----:B------:R-:W2:Y:S02]  /*2710*/  LDG.E.U16 R0, desc[UR36][R4.64] ;  /* 0x0000002404007981 */ /* 0x000ea4000c1e1500 */
[----:B--2---:R-:W-:-:S05]  /*2720*/  HADD2.F32 R0, -RZ, R0.H0_H0 ;  /* 0x20000000ff007230 */ /* 0x004fca0000004100 */
[----:B------:R-:W-:-:S04]  /*2730*/  F2FP.BF16.F32.PACK_AB R0, RZ, R0 ;  /* 0x00000000ff00723e */ /* 0x000fc800000010ff */
[----:B------:R-:W-:Y:S01]  /*2740*/  PRMT R24, R0, 0x7610, R24 ;  /* 0x0000761000187816 */ /* 0x000fe20000000018 */
[----:B------:R-:W-:Y:S06]  /*2750*/  BRA `(.L_x_2950) ;  /* 0x0000000c003c7947 */ /* 0x000fec0003800000 */
.L_x_2953:
        /* <DEDUP_REMOVED lines=9> */
.L_x_2956:
[----:B------:R-:W2:Y:S02]  /*27f0*/  LDG.E.U16 R4, desc[UR36][R4.64] ;  /* 0x0000002404047981 */ /* 0x000ea4000c1e1500 */
[----:B--2---:R-:W-:-:S05]  /*2800*/  HADD2.F32 R0, -RZ, R4.H0_H0 ;  /* 0x20000004ff007230 */ /* 0x004fca0000004100 */
[----:B------:R-:W-:-:S04]  /*2810*/  F2FP.BF16.F32.PACK_AB R0, RZ, R0 ;  /* 0x00000000ff00723e */ /* 0x000fc800000010ff */
[----:B------:R-:W-:Y:S01]  /*2820*/  PRMT R24, R0, 0x7610, R24 ;  /* 0x0000761000187816 */ /* 0x000fe20000000018 */
[----:B------:R-:W-:Y:S06]  /*2830*/  BRA `(.L_x_2950) ;  /* 0x0000000c00047947 */ /* 0x000fec0003800000 */
.L_x_2955:
        /* <DEDUP_REMOVED lines=9> */
.L_x_2945:
        /* <DEDUP_REMOVED lines=14> */
.L_x_2959:
        /* <DEDUP_REMOVED lines=9> */
.L_x_2958:
        /* <DEDUP_REMOVED lines=28> */
.L_x_2961:
        /* <DEDUP_REMOVED lines=15> */
.L_x_2960:
[----:B------:R0:W5:Y:S01]  /*2cf0*/  LDG.E.U16 R24, desc[UR36][R4.64] ;  /* 0x0000002404187981 */ /* 0x000162000c1e1500 */
[----:B------:R-:W-:Y:S05]  /*2d00*/  BRA `(.L_x_2950) ;  /* 0x0000000400d07947 */ /* 0x000fea0003800000 */
.L_x_2957:
        /* <DEDUP_REMOVED lines=13> */
.L_x_2964:
        /* <DEDUP_REMOVED lines=21> */
.L_x_2968:
[----:B------:R-:W-:Y:S05]  /*2f30*/  BSYNC B1 ;  /* 0x0000000000017941 */ /* 0x000fea0003800000 */
.L_x_2967:
[----:B------:R-:W-:Y:S01]  /*2f40*/  LEA R5, R0, 0x3b800000, 0x17 ;  /* 0x3b80000000057811 */ /* 0x000fe200078eb8ff */
[----:B------:R-:W-:-:S05]  /*2f50*/  IMAD.SHL.U32 R0, R3, 0x100000, RZ ;  /* 0x0010000003007824 */ /* 0x000fca00078e00ff */
[----:B------:R-:W-:-:S07]  /*2f60*/  LOP3.LUT R0, R5, R0, R6, 0xfe, !PT ;  /* 0x0000000005007212 */ /* 0x000fce00078efe06 */
.L_x_2966:
[----:B------:R-:W-:Y:S05]  /*2f70*/  BSYNC B0 ;  /* 0x0000000000007941 */ /* 0x000fea0003800000 */
.L_x_2965:
[----:B------:R-:W-:-:S04]  /*2f80*/  F2FP.BF16.F32.PACK_AB R0, RZ, R0 ;  /* 0x00000000ff00723e */ /* 0x000fc800000010ff */
[----:B------:R-:W-:Y:S01]  /*2f90*/  PRMT R24, R0, 0x7610, R24 ;  /* 0x0000761000187816 */ /* 0x000fe20000000018 */
[----:B------:R-:W-:Y:S06]  /*2fa0*/  BRA `(.L_x_2950) ;  /* 0x0000000400287947 */ /* 0x000fec0003800000 */
.L_x_2963:
        /* <DEDUP_REMOVED lines=21> */
.L_x_2972:
[----:B------:R-:W-:Y:S05]  /*3100*/  BSYNC B1 ;  /* 0x0000000000017941 */ /* 0x000fea0003800000 */
.L_x_2971:
[----:B------:R-:W-:Y:S01]  /*3110*/  LEA R5, R0, 0x37800000, 0x17 ;  /* 0x3780000000057811 */ /* 0x000fe200078eb8ff */
[----:B------:R-:W-:-:S05]  /*3120*/  IMAD.SHL.U32 R0, R3, 0x200000, RZ ;  /* 0x0020000003007824 */ /* 0x000fca00078e00ff */
[----:B------:R-:W-:-:S07]  /*3130*/  LOP3.LUT R0, R5, R0, R6, 0xfe, !PT ;  /* 0x0000000005007212 */ /* 0x000fce00078efe06 */
.L_x_2970:
[----:B------:R-:W-:Y:S05]  /*3140*/  BSYNC B0 ;  /* 0x0000000000007941 */ /* 0x000fea0003800000 */
.L_x_2969:
[----:B------:R-:W-:-:S04]  /*3150*/  F2FP.BF16.F32.PACK_AB R0, RZ, R0 ;  /* 0x00000000ff00723e */ /* 0x000fc800000010ff */
[----:B------:R-:W-:Y:S01]  /*3160*/  PRMT R24, R0, 0x7610, R24 ;  /* 0x0000761000187816 */ /* 0x000fe20000000018 */
[----:B------:R-:W-:Y:S06]  /*3170*/  BRA `(.L_x_2950) ;  /* 0x0000000000b47947 */ /* 0x000fec0003800000 */
.L_x_2962:
        /* <DEDUP_REMOVED lines=14> */
.L_x_2976:
[----:B------:R-:W-:Y:S05]  /*3260*/  BSYNC B0 ;  /* 0x0000000000007941 */ /* 0x000fea0003800000 */
.L_x_2975:
[----:B------:R-:W-:-:S04]  /*3270*/  F2FP.BF16.F32.PACK_AB R0, RZ, R0 ;  /* 0x00000000ff00723e */ /* 0x000fc800000010ff */
[----:B------:R-:W-:Y:S01]  /*3280*/  PRMT R24, R0, 0x7610, R24 ;  /* 0x0000761000187816 */ /* 0x000fe20000000018 */
[----:B------:R-:W-:Y:S06]  /*3290*/  BRA `(.L_x_2950) ;  /* 0x00000000006c7947 */ /* 0x000fec0003800000 */
.L_x_2949:
        /* <DEDUP_REMOVED lines=16> */
.L_x_2977:
[----:B------:R-:W-:Y:S01]  /*33a0*/  PRMT R24, RZ, 0x7610, R24 ;  /* 0x00007610ff187816 */ /* 0x000fe20000000018 */
[----:B------:R-:W-:Y:S06]  /*33b0*/  BRA `(.L_x_2950) ;  /* 0x0000000000247947 */ /* 0x000fec0003800000 */
.L_x_2974:
[----:B------:R-:W2:Y:S02]  /*33c0*/  LDG.E.64 R4, desc[UR36][R4.64] ;  /* 0x0000002404047981 */ /* 0x000ea4000c1e1b00 */
[----:B--2---:R-:W0:Y:S02]  /*33d0*/  I2F.U64 R0, R4 ;  /* 0x0000000400007312 */ /* 0x004e240000301000 */
[----:B0-----:R-:W-:-:S04]  /*33e0*/  F2FP.BF16.F32.PACK_AB R0, RZ, R0 ;  /* 0x00000000ff00723e */ /* 0x001fc800000010ff */
[----:B------:R-:W-:Y:S01]  /*33f0*/  PRMT R24, R0, 0x7610, R24 ;  /* 0x0000761000187816 */ /* 0x000fe20000000018 */
[----:B------:R-:W-:Y:S06]  /*3400*/  BRA `(.L_x_2950) ;  /* 0x0000000000107947 */ /* 0x000fec0003800000 */
.L_x_2973:
[----:B------:R-:W2:Y:S02]  /*3410*/  LDG.E R4, desc[UR36][R4.64] ;  /* 0x0000002404047981 */ /* 0x000ea4000c1e1900 */
[----:B--2---:R-:W-:-:S04]  /*3420*/  I2FP.F32.U32 R0, R4 ;  /* 0x0000000400007245 */ /* 0x004fc80000201000 */
[----:B------:R-:W-:-:S04]  /*3430*/  F2FP.BF16.F32.PACK_AB R0, RZ, R0 ;  /* 0x00000000ff00723e */ /* 0x000fc800000010ff */
[----:B------:R-:W-:-:S07]  /*3440*/  PRMT R24, R0, 0x7610, R24 ;  /* 0x0000761000187816 */ /* 0x000fce0000000018 */
.L_x_2950:
[----:B------:R-:W-:-:S07]  /*3450*/  VIADD R23, R23, 0x80 ;  /* 0x0000008017177836 */ /* 0x000fce0000000000 */
.L_x_2944:
[----:B------:R-:W-:Y:S05]  /*3460*/  BSYNC B6 ;  /* 0x0000000000067941 */ /* 0x000fea0003800000 */
.L_x_2943:
        /* <DEDUP_REMOVED lines=25> */
.L_x_2983:
[----:B------:R-:W2:Y:S02]  /*3600*/  LDG.E.U8 R4, desc[UR36][R4.64] ;  /* 0x0000002404047981 */ /* 0x000ea4000c1e1100 */
[----:B--2---:R-:W-:-:S04]  /*3610*/  I2FP.F32.U32 R0, R4 ;  /* 0x0000000400007245 */ /* 0x004fc80000201000 */
[----:B------:R-:W-:-:S04]  /*3620*/  F2FP.BF16.F32.PACK_AB R0, RZ, R0 ;  /* 0x00000000ff00723e */ /* 0x000fc800000010ff */
[----:B------:R-:W-:Y:S01]  /*3630*/  PRMT R19, R0, 0x7610, R19 ;  /* 0x0000761000137816 */ /* 0x000fe20000000013 */
[----:B------:R-:W-:Y:S06]  /*3640*/  BRA `(.L_x_2979) ;  /* 0x0000000c00c87947 */ /* 0x000fec0003800000 */
.L_x_2982:
        /* <DEDUP_REMOVED lines=11> */
.L_x_2986:
[----:B------:R-:W2:Y:S02]  /*3700*/  LDG.E R4, desc[UR36][R4.64] ;  /* 0x0000002404047981 */ /* 0x000ea4000c1e1900 */
[----:B--2---:R-:W-:-:S04]  /*3710*/  I2FP.F32.S32 R0, R4 ;  /* 0x0000000400007245 */ /* 0x004fc80000201400 */
[----:B------:R-:W-:-:S04]  /*3720*/  F2FP.BF16.F32.PACK_AB R0, RZ, R0 ;  /* 0x00000000ff00723e */ /* 0x000fc800000010ff */
[----:B------:R-:W-:Y:S01]  /*3730*/  PRMT R19, R0, 0x7610, R19 ;  /* 0x0000761000137816 */ /* 0x000fe20000000013 */
[----:B------:R-:W-:Y:S06]  /*3740*/  BRA `(.L_x_2979) ;  /* 0x0000000c00887947 */ /* 0x000fec0003800000 */
.L_x_2985:
[----:B------:R-:W2:Y:S02]  /*3750*/  LDG.E.U16 R4, desc[UR36][R4.64] ;  /* 0x0000002404047981 */ /* 0x000ea4000c1e1500 */
[----:B--2---:R-:W0:Y:S02]  /*3760*/  I2F.S16 R0, R4 ;  /* 0x0000000400007306 */ /* 0x004e240000101400 */
[----:B0-----:R-:W-:-:S04]  /*3770*/  F2FP.BF16.F32.PACK_AB R0, RZ, R0 ;  /* 0x00000000ff00723e */ /* 0x001fc800000010ff */
[----:B------:R-:W-:Y:S01]  /*3780*/  PRMT R19, R0, 0x7610, R19 ;  /* 0x0000761000137816 */ /* 0x000fe20000000013 */
[----:B------:R-:W-:Y:S06]  /*3790*/  BRA `(.L_x_2979) ;  /* 0x0000000c00747947 */ /* 0x000fec0003800000 */
.L_x_2981:
        /* <DEDUP_REMOVED lines=9> */
.L_x_2988:
[----:B------:R-:W2:Y:S02]  /*3830*/  LDG.E.U16 R0, desc[UR36][R4.64] ;  /* 0x0000002404007981 */ /* 0x000ea4000c1e1500 */
[----:B--2---:R-:W-:-:S05]  /*3840*/  HADD2.F32 R0, -RZ, R0.H0_H0 ;  /* 0x20000000ff007230 */ /* 0x004fca0000004100 */
[----:B------:R-:W-:-:S04]  /*3850*/  F2FP.BF16.F32.PACK_AB R0, RZ, R0 ;  /* 0x00000000ff00723e */ /* 0x000fc800000010ff */
[----:B------:R-:W-:Y:S01]  /*3860*/  PRMT R19, R0, 0x7610, R19 ;  /* 0x0000761000137816 */ /* 0x000fe20000000013 */
[----:B------:R-:W-:Y:S06]  /*3870*/  BRA `(.L_x_2979) ;  /* 0x0000000c003c7947 */ /* 0x000fec0003800000 */
.L_x_2987:
        /* <DEDUP_REMOVED lines=9> */
.L_x_2990:
[----:B------:R-:W2:Y:S02]  /*3910*/  LDG.E.U16 R4, desc[UR36][R4.64] ;  /* 0x0000002404047981 */ /* 0x000ea4000c1e1500 */
[----:B--2---:R-:W-:-:S05]  /*3920*/  HADD2.F32 R0, -RZ, R4.H0_H0 ;  /* 0x20000004ff007230 */ /* 0x004fca0000004100 */
[----:B------:R-:W-:-:S04]  /*3930*/  F2FP.BF16.F32.PACK_AB R0, RZ, R0 ;  /* 0x00000000ff00723e */ /* 0x000fc800000010ff */
[----:B------:R-:W-:Y:S01]  /*3940*/  PRMT R19, R0, 0x7610, R19 ;  /* 0x0000761000137816 */ /* 0x000fe20000000013 */
[----:B------:R-:W-:Y:S06]  /*3950*/  BRA `(.L_x_2979) ;  /* 0x0000000c00047947 */ /* 0x000fec0003800000 */
.L_x_2989:
        /* <DEDUP_REMOVED lines=9> */
.L_x_2980:
        /* <DEDUP_REMOVED lines=14> */
.L_x_2993:
        /* <DEDUP_REMOVED lines=9> */
.L_x_2992:
        /* <DEDUP_REMOVED lines=28> */
.L_x_2995:
        /* <DEDUP_REMOVED lines=15> */
.L_x_2994:
[----:B------:R1:W5:Y:S01]  /*3e10*/  LDG.E.U16 R19, desc[UR36][R4.64] ;  /* 0x0000002404137981 */ /* 0x000362000c1e1500 */
[----:B------:R-:W-:Y:S05]  /*3e20*/  BRA `(.L_x_2979) ;  /* 0x0000000400d07947 */ /* 0x000fea0003800000 */
.L_x_2991:
        /* <DEDUP_REMOVED lines=13> */
.L_x_2998:
        /* <DEDUP_REMOVED lines=21> */
.L_x_3002:
[----:B------:R-:W-:Y:S05]  /*4050*/  BSYNC B1 ;  /* 0x0000000000017941 */ /* 0x000fea0003800000 */
.L_x_3001:
[----:B------:R-:W-:Y:S01]  /*4060*/  LEA R5, R0, 0x3b800000, 0x17 ;  /* 0x3b80000000057811 */ /* 0x000fe200078eb8ff */
[----:B------:R-:W-:-:S05]  /*4070*/  IMAD.SHL.U32 R0, R3, 0x100000, RZ ;  /* 0x0010000003007824 */ /* 0x000fca00078e00ff */
[----:B------:R-:W-:-:S07]  /*4080*/  LOP3.LUT R0, R5, R0, R6, 0xfe, !PT ;  /* 0x0000000005007212 */ /* 0x000fce00078efe06 */
.L_x_3000:
[----:B------:R-:W-:Y:S05]  /*4090*/  BSYNC B0 ;  /* 0x0000000000007941 */ /* 0x000fea0003800000 */
.L_x_2999:
[----:B------:R-:W-:-:S04]  /*40a0*/  F2FP.BF16.F32.PACK_AB R0, RZ, R0 ;  /* 0x00000000ff00723e */ /* 0x000fc800000010ff */
[----:B------:R-:W-:Y:S01]  /*40b0*/  PRMT R19, R0, 0x7610, R19 ;  /* 0x0000761000137816 */ /* 0x000fe20000000013 */
[----:B------:R-:W-:Y:S06]  /*40c0*/  BRA `(.L_x_2979) ;  /* 0x0000000400287947 */ /* 0x000fec0003800000 */
.L_x_2997:
        /* <DEDUP_REMOVED lines=21> */
.L_x_3006:
[----:B------:R-:W-:Y:S05]  /*4220*/  BSYNC B1 ;  /* 0x0000000000017941 */ /* 0x000fea0003800000 */
.L_x_3005:
[----:B------:R-:W-:Y:S01]  /*4230*/  LEA R5, R0, 0x37800000, 0x17 ;  /* 0x3780000000057811 */ /* 0x000fe200078eb8ff */
[----:B------:R-:W-:-:S05]  /*4240*/  IMAD.SHL.U32 R0, R3, 0x200000, RZ ;  /* 0x0020000003007824 */ /* 0x000fca00078e00ff */
[----:B------:R-:W-:-:S07]  /*4250*/  LOP3.LUT R0, R5, R0, R6, 0xfe, !PT ;  /* 0x0000000005007212 */ /* 0x000fce00078efe06 */
.L_x_3004:
[----:B------:R-:W-:Y:S05]  /*4260*/  BSYNC B0 ;  /* 0x0000000000007941 */ /* 0x000fea0003800000 */
.L_x_3003:
[----:B------:R-:W-:-:S04]  /*4270*/  F2FP.BF16.F32.PACK_AB R0, RZ, R0 ;  /* 0x00000000ff00723e */ /* 0x000fc800000010ff */
[----:B------:R-:W-:Y:S01]  /*4280*/  PRMT R19, R0, 0x7610, R19 ;  /* 0x0000761000137816 */ /* 0x000fe20000000013 */
[----:B------:R-:W-:Y:S06]  /*4290*/  BRA `(.L_x_2979) ;  /* 0x0000000000b47947 */ /* 0x000fec0003800000 */
.L_x_2996:
        /* <DEDUP_REMOVED lines=14> */
.L_x_3010:
[----:B------:R-:W-:Y:S05]  /*4380*/  BSYNC B0 ;  /* 0x0000000000007941 */ /* 0x000fea0003800000 */
.L_x_3009:
[----:B------:R-:W-:-:S04]  /*4390*/  F2FP.BF16.F32.PACK_AB R0, RZ, R0 ;  /* 0x00000000ff00723e */ /* 0x000fc800000010ff */
[----:B------:R-:W-:Y:S01]  /*43a0*/  PRMT R19, R0, 0x7610, R19 ;  /* 0x0000761000137816 */ /* 0x000fe20000000013 */
[----:B------:R-:W-:Y:S06]  /*43b0*/  BRA `(.L_x_2979) ;  /* 0x00000000006c7947 */ /* 0x000fec0003800000 */
.L_x_2984:
        /* <DEDUP_REMOVED lines=16> */
.L_x_3011:
[----:B------:R-:W-:Y:S01]  /*44c0*/  PRMT R19, RZ, 0x7610, R19 ;  /* 0x00007610ff137816 */ /* 0x000fe20000000013 */
[----:B------:R-:W-:Y:S06]  /*44d0*/  BRA `(.L_x_2979) ;  /* 0x0000000000247947 */ /* 0x000fec0003800000 */
.L_x_3008:
[----:B------:R-:W2:Y:S02]  /*44e0*/  LDG.E.64 R4, desc[UR36][R4.64] ;  /* 0x0000002404047981 */ /* 0x000ea4000c1e1b00 */
[----:B--2---:R-:W0:Y:S02]  /*44f0*/  I2F.U64 R0, R4 ;  /* 0x0000000400007312 */ /* 0x004e240000301000 */
[----:B0-----:R-:W-:-:S04]  /*4500*/  F2FP.BF16.F32.PACK_AB R0, RZ, R0 ;  /* 0x00000000ff00723e */ /* 0x001fc800000010ff */
[----:B------:R-:W-:Y:S01]  /*4510*/  PRMT R19, R0, 0x7610, R19 ;  /* 0x0000761000137816 */ /* 0x000fe20000000013 */
[----:B------:R-:W-:Y:S06]  /*4520*/  BRA `(.L_x_2979) ;  /* 0x0000000000107947 */ /* 0x000fec0003800000 */
.L_x_3007:
[----:B------:R-:W2:Y:S02]  /*4530*/  LDG.E R4, desc[UR36][R4.64] ;  /* 0x0000002404047981 */ /* 0x000ea4000c1e1900 */
[----:B--2---:R-:W-:-:S04]  /*4540*/  I2FP.F32.U32 R0, R4 ;  /* 0x0000000400007245 */ /* 0x004fc80000201000 */
[----:B------:R-:W-:-:S04]  /*4550*/  F2FP.BF16.F32.PACK_AB R0, RZ, R0 ;  /* 0x00000000ff00723e */ /* 0x000fc800000010ff */
[----:B------:R-:W-:-:S07]  /*4560*/  PRMT R19, R0, 0x7610, R19 ;  /* 0x0000761000137816 */ /* 0x000fce0000000013 */
.L_x_2979:
[----:B------:R-:W-:Y:S05]  /*4570*/  BSYNC B6 ;  /* 0x0000000000067941 */ /* 0x000fea0003800000 */
.L_x_2978:
[----:B------:R-:W2:Y:S01]  /*4580*/  S2R R25, SR_TID.X ;  /* 0x0000000000197919 */ /* 0x000ea20000002100 */
[----:B------:R-:W-:Y:S01]  /*4590*/  BSSY B0, `(.L_x_3012) ;  /* 0x0000015000007945 */ /* 0x000fe20003800000 */
[----:B--2---:R-:W-:-:S13]  /*45a0*/  ISETP.GE.AND P0, PT, R25, R16, PT ;  /* 0x000000101900720c */ /* 0x004fda0003f06270 */
[----:B------:R-:W-:Y:S05]  /*45b0*/  @P0 BRA `(.L_x_3013) ;  /* 0x0000000000480947 */ /* 0x000fea0003800000 */
[----:B-----5:R-:W-:Y:S01]  /*45c0*/  IMAD.U32 R22, R22, 0x10000, RZ ;  /* 0x0001000016167824 */ /* 0x020fe200078e00ff */
        /* <DEDUP_REMOVED lines=9> */
[----:B------:R-:W2:Y:S02]  /*4660*/  @P1 LDC R0, c[0x0][0x21c] ;  /* 0x00008700ff001b82 */ /* 0x000ea40000000800 */
.L_x_3015:
[----:B------:R-:W-:Y:S05]  /*4670*/  BSYNC B1 ;  /* 0x0000000000017941 */ /* 0x000fea0003800000 */
.L_x_3014:
[----:B012---:R-:W-:-:S04]  /*4680*/  FADD.FTZ R4, -R0, 1 ;  /* 0x3f80000000047421 */ /* 0x007fc80000010100 */
[----:B------:R-:W0:Y:S02]  /*4690*/  MUFU.RCP R3, R4 ;  /* 0x0000000400037308 */ /* 0x000e240000001000 */
[----:B0-----:R-:W-:-:S06]  /*46a0*/  FMUL.FTZ R0, R3, R0 ;  /* 0x0000000003007220 */ /* 0x001fcc0000410000 */
[----:B------:R-:W0:Y:S02]  /*46b0*/  MUFU.LG2 R0, R0 ;  /* 0x0000000000007308 */ /* 0x000e240000000c00 */
[----:B0-----:R-:W-:-:S06]  /*46c0*/  FMUL.FTZ R3, R0, 0.69314718246459960938 ;  /* 0x3f31721800037820 */ /* 0x001fcc0000410000 */
[----:B------:R-:W2:Y:S02]  /*46d0*/  F2F.BF16.F32 R3, R3 ;  /* 0x0000000300037304 */ /* 0x000ea40000202000 */
.L_x_3013:
[----:B------:R-:W-:Y:S05]  /*46e0*/  BSYNC B0 ;  /* 0x0000000000007941 */ /* 0x000fea0003800000 */
.L_x_3012:
[----:B------:R-:W-:Y:S01]  /*46f0*/  VIADD R23, R25, 0x80 ;  /* 0x0000008019177836 */ /* 0x000fe20000000000 */
[----:B------:R-:W-:Y:S04]  /*4700*/  BSSY B0, `(.L_x_3016) ;  /* 0x0000015000007945 */ /* 0x000fe80003800000 */
[----:B------:R-:W-:-:S13]  /*4710*/  ISETP.GE.AND P1, PT, R23, R16, PT ;  /* 0x000000101700720c */ /* 0x000fda0003f26270 */
        /* <DEDUP_REMOVED lines=11> */
[----:B------:R-:W3:Y:S02]  /*47d0*/  @P1 LDC R0, c[0x0][0x21c] ;  /* 0x00008700ff001b82 */ /* 0x000ee40000000800 */
.L_x_3019:
[----:B------:R-:W-:Y:S05]  /*47e0*/  BSYNC B1 ;  /* 0x0000000000017941 */ /* 0x000fea0003800000 */
.L_x_3018:
[----:B01-3--:R-:W-:-:S04]  /*47f0*/  FADD.FTZ R4, -R0, 1 ;  /* 0x3f80000000047421 */ /* 0x00bfc80000010100 */
[----:B------:R-:W0:Y:S02]  /*4800*/  MUFU.RCP R5, R4 ;  /* 0x0000000400057308 */ /* 0x000e240000001000 */
[----:B0-----:R-:W-:-:S06]  /*4810*/  FMUL.FTZ R0, R5, R0 ;  /* 0x0000000005007220 */ /* 0x001fcc0000410000 */
[----:B------:R-:W0:Y:S02]  /*4820*/  MUFU.LG2 R0, R0 ;  /* 0x0000000000007308 */ /* 0x000e240000000c00 */
[----:B0-----:R-:W-:-:S06]  /*4830*/  FMUL.FTZ R22, R0, 0.69314718246459960938 ;  /* 0x3f31721800167820 */ /* 0x001fcc0000410000 */
[----:B------:R-:W3:Y:S02]  /*4840*/  F2F.BF16.F32 R22, R22 ;  /* 0x0000001600167304 */ /* 0x000ee40000202000 */
.L_x_3017:
[----:B------:R-:W-:Y:S05]  /*4850*/  BSYNC B0 ;  /* 0x0000000000007941 */ /* 0x000fea0003800000 */
.L_x_3016:
[----:B01----:R-:W-:Y:S01]  /*4860*/  VIADD R5, R25, 0x100 ;  /* 0x0000010019057836 */ /* 0x003fe20000000000 */
        /* <DEDUP_REMOVED lines=14> */
.L_x_3023:
[----:B------:R-:W-:Y:S05]  /*4950*/  BSYNC B1 ;  /* 0x0000000000017941 */ /* 0x000fea0003800000 */
.L_x_3022:
[----:B0-----:R-:W-:-:S04]  /*4960*/  FADD.FTZ R4, -R0, 1 ;  /* 0x3f80000000047421 */ /* 0x001fc80000010100 */
[----:B------:R-:W0:Y:S02]  /*4970*/  MUFU.RCP R5, R4 ;  /* 0x0000000400057308 */ /* 0x000e240000001000 */
[----:B0-----:R-:W-:-:S06]  /*4980*/  FMUL.FTZ R0, R5, R0 ;  /* 0x0000000005007220 */ /* 0x001fcc0000410000 */
[----:B------:R-:W0:Y:S02]  /*4990*/  MUFU.LG2 R0, R0 ;  /* 0x0000000000007308 */ /* 0x000e240000000c00 */
[----:B0-----:R-:W-:-:S06]  /*49a0*/  FMUL.FTZ R17, R0, 0.69314718246459960938 ;  /* 0x3f31721800117820 */ /* 0x001fcc0000410000 */
[----:B------:R-:W0:Y:S02]  /*49b0*/  F2F.BF16.F32 R17, R17 ;  /* 0x0000001100117304 */ /* 0x000e240000202000 */
.L_x_3021:
[----:B------:R-:W-:Y:S05]  /*49c0*/  BSYNC B0 ;  /* 0x0000000000007941 */ /* 0x000fea0003800000 */
.L_x_3020:
[----:B------:R-:W-:Y:S01]  /*49d0*/  VIADD R5, R25, 0x180 ;  /* 0x0000018019057836 */ /* 0x000fe20000000000 */
[----:B------:R-:W-:Y:S04]  /*49e0*/  BSSY B0, `(.L_x_3024) ;  /* 0x0000013000007945 */ /* 0x000fe80003800000 */
[----:B------:R-:W-:-:S13]  /*49f0*/  ISETP.GE.AND P1, PT, R5, R16, PT ;  /* 0x000000100500720c */ /* 0x000fda0003f26270 */
[----:B------:R-:W-:Y:S05]  /*4a00*/  @P1 BRA `(.L_x_3025) ;  /* 0x0000000000401947 */ /* 0x000fea0003800000 */
[----:B-----5:R-:W-:Y:S01]  /*4a10*/  IMAD.U32 R19, R19, 0x10000, RZ ;  /* 0x0001000013137824 */ /* 0x020fe200078e00ff */
[----:B------:R-:W-:Y:S01]  /*4a20*/  ULDC UR4, c[0x0][0x218] ;  /* 0x0000860000047ab9 */ /* 0x000fe20000000800 */
[----:B------:R-:W-:Y:S03]  /*4a30*/  BSSY B1, `(.L_x_3026) ;  /* 0x0000007000017945 */ /* 0x000fe60003800000 */
[----:B------:R-:W-:-:S13]  /*4a40*/  FSETP.GEU.FTZ.AND P1, PT, R19, UR4, PT ;  /* 0x0000000413007c0b */ /* 0x000fda000bf3e000 */
[----:B------:R-:W-:Y:S05]  /*4a50*/  @!P1 BRA `(.L_x_3027) ;  /* 0x0000000000109947 */ /* 0x000fea0003800000 */
[----:B------:R-:W-:Y:S01]  /*4a60*/  ULDC UR4, c[0x0][0x21c] ;  /* 0x0000870000047ab9 */ /* 0x000fe20000000800 */
[----:B------:R-:W-:Y:S01]  /*4a70*/  IMAD.MOV.U32 R18, RZ, RZ, R19 ;  /* 0x000000ffff127224 */ /* 0x000fe200078e0013 */
[----:B------:R-:W-:-:S13]  /*4a80*/  FSETP.GT.FTZ.AND P1, PT, R19, UR4, PT ;  /* 0x0000000413007c0b */ /* 0x000fda000bf34000 */
[----:B------:R-:W1:Y:S02]  /*4a90*/  @P1 LDC R18, c[0x0][0x21c] ;  /* 0x00008700ff121b82 */ /* 0x000e640000000800 */
.L_x_3027:
[----:B------:R-:W-:Y:S05]  /*4aa0*/  BSYNC B1 ;  /* 0x0000000000017941 */ /* 0x000fea0003800000 */
.L_x_3026:
[----:B-1----:R-:W-:-:S04]  /*4ab0*/  FADD.FTZ R0, -R18, 1 ;  /* 0x3f80000012007421 */ /* 0x002fc80000010100 */
[----:B------:R-:W1:Y:S02]  /*4ac0*/  MUFU.RCP R5, R0 ;  /* 0x0000000000057308 */ /* 0x000e640000001000 */
[----:B-1----:R-:W-:-:S06]  /*4ad0*/  FMUL.FTZ R4, R5, R18 ;  /* 0x0000001205047220 */ /* 0x002fcc0000410000 */
[----:B------:R-:W1:Y:S02]  /*4ae0*/  MUFU.LG2 R4, R4 ;  /* 0x0000000400047308 */ /* 0x000e640000000c00 */
[----:B-1----:R-:W-:-:S06]  /*4af0*/  FMUL.FTZ R18, R4, 0.69314718246459960938 ;  /* 0x3f31721804127820 */ /* 0x002fcc0000410000 */
[----:B------:R-:W1:Y:S02]  /*4b00*/  F2F.BF16.F32 R18, R18 ;  /* 0x0000001200127304 */ /* 0x000e640000202000 */
.L_x_3025:
[----:B------:R-:W-:Y:S05]  /*4b10*/  BSYNC B0 ;  /* 0x0000000000007941 */ /* 0x000fea0003800000 */
.L_x_3024:
[----:B-----5:R-:W4:Y:S01]  /*4b20*/  LDC.U8 R19, c[0x0][0x244] ;  /* 0x00009100ff137b82 */ /* 0x020f220000000000 */
[----:B------:R-:W-:Y:S04]  /*4b30*/  BSSY B6, `(.L_x_3028) ;  /* 0x0000112000067945 */ /* 0x000fe80003800000 */
[----:B------:R-:W-:Y:S05]  /*4b40*/  @P0 BRA `(.L_x_3029) ;  /* 0x0000001000400947 */ /* 0x000fea0003800000 */
[----:B------:R-:W5:Y:S01]  /*4b50*/  LDC.64 R8, c[0x0][0x228] ;  /* 0x00008a00ff087b82 */ /* 0x000f620000000a00 */
[----:B----4-:R-:W-:Y:S01]  /*4b60*/  PRMT R0, R19, 0x9910, RZ ;  /* 0x0000991013007816 */ /* 0x010fe200000000ff */
[----:B------:R-:W-:Y:S01]  /*4b70*/  IMAD R25, R2, 0x200, R25 ;  /* 0x0000020002197824 */ /* 0x000fe200078e0219 */
[----:B------:R-:W-:Y:S02]  /*4b80*/  ULDC UR4, c[0x0][0x248] ;  /* 0x0000920000047ab9 */ /* 0x000fe40000000800 */
[----:B------:R-:W-:Y:S01]  /*4b90*/  ISETP.GT.AND P0, PT, R0, 0x9, PT ;  /* 0x000000090000780c */ /* 0x000fe20003f04270 */
[----:B------:R-:W-:-:S05]  /*4ba0*/  IMAD R25, R25, UR4, RZ ;  /* 0x0000000419197c24 */ /* 0x000fca000f8e02ff */
[----:B-----5:R-:W-:-:S05]  /*4bb0*/  IADD3 R8, P1, R25, R8, RZ ;  /* 0x0000000819087210 */ /* 0x020fca0007f3e0ff */
        /* <DEDUP_REMOVED lines=10> */
[----:B--2---:R-:W-:Y:S02]  /*4c60*/  IMAD.U32 R3, R3, 0x10000, RZ ;  /* 0x0001000003037824 */ /* 0x004fe400078e00ff */
[----:B------:R-:W-:-:S04]  /*4c70*/  IMAD.MOV.U32 R25, RZ, RZ, R23 ;  /* 0x000000ffff197224 */ /* 0x000fc800078e0017 */
[----:B------:R-:W2:Y:S02]  /*4c80*/  F2I.FTZ.TRUNC.NTZ R3, R3 ;  /* 0x0000000300037305 */ /* 0x000ea4000021f100 */
[----:B--2---:R2:W-:Y:S01]  /*4c90*/  STG.E.U8 desc[UR36][R8.64], R3 ;  /* 0x0000000308007986 */ /* 0x0045e2000c101124 */
[----:B------:R-:W-:Y:S05]  /*4ca0*/  BRA `(.L_x_3029) ;  /* 0x0000000c00e87947 */ /* 0x000fea0003800000 */
.L_x_3033:
[----:B--2---:R-:W-:Y:S02]  /*4cb0*/  IMAD.U32 R5, R3, 0x10000, RZ ;  /* 0x0001000003057824 */ /* 0x004fe400078e00ff */
[----:B------:R-:W-:-:S04]  /*4cc0*/  IMAD.MOV.U32 R25, RZ, RZ, R23 ;  /* 0x000000ffff197224 */ /* 0x000fc800078e0017 */
[----:B------:R-:W2:Y:S02]  /*4cd0*/  F2I.S64.TRUNC R4, R5 ;  /* 0x0000000500047311 */ /* 0x000ea4000020d900 */
[----:B--2---:R2:W-:Y:S01]  /*4ce0*/  STG.E.U8 desc[UR36][R8.64], R4 ;  /* 0x0000000408007986 */ /* 0x0045e2000c101124 */
[----:B------:R-:W-:Y:S05]  /*4cf0*/  BRA `(.L_x_3029) ;  /* 0x0000000c00d47947 */ /* 0x000fea0003800000 */
.L_x_3032:
[----:B------:R-:W-:-:S13]  /*4d00*/  ISETP.NE.AND P0, PT, R0, 0x2, PT ;  /* 0x000000020000780c */ /* 0x000fda0003f05270 */
[----:B------:R-:W-:Y:S05]  /*4d10*/  @!P0 BRA `(.L_x_3035) ;  /* 0x0000000000388947 */ /* 0x000fea0003800000 */
[----:B------:R-:W-:-:S13]  /*4d20*/  ISETP.NE.AND P0, PT, R0, 0x3, PT ;  /* 0x000000030000780c */ /* 0x000fda0003f05270 */
[----:B------:R-:W-:Y:S05]  /*4d30*/  @!P0 BRA `(.L_x_3036) ;  /* 0x00000000001c8947 */ /* 0x000fea0003800000 */
[----:B------:R-:W-:-:S13]  /*4d40*/  ISETP.NE.AND P0, PT, R0, 0x4, PT ;  /* 0x000000040000780c */ /* 0x000fda0003f05270 */
[----:B------:R-:W-:Y:S05]  /*4d50*/  @P0 BRA `(.L_x_3034) ;  /* 0x0000000c00500947 */ /* 0x000fea0003800000 */
[----:B--2---:R-:W-:Y:S02]  /*4d60*/  IMAD.U32 R4, R3, 0x10000, RZ ;  /* 0x0001000003047824 */ /* 0x004fe400078e00ff */
[----:B------:R-:W-:-:S04]  /*4d70*/  IMAD.MOV.U32 R25, RZ, RZ, R23 ;  /* 0x000000ffff197224 */ /* 0x000fc800078e0017 */
[----:B------:R-:W2:Y:S02]  /*4d80*/  F2I.S64.TRUNC R4, R4 ;  /* 0x0000000400047311 */ /* 0x000ea4000020d900 */
[----:B--2---:R2:W-:Y:S01]  /*4d90*/  STG.E.64 desc[UR36][R8.64], R4 ;  /* 0x0000000408007986 */ /* 0x0045e2000c101b24 */
[----:B------:R-:W-:Y:S05]  /*4da0*/  BRA `(.L_x_3029) ;  /* 0x0000000c00a87947 */ /* 0x000fea0003800000 */
.L_x_3036:
[----:B--2---:R-:W-:Y:S02]  /*4db0*/  IMAD.U32 R3, R3, 0x10000, RZ ;  /* 0x0001000003037824 */ /* 0x004fe400078e00ff */
[----:B------:R-:W-:-:S04]  /*4dc0*/  IMAD.MOV.U32 R25, RZ, RZ, R23 ;  /* 0x000000ffff197224 */ /* 0x000fc800078e0017 */
[----:B------:R-:W2:Y:S02]  /*4dd0*/  F2I.FTZ.TRUNC.NTZ R3, R3 ;  /* 0x0000000300037305 */ /* 0x000ea4000021f100 */
[----:B--2---:R2:W-:Y:S01]  /*4de0*/  STG.E desc[UR36][R8.64], R3 ;  /* 0x0000000308007986 */ /* 0x0045e2000c101924 */
[----:B------:R-:W-:Y:S05]  /*4df0*/  BRA `(.L_x_3029) ;  /* 0x0000000c00947947 */ /* 0x000fea0003800000 */
.L_x_3035:
[----:B--2---:R-:W-:Y:S02]  /*4e00*/  IMAD.U32 R3, R3, 0x10000, RZ ;  /* 0x0001000003037824 */ /* 0x004fe400078e00ff */
[----:B------:R-:W-:-:S04]  /*4e10*/  IMAD.MOV.U32 R25, RZ, RZ, R23 ;  /* 0x000000ffff197224 */ /* 0x000fc800078e0017 */
[----:B------:R-:W2:Y:S02]  /*4e20*/  F2I.FTZ.TRUNC.NTZ R3, R3 ;  /* 0x0000000300037305 */ /* 0x000ea4000021f100 */
[----:B--2---:R2:W-:Y:S01]  /*4e30*/  STG.E.U16 desc[UR36][R8.64], R3 ;  /* 0x0000000308007986 */ /* 0x0045e2000c101524 */
[----:B------:R-:W-:Y:S05]  /*4e40*/  BRA `(.L_x_3029) ;  /* 0x0000000c00807947 */ /* 0x000fea0003800000 */
.L_x_3031:
[----:B------:R-:W-:-:S13]  /*4e50*/  ISETP.GT.AND P0, PT, R0, 0x6, PT ;  /* 0x000000060000780c */ /* 0x000fda0003f04270 */
[----:B------:R-:W-:Y:S05]  /*4e60*/  @P0 BRA `(.L_x_3037) ;  /* 0x0000000000340947 */ /* 0x000fea0003800000 */
[----:B------:R-:W-:-:S13]  /*4e70*/  ISETP.NE.AND P0, PT, R0, 0x5, PT ;  /* 0x000000050000780c */ /* 0x000fda0003f05270 */
[----:B------:R-:W-:Y:S05]  /*4e80*/  @!P0 BRA `(.L_x_3038) ;  /* 0x0000000000188947 */ /* 0x000fea0003800000 */
[----:B------:R-:W-:-:S13]  /*4e90*/  ISETP.NE.AND P0, PT, R0, 0x6, PT ;  /* 0x000000060000780c */ /* 0x000fda0003f05270 */
[----:B------:R-:W-:Y:S05]  /*4ea0*/  @P0 BRA `(.L_x_3034) ;  /* 0x0000000800fc0947 */ /* 0x000fea0003800000 */
[----:B--2---:R-:W-:Y:S02]  /*4eb0*/  IMAD.U32 R3, R3, 0x10000, RZ ;  /* 0x0001000003037824 */ /* 0x004fe400078e00ff */
[----:B------:R-:W-:-:S03]  /*4ec0*/  IMAD.MOV.U32 R25, RZ, RZ, R23 ;  /* 0x000000ffff197224 */ /* 0x000fc600078e0017 */
[----:B------:R2:W-:Y:S01]  /*4ed0*/  STG.E desc[UR36][R8.64], R3 ;  /* 0x0000000308007986 */ /* 0x0005e2000c101924 */
[----:B------:R-:W-:Y:S05]  /*4ee0*/  BRA `(.L_x_3029) ;  /* 0x0000000c00587947 */ /* 0x000fea0003800000 */
.L_x_3038:
[----:B--2---:R-:W-:Y:S02]  /*4ef0*/  IMAD.U32 R0, R3, 0x10000, RZ ;  /* 0x0001000003007824 */ /* 0x004fe400078e00ff */
[----:B------:R-:W-:-:S03]  /*4f00*/  IMAD.MOV.U32 R25, RZ, RZ, R23 ;  /* 0x000000ffff197224 */ /* 0x000fc600078e0017 */
[----:B------:R-:W-:-:S05]  /*4f10*/  F2FP.F16.F32.PACK_AB R0, RZ, R0 ;  /* 0x00000000ff00723e */ /* 0x000fca00000000ff */
[----:B------:R2:W-:Y:S01]  /*4f20*/  STG.E.U16 desc[UR36][R8.64], R0 ;  /* 0x0000000008007986 */ /* 0x0005e2000c101524 */
[----:B------:R-:W-:Y:S05]  /*4f30*/  BRA `(.L_x_3029) ;  /* 0x0000000c00447947 */ /* 0x000fea0003800000 */
.L_x_3037:
[----:B------:R-:W-:-:S13]  /*4f40*/  ISETP.NE.AND P0, PT, R0, 0x7, PT ;  /* 0x000000070000780c */ /* 0x000fda0003f05270 */
[----:B------:R-:W-:Y:S05]  /*4f50*/  @!P0 BRA `(.L_x_3039) ;  /* 0x00000000003c8947 */ /* 0x000fea0003800000 */
[----:B------:R-:W-:-:S13]  /*4f60*/  ISETP.NE.AND P0, PT, R0, 0x8, PT ;  /* 0x000000080000780c */ /* 0x000fda0003f05270 */
[----:B------:R-:W-:Y:S05]  /*4f70*/  @!P0 BRA `(.L_x_3040) ;  /* 0x00000000001c8947 */ /* 0x000fea0003800000 */
[----:B------:R-:W-:-:S13]  /*4f80*/  ISETP.NE.AND P0, PT, R0, 0x9, PT ;  /* 0x000000090000780c */ /* 0x000fda0003f05270 */
[----:B------:R-:W-:Y:S05]  /*4f90*/  @P0 BRA `(.L_x_3034) ;  /* 0x0000000800c00947 */ /* 0x000fea0003800000 */
[----:B--2---:R-:W-:Y:S02]  /*4fa0*/  IMAD.U32 R4, R3, 0x10000, RZ ;  /* 0x0001000003047824 */ /* 0x004fe400078e00ff */
[----:B------:R-:W-:Y:S02]  /*4fb0*/  IMAD.MOV.U32 R5, RZ, RZ, RZ ;  /* 0x000000ffff057224 */ /* 0x000fe400078e00ff */
[----:B------:R-:W-:-:S03]  /*4fc0*/  IMAD.MOV.U32 R25, RZ, RZ, R23 ;  /* 0x000000ffff197224 */ /* 0x000fc600078e0017 */
[----:B------:R2:W-:Y:S01]  /*4fd0*/  STG.E.64 desc[UR36][R8.64], R4 ;  /* 0x0000000408007986 */ /* 0x0005e2000c101b24 */
[----:B------:R-:W-:Y:S05]  /*4fe0*/  BRA `(.L_x_3029) ;  /* 0x0000000c00187947 */ /* 0x000fea0003800000 */
.L_x_3040:
[----:B--2---:R-:W-:Y:S02]  /*4ff0*/  IMAD.U32 R3, R3, 0x10000, RZ ;  /* 0x0001000003037824 */ /* 0x004fe400078e00ff */
[----:B------:R-:W-:-:S03]  /*5000*/  IMAD.MOV.U32 R25, RZ, RZ, R23 ;  /* 0x000000ffff197224 */ /* 0x000fc600078e0017 */
[----:B------:R-:W-:-:S04]  /*5010*/  F2FP.F16.F32.PACK_AB R3, RZ, R3 ;  /* 0x00000003ff03723e */ /* 0x000fc800000000ff */
[----:B------:R-:W-:-:S05]  /*5020*/  PRMT R3, R3, 0x5410, RZ ;  /* 0x0000541003037816 */ /* 0x000fca00000000ff */
[----:B------:R2:W-:Y:S01]  /*5030*/  STG.E desc[UR36][R8.64], R3 ;  /* 0x0000000308007986 */ /* 0x0005e2000c101924 */
[----:B------:R-:W-:Y:S05]  /*5040*/  BRA `(.L_x_3029) ;  /* 0x0000000c00007947 */ /* 0x000fea0003800000 */
.L_x_3039:
[----:B--2---:R-:W-:Y:S02]  /*5050*/  IMAD.U32 R4, R3, 0x10000, RZ ;  /* 0x0001000003047824 */ /* 0x004fe400078e00ff */
[----:B------:R-:W-:Y:S02]  /*5060*/  IMAD.MOV.U32 R25, RZ, RZ, R23 ;  /* 0x000000ffff197224 */ /* 0x000fe400078e0017 */
[----:B------:R-:W-:-:S06]  /*5070*/  FMUL.FTZ R4, R4, 1 ;  /* 0x3f80000004047820 */ /* 0x000fcc0000410000 */
[----:B------:R-:W2:Y:S02]  /*5080*/  F2F.F64.F32 R4, R4 ;  /* 0x0000000400047310 */ /* 0x000ea40000201800 */
[----:B--2---:R2:W-:Y:S01]  /*5090*/  STG.E.64 desc[UR36][R8.64], R4 ;  /* 0x0000000408007986 */ /* 0x0045e2000c101b24 */
[----:B------:R-:W-:Y:S05]  /*50a0*/  BRA `(.L_x_3029) ;  /* 0x0000000800e87947 */ /* 0x000fea0003800000 */
.L_x_3030:
        /* <DEDUP_REMOVED lines=10> */
[----:B------:R-:W-:-:S04]  /*5150*/  FSETP.NEU.FTZ.AND P0, PT, R3, RZ, PT ;  /* 0x000000ff0300720b */ /* 0x000fc80003f1d000 */
[----:B------:R-:W-:-:S05]  /*5160*/  SEL R3, RZ, 0x1, !P0 ;  /* 0x00000001ff037807 */ /* 0x000fca0004000000 */
[----:B------:R2:W-:Y:S01]  /*5170*/  STG.E.U8 desc[UR36][R8.64], R3 ;  /* 0x0000000308007986 */ /* 0x0005e2000c101124 */
[----:B------:R-:W-:Y:S05]  /*5180*/  BRA `(.L_x_3029) ;  /* 0x0000000800b07947 */ /* 0x000fea0003800000 */
.L_x_3043:
[----:B--2---:R-:W-:Y:S01]  /*5190*/  IMAD.U32 R3, R3, 0x10000, RZ ;  /* 0x0001000003037824 */ /* 0x004fe200078e00ff */
[----:B------:R-:W-:Y:S01]  /*51a0*/  CS2R R6, SRZ ;  /* 0x0000000000067805 */ /* 0x000fe2000001ff00 */
[----:B------:R-:W-:Y:S02]  /*51b0*/  IMAD.MOV.U32 R25, RZ, RZ, R23 ;  /* 0x000000ffff197224 */ /* 0x000fe400078e0017 */
[----:B------:R-:W-:-:S04]  /*51c0*/  FMUL.FTZ R3, R3, 1 ;  /* 0x3f80000003037820 */ /* 0x000fc80000410000 */
[----:B------:R-:W2:Y:S02]  /*51d0*/  F2F.F64.F32 R4, R3 ;  /* 0x0000000300047310 */ /* 0x000ea40000201800 */
[----:B--2---:R2:W-:Y:S01]  /*51e0*/  STG.E.128 desc[UR36][R8.64], R4 ;  /* 0x0000000408007986 */ /* 0x0045e2000c101d24 */
[----:B------:R-:W-:Y:S05]  /*51f0*/  BRA `(.L_x_3029) ;  /* 0x0000000800947947 */ /* 0x000fea0003800000 */
.L_x_3042:
[----:B------:R-:W-:-:S13]  /*5200*/  ISETP.NE.AND P0, PT, R0, 0xf, PT ;  /* 0x0000000f0000780c */ /* 0x000fda0003f05270 */
[----:B------:R-:W-:Y:S05]  /*5210*/  @!P0 BRA `(.L_x_3044) ;  /* 0x0000000000bc8947 */ /* 0x000fea0003800000 */
[----:B------:R-:W-:-:S13]  /*5220*/  ISETP.NE.AND P0, PT, R0, 0x17, PT ;  /* 0x000000170000780c */ /* 0x000fda0003f05270 */
[----:B------:R-:W-:Y:S05]  /*5230*/  @!P0 BRA `(.L_x_3045) ;  /* 0x0000000000588947 */ /* 0x000fea0003800000 */
[----:B------:R-:W-:-:S13]  /*5240*/  ISETP.NE.AND P0, PT, R0, 0x18, PT ;  /* 0x000000180000780c */ /* 0x000fda0003f05270 */
[----:B------:R-:W-:Y:S05]  /*5250*/  @P0 BRA `(.L_x_3034) ;  /* 0x0000000800100947 */ /* 0x000fea0003800000 */
[----:B--2---:R-:W-:Y:S01]  /*5260*/  IMAD.U32 R7, R3, 0x10000, RZ ;  /* 0x0001000003077824 */ /* 0x004fe200078e00ff */
        /* <DEDUP_REMOVED lines=14> */
.L_x_3047:
[----:B------:R-:W-:Y:S05]  /*5350*/  BSYNC B0 ;  /* 0x0000000000007941 */ /* 0x000fea0003800000 */
.L_x_3046:
[----:B------:R-:W-:Y:S01]  /*5360*/  LOP3.LUT R5, R0, R5, RZ, 0xfc, !PT ;  /* 0x0000000500057212 */ /* 0x000fe200078efcff */
[----:B------:R-:W-:-:S04]  /*5370*/  IMAD.MOV.U32 R25, RZ, RZ, R23 ;  /* 0x000000ffff197224 */ /* 0x000fc800078e0017 */
[----:B------:R2:W-:Y:S01]  /*5380*/  STG.E.U8 desc[UR36][R8.64], R5 ;  /* 0x0000000508007986 */ /* 0x0005e2000c101124 */
[----:B------:R-:W-:Y:S05]  /*5390*/  BRA `(.L_x_3029) ;  /* 0x00000008002c7947 */ /* 0x000fea0003800000 */
.L_x_3045:
[----:B--2---:R-:W-:Y:S01]  /*53a0*/  IMAD.U32 R5, R3, 0x10000, RZ ;  /* 0x0001000003057824 */ /* 0x004fe200078e00ff */
        /* <DEDUP_REMOVED lines=12> */
.L_x_3049:
[----:B------:R-:W-:Y:S01]  /*5470*/  IMAD.MOV.U32 R0, RZ, RZ, 0x7f ;  /* 0x0000007fff007424 */ /* 0x000fe200078e00ff */
[----:B------:R-:W-:-:S04]  /*5480*/  ISETP.GT.U32.AND P0, PT, R3, 0x7f800000, PT ;  /* 0x7f8000000300780c */ /* 0x000fc80003f04070 */
[----:B------:R-:W-:-:S09]  /*5490*/  SEL R0, R0, 0x7c, P0 ;  /* 0x0000007c00007807 */ /* 0x000fd20000000000 */
.L_x_3050:
[----:B------:R-:W-:Y:S05]  /*54a0*/  BSYNC B0 ;  /* 0x0000000000007941 */ /* 0x000fea0003800000 */
.L_x_3048:
[----:B------:R-:W-:Y:S01]  /*54b0*/  LOP3.LUT R3, R5, 0x80000000, RZ, 0xc0, !PT ;  /* 0x8000000005037812 */ /* 0x000fe200078ec0ff */
[----:B------:R-:W-:-:S03]  /*54c0*/  IMAD.MOV.U32 R25, RZ, RZ, R23 ;  /* 0x000000ffff197224 */ /* 0x000fc600078e0017 */
[----:B------:R-:W-:-:S04]  /*54d0*/  SHF.R.U32.HI R3, RZ, 0x18, R3 ;  /* 0x00000018ff037819 */ /* 0x000fc80000011603 */
[----:B------:R-:W-:-:S05]  /*54e0*/  LOP3.LUT R3, R0, R3, RZ, 0xfc, !PT ;  /* 0x0000000300037212 */ /* 0x000fca00078efcff */
[----:B------:R2:W-:Y:S01]  /*54f0*/  STG.E.U8 desc[UR36][R8.64], R3 ;  /* 0x0000000308007986 */ /* 0x0005e2000c101124 */
[----:B------:R-:W-:Y:S05]  /*5500*/  BRA `(.L_x_3029) ;  /* 0x0000000400d07947 */ /* 0x000fea0003800000 */
.L_x_3044:
[----:B--2---:R2:W-:Y:S01]  /*5510*/  STG.E.U16 desc[UR36][R8.64], R3 ;  /* 0x0000000308007986 */ /* 0x0045e2000c101524 */
[----:B------:R-:W-:Y:S01]  /*5520*/  IMAD.MOV.U32 R25, RZ, RZ, R23 ;  /* 0x000000ffff197224 */ /* 0x000fe200078e0017 */
[----:B------:R-:W-:Y:S06]  /*5530*/  BRA `(.L_x_3029) ;  /* 0x0000000400c47947 */ /* 0x000fec0003800000 */
.L_x_3041:
        /* <DEDUP_REMOVED lines=10> */
[----:B------:R-:W2:Y:S02]  /*55e0*/  F2I.FTZ.U32.TRUNC.NTZ R3, R3 ;  /* 0x0000000300037305 */ /* 0x000ea4000021f000 */
[----:B--2---:R2:W-:Y:S01]  /*55f0*/  STG.E.U16 desc[UR36][R8.64], R3 ;  /* 0x0000000308007986 */ /* 0x0045e2000c101524 */
[----:B------:R-:W-:Y:S05]  /*5600*/  BRA `(.L_x_3029) ;  /* 0x0000000400907947 */ /* 0x000fea0003800000 */
.L_x_3053:
[----:B--2---:R-:W-:Y:S01]  /*5610*/  IMAD.U32 R5, R3, 0x10000, RZ ;  /* 0x0001000003057824 */ /* 0x004fe200078e00ff */
        /* <DEDUP_REMOVED lines=16> */
.L_x_3056:
[----:B------:R-:W-:-:S04]  /*5720*/  LOP3.LUT R3, R5, 0x80000000, RZ, 0xc0, !PT ;  /* 0x8000000005037812 */ /* 0x000fc800078ec0ff */
[----:B------:R-:W-:-:S04]  /*5730*/  SHF.R.U32.HI R3, RZ, 0x18, R3 ;  /* 0x00000018ff037819 */ /* 0x000fc80000011603 */
[----:B------:R-:W-:-:S04]  /*5740*/  LOP3.LUT R0, R0, R3, RZ, 0xfc, !PT ;  /* 0x0000000300007212 */ /* 0x000fc800078efcff */
[----:B------:R-:W-:-:S07]  /*5750*/  PRMT R4, R0, 0x7610, R4 ;  /* 0x0000761000047816 */ /* 0x000fce0000000004 */
.L_x_3055:
[----:B------:R-:W-:Y:S05]  /*5760*/  BSYNC B0 ;  /* 0x0000000000007941 */ /* 0x000fea0003800000 */
.L_x_3054:
[----:B------:R2:W-:Y:S01]  /*5770*/  STG.E.U8 desc[UR36][R8.64], R4 ;  /* 0x0000000408007986 */ /* 0x0005e2000c101124 */
[----:B------:R-:W-:Y:S01]  /*5780*/  IMAD.MOV.U32 R25, RZ, RZ, R23 ;  /* 0x000000ffff197224 */ /* 0x000fe200078e0017 */
[----:B------:R-:W-:Y:S06]  /*5790*/  BRA `(.L_x_3029) ;  /* 0x00000004002c7947 */ /* 0x000fec0003800000 */
.L_x_3052:
        /* <DEDUP_REMOVED lines=17> */
.L_x_3059:
[----:B------:R-:W-:-:S04]  /*58b0*/  LOP3.LUT R3, R5, 0x80000000, RZ, 0xc0, !PT ;  /* 0x8000000005037812 */ /* 0x000fc800078ec0ff */
[----:B------:R-:W-:-:S04]  /*58c0*/  SHF.R.U32.HI R3, RZ, 0x18, R3 ;  /* 0x00000018ff037819 */ /* 0x000fc80000011603 */
[----:B------:R-:W-:-:S04]  /*58d0*/  LOP3.LUT R0, R0, R3, RZ, 0xfc, !PT ;  /* 0x0000000300007212 */ /* 0x000fc800078efcff */
[----:B------:R-:W-:-:S07]  /*58e0*/  PRMT R4, R0, 0x7610, R4 ;  /* 0x0000761000047816 */ /* 0x000fce0000000004 */
.L_x_3058:
[----:B------:R-:W-:Y:S05]  /*58f0*/  BSYNC B0 ;  /* 0x0000000000007941 */ /* 0x000fea0003800000 */
.L_x_3057:
[----:B------:R2:W-:Y:S01]  /*5900*/  STG.E.U8 desc[UR36][R8.64], R4 ;  /* 0x0000000408007986 */ /* 0x0005e2000c101124 */
[----:B------:R-:W-:Y:S01]  /*5910*/  IMAD.MOV.U32 R25, RZ, RZ, R23 ;  /* 0x000000ffff197224 */ /* 0x000fe200078e0017 */
[----:B------:R-:W-:Y:S06]  /*5920*/  BRA `(.L_x_3029) ;  /* 0x0000000000c87947 */ /* 0x000fec0003800000 */
.L_x_3051:
[----:B------:R-:W-:-:S13]  /*5930*/  ISETP.NE.AND P0, PT, R0, 0x1c, PT ;  /* 0x0000001c0000780c */ /* 0x000fda0003f05270 */
[----:B------:R-:W-:Y:S05]  /*5940*/  @!P0 BRA `(.L_x_3060) ;  /* 0x0000000000b08947 */ /* 0x000fea0003800000 */
[----:B------:R-:W-:-:S13]  /*5950*/  ISETP.NE.AND P0, PT, R0, 0x1d, PT ;  /* 0x0000001d0000780c */ /* 0x000fda0003f05270 */
[----:B------:R-:W-:Y:S05]  /*5960*/  @!P0 BRA `(.L_x_3061) ;  /* 0x0000000000948947 */ /* 0x000fea0003800000 */
[----:B------:R-:W-:-:S13]  /*5970*/  ISETP.NE.AND P0, PT, R0, 0x2c, PT ;  /* 0x0000002c0000780c */ /* 0x000fda0003f05270 */
[----:B------:R-:W-:Y:S05]  /*5980*/  @P0 BRA `(.L_x_3034) ;  /* 0x0000000000440947 */ /* 0x000fea0003800000 */
[----:B--2---:R-:W-:Y:S02]  /*5990*/  IMAD.U32 R4, R3, 0x10000, RZ ;  /* 0x0001000003047824 */ /* 0x004fe400078e00ff */
        /* <DEDUP_REMOVED lines=16> */
.L_x_3034:
[----:B------:R-:W-:Y:S01]  /*5aa0*/  MOV R14, 0x0 ;  /* 0x00000000000e7802 */ /* 0x000fe20000000f00 */
[----:B------:R-:W-:Y:S01]  /*5ab0*/  ULDC.64 UR4, c[0x4][0x128] ;  /* 0x01004a0000047ab9 */ /* 0x000fe20000000a00 */
[----:B------:R-:W-:Y:S01]  /*5ac0*/  ULDC.64 UR6, c[0x4][0x130] ;  /* 0x01004c0000067ab9 */ /* 0x000fe20000000a00 */
[----:B------:R-:W-:Y:S02]  /*5ad0*/  IMAD.U32 R4, RZ, RZ, UR4 ;  /* 0x00000004ff047e24 */ /* 0x000fe4000f8e00ff */
[----:B------:R-:W-:Y:S01]  /*5ae0*/  IMAD.U32 R5, RZ, RZ, UR5 ;  /* 0x00000005ff057e24 */ /* 0x000fe2000f8e00ff */
[----:B------:R-:W4:Y:S01]  /*5af0*/  LDC.64 R14, c[0x4][R14] ;  /* 0x010000000e0e7b82 */ /* 0x000f220000000a00 */
        /* <DEDUP_REMOVED lines=9> */
[----:B01234-:R-:W-:Y:S05]  /*5b90*/  CALL.ABS.NOINC R14 ;  /* 0x000000000e007343 */ /* 0x01ffea0003c00000 */
.L_x_3062:
[----:B------:R-:W-:Y:S01]  /*5ba0*/  IMAD.MOV.U32 R25, RZ, RZ, R23 ;  /* 0x000000ffff197224 */ /* 0x000fe200078e0017 */
[----:B------:R-:W-:Y:S06]  /*5bb0*/  BRA `(.L_x_3029) ;  /* 0x0000000000247947 */ /* 0x000fec0003800000 */
.L_x_3061:
[----:B--2---:R-:W-:Y:S02]  /*5bc0*/  IMAD.U32 R4, R3, 0x10000, RZ ;  /* 0x0001000003047824 */ /* 0x004fe400078e00ff */
[----:B------:R-:W-:-:S04]  /*5bd0*/  IMAD.MOV.U32 R25, RZ, RZ, R23 ;  /* 0x000000ffff197224 */ /* 0x000fc800078e0017 */
[----:B------:R-:W2:Y:S02]  /*5be0*/  F2I.U64.TRUNC R4, R4 ;  /* 0x0000000400047311 */ /* 0x000ea4000020d800 */
[----:B--2---:R2:W-:Y:S01]  /*5bf0*/  STG.E.64 desc[UR36][R8.64], R4 ;  /* 0x0000000408007986 */ /* 0x0045e2000c101b24 */
[----:B------:R-:W-:Y:S05]  /*5c00*/  BRA `(.L_x_3029) ;  /* 0x0000000000107947 */ /* 0x000fea0003800000 */
.L_x_3060:
[----:B--2---:R-:W-:Y:S02]  /*5c10*/  IMAD.U32 R3, R3, 0x10000, RZ ;  /* 0x0001000003037824 */ /* 0x004fe400078e00ff */
[----:B------:R-:W-:-:S04]  /*5c20*/  IMAD.MOV.U32 R25, RZ, RZ, R23 ;  /* 0x000000ffff197224 */ /* 0x000fc800078e0017 */
[----:B------:R-:W2:Y:S02]  /*5c30*/  F2I.FTZ.U32.TRUNC.NTZ R3, R3 ;  /* 0x0000000300037305 */ /* 0x000ea4000021f000 */
[----:B--2---:R2:W-:Y:S02]  /*5c40*/  STG.E desc[UR36][R8.64], R3 ;  /* 0x0000000308007986 */ /* 0x0045e4000c101924 */
.L_x_3029:
[----:B------:R-:W-:Y:S05]  /*5c50*/  BSYNC B6 ;  /* 0x0000000000067941 */ /* 0x000fea0003800000 */
.L_x_3028:
[----:B------:R-:W-:Y:S01]  /*5c60*/  ISETP.GE.AND P0, PT, R25, R16, PT ;  /* 0x000000101900720c */ /* 0x000fe20003f06270 */
[----:B------:R-:W-:-:S12]  /*5c70*/  BSSY B6, `(.L_x_3063) ;  /* 0x00001fc000067945 */ /* 0x000fd80003800000 */
[----:B------:R-:W-:Y:S05]  /*5c80*/  @P0 BRA `(.L_x_3064) ;  /* 0x0000001c00e80947 */ /* 0x000fea0003800000 */
[----:B--2---:R-:W2:Y:S01]  /*5c90*/  LDC.64 R8, c[0x0][0x228] ;  /* 0x00008a00ff087b82 */ /* 0x004ea20000000a00 */
[----:B------:R-:W-:Y:S01]  /*5ca0*/  IMAD R0, R2, 0x200, R25 ;  /* 0x0000020002007824 */ /* 0x000fe200078e0219 */
[----:B----4-:R-:W-:Y:S01]  /*5cb0*/  PRMT R4, R19, 0x9910, RZ ;  /* 0x0000991013047816 */ /* 0x010fe200000000ff */
[----:B------:R-:W-:Y:S02]  /*5cc0*/  ULDC UR4, c[0x0][0x248] ;  /* 0x0000920000047ab9 */ /* 0x000fe40000000800 */
[----:B------:R-:W-:Y:S02]  /*5cd0*/  IMAD R3, R0, UR4, RZ ;  /* 0x0000000400037c24 */ /* 0x000fe4000f8e02ff */
[----:B------:R-:W-:-:S05]  /*5ce0*/  IMAD.MOV.U32 R0, RZ, RZ, R4 ;  /* 0x000000ffff007224 */ /* 0x000fca00078e0004 */
[----:B------:R-:W-:Y:S02]  /*5cf0*/  ISETP.GT.AND P1, PT, R0, 0x9, PT ;  /* 0x000000090000780c */ /* 0x000fe40003f24270 */
[----:B--2---:R-:W-:-:S05]  /*5d00*/  IADD3 R8, P0, R3, R8, RZ ;  /* 0x0000000803087210 */ /* 0x004fca0007f1e0ff */
        /* <DEDUP_REMOVED lines=10> */
[----:B---3--:R-:W-:-:S04]  /*5db0*/  IMAD.U32 R22, R22, 0x10000, RZ ;  /* 0x0001000016167824 */ /* 0x008fc800078e00ff */
[----:B------:R-:W2:Y:S02]  /*5dc0*/  F2I.FTZ.TRUNC.NTZ R3, R22 ;  /* 0x0000001600037305 */ /* 0x000ea4000021f100 */
[----:B--2---:R2:W-:Y:S01]  /*5dd0*/  STG.E.U8 desc[UR36][R8.64], R3 ;  /* 0x0000000308007986 */ /* 0x0045e2000c101124 */
[----:B------:R-:W-:Y:S05]  /*5de0*/  BRA `(.L_x_3070) ;  /* 0x0000000c00947947 */ /* 0x000fea0003800000 */
.L_x_3068:
[----:B---3--:R-:W-:-:S06]  /*5df0*/  IMAD.U32 R5, R22, 0x10000, RZ ;  /* 0x0001000016057824 */ /* 0x008fcc00078e00ff */
[----:B------:R-:W2:Y:S02]  /*5e00*/  F2I.S64.TRUNC R4, R5 ;  /* 0x0000000500047311 */ /* 0x000ea4000020d900 */
[----:B--2---:R2:W-:Y:S01]  /*5e10*/  STG.E.U8 desc[UR36][R8.64], R4 ;  /* 0x0000000408007986 */ /* 0x0045e2000c101124 */
[----:B------:R-:W-:Y:S05]  /*5e20*/  BRA `(.L_x_3070) ;  /* 0x0000000c00847947 */ /* 0x000fea0003800000 */
.L_x_3067:
[----:B------:R-:W-:-:S13]  /*5e30*/  ISETP.NE.AND P0, PT, R0, 0x2, PT ;  /* 0x000000020000780c */ /* 0x000fda0003f05270 */
[----:B------:R-:W-:Y:S05]  /*5e40*/  @!P0 BRA `(.L_x_3071) ;  /* 0x0000000000308947 */ /* 0x000fea0003800000 */
[----:B------:R-:W-:-:S13]  /*5e50*/  ISETP.NE.AND P0, PT, R0, 0x3, PT ;  /* 0x000000030000780c */ /* 0x000fda0003f05270 */
[----:B------:R-:W-:Y:S05]  /*5e60*/  @!P0 BRA `(.L_x_3072) ;  /* 0x0000000000188947 */ /* 0x000fea0003800000 */
[----:B------:R-:W-:-:S13]  /*5e70*/  ISETP.NE.AND P0, PT, R0, 0x4, PT ;  /* 0x000000040000780c */ /* 0x000fda0003f05270 */
[----:B------:R-:W-:Y:S05]  /*5e80*/  @P0 BRA `(.L_x_3069) ;  /* 0x0000000c000c0947 */ /* 0x000fea0003800000 */
[----:B---3--:R-:W-:-:S06]  /*5e90*/  IMAD.U32 R4, R22, 0x10000, RZ ;  /* 0x0001000016047824 */ /* 0x008fcc00078e00ff */
[----:B------:R-:W2:Y:S02]  /*5ea0*/  F2I.S64.TRUNC R4, R4 ;  /* 0x0000000400047311 */ /* 0x000ea4000020d900 */
[----:B--2---:R2:W-:Y:S01]  /*5eb0*/  STG.E.64 desc[UR36][R8.64], R4 ;  /* 0x0000000408007986 */ /* 0x0045e2000c101b24 */
[----:B------:R-:W-:Y:S05]  /*5ec0*/  BRA `(.L_x_3070) ;  /* 0x0000000c005c7947 */ /* 0x000fea0003800000 */
.L_x_3072:
[----:B---3--:R-:W-:-:S04]  /*5ed0*/  IMAD.U32 R22, R22, 0x10000, RZ ;  /* 0x0001000016167824 */ /* 0x008fc800078e00ff */
[----:B------:R-:W2:Y:S02]  /*5ee0*/  F2I.FTZ.TRUNC.NTZ R3, R22 ;  /* 0x0000001600037305 */ /* 0x000ea4000021f100 */
[----:B--2---:R2:W-:Y:S01]  /*5ef0*/  STG.E desc[UR36][R8.64], R3 ;  /* 0x0000000308007986 */ /* 0x0045e2000c101924 */
[----:B------:R-:W-:Y:S05]  /*5f00*/  BRA `(.L_x_3070) ;  /* 0x0000000c004c7947 */ /* 0x000fea0003800000 */
.L_x_3071:
[----:B---3--:R-:W-:-:S04]  /*5f10*/  IMAD.U32 R22, R22, 0x10000, RZ ;  /* 0x0001000016167824 */ /* 0x008fc800078e00ff */
[----:B------:R-:W2:Y:S02]  /*5f20*/  F2I.FTZ.TRUNC.NTZ R3, R22 ;  /* 0x0000001600037305 */ /* 0x000ea4000021f100 */
[----:B--2---:R2:W-:Y:S01]  /*5f30*/  STG.E.U16 desc[UR36][R8.64], R3 ;  /* 0x0000000308007986 */ /* 0x0045e2000c101524 */
[----:B------:R-:W-:Y:S05]  /*5f40*/  BRA `(.L_x_3070) ;  /* 0x0000000c003c7947 */ /* 0x000fea0003800000 */
.L_x_3066:
[----:B------:R-:W-:-:S13]  /*5f50*/  ISETP.GT.AND P0, PT, R0, 0x6, PT ;  /* 0x000000060000780c */ /* 0x000fda0003f04270 */
[----:B------:R-:W-:Y:S05]  /*5f60*/  @P0 BRA `(.L_x_3073) ;  /* 0x00000000002c0947 */ /* 0x000fea0003800000 */
[----:B------:R-:W-:-:S13]  /*5f70*/  ISETP.NE.AND P0, PT, R0, 0x5, PT ;  /* 0x000000050000780c */ /* 0x000fda0003f05270 */
[----:B------:R-:W-:Y:S05]  /*5f80*/  @!P0 BRA `(.L_x_3074) ;  /* 0x0000000000148947 */ /* 0x000fea0003800000 */
[----:B------:R-:W-:-:S13]  /*5f90*/  ISETP.NE.AND P0, PT, R0, 0x6, PT ;  /* 0x000000060000780c */ /* 0x000fda0003f05270 */
[----:B------:R-:W-:Y:S05]  /*5fa0*/  @P0 BRA `(.L_x_3069) ;  /* 0x0000000800c40947 */ /* 0x000fea0003800000 */
[----:B---3--:R-:W-:-:S05]  /*5fb0*/  IMAD.U32 R3, R22, 0x10000, RZ ;  /* 0x0001000016037824 */ /* 0x008fca00078e00ff */
[----:B------:R2:W-:Y:S01]  /*5fc0*/  STG.E desc[UR36][R8.64], R3 ;  /* 0x0000000308007986 */ /* 0x0005e2000c101924 */
[----:B------:R-:W-:Y:S05]  /*5fd0*/  BRA `(.L_x_3070) ;  /* 0x0000000c00187947 */ /* 0x000fea0003800000 */
.L_x_3074:
[----:B---3--:R-:W-:-:S05]  /*5fe0*/  IMAD.U32 R0, R22, 0x10000, RZ ;  /* 0x0001000016007824 */ /* 0x008fca00078e00ff */
[----:B------:R-:W-:-:S05]  /*5ff0*/  F2FP.F16.F32.PACK_AB R0, RZ, R0 ;  /* 0x00000000ff00723e */ /* 0x000fca00000000ff */
[----:B------:R2:W-:Y:S01]  /*6000*/  STG.E.U16 desc[UR36][R8.64], R0 ;  /* 0x0000000008007986 */ /* 0x0005e2000c101524 */
[----:B------:R-:W-:Y:S05]  /*6010*/  BRA `(.L_x_3070) ;  /* 0x0000000c00087947 */ /* 0x000fea0003800000 */
.L_x_3073:
[----:B------:R-:W-:-:S13]  /*6020*/  ISETP.NE.AND P0, PT, R0, 0x7, PT ;  /* 0x000000070000780c */ /* 0x000fda0003f05270 */
[----:B------:R-:W-:Y:S05]  /*6030*/  @!P0 BRA `(.L_x_3075) ;  /* 0x0000000000348947 */ /* 0x000fea0003800000 */
[----:B------:R-:W-:-:S13]  /*6040*/  ISETP.NE.AND P0, PT, R0, 0x8, PT ;  /* 0x000000080000780c */ /* 0x000fda0003f05270 */
[----:B------:R-:W-:Y:S05]  /*6050*/  @!P0 BRA `(.L_x_3076) ;  /* 0x0000000000188947 */ /* 0x000fea0003800000 */
[----:B------:R-:W-:-:S13]  /*6060*/  ISETP.NE.AND P0, PT, R0, 0x9, PT ;  /* 0x000000090000780c */ /* 0x000fda0003f05270 */
[----:B------:R-:W-:Y:S05]  /*6070*/  @P0 BRA `(.L_x_3069) ;  /* 0x0000000800900947 */ /* 0x000fea0003800000 */
[----:B---3--:R-:W-:Y:S02]  /*6080*/  IMAD.U32 R22, R22, 0x10000, RZ ;  /* 0x0001000016167824 */ /* 0x008fe400078e00ff */
[----:B------:R-:W-:-:S05]  /*6090*/  IMAD.MOV.U32 R23, RZ, RZ, RZ ;  /* 0x000000ffff177224 */ /* 0x000fca00078e00ff */
[----:B------:R2:W-:Y:S01]  /*60a0*/  STG.E.64 desc[UR36][R8.64], R22 ;  /* 0x0000001608007986 */ /* 0x0005e2000c101b24 */
[----:B------:R-:W-:Y:S05]  /*60b0*/  BRA `(.L_x_3070) ;  /* 0x0000000800e07947 */ /* 0x000fea0003800000 */
.L_x_3076:
[----:B---3--:R-:W-:-:S05]  /*60c0*/  IMAD.U32 R22, R22, 0x10000, RZ ;  /* 0x0001000016167824 */ /* 0x008fca00078e00ff */
[----:B------:R-:W-:-:S04]  /*60d0*/  F2FP.F16.F32.PACK_AB R3, RZ, R22 ;  /* 0x00000016ff03723e */ /* 0x000fc800000000ff */
[----:B------:R-:W-:-:S05]  /*60e0*/  PRMT R3, R3, 0x5410, RZ ;  /* 0x0000541003037816 */ /* 0x000fca00000000ff */
[----:B------:R2:W-:Y:S01]  /*60f0*/  STG.E desc[UR36][R8.64], R3 ;  /* 0x0000000308007986 */ /* 0x0005e2000c101924 */
[----:B------:R-:W-:Y:S05]  /*6100*/  BRA `(.L_x_3070) ;  /* 0x0000000800cc7947 */ /* 0x000fea0003800000 */
.L_x_3075:
[----:B---3--:R-:W-:-:S04]  /*6110*/  IMAD.U32 R4, R22, 0x10000, RZ ;  /* 0x0001000016047824 */ /* 0x008fc800078e00ff */
[----:B------:R-:W-:-:S06]  /*6120*/  FMUL.FTZ R4, R4, 1 ;  /* 0x3f80000004047820 */ /* 0x000fcc0000410000 */
[----:B------:R-:W2:Y:S02]  /*6130*/  F2F.F64.F32 R4, R4 ;  /* 0x0000000400047310 */ /* 0x000ea40000201800 */
[----:B--2---:R2:W-:Y:S01]  /*6140*/  STG.E.64 desc[UR36][R8.64], R4 ;  /* 0x0000000408007986 */ /* 0x0045e2000c101b24 */
[----:B------:R-:W-:Y:S05]  /*6150*/  BRA `(.L_x_3070) ;  /* 0x0000000800b87947 */ /* 0x000fea0003800000 */
.L_x_3065:
        /* <DEDUP_REMOVED lines=8> */
[----:B---3--:R-:W-:-:S05]  /*61e0*/  IMAD.U32 R22, R22, 0x10000, RZ ;  /* 0x0001000016167824 */ /* 0x008fca00078e00ff */
[----:B------:R-:W-:-:S04]  /*61f0*/  FSETP.NEU.FTZ.AND P0, PT, R22, RZ, PT ;  /* 0x000000ff1600720b */ /* 0x000fc80003f1d000 */
[----:B------:R-:W-:-:S05]  /*6200*/  SEL R3, RZ, 0x1, !P0 ;  /* 0x00000001ff037807 */ /* 0x000fca0004000000 */
[----:B------:R2:W-:Y:S01]  /*6210*/  STG.E.U8 desc[UR36][R8.64], R3 ;  /* 0x0000000308007986 */ /* 0x0005e2000c101124 */
[----:B------:R-:W-:Y:S05]  /*6220*/  BRA `(.L_x_3070) ;  /* 0x0000000800847947 */ /* 0x000fea0003800000 */
.L_x_3079:
[----:B---3--:R-:W-:Y:S01]  /*6230*/  IMAD.U32 R22, R22, 0x10000, RZ ;  /* 0x0001000016167824 */ /* 0x008fe200078e00ff */
[----:B------:R-:W-:-:S03]  /*6240*/  CS2R R6, SRZ ;  /* 0x0000000000067805 */ /* 0x000fc6000001ff00 */
[----:B------:R-:W-:-:S06]  /*6250*/  FMUL.FTZ R4, R22, 1 ;  /* 0x3f80000016047820 */ /* 0x000fcc0000410000 */
[----:B------:R-:W2:Y:S02]  /*6260*/  F2F.F64.F32 R4, R4 ;  /* 0x0000000400047310 */ /* 0x000ea40000201800 */
[----:B--2---:R2:W-:Y:S01]  /*6270*/  STG.E.128 desc[UR36][R8.64], R4 ;  /* 0x0000000408007986 */ /* 0x0045e2000c101d24 */
[----:B------:R-:W-:Y:S05]  /*6280*/  BRA `(.L_x_3070) ;  /* 0x00000008006c7947 */ /* 0x000fea0003800000 */
.L_x_3078:
[----:B------:R-:W-:-:S13]  /*6290*/  ISETP.NE.AND P0, PT, R0, 0xf, PT ;  /* 0x0000000f0000780c */ /* 0x000fda0003f05270 */
[----:B------:R-:W-:Y:S05]  /*62a0*/  @!P0 BRA `(.L_x_3080) ;  /* 0x0000000000b48947 */ /* 0x000fea0003800000 */
[----:B------:R-:W-:-:S13]  /*62b0*/  ISETP.NE.AND P0, PT, R0, 0x17, PT ;  /* 0x000000170000780c */ /* 0x000fda0003f05270 */
[----:B------:R-:W-:Y:S05]  /*62c0*/  @!P0 BRA `(.L_x_3081) ;  /* 0x0000000000548947 */ /* 0x000fea0003800000 */
[----:B------:R-:W-:-:S13]  /*62d0*/  ISETP.NE.AND P0, PT, R0, 0x18, PT ;  /* 0x000000180000780c */ /* 0x000fda0003f05270 */
[----:B------:R-:W-:Y:S05]  /*62e0*/  @P0 BRA `(.L_x_3069) ;  /* 0x0000000400f40947 */ /* 0x000fea0003800000 */
[----:B---3--:R-:W-:Y:S01]  /*62f0*/  IMAD.U32 R7, R22, 0x10000, RZ ;  /* 0x0001000016077824 */ /* 0x008fe200078e00ff */
        /* <DEDUP_REMOVED lines=14> */
.L_x_3083:
[----:B------:R-:W-:Y:S05]  /*63e0*/  BSYNC B0 ;  /* 0x0000000000007941 */ /* 0x000fea0003800000 */
.L_x_3082:
[----:B------:R-:W-:-:S05]  /*63f0*/  LOP3.LUT R5, R0, R5, RZ, 0xfc, !PT ;  /* 0x0000000500057212 */ /* 0x000fca00078efcff */
[----:B------:R2:W-:Y:S01]  /*6400*/  STG.E.U8 desc[UR36][R8.64], R5 ;  /* 0x0000000508007986 */ /* 0x0005e2000c101124 */
[----:B------:R-:W-:Y:S05]  /*6410*/  BRA `(.L_x_3070) ;  /* 0x0000000800087947 */ /* 0x000fea0003800000 */
.L_x_3081:
[----:B---3--:R-:W-:Y:S01]  /*6420*/  IMAD.U32 R5, R22, 0x10000, RZ ;  /* 0x0001000016057824 */ /* 0x008fe200078e00ff */
        /* <DEDUP_REMOVED lines=12> */
.L_x_3085:
[----:B------:R-:W-:Y:S01]  /*64f0*/  IMAD.MOV.U32 R0, RZ, RZ, 0x7f ;  /* 0x0000007fff007424 */ /* 0x000fe200078e00ff */
[----:B------:R-:W-:-:S04]  /*6500*/  ISETP.GT.U32.AND P0, PT, R3, 0x7f800000, PT ;  /* 0x7f8000000300780c */ /* 0x000fc80003f04070 */
[----:B------:R-:W-:-:S09]  /*6510*/  SEL R0, R0, 0x7c, P0 ;  /* 0x0000007c00007807 */ /* 0x000fd20000000000 */
.L_x_3086:
[----:B------:R-:W-:Y:S05]  /*6520*/  BSYNC B0 ;  /* 0x0000000000007941 */ /* 0x000fea0003800000 */
.L_x_3084:
[----:B------:R-:W-:-:S04]  /*6530*/  LOP3.LUT R3, R5, 0x80000000, RZ, 0xc0, !PT ;  /* 0x8000000005037812 */ /* 0x000fc800078ec0ff */
[----:B------:R-:W-:-:S04]  /*6540*/  SHF.R.U32.HI R3, RZ, 0x18, R3 ;  /* 0x00000018ff037819 */ /* 0x000fc80000011603 */
[----:B------:R-:W-:-:S05]  /*6550*/  LOP3.LUT R3, R0, R3, RZ, 0xfc, !PT ;  /* 0x0000000300037212 */ /* 0x000fca00078efcff */
[----:B------:R2:W-:Y:S01]  /*6560*/  STG.E.U8 desc[UR36][R8.64], R3 ;  /* 0x0000000308007986 */ /* 0x0005e2000c101124 */
[----:B------:R-:W-:Y:S05]  /*6570*/  BRA `(.L_x_3070) ;  /* 0x0000000400b07947 */ /* 0x000fea0003800000 */
.L_x_3080:
[----:B---3--:R2:W-:Y:S01]  /*6580*/  STG.E.U16 desc[UR36][R8.64], R22 ;  /* 0x0000001608007986 */ /* 0x0085e2000c101524 */
[----:B------:R-:W-:Y:S05]  /*6590*/  BRA `(.L_x_3070) ;  /* 0x0000000400a87947 */ /* 0x000fea0003800000 */
.L_x_3077:
        /* <DEDUP_REMOVED lines=8> */
[----:B---3--:R-:W-:-:S06]  /*6620*/  IMAD.U32 R3, R22, 0x10000, RZ ;  /* 0x0001000016037824 */ /* 0x008fcc00078e00ff */
[----:B------:R-:W2:Y:S02]  /*6630*/  F2I.FTZ.U32.TRUNC.NTZ R3, R3 ;  /* 0x0000000300037305 */ /* 0x000ea4000021f000 */
[----:B--2---:R2:W-:Y:S01]  /*6640*/  STG.E.U16 desc[UR36][R8.64], R3 ;  /* 0x0000000308007986 */ /* 0x0045e2000c101524 */
[----:B------:R-:W-:Y:S05]  /*6650*/  BRA `(.L_x_3070) ;  /* 0x0000000400787947 */ /* 0x000fea0003800000 */
.L_x_3089:
[----:B---3--:R-:W-:Y:S01]  /*6660*/  IMAD.U32 R5, R22, 0x10000, RZ ;  /* 0x0001000016057824 */ /* 0x008fe200078e00ff */
        /* <DEDUP_REMOVED lines=16> */
.L_x_3092:
[----:B------:R-:W-:-:S04]  /*6770*/  LOP3.LUT R3, R5, 0x80000000, RZ, 0xc0, !PT ;  /* 0x8000000005037812 */ /* 0x000fc800078ec0ff */
[----:B------:R-:W-:-:S04]  /*6780*/  SHF.R.U32.HI R3, RZ, 0x18, R3 ;  /* 0x00000018ff037819 */ /* 0x000fc80000011603 */
[----:B------:R-:W-:-:S04]  /*6790*/  LOP3.LUT R0, R0, R3, RZ, 0xfc, !PT ;  /* 0x0000000300007212 */ /* 0x000fc800078efcff */
[----:B------:R-:W-:-:S07]  /*67a0*/  PRMT R4, R0, 0x7610, R4 ;  /* 0x0000761000047816 */ /* 0x000fce0000000004 */
.L_x_3091:
[----:B------:R-:W-:Y:S05]  /*67b0*/  BSYNC B0 ;  /* 0x0000000000007941 */ /* 0x000fea0003800000 */
.L_x_3090:
[----:B------:R2:W-:Y:S01]  /*67c0*/  STG.E.U8 desc[UR36][R8.64], R4 ;  /* 0x0000000408007986 */ /* 0x0005e2000c101124 */
[----:B------:R-:W-:Y:S05]  /*67d0*/  BRA `(.L_x_3070) ;  /* 0x0000000400187947 */ /* 0x000fea0003800000 */
.L_x_3088:
        /* <DEDUP_REMOVED lines=17> */
.L_x_3095:
[----:B------:R-:W-:-:S04]  /*68f0*/  LOP3.LUT R3, R5, 0x80000000, RZ, 0xc0, !PT ;  /* 0x8000000005037812 */ /* 0x000fc800078ec0ff */
[----:B------:R-:W-:-:S04]  /*6900*/  SHF.R.U32.HI R3, RZ, 0x18, R3 ;  /* 0x00000018ff037819 */ /* 0x000fc80000011603 */
[----:B------:R-:W-:-:S04]  /*6910*/  LOP3.LUT R0, R0, R3, RZ, 0xfc, !PT ;  /* 0x0000000300007212 */ /* 0x000fc800078efcff */
[----:B------:R-:W-:-:S07]  /*6920*/  PRMT R4, R0, 0x7610, R4 ;  /* 0x0000761000047816 */ /* 0x000fce0000000004 */
.L_x_3094:
[----:B------:R-:W-:Y:S05]  /*6930*/  BSYNC B0 ;  /* 0x0000000000007941 */ /* 0x000fea0003800000 */
.L_x_3093:
[----:B------:R2:W-:Y:S01]  /*6940*/  STG.E.U8 desc[UR36][R8.64], R4 ;  /* 0x0000000408007986 */ /* 0x0005e2000c101124 */
[----:B------:R-:W-:Y:S05]  /*6950*/  BRA `(.L_x_3070) ;  /* 0x0000000000b87947 */ /* 0x000fea0003800000 */
.L_x_3087:
[----:B------:R-:W-:-:S13]  /*6960*/  ISETP.NE.AND P0, PT, R0, 0x1c, PT ;  /* 0x0000001c0000780c */ /* 0x000fda0003f05270 */
[----:B------:R-:W-:Y:S05]  /*6970*/  @!P0 BRA `(.L_x_3096) ;  /* 0x0000000000a48947 */ /* 0x000fea0003800000 */
[----:B------:R-:W-:-:S13]  /*6980*/  ISETP.NE.AND P0, PT, R0, 0x1d, PT ;  /* 0x0000001d0000780c */ /* 0x000fda0003f05270 */
[----:B------:R-:W-:Y:S05]  /*6990*/  @!P0 BRA `(.L_x_3097) ;  /* 0x00000000008c8947 */ /* 0x000fea0003800000 */
[----:B------:R-:W-:-:S13]  /*69a0*/  ISETP.NE.AND P0, PT, R0, 0x2c, PT ;  /* 0x0000002c0000780c */ /* 0x000fda0003f05270 */
[----:B------:R-:W-:Y:S05]  /*69b0*/  @P0 BRA `(.L_x_3069) ;  /* 0x0000000000400947 */ /* 0x000fea0003800000 */
[----:B---3--:R-:W-:-:S05]  /*69c0*/  IMAD.U32 R22, R22, 0x10000, RZ ;  /* 0x0001000016167824 */ /* 0x008fca00078e00ff */
        /* <DEDUP_REMOVED lines=15> */
.L_x_3069:
[----:B------:R-:W-:Y:S01]  /*6ac0*/  MOV R14, 0x0 ;  /* 0x00000000000e7802 */ /* 0x000fe20000000f00 */
[----:B------:R-:W-:Y:S01]  /*6ad0*/  ULDC.64 UR4, c[0x4][0x128] ;  /* 0x01004a0000047ab9 */ /* 0x000fe20000000a00 */
[----:B------:R-:W-:Y:S01]  /*6ae0*/  ULDC.64 UR6, c[0x4][0x40] ;  /* 0x0100100000067ab9 */ /* 0x000fe20000000a00 */
[----:B------:R-:W-:Y:S02]  /*6af0*/  IMAD.U32 R4, RZ, RZ, UR4 ;  /* 0x00000004ff047e24 */ /* 0x000fe4000f8e00ff */
[----:B------:R-:W-:Y:S01]  /*6b00*/  IMAD.U32 R5, RZ, RZ, UR5 ;  /* 0x00000005ff057e24 */ /* 0x000fe2000f8e00ff */
[----:B------:R-:W2:Y:S01]  /*6b10*/  LDC.64 R14, c[0x4][R14] ;  /* 0x010000000e0e7b82 */ /* 0x000ea20000000a00 */
        /* <DEDUP_REMOVED lines=9> */
[----:B0123--:R-:W-:Y:S05]  /*6bb0*/  CALL.ABS.NOINC R14 ;  /* 0x000000000e007343 */ /* 0x00ffea0003c00000 */
.L_x_3098:
[----:B------:R-:W-:Y:S05]  /*6bc0*/  BRA `(.L_x_3070) ;  /* 0x00000000001c7947 */ /* 0x000fea0003800000 */
.L_x_3097:
[----:B---3--:R-:W-:-:S06]  /*6bd0*/  IMAD.U32 R4, R22, 0x10000, RZ ;  /* 0x0001000016047824 */ /* 0x008fcc00078e00ff */
[----:B------:R-:W2:Y:S02]  /*6be0*/  F2I.U64.TRUNC R4, R4 ;  /* 0x0000000400047311 */ /* 0x000ea4000020d800 */
[----:B--2---:R4:W-:Y:S01]  /*6bf0*/  STG.E.64 desc[UR36][R8.64], R4 ;  /* 0x0000000408007986 */ /* 0x0049e2000c101b24 */
[----:B------:R-:W-:Y:S05]  /*6c00*/  BRA `(.L_x_3070) ;  /* 0x00000000000c7947 */ /* 0x000fea0003800000 */
.L_x_3096:
[----:B---3--:R-:W-:-:S04]  /*6c10*/  IMAD.U32 R22, R22, 0x10000, RZ ;  /* 0x0001000016167824 */ /* 0x008fc800078e00ff */
[----:B------:R-:W2:Y:S02]  /*6c20*/  F2I.FTZ.U32.TRUNC.NTZ R3, R22 ;  /* 0x0000001600037305 */ /* 0x000ea4000021f000 */
[----:B--2---:R2:W-:Y:S02]  /*6c30*/  STG.E desc[UR36][R8.64], R3 ;  /* 0x0000000308007986 */ /* 0x0045e4000c101924 */
.L_x_3070:
[----:B------:R-:W-:-:S05]  /*6c40*/  VIADD R25, R25, 0x80 ;  /* 0x0000008019197836 */ /* 0x000fca0000000000 */
[----:B------:R-:W-:-:S13]  /*6c50*/  ISETP.GE.AND P0, PT, R25, R16, PT ;  /* 0x000000101900720c */ /* 0x000fda0003f06270 */
[----:B------:R-:W-:Y:S05]  /*6c60*/  @P0 BRA `(.L_x_3064) ;  /* 0x0000000c00f00947 */ /* 0x000fea0003800000 */
[----:B--234-:R-:W2:Y:S01]  /*6c70*/  LDC.64 R8, c[0x0][0x228] ;  /* 0x00008a00ff087b82 */ /* 0x01cea20000000a00 */
[----:B------:R-:W-:Y:S01]  /*6c80*/  IMAD R0, R2, 0x200, R25 ;  /* 0x0000020002007824 */ /* 0x000fe200078e0219 */
[----:B------:R-:W-:Y:S01]  /*6c90*/  PRMT R4, R19, 0x9910, RZ ;  /* 0x0000991013047816 */ /* 0x000fe200000000ff */
        /* <DEDUP_REMOVED lines=15> */
[----:B0-----:R-:W-:-:S06]  /*6d90*/  IMAD.U32 R17, R17, 0x10000, RZ ;  /* 0x0001000011117824 */ /* 0x001fcc00078e00ff */
[----:B------:R-:W0:Y:S02]  /*6da0*/  F2I.FTZ.TRUNC.NTZ R17, R17 ;  /* 0x0000001100117305 */ /* 0x000e24000021f100 */
[----:B0-----:R0:W-:Y:S01]  /*6db0*/  STG.E.U8 desc[UR36][R8.64], R17 ;  /* 0x0000001108007986 */ /* 0x0011e2000c101124 */
[----:B------:R-:W-:Y:S05]  /*6dc0*/  BRA `(.L_x_3104) ;  /* 0x0000000c00947947 */ /* 0x000fea0003800000 */
.L_x_3102:
[----:B0-----:R-:W-:-:S06]  /*6dd0*/  IMAD.U32 R5, R17, 0x10000, RZ ;  /* 0x0001000011057824 */ /* 0x001fcc00078e00ff */
[----:B------:R-:W0:Y:S02]  /*6de0*/  F2I.S64.TRUNC R4, R5 ;  /* 0x0000000500047311 */ /* 0x000e24000020d900 */
[----:B0-----:R4:W-:Y:S01]  /*6df0*/  STG.E.U8 desc[UR36][R8.64], R4 ;  /* 0x0000000408007986 */ /* 0x0019e2000c101124 */
[----:B------:R-:W-:Y:S05]  /*6e00*/  BRA `(.L_x_3104) ;  /* 0x0000000c00847947 */ /* 0x000fea0003800000 */
.L_x_3101:
        /* <DEDUP_REMOVED lines=10> */
.L_x_3106:
[----:B0-----:R-:W-:-:S06]  /*6eb0*/  IMAD.U32 R17, R17, 0x10000, RZ ;  /* 0x0001000011117824 */ /* 0x001fcc00078e00ff */
[----:B------:R-:W0:Y:S02]  /*6ec0*/  F2I.FTZ.TRUNC.NTZ R17, R17 ;  /* 0x0000001100117305 */ /* 0x000e24000021f100 */
[----:B0-----:R3:W-:Y:S01]  /*6ed0*/  STG.E desc[UR36][R8.64], R17 ;  /* 0x0000001108007986 */ /* 0x0017e2000c101924 */
[----:B------:R-:W-:Y:S05]  /*6ee0*/  BRA `(.L_x_3104) ;  /* 0x0000000c004c7947 */ /* 0x000fea0003800000 */
.L_x_3105:
[----:B0-----:R-:W-:-:S06]  /*6ef0*/  IMAD.U32 R17, R17, 0x10000, RZ ;  /* 0x0001000011117824 */ /* 0x001fcc00078e00ff */
[----:B------:R-:W0:Y:S02]  /*6f00*/  F2I.FTZ.TRUNC.NTZ R17, R17 ;  /* 0x0000001100117305 */ /* 0x000e24000021f100 */
[----:B0-----:R0:W-:Y:S01]  /*6f10*/  STG.E.U16 desc[UR36][R8.64], R17 ;  /* 0x0000001108007986 */ /* 0x0011e2000c101524 */
[----:B------:R-:W-:Y:S05]  /*6f20*/  BRA `(.L_x_3104) ;  /* 0x0000000c003c7947 */ /* 0x000fea0003800000 */
.L_x_3100:
        /* <DEDUP_REMOVED lines=9> */
.L_x_3108:
[----:B0-----:R-:W-:-:S05]  /*6fc0*/  IMAD.U32 R0, R17, 0x10000, RZ ;  /* 0x0001000011007824 */ /* 0x001fca00078e00ff */
[----:B------:R-:W-:-:S05]  /*6fd0*/  F2FP.F16.F32.PACK_AB R0, RZ, R0 ;  /* 0x00000000ff00723e */ /* 0x000fca00000000ff */
[----:B------:R0:W-:Y:S01]  /*6fe0*/  STG.E.U16 desc[UR36][R8.64], R0 ;  /* 0x0000000008007986 */ /* 0x0001e2000c101524 */
[----:B------:R-:W-:Y:S05]  /*6ff0*/  BRA `(.L_x_3104) ;  /* 0x0000000c00087947 */ /* 0x000fea0003800000 */
.L_x_3107:
        /* <DEDUP_REMOVED lines=10> */
.L_x_3110:
[----:B0-----:R-:W-:-:S05]  /*70a0*/  IMAD.U32 R17, R17, 0x10000, RZ ;  /* 0x0001000011117824 */ /* 0x001fca00078e00ff */
[----:B------:R-:W-:-:S04]  /*70b0*/  F2FP.F16.F32.PACK_AB R3, RZ, R17 ;  /* 0x00000011ff03723e */ /* 0x000fc800000000ff */
[----:B------:R-:W-:-:S05]  /*70c0*/  PRMT R3, R3, 0x5410, RZ ;  /* 0x0000541003037816 */ /* 0x000fca00000000ff */
[----:B------:R0:W-:Y:S01]  /*70d0*/  STG.E desc[UR36][R8.64], R3 ;  /* 0x0000000308007986 */ /* 0x0001e2000c101924 */
[----:B------:R-:W-:Y:S05]  /*70e0*/  BRA `(.L_x_3104) ;  /* 0x0000000800cc7947 */ /* 0x000fea0003800000 */
.L_x_3109:
[----:B0-----:R-:W-:-:S04]  /*70f0*/  IMAD.U32 R4, R17, 0x10000, RZ ;  /* 0x0001000011047824 */ /* 0x001fc800078e00ff */
[----:B------:R-:W-:-:S06]  /*7100*/  FMUL.FTZ R4, R4, 1 ;  /* 0x3f80000004047820 */ /* 0x000fcc0000410000 */
[----:B------:R-:W0:Y:S02]  /*7110*/  F2F.F64.F32 R4, R4 ;  /* 0x0000000400047310 */ /* 0x000e240000201800 */
[----:B0-----:R0:W-:Y:S01]  /*7120*/  STG.E.64 desc[UR36][R8.64], R4 ;  /* 0x0000000408007986 */ /* 0x0011e2000c101b24 */
[----:B------:R-:W-:Y:S05]  /*7130*/  BRA `(.L_x_3104) ;  /* 0x0000000800b87947 */ /* 0x000fea0003800000 */
.L_x_3099:
        /* <DEDUP_REMOVED lines=13> */
.L_x_3113:
[----:B0-----:R-:W-:Y:S01]  /*7210*/  IMAD.U32 R17, R17, 0x10000, RZ ;  /* 0x0001000011117824 */ /* 0x001fe200078e00ff */
[----:B------:R-:W-:-:S03]  /*7220*/  CS2R R6, SRZ ;  /* 0x0000000000067805 */ /* 0x000fc6000001ff00 */
[----:B------:R-:W-:-:S06]  /*7230*/  FMUL.FTZ R4, R17, 1 ;  /* 0x3f80000011047820 */ /* 0x000fcc0000410000 */
[----:B------:R-:W0:Y:S02]  /*7240*/  F2F.F64.F32 R4, R4 ;  /* 0x0000000400047310 */ /* 0x000e240000201800 */
[----:B0-----:R0:W-:Y:S01]  /*7250*/  STG.E.128 desc[UR36][R8.64], R4 ;  /* 0x0000000408007986 */ /* 0x0011e2000c101d24 */
[----:B------:R-:W-:Y:S05]  /*7260*/  BRA `(.L_x_3104) ;  /* 0x00000008006c7947 */ /* 0x000fea0003800000 */
.L_x_3112:
        /* <DEDUP_REMOVED lines=21> */
.L_x_3117:
[----:B------:R-:W-:Y:S05]  /*73c0*/  BSYNC B0 ;  /* 0x0000000000007941 */ /* 0x000fea0003800000 */
.L_x_3116:
[----:B------:R-:W-:-:S05]  /*73d0*/  LOP3.LUT R5, R0, R5, RZ, 0xfc, !PT ;  /* 0x0000000500057212 */ /* 0x000fca00078efcff */
[----:B------:R0:W-:Y:S01]  /*73e0*/  STG.E.U8 desc[UR36][R8.64], R5 ;  /* 0x0000000508007986 */ /* 0x0001e2000c101124 */
[----:B------:R-:W-:Y:S05]  /*73f0*/  BRA `(.L_x_3104) ;  /* 0x0000000800087947 */ /* 0x000fea0003800000 */
.L_x_3115:
        /* <DEDUP_REMOVED lines=13> */
.L_x_3119:
[----:B------:R-:W-:Y:S01]  /*74d0*/  IMAD.MOV.U32 R0, RZ, RZ, 0x7f ;  /* 0x0000007fff007424 */ /* 0x000fe200078e00ff */
[----:B------:R-:W-:-:S04]  /*74e0*/  ISETP.GT.U32.AND P0, PT, R3, 0x7f800000, PT ;  /* 0x7f8000000300780c */ /* 0x000fc80003f04070 */
[----:B------:R-:W-:-:S09]  /*74f0*/  SEL R0, R0, 0x7c, P0 ;  /* 0x0000007c00007807 */ /* 0x000fd20000000000 */
.L_x_3120:
[----:B------:R-:W-:Y:S05]  /*7500*/  BSYNC B0 ;  /* 0x0000000000007941 */ /* 0x000fea0003800000 */
.L_x_3118:
[----:B------:R-:W-:-:S04]  /*7510*/  LOP3.LUT R3, R17, 0x80000000, RZ, 0xc0, !PT ;  /* 0x8000000011037812 */ /* 0x000fc800078ec0ff */
[----:B------:R-:W-:-:S04]  /*7520*/  SHF.R.U32.HI R3, RZ, 0x18, R3 ;  /* 0x00000018ff037819 */ /* 0x000fc80000011603 */
[----:B------:R-:W-:-:S05]  /*7530*/  LOP3.LUT R3, R0, R3, RZ, 0xfc, !PT ;  /* 0x0000000300037212 */ /* 0x000fca00078efcff */
[----:B------:R0:W-:Y:S01]  /*7540*/  STG.E.U8 desc[UR36][R8.64], R3 ;  /* 0x0000000308007986 */ /* 0x0001e2000c101124 */
[----:B------:R-:W-:Y:S05]  /*7550*/  BRA `(.L_x_3104) ;  /* 0x0000000400b07947 */ /* 0x000fea0003800000 */
.L_x_3114:
[----:B0-----:R0:W-:Y:S01]  /*7560*/  STG.E.U16 desc[UR36][R8.64], R17 ;  /* 0x0000001108007986 */ /* 0x0011e2000c101524 */
[----:B------:R-:W-:Y:S05]  /*7570*/  BRA `(.L_x_3104) ;  /* 0x0000000400a87947 */ /* 0x000fea0003800000 */
.L_x_3111:
        /* <DEDUP_REMOVED lines=12> */
.L_x_3123:
        /* <DEDUP_REMOVED lines=17> */
.L_x_3126:
[----:B------:R-:W-:-:S04]  /*7750*/  LOP3.LUT R3, R17, 0x80000000, RZ, 0xc0, !PT ;  /* 0x8000000011037812 */ /* 0x000fc800078ec0ff */
[----:B------:R-:W-:-:S04]  /*7760*/  SHF.R.U32.HI R3, RZ, 0x18, R3 ;  /* 0x00000018ff037819 */ /* 0x000fc80000011603 */
[----:B------:R-:W-:-:S04]  /*7770*/  LOP3.LUT R0, R0, R3, RZ, 0xfc, !PT ;  /* 0x0000000300007212 */ /* 0x000fc800078efcff */
[----:B------:R-:W-:-:S07]  /*7780*/  PRMT R4, R0, 0x7610, R4 ;  /* 0x0000761000047816 */ /* 0x000fce0000000004 */
.L_x_3125:
[----:B------:R-:W-:Y:S05]  /*7790*/  BSYNC B0 ;  /* 0x0000000000007941 */ /* 0x000fea0003800000 */
.L_x_3124:
[----:B------:R0:W-:Y:S01]  /*77a0*/  STG.E.U8 desc[UR36][R8.64], R4 ;  /* 0x0000000408007986 */ /* 0x0001e2000c101124 */
[----:B------:R-:W-:Y:S05]  /*77b0*/  BRA `(.L_x_3104) ;  /* 0x0000000400187947 */ /* 0x000fea0003800000 */
.L_x_3122:
        /* <DEDUP_REMOVED lines=17> */
.L_x_3129:
[----:B------:R-:W-:-:S04]  /*78d0*/  LOP3.LUT R3, R17, 0x80000000, RZ, 0xc0, !PT ;  /* 0x8000000011037812 */ /* 0x000fc800078ec0ff */
[----:B------:R-:W-:-:S04]  /*78e0*/  SHF.R.U32.HI R3, RZ, 0x18, R3 ;  /* 0x00000018ff037819 */ /* 0x000fc80000011603 */
[----:B------:R-:W-:-:S04]  /*78f0*/  LOP3.LUT R0, R0, R3, RZ, 0xfc, !PT ;  /* 0x0000000300007212 */ /* 0x000fc800078efcff */
[----:B------:R-:W-:-:S07]  /*7900*/  PRMT R4, R0, 0x7610, R4 ;  /* 0x0000761000047816 */ /* 0x000fce0000000004 */
.L_x_3128:
[----:B------:R-:W-:Y:S05]  /*7910*/  BSYNC B0 ;  /* 0x0000000000007941 */ /* 0x000fea0003800000 */
.L_x_3127:
[----:B------:R0:W-:Y:S01]  /*7920*/  STG.E.U8 desc[UR36][R8.64], R4 ;  /* 0x0000000408007986 */ /* 0x0001e2000c101124 */
[----:B------:R-:W-:Y:S05]  /*7930*/  BRA `(.L_x_3104) ;  /* 0x0000000000b87947 */ /* 0x000fea0003800000 */
.L_x_3121:
        /* <DEDUP_REMOVED lines=22> */
.L_x_3103:
        /* <DEDUP_REMOVED lines=15> */
[----:B012---:R-:W-:Y:S05]  /*7b90*/  CALL.ABS.NOINC R14 ;  /* 0x000000000e007343 */ /* 0x007fea0003c00000 */
.L_x_3132:
[----:B------:R-:W-:Y:S05]  /*7ba0*/  BRA `(.L_x_3104) ;  /* 0x00000000001c7947 */ /* 0x000fea0003800000 */
.L_x_3131:
[----:B0-----:R-:W-:-:S06]  /*7bb0*/  IMAD.U32 R4, R17, 0x10000, RZ ;  /* 0x0001000011047824 */ /* 0x001fcc00078e00ff */
[----:B------:R-:W0:Y:S02]  /*7bc0*/  F2I.U64.TRUNC R4, R4 ;  /* 0x0000000400047311 */ /* 0x000e24000020d800 */
[----:B0-----:R0:W-:Y:S01]  /*7bd0*/  STG.E.64 desc[UR36][R8.64], R4 ;  /* 0x0000000408007986 */ /* 0x0011e2000c101b24 */
[----:B------:R-:W-:Y:S05]  /*7be0*/  BRA `(.L_x_3104) ;  /* 0x00000000000c7947 */ /* 0x000fea0003800000 */
.L_x_3130:
[----:B0-----:R-:W-:-:S06]  /*7bf0*/  IMAD.U32 R17, R17, 0x10000, RZ ;  /* 0x0001000011117824 */ /* 0x001fcc00078e00ff */
[----:B------:R-:W0:Y:S02]  /*7c00*/  F2I.FTZ.U32.TRUNC.NTZ R17, R17 ;  /* 0x0000001100117305 */ /* 0x000e24000021f000 */
[----:B0-----:R0:W-:Y:S02]  /*7c10*/  STG.E desc[UR36][R8.64], R17 ;  /* 0x0000001108007986 */ /* 0x0011e4000c101924 */
.L_x_3104:
[----:B------:R-:W-:-:S07]  /*7c20*/  VIADD R25, R25, 0x80 ;  /* 0x0000008019197836 */ /* 0x000fce0000000000 */
.L_x_3064:
[----:B------:R-:W-:Y:S05]  /*7c30*/  BSYNC B6 ;  /* 0x0000000000067941 */ /* 0x000fea0003800000 */
.L_x_3063:
[----:B------:R-:W-:-:S13]  /*7c40*/  ISETP.GE.AND P0, PT, R25, R16, PT ;  /* 0x000000101900720c */ /* 0x000fda0003f06270 */
[----:B------:R-:W-:Y:S05]  /*7c50*/  @P0 EXIT ;  /* 0x000000000000094d */ /* 0x000fea0003800000 */
[----:B0-2-4-:R-:W0:Y:S01]  /*7c60*/  LDC.64 R4, c[0x0][0x228] ;  /* 0x00008a00ff047b82 */ /* 0x015e220000000a00 */
[----:B------:R-:W-:Y:S01]  /*7c70*/  PRMT R0, R19, 0x9910, RZ ;  /* 0x0000991013007816 */ /* 0x000fe200000000ff */
[----:B------:R-:W-:Y:S01]  /*7c80*/  IMAD R2, R2, 0x200, R25 ;  /* 0x0000020002027824 */ /* 0x000fe200078e0219 */
[----:B------:R-:W-:Y:S02]  /*7c90*/  ULDC UR4, c[0x0][0x248] ;  /* 0x0000920000047ab9 */ /* 0x000fe40000000800 */
[----:B------:R-:W-:Y:S01]  /*7ca0*/  ISETP.GT.AND P1, PT, R0, 0x9, PT ;  /* 0x000000090000780c */ /* 0x000fe20003f24270 */
[----:B---3--:R-:W-:-:S05]  /*7cb0*/  IMAD R3, R2, UR4, RZ ;  /* 0x0000000402037c24 */ /* 0x008fca000f8e02ff */
        /* <DEDUP_REMOVED lines=11> */
[----:B-1----:R-:W-:-:S04]  /*7d70*/  IMAD.U32 R18, R18, 0x10000, RZ ;  /* 0x0001000012127824 */ /* 0x002fc800078e00ff */
[----:B------:R-:W0:Y:S02]  /*7d80*/  F2I.FTZ.TRUNC.NTZ R5, R18 ;  /* 0x0000001200057305 */ /* 0x000e24000021f100 */
[----:B0-----:R-:W-:Y:S01]  /*7d90*/  STG.E.U8 desc[UR36][R2.64], R5 ;  /* 0x0000000502007986 */ /* 0x001fe2000c101124 */
[----:B------:R-:W-:Y:S05]  /*7da0*/  EXIT ;  /* 0x000000000000794d */ /* 0x000fea0003800000 */
.L_x_3136:
[----:B-1----:R-:W-:-:S06]  /*7db0*/  IMAD.U32 R5, R18, 0x10000, RZ ;  /* 0x0001000012057824 */ /* 0x002fcc00078e00ff */
[----:B------:R-:W0:Y:S02]  /*7dc0*/  F2I.S64.TRUNC R4, R5 ;  /* 0x0000000500047311 */ /* 0x000e24000020d900 */
[----:B0-----:R-:W-:Y:S01]  /*7dd0*/  STG.E.U8 desc[UR36][R2.64], R4 ;  /* 0x0000000402007986 */ /* 0x001fe2000c101124 */
[----:B------:R-:W-:Y:S05]  /*7de0*/  EXIT ;  /* 0x000000000000794d */ /* 0x000fea0003800000 */
.L_x_3135:
[----:B------:R-:W-:-:S13]  /*7df0*/  ISETP.NE.AND P0, PT, R0, 0x2, PT ;  /* 0x000000020000780c */ /* 0x000fda0003f05270 */
[----:B------:R-:W-:Y:S05]  /*7e00*/  @!P0 BRA `(.L_x_3138) ;  /* 0x0000000000308947 */ /* 0x000fea0003800000 */
[----:B------:R-:W-:-:S13]  /*7e10*/  ISETP.NE.AND P0, PT, R0, 0x3, PT ;  /* 0x000000030000780c */ /* 0x000fda0003f05270 */
[----:B------:R-:W-:Y:S05]  /*7e20*/  @!P0 BRA `(.L_x_3139) ;  /* 0x0000000000188947 */ /* 0x000fea0003800000 */
[----:B------:R-:W-:-:S13]  /*7e30*/  ISETP.NE.AND P0, PT, R0, 0x4, PT ;  /* 0x000000040000780c */ /* 0x000fda0003f05270 */
[----:B------:R-:W-:Y:S05]  /*7e40*/  @P0 BRA `(.L_x_3137) ;  /* 0x0000000c000c0947 */ /* 0x000fea0003800000 */
[----:B-1----:R-:W-:-:S06]  /*7e50*/  IMAD.U32 R4, R18, 0x10000, RZ ;  /* 0x0001000012047824 */ /* 0x002fcc00078e00ff */
[----:B------:R-:W0:Y:S02]  /*7e60*/  F2I.S64.TRUNC R4, R4 ;  /* 0x0000000400047311 */ /* 0x000e24000020d900 */
[----:B0-----:R-:W-:Y:S01]  /*7e70*/  STG.E.64 desc[UR36][R2.64], R4 ;  /* 0x0000000402007986 */ /* 0x001fe2000c101b24 */
[----:B------:R-:W-:Y:S05]  /*7e80*/  EXIT ;  /* 0x000000000000794d */ /* 0x000fea0003800000 */
.L_x_3139:
[----:B-1----:R-:W-:-:S04]  /*7e90*/  IMAD.U32 R18, R18, 0x10000, RZ ;  /* 0x0001000012127824 */ /* 0x002fc800078e00ff */
[----:B------:R-:W0:Y:S02]  /*7ea0*/  F2I.FTZ.TRUNC.NTZ R5, R18 ;  /* 0x0000001200057305 */ /* 0x000e24000021f100 */
[----:B0-----:R-:W-:Y:S01]  /*7eb0*/  STG.E desc[UR36][R2.64], R5 ;  /* 0x0000000502007986 */ /* 0x001fe2000c101924 */
[----:B------:R-:W-:Y:S05]  /*7ec0*/  EXIT ;  /* 0x000000000000794d */ /* 0x000fea0003800000 */
.L_x_3138:
[----:B-1----:R-:W-:-:S04]  /*7ed0*/  IMAD.U32 R18, R18, 0x10000, RZ ;  /* 0x0001000012127824 */ /* 0x002fc800078e00ff */
[----:B------:R-:W0:Y:S02]  /*7ee0*/  F2I.FTZ.TRUNC.NTZ R5, R18 ;  /* 0x0000001200057305 */ /* 0x000e24000021f100 */
[----:B0-----:R-:W-:Y:S01]  /*7ef0*/  STG.E.U16 desc[UR36][R2.64], R5 ;  /* 0x0000000502007986 */ /* 0x001fe2000c101524 */
[----:B------:R-:W-:Y:S05]  /*7f00*/  EXIT ;  /* 0x000000000000794d */ /* 0x000fea0003800000 */
.L_x_3134:
[----:B------:R-:W-:-:S13]  /*7f10*/  ISETP.GT.AND P0, PT, R0, 0x6, PT ;  /* 0x000000060000780c */ /* 0x000fda0003f04270 */
[----:B------:R-:W-:Y:S05]  /*7f20*/  @P0 BRA `(.L_x_3140) ;  /* 0x00000000002c0947 */ /* 0x000fea0003800000 */
[----:B------:R-:W-:-:S13]  /*7f30*/  ISETP.NE.AND P0, PT, R0, 0x5, PT ;  /* 0x000000050000780c */ /* 0x000fda0003f05270 */
[----:B------:R-:W-:Y:S05]  /*7f40*/  @!P0 BRA `(.L_x_3141) ;  /* 0x0000000000148947 */ /* 0x000fea0003800000 */
[----:B------:R-:W-:-:S13]  /*7f50*/  ISETP.NE.AND P0, PT, R0, 0x6, PT ;  /* 0x000000060000780c */ /* 0x000fda0003f05270 */
[----:B------:R-:W-:Y:S05]  /*7f60*/  @P0 BRA `(.L_x_3137) ;  /* 0x0000000800c40947 */ /* 0x000fea0003800000 */
[----:B-1----:R-:W-:-:S05]  /*7f70*/  IMAD.U32 R5, R18, 0x10000, RZ ;  /* 0x0001000012057824 */ /* 0x002fca00078e00ff */
[----:B------:R-:W-:Y:S01]  /*7f80*/  STG.E desc[UR36][R2.64], R5 ;  /* 0x0000000502007986 */ /* 0x000fe2000c101924 */
[----:B------:R-:W-:Y:S05]  /*7f90*/  EXIT ;  /* 0x000000000000794d */ /* 0x000fea0003800000 */
.L_x_3141:
[----:B-1----:R-:W-:-:S05]  /*7fa0*/  IMAD.U32 R0, R18, 0x10000, RZ ;  /* 0x0001000012007824 */ /* 0x002fca00078e00ff */
[----:B------:R-:W-:-:S05]  /*7fb0*/  F2FP.F16.F32.PACK_AB R0, RZ, R0 ;  /* 0x00000000ff00723e */ /* 0x000fca00000000ff */
[----:B------:R-:W-:Y:S01]  /*7fc0*/  STG.E.U16 desc[UR36][R2.64], R0 ;  /* 0x0000000002007986 */ /* 0x000fe2000c101524 */
[----:B------:R-:W-:Y:S05]  /*7fd0*/  EXIT ;  /* 0x000000000000794d */ /* 0x000fea0003800000 */
.L_x_3140:
[----:B------:R-:W-:-:S13]  /*7fe0*/  ISETP.NE.AND P0, PT, R0, 0x7, PT ;  /* 0x000000070000780c */ /* 0x000fda0003f05270 */
[----:B------:R-:W-:Y:S05]  /*7ff0*/  @!P0 BRA `(.L_x_3142) ;  /* 0x0000000000348947 */ /* 0x000fea0003800000 */
[----:B------:R-:W-:-:S13]  /*8000*/  ISETP.NE.AND P0, PT, R0, 0x8, PT ;  /* 0x000000080000780c */ /* 0x000fda0003f05270 */
[----:B------:R-:W-:Y:S05]  /*8010*/  @!P0 BRA `(.L_x_3143) ;  /* 0x0000000000188947 */ /* 0x000fea0003800000 */
[----:B------:R-:W-:-:S13]  /*8020*/  ISETP.NE.AND P0, PT, R0, 0x9, PT ;  /* 0x000000090000780c */ /* 0x000fda0003f05270 */
[----:B------:R-:W-:Y:S05]  /*8030*/  @P0 BRA `(.L_x_3137) ;  /* 0x0000000800900947 */ /* 0x000fea0003800000 */
[----:B-1----:R-:W-:Y:S02]  /*8040*/  IMAD.U32 R18, R18, 0x10000, RZ ;  /* 0x0001000012127824 */ /* 0x002fe400078e00ff */
[----:B------:R-:W-:-:S05]  /*8050*/  IMAD.MOV.U32 R19, RZ, RZ, RZ ;  /* 0x000000ffff137224 */ /* 0x000fca00078e00ff */
[----:B------:R-:W-:Y:S01]  /*8060*/  STG.E.64 desc[UR36][R2.64], R18 ;  /* 0x0000001202007986 */ /* 0x000fe2000c101b24 */
[----:B------:R-:W-:Y:S05]  /*8070*/  EXIT ;  /* 0x000000000000794d */ /* 0x000fea0003800000 */
.L_x_3143:
[----:B-1----:R-:W-:-:S05]  /*8080*/  IMAD.U32 R18, R18, 0x10000, RZ ;  /* 0x0001000012127824 */ /* 0x002fca00078e00ff */
[----:B------:R-:W-:-:S04]  /*8090*/  F2FP.F16.F32.PACK_AB R5, RZ, R18 ;  /* 0x00000012ff05723e */ /* 0x000fc800000000ff */
[----:B------:R-:W-:-:S05]  /*80a0*/  PRMT R5, R5, 0x5410, RZ ;  /* 0x0000541005057816 */ /* 0x000fca00000000ff */
[----:B------:R-:W-:Y:S01]  /*80b0*/  STG.E desc[UR36][R2.64], R5 ;  /* 0x0000000502007986 */ /* 0x000fe2000c101924 */
[----:B------:R-:W-:Y:S05]  /*80c0*/  EXIT ;  /* 0x000000000000794d */ /* 0x000fea0003800000 */
.L_x_3142:
[----:B-1----:R-:W-:-:S04]  /*80d0*/  IMAD.U32 R4, R18, 0x10000, RZ ;  /* 0x0001000012047824 */ /* 0x002fc800078e00ff */
[----:B------:R-:W-:-:S06]  /*80e0*/  FMUL.FTZ R4, R4, 1 ;  /* 0x3f80000004047820 */ /* 0x000fcc0000410000 */
[----:B------:R-:W0:Y:S02]  /*80f0*/  F2F.F64.F32 R4, R4 ;  /* 0x0000000400047310 */ /* 0x000e240000201800 */
[----:B0-----:R-:W-:Y:S01]  /*8100*/  STG.E.64 desc[UR36][R2.64], R4 ;  /* 0x0000000402007986 */ /* 0x001fe2000c101b24 */
[----:B------:R-:W-:Y:S05]  /*8110*/  EXIT ;  /* 0x000000000000794d */ /* 0x000fea0003800000 */
.L_x_3133:
        /* <DEDUP_REMOVED lines=8> */
[----:B-1----:R-:W-:-:S05]  /*81a0*/  IMAD.U32 R18, R18, 0x10000, RZ ;  /* 0x0001000012127824 */ /* 0x002fca00078e00ff */
[----:B------:R-:W-:-:S04]  /*81b0*/  FSETP.NEU.FTZ.AND P0, PT, R18, RZ, PT ;  /* 0x000000ff1200720b */ /* 0x000fc80003f1d000 */
[----:B------:R-:W-:-:S05]  /*81c0*/  SEL R5, RZ, 0x1, !P0 ;  /* 0x00000001ff057807 */ /* 0x000fca0004000000 */
[----:B------:R-:W-:Y:S01]  /*81d0*/  STG.E.U8 desc[UR36][R2.64], R5 ;  /* 0x0000000502007986 */ /* 0x000fe2000c101124 */
[----:B------:R-:W-:Y:S05]  /*81e0*/  EXIT ;  /* 0x000000000000794d */ /* 0x000fea0003800000 */
.L_x_3146:
[----:B-1----:R-:W-:Y:S01]  /*81f0*/  IMAD.U32 R18, R18, 0x10000, RZ ;  /* 0x0001000012127824 */ /* 0x002fe200078e00ff */
[----:B------:R-:W-:-:S03]  /*8200*/  CS2R R6, SRZ ;  /* 0x0000000000067805 */ /* 0x000fc6000001ff00 */
[----:B------:R-:W-:-:S06]  /*8210*/  FMUL.FTZ R4, R18, 1 ;  /* 0x3f80000012047820 */ /* 0x000fcc0000410000 */
[----:B------:R-:W0:Y:S02]  /*8220*/  F2F.F64.F32 R4, R4 ;  /* 0x0000000400047310 */ /* 0x000e240000201800 */
[----:B0-----:R-:W-:Y:S01]  /*8230*/  STG.E.128 desc[UR36][R2.64], R4 ;  /* 0x0000000402007986 */ /* 0x001fe2000c101d24 */
[----:B------:R-:W-:Y:S05]  /*8240*/  EXIT ;  /* 0x000000000000794d */ /* 0x000fea0003800000 */
.L_x_3145:
        /* <DEDUP_REMOVED lines=21> */
.L_x_3150:
[----:B------:R-:W-:Y:S05]  /*83a0*/  BSYNC B0 ;  /* 0x0000000000007941 */ /* 0x000fea0003800000 */
.L_x_3149:
[----:B------:R-:W-:-:S05]  /*83b0*/  LOP3.LUT R5, R0, R5, RZ, 0xfc, !PT ;  /* 0x0000000500057212 */ /* 0x000fca00078efcff */
[----:B------:R-:W-:Y:S01]  /*83c0*/  STG.E.U8 desc[UR36][R2.64], R5 ;  /* 0x0000000502007986 */ /* 0x000fe2000c101124 */
[----:B------:R-:W-:Y:S05]  /*83d0*/  EXIT ;  /* 0x000000000000794d */ /* 0x000fea0003800000 */
.L_x_3148:
        /* <DEDUP_REMOVED lines=13> */
.L_x_3152:
[----:B------:R-:W-:Y:S01]  /*84b0*/  IMAD.MOV.U32 R0, RZ, RZ, 0x7f ;  /* 0x0000007fff007424 */ /* 0x000fe200078e00ff */
[----:B------:R-:W-:-:S04]  /*84c0*/  ISETP.GT.U32.AND P0, PT, R4, 0x7f800000, PT ;  /* 0x7f8000000400780c */ /* 0x000fc80003f04070 */
[----:B------:R-:W-:-:S09]  /*84d0*/  SEL R0, R0, 0x7c, P0 ;  /* 0x0000007c00007807 */ /* 0x000fd20000000000 */
.L_x_3153:
[----:B------:R-:W-:Y:S05]  /*84e0*/  BSYNC B0 ;  /* 0x0000000000007941 */ /* 0x000fea0003800000 */
.L_x_3151:
[----:B------:R-:W-:-:S04]  /*84f0*/  LOP3.LUT R4, R5, 0x80000000, RZ, 0xc0, !PT ;  /* 0x8000000005047812 */ /* 0x000fc800078ec0ff */
[----:B------:R-:W-:-:S04]  /*8500*/  SHF.R.U32.HI R5, RZ, 0x18, R4 ;  /* 0x00000018ff057819 */ /* 0x000fc80000011604 */
[----:B------:R-:W-:-:S05]  /*8510*/  LOP3.LUT R5, R0, R5, RZ, 0xfc, !PT ;  /* 0x0000000500057212 */ /* 0x000fca00078efcff */
[----:B------:R-:W-:Y:S01]  /*8520*/  STG.E.U8 desc[UR36][R2.64], R5 ;  /* 0x0000000502007986 */ /* 0x000fe2000c101124 */
[----:B------:R-:W-:Y:S05]  /*8530*/  EXIT ;  /* 0x000000000000794d */ /* 0x000fea0003800000 */
.L_x_3147:
[----:B-1----:R-:W-:Y:S01]  /*8540*/  STG.E.U16 desc[UR36][R2.64], R18 ;  /* 0x0000001202007986 */ /* 0x002fe2000c101524 */
[----:B------:R-:W-:Y:S05]  /*8550*/  EXIT ;  /* 0x000000000000794d */ /* 0x000fea0003800000 */
.L_x_3144:
        /* <DEDUP_REMOVED lines=8> */
[----:B-1----:R-:W-:-:S06]  /*85e0*/  IMAD.U32 R5, R18, 0x10000, RZ ;  /* 0x0001000012057824 */ /* 0x002fcc00078e00ff */
[----:B------:R-:W0:Y:S02]  /*85f0*/  F2I.FTZ.U32.TRUNC.NTZ R5, R5 ;  /* 0x0000000500057305 */ /* 0x000e24000021f000 */
[----:B0-----:R-:W-:Y:S01]  /*8600*/  STG.E.U16 desc[UR36][R2.64], R5 ;  /* 0x0000000502007986 */ /* 0x001fe2000c101524 */
[----:B------:R-:W-:Y:S05]  /*8610*/  EXIT ;  /* 0x000000000000794d */ /* 0x000fea0003800000 */
.L_x_3156:
[----:B-1----:R-:W-:Y:S01]  /*8620*/  IMAD.U32 R7, R18, 0x10000, RZ ;  /* 0x0001000012077824 */ /* 0x002fe200078e00ff */
        /* <DEDUP_REMOVED lines=16> */
.L_x_3159:
[----:B------:R-:W-:-:S04]  /*8730*/  LOP3.LUT R0, R7, 0x80000000, RZ, 0xc0, !PT ;  /* 0x8000000007007812 */ /* 0x000fc800078ec0ff */
[----:B------:R-:W-:-:S04]  /*8740*/  SHF.R.U32.HI R5, RZ, 0x18, R0 ;  /* 0x00000018ff057819 */ /* 0x000fc80000011600 */
[----:B------:R-:W-:-:S04]  /*8750*/  LOP3.LUT R4, R4, R5, RZ, 0xfc, !PT ;  /* 0x0000000504047212 */ /* 0x000fc800078efcff */
[----:B------:R-:W-:-:S07]  /*8760*/  PRMT R0, R4, 0x7610, R0 ;  /* 0x0000761004007816 */ /* 0x000fce0000000000 */
.L_x_3158:
[----:B------:R-:W-:Y:S05]  /*8770*/  BSYNC B0 ;  /* 0x0000000000007941 */ /* 0x000fea0003800000 */
.L_x_3157:
[----:B------:R-:W-:Y:S01]  /*8780*/  STG.E.U8 desc[UR36][R2.64], R0 ;  /* 0x0000000002007986 */ /* 0x000fe2000c101124 */
[----:B------:R-:W-:Y:S05]  /*8790*/  EXIT ;  /* 0x000000000000794d */ /* 0x000fea0003800000 */
.L_x_3155:
        /* <DEDUP_REMOVED lines=17> */
.L_x_3162:
[----:B------:R-:W-:-:S04]  /*88b0*/  LOP3.LUT R0, R7, 0x80000000, RZ, 0xc0, !PT ;  /* 0x8000000007007812 */ /* 0x000fc800078ec0ff */
[----:B------:R-:W-:-:S04]  /*88c0*/  SHF.R.U32.HI R5, RZ, 0x18, R0 ;  /* 0x00000018ff057819 */ /* 0x000fc80000011600 */
[----:B------:R-:W-:-:S04]  /*88d0*/  LOP3.LUT R4, R4, R5, RZ, 0xfc, !PT ;  /* 0x0000000504047212 */ /* 0x000fc800078efcff */
[----:B------:R-:W-:-:S07]  /*88e0*/  PRMT R0, R4, 0x7610, R0 ;  /* 0x0000761004007816 */ /* 0x000fce0000000000 */
.L_x_3161:
[----:B------:R-:W-:Y:S05]  /*88f0*/  BSYNC B0 ;  /* 0x0000000000007941 */ /* 0x000fea0003800000 */
.L_x_3160:
[----:B------:R-:W-:Y:S01]  /*8900*/  STG.E.U8 desc[UR36][R2.64], R0 ;  /* 0x0000000002007986 */ /* 0x000fe2000c101124 */
[----:B------:R-:W-:Y:S05]  /*8910*/  EXIT ;  /* 0x000000000000794d */ /* 0x000fea0003800000 */
.L_x_3154:
[----:B------:R-:W-:-:S13]  /*8920*/  ISETP.NE.AND P0, PT, R0, 0x1c, PT ;  /* 0x0000001c0000780c */ /* 0x000fda0003f05270 */
[----:B------:R-:W-:Y:S05]  /*8930*/  @!P0 BRA `(.L_x_3163) ;  /* 0x0000000000a48947 */ /* 0x000fea0003800000 */
[----:B------:R-:W-:-:S13]  /*8940*/  ISETP.NE.AND P0, PT, R0, 0x1d, PT ;  /* 0x0000001d0000780c */ /* 0x000fda0003f05270 */
[----:B------:R-:W-:Y:S05]  /*8950*/  @!P0 BRA `(.L_x_3164) ;  /* 0x00000000008c8947 */ /* 0x000fea0003800000 */
[----:B------:R-:W-:-:S13]  /*8960*/  ISETP.NE.AND P0, PT, R0, 0x2c, PT ;  /* 0x0000002c0000780c */ /* 0x000fda0003f05270 */
[----:B------:R-:W-:Y:S05]  /*8970*/  @P0 BRA `(.L_x_3137) ;  /* 0x0000000000400947 */ /* 0x000fea0003800000 */
[----:B-1----:R-:W-:-:S05]  /*8980*/  IMAD.U32 R5, R18, 0x10000, RZ ;  /* 0x0001000012057824 */ /* 0x002fca00078e00ff */
        /* <DEDUP_REMOVED lines=15> */
.L_x_3137:
[----:B------:R-:W-:Y:S01]  /*8a80*/  MOV R0, 0x0 ;  /* 0x0000000000007802 */ /* 0x000fe20000000f00 */
[----:B------:R-:W-:Y:S01]  /*8a90*/  ULDC.64 UR4, c[0x4][0x128] ;  /* 0x01004a0000047ab9 */ /* 0x000fe20000000a00 */
[----:B------:R-:W-:Y:S01]  /*8aa0*/  ULDC.64 UR6, c[0x4][0x40] ;  /* 0x0100100000067ab9 */ /* 0x000fe20000000a00 */
[----:B------:R-:W-:Y:S01]  /*8ab0*/  IMAD.U32 R4, RZ, RZ, UR4 ;  /* 0x00000004ff047e24 */ /* 0x000fe2000f8e00ff */
[----:B------:R0:W2:Y:S01]  /*8ac0*/  LDC.64 R2, c[0x4][R0] ;  /* 0x0100000000027b82 */ /* 0x0000a20000000a00 */
        /* <DEDUP_REMOVED lines=10> */
[----:B-12---:R-:W-:Y:S05]  /*8b70*/  CALL.ABS.NOINC R2 ;  /* 0x0000000002007343 */ /* 0x006fea0003c00000 */
.L_x_3165:
[----:B------:R-:W-:Y:S05]  /*8b80*/  EXIT ;  /* 0x000000000000794d */ /* 0x000fea0003800000 */
.L_x_3164:
[----:B-1----:R-:W-:-:S06]  /*8b90*/  IMAD.U32 R4, R18, 0x10000, RZ ;  /* 0x0001000012047824 */ /* 0x002fcc00078e00ff */
[----:B------:R-:W0:Y:S02]  /*8ba0*/  F2I.U64.TRUNC R4, R4 ;  /* 0x0000000400047311 */ /* 0x000e24000020d800 */
[----:B0-----:R-:W-:Y:S01]  /*8bb0*/  STG.E.64 desc[UR36][R2.64], R4 ;  /* 0x0000000402007986 */ /* 0x001fe2000c101b24 */
[----:B------:R-:W-:Y:S05]  /*8bc0*/  EXIT ;  /* 0x000000000000794d */ /* 0x000fea0003800000 */
.L_x_3163:
[----:B-1----:R-:W-:-:S04]  /*8bd0*/  IMAD.U32 R18, R18, 0x10000, RZ ;  /* 0x0001000012127824 */ /* 0x002fc800078e00ff */
[----:B------:R-:W0:Y:S02]  /*8be0*/  F2I.FTZ.U32.TRUNC.NTZ R5, R18 ;  /* 0x0000001200057305 */ /* 0x000e24000021f000 */
[----:B0-----:R-:W-:Y:S01]  /*8bf0*/  STG.E desc[UR36][R2.64], R5 ;  /* 0x0000000502007986 */ /* 0x001fe2000c101924 */
[----:B------:R-:W-:Y:S05]  /*8c00*/  EXIT ;  /* 0x000000000000794d */ /* 0x000fea0003800000 */
.L_x_3166:
        /* <DEDUP_REMOVED lines=15> */
.L_x_11175:


//--------------------- .text._ZN2at6native18elementwise_kernelILi128ELi4EZNS0_22gpu_kernel_impl_nocastIZZZNS0_17logit_kernel_cudaERNS_18TensorIteratorBaseERKN3c106ScalarEENKUlvE_clEvENKUlvE2_clEvEUlNS5_8BFloat16EE0_EEvS4_RKT_EUliE_EEviT1_ --------------------------
	.section	.text._ZN2at6native18elementwise_kernelILi128ELi4EZNS0_22gpu_kernel_impl_nocastIZZZNS0_17logit_kernel_cudaERNS_18TensorIteratorBaseERKN3c106ScalarEENKUlvE_clEvENKUlvE2_clEvEUlNS5_8BFloat16EE0_EEvS4_RKT_EUliE_EEviT1_,"ax",@progbits
	.align	128
        .global         _ZN2at6native18elementwise_kernelILi128ELi4EZNS0_22gpu_kernel_impl_nocastIZZZNS0_17logit_kernel_cudaERNS_18TensorIteratorBaseERKN3c106ScalarEENKUlvE_clEvENKUlvE2_clEvEUlNS5_8BFloat16EE0_EEvS4_RKT_EUliE_EEviT1_
        .type           _ZN2at6native18elementwise_kernelILi128ELi4EZNS0_22gpu_kernel_impl_nocastIZZZNS0_17logit_kernel_cudaERNS_18TensorIteratorBaseERKN3c106ScalarEENKUlvE_clEvENKUlvE2_clEvEUlNS5_8BFloat16EE0_EEvS4_RKT_EUliE_EEviT1_,@function
        .size           _ZN2at6native18elementwise_kernelILi128ELi4EZNS0_22gpu_kernel_impl_nocastIZZZNS0_17logit_kernel_cudaERNS_18TensorIteratorBaseERKN3c106ScalarEENKUlvE_clEvENKUlvE2_clEvEUlNS5_8BFloat16EE0_EEvS4_RKT_EUliE_EEviT1_,(.L_x_11176 - _ZN2at6native18elementwise_kernelILi128ELi4EZNS0_22gpu_kernel_impl_nocastIZZZNS0_17logit_kernel_cudaERNS_18TensorIteratorBaseERKN3c106ScalarEENKUlvE_clEvENKUlvE2_clEvEUlNS5_8BFloat16EE0_EEvS4_RKT_EUliE_EEviT1_)
        .other          _ZN2at6native18elementwise_kernelILi128ELi4EZNS0_22gpu_kernel_impl_nocastIZZZNS0_17logit_kernel_cudaERNS_18TensorIteratorBaseERKN3c106ScalarEENKUlvE_clEvENKUlvE2_clEvEUlNS5_8BFloat16EE0_EEvS4_RKT_EUliE_EEviT1_,@"STO_CUDA_ENTRY STV_DEFAULT"
_ZN2at6native18elementwise_kernelILi128ELi4EZNS0_22gpu_kernel_impl_nocastIZZZNS0_17logit_kernel_cudaERNS_18TensorIteratorBaseERKN3c106ScalarEENKUlvE_clEvENKUlvE2_clEvEUlNS5_8BFloat16EE0_EEvS4_RKT_EUliE_EEviT1_:
.text._ZN2at6native18elementwise_kernelILi128ELi4EZNS0_22gpu_kernel_impl_nocastIZZZNS0_17logit_kernel_cudaERNS_18TensorIteratorBaseERKN3c106ScalarEENKUlvE_clEvENKUlvE2_clEvEUlNS5_8BFloat16EE0_EEvS4_RKT_EUliE_EEviT1_:
[----:B------:R-:W-:Y:S01]  /*0000*/  LDC R1, c[0x0][0x28] ;  /* 0x00000a00ff017b82 */ /* 0x000fe20000000800 */
[----:B------:R-:W0:Y:S01]  /*0010*/  S2R R3, SR_CTAID.X ;  /* 0x0000000000037919 */ /* 0x000e220000002500 */
[----:B------:R-:W-:Y:S01]  /*0020*/  ULDC UR6, c[0x0][0x210] ;  /* 0x0000840000067ab9 */ /* 0x000fe20000000800 */
[----:B------:R-:W-:Y:S01]  /*0030*/  ULDC UR7, c[0x0][0x420] ;  /* 0x0001080000077ab9 */ /* 0x000fe20000000800 */
[----:B------:R-:W-:Y:S01]  /*0040*/  ULDC.64 UR4, c[0x0][0x208] ;  /* 0x0000820000047ab9 */ /* 0x000fe20000000a00 */
[----:B------:R-:W0:Y:S01]  /*0050*/  S2R R0, SR_TID.X ;  /* 0x0000000000007919 */ /* 0x000e220000002100 */
[----:B------:R-:W-:Y:S01]  /*0060*/  BSSY B0, `(.L_x_3167) ;  /* 0x000014e000007945 */ /* 0x000fe20003800000 */
[----:B0-----:R-:W-:Y:S02]  /*0070*/  LEA R3, R3, R0, 0x9 ;  /* 0x0000000003037211 */ /* 0x001fe400078e48ff */
[----:B------:R-:W-:Y:S02]  /*0080*/  MOV R0, UR7 ;  /* 0x0000000700007c02 */ /* 0x000fe40008000f00 */
        /* <DEDUP_REMOVED lines=9> */
[----:B------:R-:W-:Y:S02]  /*0120*/  MOV R5, R3 ;  /* 0x0000000300057202 */ /* 0x000fe40000000f00 */
[----:B------:R-:W-:Y:S01]  /*0130*/  ISETP.NE.AND P0, PT, R10, 0x1, PT ;  /* 0x000000010a00780c */ /* 0x000fe20003f05270 */
        /* <DEDUP_REMOVED lines=294> */
.L_x_3169:
[----:B------:R-:W-:Y:S02]  /*13a0*/  ULDC.64 UR8, c[0x0][0x418] ;  /* 0x0001060000087ab9 */ /* 0x000fe40000000a00 */
[----:B------:R-:W-:Y:S01]  /*13b0*/  IADD3 R6, P0, R2, UR8, RZ ;  /* 0x0000000802067c10 */ /* 0x000fe2000ff1e0ff */
[----:B------:R-:W-:-:S03]  /*13c0*/  ULDC UR8, c[0x0][0x420] ;  /* 0x0001080000087ab9 */ /* 0x000fc60000000800 */
[----:B------:R-:W-:-:S05]  /*13d0*/  IADD3.X R7, RZ, UR9, RZ, P0, !PT ;  /* 0x00000009ff077c10 */ /* 0x000fca00087fe4ff */
[----:B------:R-:W2:Y:S01]  /*13e0*/  LDG.E.U16 R6, desc[UR4][R6.64] ;  /* 0x0000000406067981 */ /* 0x000ea2000c1e1500 */
[----:B------:R-:W-:Y:S01]  /*13f0*/  BSSY B1, `(.L_x_3170) ;  /* 0x000000c000017945 */ /* 0x000fe20003800000 */
[----:B------:R-:W-:Y:S02]  /*1400*/  MOV R2, UR7 ;  /* 0x0000000700027c02 */ /* 0x000fe40008000f00 */
[----:B--2---:R-:W-:-:S04]  /*1410*/  SHF.L.U32 R8, R6, 0x10, RZ ;  /* 0x0000001006087819 */ /* 0x004fc800000006ff */
[----:B------:R-:W-:Y:S01]  /*1420*/  FSETP.GEU.FTZ.AND P0, PT, R8, UR8, PT ;  /* 0x0000000808007c0b */ /* 0x000fe2000bf1e000 */
[----:B------:R-:W-:Y:S02]  /*1430*/  ULDC.64 UR8, c[0x0][0x410] ;  /* 0x0001040000087ab9 */ /* 0x000fe40000000a00 */
[----:B------:R-:W-:-:S04]  /*1440*/  IADD3 R4, P1, R5, UR8, RZ ;  /* 0x0000000805047c10 */ /* 0x000fc8000ff3e0ff */
[----:B------:R-:W-:-:S06]  /*1450*/  IADD3.X R5, RZ, UR9, RZ, P1, !PT ;  /* 0x00000009ff057c10 */ /* 0x000fcc0008ffe4ff */
[----:B------:R-:W-:Y:S05]  /*1460*/  @!P0 BRA `(.L_x_3171) ;  /* 0x0000000000108947 */ /* 0x000fea0003800000 */
[----:B------:R-:W-:Y:S01]  /*1470*/  ULDC UR8, c[0x0][0x424] ;  /* 0x0001090000087ab9 */ /* 0x000fe20000000800 */
[----:B------:R-:W-:Y:S01]  /*1480*/  IMAD.MOV.U32 R2, RZ, RZ, R8 ;  /* 0x000000ffff027224 */ /* 0x000fe200078e0008 */
[----:B------:R-:W-:-:S13]  /*1490*/  FSETP.GT.FTZ.AND P0, PT, R8, UR8, PT ;  /* 0x0000000808007c0b */ /* 0x000fda000bf14000 */
[----:B------:R-:W0:Y:S02]  /*14a0*/  @P0 LDC R2, c[0x0][0x424] ;  /* 0x00010900ff020b82 */ /* 0x000e240000000800 */
.L_x_3171:
[----:B------:R-:W-:Y:S05]  /*14b0*/  BSYNC B1 ;  /* 0x0000000000017941 */ /* 0x000fea0003800000 */
.L_x_3170:
[----:B0-----:R-:W-:Y:S01]  /*14c0*/  FADD.FTZ R6, -R2, 1 ;  /* 0x3f80000002067421 */ /* 0x001fe20000010100 */
[----:B------:R-:W-:-:S03]  /*14d0*/  IADD3 R3, R3, 0x80, RZ ;  /* 0x0000008003037810 */ /* 0x000fc60007ffe0ff */
[----:B------:R-:W0:Y:S02]  /*14e0*/  MUFU.RCP R7, R6 ;  /* 0x0000000600077308 */ /* 0x000e240000001000 */
[----:B0-----:R-:W-:-:S06]  /*14f0*/  FMUL.FTZ R2, R7, R2 ;  /* 0x0000000207027220 */ /* 0x001fcc0000410000 */
[----:B------:R-:W0:Y:S02]  /*1500*/  MUFU.LG2 R2, R2 ;  /* 0x0000000200027308 */ /* 0x000e240000000c00 */
[----:B0-----:R-:W-:-:S05]  /*1510*/  FMUL.FTZ R7, R2, 0.69314718246459960938 ;  /* 0x3f31721802077820 */ /* 0x001fca0000410000 */
[----:B------:R-:W-:-:S05]  /*1520*/  F2FP.BF16.F32.PACK_AB R7, RZ, R7 ;  /* 0x00000007ff07723e */ /* 0x000fca00000010ff */
[----:B------:R0:W-:Y:S02]  /*1530*/  STG.E.U16 desc[UR4][R4.64], R7 ;  /* 0x0000000704007986 */ /* 0x0001e4000c101504 */
.L_x_3168:
[----:B------:R-:W-:Y:S05]  /*1540*/  BSYNC B0 ;  /* 0x0000000000007941 */ /* 0x000fea0003800000 */
.L_x_3167:
        /* <DEDUP_REMOVED lines=305> */
.L_x_3174:
        /* <DEDUP_REMOVED lines=14> */
[----:B------:R-:W-:Y:S02]  /*2940*/  MOV R2, R8 ;  /* 0x0000000800027202 */ /* 0x000fe40000000f00 */
[----:B------:R-:W-:-:S13]  /*2950*/  FSETP.GT.FTZ.AND P0, PT, R8, UR8, PT ;  /* 0x0000000808007c0b */ /* 0x000fda000bf14000 */
[----:B------:R-:W0:Y:S02]  /*2960*/  @P0 LDC R2, c[0x0][0x424] ;  /* 0x00010900ff020b82 */ /* 0x000e240000000800 */
.L_x_3176:
[----:B------:R-:W-:Y:S05]  /*2970*/  BSYNC B1 ;  /* 0x0000000000017941 */ /* 0x000fea0003800000 */
.L_x_3175:
[----:B0-----:R-:W-:Y:S01]  /*2980*/  FADD.FTZ R6, -R2, 1 ;  /* 0x3f80000002067421 */ /* 0x001fe20000010100 */
[----:B------:R-:W-:-:S03]  /*2990*/  IADD3 R3, R3, 0x80, RZ ;  /* 0x0000008003037810 */ /* 0x000fc60007ffe0ff */
[----:B------:R-:W0:Y:S01]  /*29a0*/  MUFU.RCP R7, R6 ;  /* 0x0000000600077308 */ /* 0x000e220000001000 */
[----:B------:R-:W-:Y:S01]  /*29b0*/  ISETP.GE.AND P0, PT, R3, UR6, PT ;  /* 0x0000000603007c0c */ /* 0x000fe2000bf06270 */
[----:B0-----:R-:W-:-:S06]  /*29c0*/  FMUL.FTZ R2, R7, R2 ;  /* 0x0000000207027220 */ /* 0x001fcc0000410000 */
[----:B------:R-:W0:Y:S02]  /*29d0*/  MUFU.LG2 R2, R2 ;  /* 0x0000000200027308 */ /* 0x000e240000000c00 */
[----:B0-----:R-:W-:-:S05]  /*29e0*/  FMUL.FTZ R7, R2, 0.69314718246459960938 ;  /* 0x3f31721802077820 */ /* 0x001fca0000410000 */
[----:B------:R-:W-:-:S05]  /*29f0*/  F2FP.BF16.F32.PACK_AB R7, RZ, R7 ;  /* 0x00000007ff07723e */ /* 0x000fca00000010ff */
[----:B------:R1:W-:Y:S01]  /*2a00*/  STG.E.U16 desc[UR4][R4.64], R7 ;  /* 0x0000000704007986 */ /* 0x0003e2000c101504 */
        /* <DEDUP_REMOVED lines=290> */
[----:B------:R-:W-:-:S03]  /*3c30*/  @P0 MOV R10, RZ ;  /* 0x000000ff000a0202 */ /* 0x000fc60000000f00 */
[----:B------:R-:W1:Y:S01]  /*3c40*/  @P0 LDC R15, c[0x0][0x33c] ;  /* 0x0000cf00ff0f0b82 */ /* 0x000e620000000800 */
[----:B------:R-:W-:-:S04]  /*3c50*/  IMAD.MOV R6, RZ, RZ, -R11 ;  /* 0x000000ffff067224 */ /* 0x000fc800078e0a0b */
[----:B------:R-:W-:-:S03]  /*3c60*/  IMAD R6, R6, UR10, R7 ;  /* 0x0000000a06067c24 */ /* 0x000fc6000f8e0207 */
        /* <DEDUP_REMOVED lines=9> */
.L_x_3177:
        /* <DEDUP_REMOVED lines=17> */
.L_x_3179:
[----:B------:R-:W-:Y:S05]  /*3e10*/  BSYNC B1 ;  /* 0x0000000000017941 */ /* 0x000fea0003800000 */
.L_x_3178:
        /* <DEDUP_REMOVED lines=8> */
.L_x_3173:
[----:B------:R-:W-:Y:S05]  /*3ea0*/  BSYNC B0 ;  /* 0x0000000000007941 */ /* 0x000fea0003800000 */
.L_x_3172:
[----:B------:R-:W-:-:S13]  /*3eb0*/  ISETP.GE.AND P0, PT, R3, UR6, PT ;  /* 0x0000000603007c0c */ /* 0x000fda000bf06270 */
[----:B------:R-:W-:Y:S05]  /*3ec0*/  @P0 EXIT ;  /* 0x000000000000094d */ /* 0x000fea0003800000 */
[----:B012---:R-:W0:Y:S01]  /*3ed0*/  LDC R4, c[0x0][0x218] ;  /* 0x00008600ff047b82 */ /* 0x007e220000000800 */
[----:B------:R-:W-:Y:S01]  /*3ee0*/  HFMA2.MMA R2, -RZ, RZ, 0, 0 ;  /* 0x00000000ff027435 */ /* 0x000fe200000001ff */
[----:B------:R-:W-:Y:S02]  /*3ef0*/  MOV R5, RZ ;  /* 0x000000ff00057202 */ /* 0x000fe40000000f00 */
        /* <DEDUP_REMOVED lines=287> */
[----:B------:R-:W-:Y:S01]  /*50f0*/  IADD3 R6, -R11, RZ, RZ ;  /* 0x000000ff0b067210 */ /* 0x000fe20007ffe1ff */
[----:B------:R-:W1:Y:S04]  /*5100*/  @P0 LDC R3, c[0x0][0x33c] ;  /* 0x0000cf00ff030b82 */ /* 0x000e680000000800 */
[----:B------:R-:W-:-:S04]  /*5110*/  IMAD R6, R6, UR8, R7 ;  /* 0x0000000806067c24 */ /* 0x000fc8000f8e0207 */
        /* <DEDUP_REMOVED lines=9> */
.L_x_3180:
[----:B------:R-:W-:Y:S02]  /*51b0*/  ULDC.64 UR6, c[0x0][0x418] ;  /* 0x0001060000067ab9 */ /* 0x000fe40000000a00 */
[----:B------:R-:W-:Y:S01]  /*51c0*/  IADD3 R2, P0, R2, UR6, RZ ;  /* 0x0000000602027c10 */ /* 0x000fe2000ff1e0ff */
[----:B------:R-:W-:-:S03]  /*51d0*/  ULDC UR6, c[0x0][0x420] ;  /* 0x0001080000067ab9 */ /* 0x000fc60000000800 */
[----:B------:R-:W-:-:S05]  /*51e0*/  IADD3.X R3, RZ, UR7, RZ, P0, !PT ;  /* 0x00000007ff037c10 */ /* 0x000fca00087fe4ff */
[----:B------:R-:W2:Y:S01]  /*51f0*/  LDG.E.U16 R2, desc[UR4][R2.64] ;  /* 0x0000000402027981 */ /* 0x000ea2000c1e1500 */
[----:B------:R-:W-:Y:S01]  /*5200*/  BSSY B0, `(.L_x_3181) ;  /* 0x000000b000007945 */ /* 0x000fe20003800000 */
        /* <DEDUP_REMOVED lines=10> */
.L_x_3182:
[----:B------:R-:W-:Y:S05]  /*52b0*/  BSYNC B0 ;  /* 0x0000000000007941 */ /* 0x000fea0003800000 */
.L_x_3181:
[----:B0-----:R-:W-:-:S04]  /*52c0*/  FADD.FTZ R2, -R0, 1 ;  /* 0x3f80000000027421 */ /* 0x001fc80000010100 */
[----:B------:R-:W0:Y:S02]  /*52d0*/  MUFU.RCP R3, R2 ;  /* 0x0000000200037308 */ /* 0x000e240000001000 */
[----:B0-----:R-:W-:-:S06]  /*52e0*/  FMUL.FTZ R0, R3, R0 ;  /* 0x0000000003007220 */ /* 0x001fcc0000410000 */
[----:B------:R-:W0:Y:S02]  /*52f0*/  MUFU.LG2 R0, R0 ;  /* 0x0000000000007308 */ /* 0x000e240000000c00 */
[----:B0-----:R-:W-:-:S05]  /*5300*/  FMUL.FTZ R3, R0, 0.69314718246459960938 ;  /* 0x3f31721800037820 */ /* 0x001fca0000410000 */
[----:B------:R-:W-:-:S05]  /*5310*/  F2FP.BF16.F32.PACK_AB R3, RZ, R3 ;  /* 0x00000003ff03723e */ /* 0x000fca00000010ff */
[----:B------:R-:W-:Y:S01]  /*5320*/  STG.E.U16 desc[UR4][R4.64], R3 ;  /* 0x0000000304007986 */ /* 0x000fe2000c101504 */
[----:B------:R-:W-:Y:S05]  /*5330*/  EXIT ;  /* 0x000000000000794d */ /* 0x000fea0003800000 */
.L_x_3183:
        /* <DEDUP_REMOVED lines=12> */
.L_x_11176:


//--------------------- .text._ZN2at6native27unrolled_elementwise_kernelIZZZNS0_17logit_kernel_cudaERNS_18TensorIteratorBaseERKN3c106ScalarEENKUlvE_clEvENKUlvE2_clEvEUlNS4_8BFloat16EE0_St5arrayIPcLm2EELi4E23TrivialOffsetCalculatorILi1EjESG_NS0_6memory15LoadWithoutCastENSH_16StoreWithoutCastEEEviT_T0_T2_T3_T4_T5_ --------------------------
	.section	.text._ZN2at6native27unrolled_elementwise_kernelIZZZNS0_17logit_kernel_cudaERNS_18TensorIteratorBaseERKN3c106ScalarEENKUlvE_clEvENKUlvE2_clEvEUlNS4_8BFloat16EE0_St5arrayIPcLm2EELi4E23TrivialOffsetCalculatorILi1EjESG_NS0_6memory15LoadWithoutCastENSH_16StoreWithoutCastEEEviT_T0_T2_T3_T4_T5_,"ax",@progbits
	.align	128
        .global         _ZN2at6native27unrolled_elementwise_kernelIZZZNS0_17logit_kernel_cudaERNS_18TensorIteratorBaseERKN3c106ScalarEENKUlvE_clEvENKUlvE2_clEvEUlNS4_8BFloat16EE0_St5arrayIPcLm2EELi4E23TrivialOffsetCalculatorILi1EjESG_NS0_6memory15LoadWithoutCastENSH_16StoreWithoutCastEEEviT_T0_T2_T3_T4_T5_
        .type           _ZN2at6native27unrolled_elementwise_kernelIZZZNS0_17logit_kernel_cudaERNS_18TensorIteratorBaseERKN3c106ScalarEENKUlvE_clEvENKUlvE2_clEvEUlNS4_8BFloat16EE0_St5arrayIPcLm2EELi4E23TrivialOffsetCalculatorILi1EjESG_NS0_6memory15LoadWithoutCastENSH_16StoreWithoutCastEEEviT_T0_T2_T3_T4_T5_,@function
        .size           _ZN2at6native27unrolled_elementwise_kernelIZZZNS0_17logit_kernel_cudaERNS_18TensorIteratorBaseERKN3c106ScalarEENKUlvE_clEvENKUlvE2_clEvEUlNS4_8BFloat16EE0_St5arrayIPcLm2EELi4E23TrivialOffsetCalculatorILi1EjESG_NS0_6memory15LoadWithoutCastENSH_16StoreWithoutCastEEEviT_T0_T2_T3_T4_T5_,(.L_x_11177 - _ZN2at6native27unrolled_elementwise_kernelIZZZNS0_17logit_kernel_cudaERNS_18TensorIteratorBaseERKN3c106ScalarEENKUlvE_clEvENKUlvE2_clEvEUlNS4_8BFloat16EE0_St5arrayIPcLm2EELi4E23TrivialOffsetCalculatorILi1EjESG_NS0_6memory15LoadWithoutCastENSH_16StoreWithoutCastEEEviT_T0_T2_T3_T4_T5_)
        .other          _ZN2at6native27unrolled_elementwise_kernelIZZZNS0_17logit_kernel_cudaERNS_18TensorIteratorBaseERKN3c106ScalarEENKUlvE_clEvENKUlvE2_clEvEUlNS4_8BFloat16EE0_St5arrayIPcLm2EELi4E23TrivialOffsetCalculatorILi1EjESG_NS0_6memory15LoadWithoutCastENSH_16StoreWithoutCastEEEviT_T0_T2_T3_T4_T5_,@"STO_CUDA_ENTRY STV_DEFAULT"
_ZN2at6native27unrolled_elementwise_kernelIZZZNS0_17logit_kernel_cudaERNS_18TensorIteratorBaseERKN3c106ScalarEENKUlvE_clEvENKUlvE2_clEvEUlNS4_8BFloat16EE0_St5arrayIPcLm2EELi4E23TrivialOffsetCalculatorILi1EjESG_NS0_6memory15LoadWithoutCastENSH_16StoreWithoutCastEEEviT_T0_T2_T3_T4_T5_:
.text._ZN2at6native27unrolled_elementwise_kernelIZZZNS0_17logit_kernel_cudaERNS_18TensorIteratorBaseERKN3c106ScalarEENKUlvE_clEvENKUlvE2_clEvEUlNS4_8BFloat16EE0_St5arrayIPcLm2EELi4E23TrivialOffsetCalculatorILi1EjESG_NS0_6memory15LoadWithoutCastENSH_16StoreWithoutCastEEEviT_T0_T2_T3_T4_T5_:
[----:B------:R-:W-:Y:S01]  /*0000*/  LDC R1, c[0x0][0x28] ;  /* 0x00000a00ff017b82 */ /* 0x000fe20000000800 */
[----:B------:R-:W0:Y:S07]  /*0010*/  S2R R0, SR_CTAID.X ;  /* 0x0000000000007919 */ /* 0x000e2e0000002500 */
[----:B------:R-:W0:Y:S01]  /*0020*/  LDC R5, c[0x0][0x210] ;  /* 0x00008400ff057b82 */ /* 0x000e220000000800 */
[----:B------:R-:W-:Y:S01]  /*0030*/  PRMT R16, RZ, 0x7610, R16 ;  /* 0x00007610ff107816 */ /* 0x000fe20000000010 */
        /* <DEDUP_REMOVED lines=12> */
[----:B------:R-:W-:Y:S01]  /*0100*/  ISETP.GE.AND P3, PT, R13, R2, PT ;  /* 0x000000020d00720c */ /* 0x000fe20003f66270 */
[----:B0-----:R-:W-:-:S12]  /*0110*/  @!P0 IMAD.WIDE.U32 R4, R15, 0x2, R4 ;  /* 0x000000020f048825 */ /* 0x001fd800078e0004 */
[----:B------:R-:W-:Y:S01]  /*0120*/  @!P3 LEA R19, R0, R13, 0x9 ;  /* 0x0000000d0013b211 */ /* 0x000fe200078e48ff */
[----:B------:R-:W-:Y:S01]  /*0130*/  @!P3 VIADD R13, R13, 0x80 ;  /* 0x000000800d0db836 */ /* 0x000fe20000000000 */
[----:B------:R-:W0:Y:S01]  /*0140*/  @!P3 LDC.64 R8, c[0x0][0x230] ;  /* 0x00008c00ff08bb82 */ /* 0x000e220000000a00 */
[----:B-1----:R-:W-:-:S03]  /*0150*/  @!P1 IMAD.WIDE.U32 R10, R17, 0x2, R10 ;  /* 0x00000002110a9825 */ /* 0x002fc600078e000a */
[----:B------:R-:W-:Y:S02]  /*0160*/  ISETP.GE.AND P2, PT, R13, R2, PT ;  /* 0x000000020d00720c */ /* 0x000fe40003f46270 */
[----:B------:R-:W-:Y:S01]  /*0170*/  PRMT R17, RZ, 0x7610, R17 ;  /* 0x00007610ff117816 */ /* 0x000fe20000000011 */
[----:B------:R1:W5:Y:S05]  /*0180*/  @!P1 LDG.E.U16 R16, desc[UR4][R10.64] ;  /* 0x000000040a109981 */ /* 0x00036a000c1e1500 */
[----:B------:R1:W5:Y:S05]  /*0190*/  @!P0 LDG.E.U16 R17, desc[UR4][R4.64] ;  /* 0x0000000404118981 */ /* 0x00036a000c1e1500 */
[----:B------:R-:W2:Y:S01]  /*01a0*/  @!P2 LDC.64 R6, c[0x0][0x230] ;  /* 0x00008c00ff06ab82 */ /* 0x000ea20000000a00 */
[----:B------:R-:W-:-:S02]  /*01b0*/  @!P2 IMAD R13, R0, 0x200, R13 ;  /* 0x00000200000da824 */ /* 0x000fc400078e020d */
[----:B0-----:R-:W-:Y:S01]  /*01c0*/  @!P3 IMAD.WIDE.U32 R14, R19, 0x2, R8 ;  /* 0x00000002130eb825 */ /* 0x001fe200078e0008 */
[----:B------:R-:W-:-:S06]  /*01d0*/  PRMT R8, RZ, 0x7610, R8 ;  /* 0x00007610ff087816 */ /* 0x000fcc0000000008 */
[----:B------:R1:W5:Y:S01]  /*01e0*/  @!P3 LDG.E.U16 R8, desc[UR4][R14.64] ;  /* 0x000000040e08b981 */ /* 0x000362000c1e1500 */
[----:B--2---:R-:W-:Y:S01]  /*01f0*/  @!P2 IMAD.WIDE.U32 R12, R13, 0x2, R6 ;  /* 0x000000020d0ca825 */ /* 0x004fe200078e0006 */
[----:B------:R-:W-:-:S06]  /*0200*/  PRMT R6, RZ, 0x7610, R6 ;  /* 0x00007610ff067816 */ /* 0x000fcc0000000006 */
[----:B------:R1:W5:Y:S01]  /*0210*/  @!P2 LDG.E.U16 R6, desc[UR4][R12.64] ;  /* 0x000000040c06a981 */ /* 0x000362000c1e1500 */
[----:B------:R-:W-:Y:S01]  /*0220*/  ULDC UR7, c[0x0][0x218] ;  /* 0x0000860000077ab9 */ /* 0x000fe20000000800 */
[----:B------:R-:W-:Y:S01]  /*0230*/  BSSY B0, `(.L_x_3184) ;  /* 0x0000015000007945 */ /* 0x000fe20003800000 */
[----:B------:R-:W-:Y:S01]  /*0240*/  MOV R9, UR7 ;  /* 0x0000000700097c02 */ /* 0x000fe20008000f00 */
[----:B------:R-:W-:Y:S02]  /*0250*/  IMAD.MOV.U32 R7, RZ, RZ, R3 ;  /* 0x000000ffff077224 */ /* 0x000fe400078e0003 */
[----:B------:R-:W-:Y:S05]  /*0260*/  @P0 BRA `(.L_x_3185) ;  /* 0x0000000000440947 */ /* 0x000fea0003800000 */
[----:B-----5:R-:W-:Y:S01]  /*0270*/  SHF.L.U32 R17, R17, 0x10, RZ ;  /* 0x0000001011117819 */ /* 0x020fe200000006ff */
[----:B------:R-:W-:Y:S01]  /*0280*/  ULDC UR6, c[0x0][0x218] ;  /* 0x0000860000067ab9 */ /* 0x000fe20000000800 */
[----:B------:R-:W-:Y:S01]  /*0290*/  BSSY B1, `(.L_x_3186) ;  /* 0x0000008000017945 */ /* 0x000fe20003800000 */
[----:B-1----:R-:W-:Y:S01]  /*02a0*/  IMAD.U32 R4, RZ, RZ, UR7 ;  /* 0x00000007ff047e24 */ /* 0x002fe2000f8e00ff */
[----:B------:R-:W-:-:S13]  /*02b0*/  FSETP.GEU.FTZ.AND P1, PT, R17, UR6, PT ;  /* 0x0000000611007c0b */ /* 0x000fda000bf3e000 */
[----:B------:R-:W-:Y:S05]  /*02c0*/  @!P1 BRA `(.L_x_3187) ;  /* 0x0000000000109947 */ /* 0x000fea0003800000 */
[----:B------:R-:W-:Y:S01]  /*02d0*/  ULDC UR6, c[0x0][0x21c] ;  /* 0x0000870000067ab9 */ /* 0x000fe20000000800 */
[----:B------:R-:W-:Y:S02]  /*02e0*/  MOV R4, R17 ;  /* 0x0000001100047202 */ /* 0x000fe40000000f00 */
[----:B------:R-:W-:-:S13]  /*02f0*/  FSETP.GT.FTZ.AND P1, PT, R17, UR6, PT ;  /* 0x0000000611007c0b */ /* 0x000fda000bf34000 */
[----:B------:R-:W0:Y:S02]  /*0300*/  @P1 LDC R4, c[0x0][0x21c] ;  /* 0x00008700ff041b82 */ /* 0x000e240000000800 */
.L_x_3187:
[----:B------:R-:W-:Y:S05]  /*0310*/  BSYNC B1 ;  /* 0x0000000000017941 */ /* 0x000fea0003800000 */
.L_x_3186:
[----:B0-----:R-:W-:-:S06]  /*0320*/  FADD.FTZ R5, -R4, 1 ;  /* 0x3f80000004057421 */ /* 0x001fcc0000010100 */
[----:B------:R-:W0:Y:S02]  /*0330*/  MUFU.RCP R5, R5 ;  /* 0x0000000500057308 */ /* 0x000e240000001000 */
[----:B0-----:R-:W-:-:S06]  /*0340*/  FMUL.FTZ R10, R5, R4 ;  /* 0x00000004050a7220 */ /* 0x001fcc0000410000 */
[----:B------:R-:W0:Y:S02]  /*0350*/  MUFU.LG2 R10, R10 ;  /* 0x0000000a000a7308 */ /* 0x000e240000000c00 */
[----:B0-----:R-:W-:-:S05]  /*0360*/  FMUL.FTZ R4, R10, 0.69314718246459960938 ;  /* 0x3f3172180a047820 */ /* 0x001fca0000410000 */
[----:B------:R-:W-:-:S07]  /*0370*/  F2FP.BF16.F32.PACK_AB R4, RZ, R4 ;  /* 0x00000004ff04723e */ /* 0x000fce00000010ff */
.L_x_3185:
[----:B------:R-:W-:Y:S05]  /*0380*/  BSYNC B0 ;  /* 0x0000000000007941 */ /* 0x000fea0003800000 */
.L_x_3184:
[----:B-1----:R-:W-:Y:S01]  /*0390*/  VIADD R5, R7, 0x80 ;  /* 0x0000008007057836 */ /* 0x002fe20000000000 */
[----:B------:R-:W-:Y:S04]  /*03a0*/  BSSY B0, `(.L_x_3188) ;  /* 0x0000014000007945 */ /* 0x000fe80003800000 */
[----:B------:R-:W-:-:S13]  /*03b0*/  ISETP.GE.AND P1, PT, R5, R2, PT ;  /* 0x000000020500720c */ /* 0x000fda0003f26270 */
[----:B------:R-:W-:Y:S05]  /*03c0*/  @P1 BRA `(.L_x_3189) ;  /* 0x0000000000441947 */ /* 0x000fea0003800000 */
[----:B-----5:R-:W-:Y:S01]  /*03d0*/  SHF.L.U32 R16, R16, 0x10, RZ ;  /* 0x0000001010107819 */ /* 0x020fe200000006ff */
[----:B------:R-:W-:Y:S01]  /*03e0*/  ULDC UR6, c[0x0][0x218] ;  /* 0x0000860000067ab9 */ /* 0x000fe20000000800 */
[----:B------:R-:W-:Y:S01]  /*03f0*/  BSSY B1, `(.L_x_3190) ;  /* 0x0000008000017945 */ /* 0x000fe20003800000 */
[----:B------:R-:W-:Y:S01]  /*0400*/  IMAD.U32 R5, RZ, RZ, UR7 ;  /* 0x00000007ff057e24 */ /* 0x000fe2000f8e00ff */
[----:B------:R-:W-:-:S13]  /*0410*/  FSETP.GEU.FTZ.AND P1, PT, R16, UR6, PT ;  /* 0x0000000610007c0b */ /* 0x000fda000bf3e000 */
[----:B------:R-:W-:Y:S05]  /*0420*/  @!P1 BRA `(.L_x_3191) ;  /* 0x0000000000109947 */ /* 0x000fea0003800000 */
[----:B------:R-:W-:Y:S01]  /*0430*/  ULDC UR6, c[0x0][0x21c] ;  /* 0x0000870000067ab9 */ /* 0x000fe20000000800 */
[----:B------:R-:W-:Y:S02]  /*0440*/  MOV R5, R16 ;  /* 0x0000001000057202 */ /* 0x000fe40000000f00 */
[----:B------:R-:W-:-:S13]  /*0450*/  FSETP.GT.FTZ.AND P1, PT, R16, UR6, PT ;  /* 0x0000000610007c0b */ /* 0x000fda000bf34000 */
[----:B------:R-:W0:Y:S02]  /*0460*/  @P1 LDC R5, c[0x0][0x21c] ;  /* 0x00008700ff051b82 */ /* 0x000e240000000800 */
.L_x_3191:
[----:B------:R-:W-:Y:S05]  /*0470*/  BSYNC B1 ;  /* 0x0000000000017941 */ /* 0x000fea0003800000 */
.L_x_3190:
[----:B0-----:R-:W-:-:S06]  /*0480*/  FADD.FTZ R10, -R5, 1 ;  /* 0x3f800000050a7421 */ /* 0x001fcc0000010100 */
[----:B------:R-:W0:Y:S02]  /*0490*/  MUFU.RCP R10, R10 ;  /* 0x0000000a000a7308 */ /* 0x000e240000001000 */
[----:B0-----:R-:W-:-:S06]  /*04a0*/  FMUL.FTZ R11, R10, R5 ;  /* 0x000000050a0b7220 */ /* 0x001fcc0000410000 */
[----:B------:R-:W0:Y:S02]  /*04b0*/  MUFU.LG2 R11, R11 ;  /* 0x0000000b000b7308 */ /* 0x000e240000000c00 */
[----:B0-----:R-:W-:-:S05]  /*04c0*/  FMUL.FTZ R5, R11, 0.69314718246459960938 ;  /* 0x3f3172180b057820 */ /* 0x001fca0000410000 */
[----:B------:R-:W-:-:S07]  /*04d0*/  F2FP.BF16.F32.PACK_AB R5, RZ, R5 ;  /* 0x00000005ff05723e */ /* 0x000fce00000010ff */
.L_x_3189:
[----:B------:R-:W-:Y:S05]  /*04e0*/  BSYNC B0 ;  /* 0x0000000000007941 */ /* 0x000fea0003800000 */
.L_x_3188:
[----:B------:R-:W-:Y:S01]  /*04f0*/  VIADD R11, R7, 0x100 ;  /* 0x00000100070b7836 */ /* 0x000fe20000000000 */
        /* <DEDUP_REMOVED lines=13> */
.L_x_3195:
[----:B------:R-:W-:Y:S05]  /*05d0*/  BSYNC B1 ;  /* 0x0000000000017941 */ /* 0x000fea0003800000 */
.L_x_3194:
[----:B0-----:R-:W-:-:S04]  /*05e0*/  FADD.FTZ R10, -R8, 1 ;  /* 0x3f800000080a7421 */ /* 0x001fc80000010100 */
[----:B------:R-:W0:Y:S02]  /*05f0*/  MUFU.RCP R11, R10 ;  /* 0x0000000a000b7308 */ /* 0x000e240000001000 */
[----:B0-----:R-:W-:-:S06]  /*0600*/  FMUL.FTZ R11, R11, R8 ;  /* 0x000000080b0b7220 */ /* 0x001fcc0000410000 */
[----:B------:R-:W0:Y:S02]  /*0610*/  MUFU.LG2 R11, R11 ;  /* 0x0000000b000b7308 */ /* 0x000e240000000c00 */
[----:B0-----:R-:W-:-:S05]  /*0620*/  FMUL.FTZ R8, R11, 0.69314718246459960938 ;  /* 0x3f3172180b087820 */ /* 0x001fca0000410000 */
[----:B------:R-:W-:-:S07]  /*0630*/  F2FP.BF16.F32.PACK_AB R8, RZ, R8 ;  /* 0x00000008ff08723e */ /* 0x000fce00000010ff */
.L_x_3193:
[----:B------:R-:W-:Y:S05]  /*0640*/  BSYNC B0 ;  /* 0x0000000000007941 */ /* 0x000fea0003800000 */
.L_x_3192:
[----:B------:R-:W-:Y:S01]  /*0650*/  VIADD R11, R7, 0x180 ;  /* 0x00000180070b7836 */ /* 0x000fe20000000000 */
[----:B------:R-:W-:Y:S04]  /*0660*/  BSSY B0, `(.L_x_3196) ;  /* 0x0000013000007945 */ /* 0x000fe80003800000 */
[----:B------:R-:W-:-:S13]  /*0670*/  ISETP.GE.AND P1, PT, R11, R2, PT ;  /* 0x000000020b00720c */ /* 0x000fda0003f26270 */
[----:B------:R-:W-:Y:S05]  /*0680*/  @P1 BRA `(.L_x_3197) ;  /* 0x0000000000401947 */ /* 0x000fea0003800000 */
[----:B-----5:R-:W-:Y:S01]  /*0690*/  SHF.L.U32 R6, R6, 0x10, RZ ;  /* 0x0000001006067819 */ /* 0x020fe200000006ff */
[----:B------:R-:W-:Y:S01]  /*06a0*/  ULDC UR6, c[0x0][0x218] ;  /* 0x0000860000067ab9 */ /* 0x000fe20000000800 */
[----:B------:R-:W-:Y:S02]  /*06b0*/  BSSY B1, `(.L_x_3198) ;  /* 0x0000007000017945 */ /* 0x000fe40003800000 */
[----:B------:R-:W-:-:S13]  /*06c0*/  FSETP.GEU.FTZ.AND P1, PT, R6, UR6, PT ;  /* 0x0000000606007c0b */ /* 0x000fda000bf3e000 */
[----:B------:R-:W-:Y:S05]  /*06d0*/  @!P1 BRA `(.L_x_3199) ;  /* 0x0000000000109947 */ /* 0x000fea0003800000 */
[----:B------:R-:W-:Y:S01]  /*06e0*/  ULDC UR6, c[0x0][0x21c] ;  /* 0x0000870000067ab9 */ /* 0x000fe20000000800 */
[----:B------:R-:W-:Y:S01]  /*06f0*/  IMAD.MOV.U32 R9, RZ, RZ, R6 ;  /* 0x000000ffff097224 */ /* 0x000fe200078e0006 */
[----:B------:R-:W-:-:S13]  /*0700*/  FSETP.GT.FTZ.AND P1, PT, R6, UR6, PT ;  /* 0x0000000606007c0b */ /* 0x000fda000bf34000 */
[----:B------:R-:W0:Y:S02]  /*0710*/  @P1 LDC R9, c[0x0][0x21c] ;  /* 0x00008700ff091b82 */ /* 0x000e240000000800 */
.L_x_3199:
[----:B------:R-:W-:Y:S05]  /*0720*/  BSYNC B1 ;  /* 0x0000000000017941 */ /* 0x000fea0003800000 */
.L_x_3198:
[----:B0-----:R-:W-:-:S06]  /*0730*/  FADD.FTZ R6, -R9, 1 ;  /* 0x3f80000009067421 */ /* 0x001fcc0000010100 */
[----:B------:R-:W0:Y:S02]  /*0740*/  MUFU.RCP R6, R6 ;  /* 0x0000000600067308 */ /* 0x000e240000001000 */
[----:B0-----:R-:W-:-:S06]  /*0750*/  FMUL.FTZ R9, R6, R9 ;  /* 0x0000000906097220 */ /* 0x001fcc0000410000 */
[----:B------:R-:W0:Y:S02]  /*0760*/  MUFU.LG2 R9, R9 ;  /* 0x0000000900097308 */ /* 0x000e240000000c00 */
[----:B0-----:R-:W-:-:S05]  /*0770*/  FMUL.FTZ R10, R9, 0.69314718246459960938 ;  /* 0x3f317218090a7820 */ /* 0x001fca0000410000 */
[----:B------:R-:W-:-:S07]  /*0780*/  F2FP.BF16.F32.PACK_AB R12, RZ, R10 ;  /* 0x0000000aff0c723e */ /* 0x000fce00000010ff */
.L_x_3197:
[----:B------:R-:W-:Y:S05]  /*0790*/  BSYNC B0 ;  /* 0x0000000000007941 */ /* 0x000fea0003800000 */
.L_x_3196:
[----:B------:R-:W0:Y:S01]  /*07a0*/  @!P0 LDC.64 R10, c[0x0][0x228] ;  /* 0x00008a00ff0a8b82 */ /* 0x000e220000000a00 */
[----:B------:R-:W-:Y:S01]  /*07b0*/  @!P0 IADD3 R7, R3, 0x80, RZ ;  /* 0x0000008003078810 */ /* 0x000fe20007ffe0ff */
[----:B------:R-:W-:Y:S01]  /*07c0*/  @!P0 IMAD R3, R0, 0x200, R3 ;  /* 0x0000020000038824 */ /* 0x000fe200078e0203 */
[----:B------:R-:W-:Y:S02]  /*07d0*/  BSSY B0, `(.L_x_3200) ;  /* 0x0000010000007945 */ /* 0x000fe40003800000 */
[----:B------:R-:W-:Y:S01]  /*07e0*/  ISETP.GE.AND P1, PT, R7, R2, PT ;  /* 0x000000020700720c */ /* 0x000fe20003f26270 */
[----:B0-----:R-:W-:-:S05]  /*07f0*/  @!P0 IMAD.WIDE.U32 R10, R3, 0x2, R10 ;  /* 0x00000002030a8825 */ /* 0x001fca00078e000a */
[----:B------:R0:W-:Y:S07]  /*0800*/  @!P0 STG.E.U16 desc[UR4][R10.64], R4 ;  /* 0x000000040a008986 */ /* 0x0001ee000c101504 */
[----:B------:R-:W-:Y:S05]  /*0810*/  @P1 BRA `(.L_x_3201) ;  /* 0x00000000002c1947 */ /* 0x000fea0003800000 */
[----:B0-----:R-:W0:Y:S01]  /*0820*/  LDC.64 R10, c[0x0][0x228] ;  /* 0x00008a00ff0a7b82 */ /* 0x001e220000000a00 */
[----:B------:R-:W-:Y:S01]  /*0830*/  LEA R3, R0, R7, 0x9 ;  /* 0x0000000700037211 */ /* 0x000fe200078e48ff */
[----:B------:R-:W-:Y:S01]  /*0840*/  VIADD R7, R7, 0x80 ;  /* 0x0000008007077836 */ /* 0x000fe20000000000 */
[----:B-----5:R-:W-:-:S04]  /*0850*/  PRMT R6, R5, 0x7610, R6 ;  /* 0x0000761005067816 */ /* 0x020fc80000000006 */
[----:B------:R-:W-:-:S13]  /*0860*/  ISETP.GE.AND P0, PT, R7, R2, PT ;  /* 0x000000020700720c */ /* 0x000fda0003f06270 */
[----:B------:R-:W-:Y:S01]  /*0870*/  @!P0 LEA R9, R0, R7, 0x9 ;  /* 0x0000000700098211 */ /* 0x000fe200078e48ff */
[----:B------:R-:W-:Y:S02]  /*0880*/  @!P0 VIADD R7, R7, 0x80 ;  /* 0x0000008007078836 */ /* 0x000fe40000000000 */
[----:B0-----:R-:W-:-:S04]  /*0890*/  IMAD.WIDE.U32 R4, R3, 0x2, R10 ;  /* 0x0000000203047825 */ /* 0x001fc800078e000a */
[----:B------:R-:W-:Y:S01]  /*08a0*/  @!P0 IMAD.WIDE.U32 R10, R9, 0x2, R10 ;  /* 0x00000002090a8825 */ /* 0x000fe200078e000a */
[----:B------:R1:W-:Y:S04]  /*08b0*/  STG.E.U16 desc[UR4][R4.64], R6 ;  /* 0x0000000604007986 */ /* 0x0003e8000c101504 */
[----:B------:R1:W-:Y:S02]  /*08c0*/  @!P0 STG.E.U16 desc[UR4][R10.64], R8 ;  /* 0x000000080a008986 */ /* 0x0003e4000c101504 */
.L_x_3201:
[----:B------:R-:W-:Y:S05]  /*08d0*/  BSYNC B0 ;  /* 0x0000000000007941 */ /* 0x000fea0003800000 */
.L_x_3200:
[----:B------:R-:W-:-:S13]  /*08e0*/  ISETP.GE.AND P0, PT, R7, R2, PT ;  /* 0x000000020700720c */ /* 0x000fda0003f06270 */
[----:B------:R-:W-:Y:S05]  /*08f0*/  @P0 EXIT ;  /* 0x000000000000094d */ /* 0x000fea0003800000 */
[----:B------:R-:W2:Y:S01]  /*0900*/  LDC.64 R2, c[0x0][0x228] ;  /* 0x00008a00ff027b82 */ /* 0x000ea20000000a00 */
[----:B------:R-:W-:-:S05]  /*0910*/  LEA R7, R0, R7, 0x9 ;  /* 0x0000000700077211 */ /* 0x000fca00078e48ff */
[----:B--2---:R-:W-:-:S05]  /*0920*/  IMAD.WIDE.U32 R2, R7, 0x2, R2 ;  /* 0x0000000207027825 */ /* 0x004fca00078e0002 */
[----:B------:R-:W-:Y:S01]  /*0930*/  STG.E.U16 desc[UR4][R2.64], R12 ;  /* 0x0000000c02007986 */ /* 0x000fe2000c101504 */
[----:B------:R-:W-:Y:S05]  /*0940*/  EXIT ;  /* 0x000000000000794d */ /* 0x000fea0003800000 */
.L_x_3202:
        /* <DEDUP_REMOVED lines=11> */
.L_x_11177:


//--------------------- .text._ZN2at6native29vectorized_elementwise_kernelILi2EZZZNS0_17logit_kernel_cudaERNS_18TensorIteratorBaseERKN3c106ScalarEENKUlvE_clEvENKUlvE2_clEvEUlNS4_8BFloat16EE0_St5arrayIPcLm2EEEEviT0_T1_ --------------------------
	.section	.text._ZN2at6native29vectorized_elementwise_kernelILi2EZZZNS0_17logit_kernel_cudaERNS_18TensorIteratorBaseERKN3c106ScalarEENKUlvE_clEvENKUlvE2_clEvEUlNS4_8BFloat16EE0_St5arrayIPcLm2EEEEviT0_T1_,"ax",@progbits
	.align	128
        .global         _ZN2at6native29vectorized_elementwise_kernelILi2EZZZNS0_17logit_kernel_cudaERNS_18TensorIteratorBaseERKN3c106ScalarEENKUlvE_clEvENKUlvE2_clEvEUlNS4_8BFloat16EE0_St5arrayIPcLm2EEEEviT0_T1_
        .type           _ZN2at6native29vectorized_elementwise_kernelILi2EZZZNS0_17logit_kernel_cudaERNS_18TensorIteratorBaseERKN3c106ScalarEENKUlvE_clEvENKUlvE2_clEvEUlNS4_8BFloat16EE0_St5arrayIPcLm2EEEEviT0_T1_,@function
        .size           _ZN2at6native29vectorized_elementwise_kernelILi2EZZZNS0_17logit_kernel_cudaERNS_18TensorIteratorBaseERKN3c106ScalarEENKUlvE_clEvENKUlvE2_clEvEUlNS4_8BFloat16EE0_St5arrayIPcLm2EEEEviT0_T1_,(.L_x_11178 - _ZN2at6native29vectorized_elementwise_kernelILi2EZZZNS0_17logit_kernel_cudaERNS_18TensorIteratorBaseERKN3c106ScalarEENKUlvE_clEvENKUlvE2_clEvEUlNS4_8BFloat16EE0_St5arrayIPcLm2EEEEviT0_T1_)
        .other          _ZN2at6native29vectorized_elementwise_kernelILi2EZZZNS0_17logit_kernel_cudaERNS_18TensorIteratorBaseERKN3c106ScalarEENKUlvE_clEvENKUlvE2_clEvEUlNS4_8BFloat16EE0_St5arrayIPcLm2EEEEviT0_T1_,@"STO_CUDA_ENTRY STV_DEFAULT"
_ZN2at6native29vectorized_elementwise_kernelILi2EZZZNS0_17logit_kernel_cudaERNS_18TensorIteratorBaseERKN3c106ScalarEENKUlvE_clEvENKUlvE2_clEvEUlNS4_8BFloat16EE0_St5arrayIPcLm2EEEEviT0_T1_:
.text._ZN2at6native29vectorized_elementwise_kernelILi2EZZZNS0_17logit_kernel_cudaERNS_18TensorIteratorBaseERKN3c106ScalarEENKUlvE_clEvENKUlvE2_clEvEUlNS4_8BFloat16EE0_St5arrayIPcLm2EEEEviT0_T1_:
[----:B------:R-:W-:Y:S01]  /*0000*/  LDC R1, c[0x0][0x28] ;  /* 0x00000a00ff017b82 */ /* 0x000fe20000000800 */
[----:B------:R-:W0:Y:S01]  /*0010*/  S2R R0, SR_CTAID.X ;  /* 0x0000000000007919 */ /* 0x000e220000002500 */
[----:B------:R-:W-:Y:S01]  /*0020*/  ULDC UR4, c[0x0][0x210] ;  /* 0x0000840000047ab9 */ /* 0x000fe20000000800 */
[----:B------:R-:W-:Y:S02]  /*0030*/  ULDC UR8, c[0x0][0x218] ;  /* 0x0000860000087ab9 */ /* 0x000fe40000000800 */
[----:B------:R-:W-:Y:S02]  /*0040*/  IMAD.U32 R17, RZ, RZ, UR8 ;  /* 0x00000008ff117e24 */ /* 0x000fe4000f8e00ff */
[----:B0-----:R-:W-:-:S05]  /*0050*/  IMAD.SHL.U32 R0, R0, 0x400, RZ ;  /* 0x0000040000007824 */ /* 0x001fca00078e00ff */
[----:B------:R-:W-:Y:S01]  /*0060*/  IADD3 R16, -R0, UR4, RZ ;  /* 0x0000000400107c10 */ /* 0x000fe2000fffe1ff */
[----:B------:R-:W-:-:S03]  /*0070*/  ULDC.64 UR4, c[0x0][0x208] ;  /* 0x0000820000047ab9 */ /* 0x000fc60000000a00 */
[----:B------:R-:W-:-:S13]  /*0080*/  ISETP.GE.U32.AND P0, PT, R16, 0x400, PT ;  /* 0x000004001000780c */ /* 0x000fda0003f06070 */
[----:B------:R-:W-:Y:S05]  /*0090*/  @!P0 BRA `(.L_x_3203) ;  /* 0x0000000800408947 */ /* 0x000fea0003800000 */
[----:B------:R-:W0:Y:S01]  /*00a0*/  S2R R2, SR_TID.X ;  /* 0x0000000000027919 */ /* 0x000e220000002100 */
[----:B------:R-:W1:Y:S01]  /*00b0*/  LDC.64 R4, c[0x0][0x230] ;  /* 0x00008c00ff047b82 */ /* 0x000e620000000a00 */
[----:B------:R-:W-:Y:S01]  /*00c0*/  ULDC UR6, c[0x0][0x218] ;  /* 0x0000860000067ab9 */ /* 0x000fe20000000800 */
[----:B-1----:R-:W-:-:S04]  /*00d0*/  IMAD.WIDE R4, R0, 0x2, R4 ;  /* 0x0000000200047825 */ /* 0x002fc800078e0204 */
[----:B0-----:R-:W-:-:S05]  /*00e0*/  IMAD.WIDE.U32 R6, R2, 0x4, R4 ;  /* 0x0000000402067825 */ /* 0x001fca00078e0004 */
[----:B------:R-:W2:Y:S04]  /*00f0*/  LDG.E R9, desc[UR4][R6.64] ;  /* 0x0000000406097981 */ /* 0x000ea8000c1e1900 */
[----:B------:R0:W5:Y:S04]  /*0100*/  LDG.E R10, desc[UR4][R6.64+0x200] ;  /* 0x00020004060a7981 */ /* 0x000168000c1e1900 */
[----:B------:R0:W5:Y:S04]  /*0110*/  LDG.E R3, desc[UR4][R6.64+0x400] ;  /* 0x0004000406037981 */ /* 0x000168000c1e1900 */
[----:B------:R0:W5:Y:S01]  /*0120*/  LDG.E R4, desc[UR4][R6.64+0x600] ;  /* 0x0006000406047981 */ /* 0x000162000c1e1900 */
[----:B------:R-:W-:Y:S01]  /*0130*/  BSSY B0, `(.L_x_3204) ;  /* 0x0000009000007945 */ /* 0x000fe20003800000 */
[----:B------:R-:W-:Y:S01]  /*0140*/  IMAD.U32 R8, RZ, RZ, UR8 ;  /* 0x00000008ff087e24 */ /* 0x000fe2000f8e00ff */
[----:B--2---:R-:W-:-:S04]  /*0150*/  SHF.L.U32 R5, R9, 0x10, RZ ;  /* 0x0000001009057819 */ /* 0x004fc800000006ff */
[----:B------:R-:W-:-:S13]  /*0160*/  FSETP.GEU.FTZ.AND P0, PT, R5, UR6, PT ;  /* 0x0000000605007c0b */ /* 0x000fda000bf1e000 */
[----:B0-----:R-:W-:Y:S05]  /*0170*/  @!P0 BRA `(.L_x_3205) ;  /* 0x0000000000108947 */ /* 0x001fea0003800000 */
[----:B------:R-:W-:Y:S01]  /*0180*/  ULDC UR7, c[0x0][0x21c] ;  /* 0x0000870000077ab9 */ /* 0x000fe20000000800 */
[----:B------:R-:W-:Y:S01]  /*0190*/  IMAD.MOV.U32 R8, RZ, RZ, R5 ;  /* 0x000000ffff087224 */ /* 0x000fe200078e0005 */
[----:B------:R-:W-:-:S13]  /*01a0*/  FSETP.GT.FTZ.AND P0, PT, R5, UR7, PT ;  /* 0x0000000705007c0b */ /* 0x000fda000bf14000 */
[----:B------:R-:W0:Y:S02]  /*01b0*/  @P0 LDC R8, c[0x0][0x21c] ;  /* 0x00008700ff080b82 */ /* 0x000e240000000800 */
.L_x_3205:
[----:B------:R-:W-:Y:S05]  /*01c0*/  BSYNC B0 ;  /* 0x0000000000007941 */ /* 0x000fea0003800000 */
.L_x_3204:
[----:B------:R-:W-:Y:S01]  /*01d0*/  PRMT R5, R9, 0x7632, R5 ;  /* 0x0000763209057816 */ /* 0x000fe20000000005 */
[----:B0-----:R-:W-:Y:S01]  /*01e0*/  FADD.FTZ R6, -R8, 1 ;  /* 0x3f80000008067421 */ /* 0x001fe20000010100 */
[----:B------:R-:W-:Y:S01]  /*01f0*/  BSSY B0, `(.L_x_3206) ;  /* 0x000000a000007945 */ /* 0x000fe20003800000 */
[----:B------:R-:W-:Y:S01]  /*0200*/  IMAD.U32 R7, RZ, RZ, UR8 ;  /* 0x00000008ff077e24 */ /* 0x000fe2000f8e00ff */
[----:B------:R-:W-:Y:S01]  /*0210*/  SHF.L.U32 R5, R5, 0x10, RZ ;  /* 0x0000001005057819 */ /* 0x000fe200000006ff */
[----:B------:R0:W1:Y:S03]  /*0220*/  MUFU.RCP R13, R6 ;  /* 0x00000006000d7308 */ /* 0x0000660000001000 */
[----:B------:R-:W-:-:S13]  /*0230*/  FSETP.GEU.FTZ.AND P0, PT, R5, UR6, PT ;  /* 0x0000000605007c0b */ /* 0x000fda000bf1e000 */
[----:B------:R-:W-:Y:S05]  /*0240*/  @!P0 BRA `(.L_x_3207) ;  /* 0x0000000000108947 */ /* 0x000fea0003800000 */
[----:B------:R-:W-:Y:S01]  /*0250*/  ULDC UR7, c[0x0][0x21c] ;  /* 0x0000870000077ab9 */ /* 0x000fe20000000800 */
[----:B------:R-:W-:Y:S01]  /*0260*/  IMAD.MOV.U32 R7, RZ, RZ, R5 ;  /* 0x000000ffff077224 */ /* 0x000fe200078e0005 */
[----:B------:R-:W-:-:S13]  /*0270*/  FSETP.GT.FTZ.AND P0, PT, R5, UR7, PT ;  /* 0x0000000705007c0b */ /* 0x000fda000bf14000 */
[----:B------:R-:W2:Y:S02]  /*0280*/  @P0 LDC R7, c[0x0][0x21c] ;  /* 0x00008700ff070b82 */ /* 0x000ea40000000800 */
.L_x_3207:
[----:B------:R-:W-:Y:S05]  /*0290*/  BSYNC B0 ;  /* 0x0000000000007941 */ /* 0x000fea0003800000 */
.L_x_3206:
[----:B0----5:R-:W-:Y:S01]  /*02a0*/  SHF.L.U32 R6, R10, 0x10, RZ ;  /* 0x000000100a067819 */ /* 0x021fe200000006ff */
[----:B--2---:R-:W-:Y:S01]  /*02b0*/  FADD.FTZ R5, -R7, 1 ;  /* 0x3f80000007057421 */ /* 0x004fe20000010100 */
[----:B------:R-:W-:Y:S01]  /*02c0*/  BSSY B0, `(.L_x_3208) ;  /* 0x0000009000007945 */ /* 0x000fe20003800000 */
[----:B------:R-:W-:Y:S01]  /*02d0*/  IMAD.U32 R9, RZ, RZ, UR8 ;  /* 0x00000008ff097e24 */ /* 0x000fe2000f8e00ff */
[----:B------:R-:W-:Y:S01]  /*02e0*/  FSETP.GEU.FTZ.AND P0, PT, R6, UR6, PT ;  /* 0x0000000606007c0b */ /* 0x000fe2000bf1e000 */
[----:B------:R0:W2:-:S12]  /*02f0*/  MUFU.RCP R12, R5 ;  /* 0x00000005000c7308 */ /* 0x0000980000001000 */
[----:B0-----:R-:W-:Y:S05]  /*0300*/  @!P0 BRA `(.L_x_3209) ;  /* 0x0000000000108947 */ /* 0x001fea0003800000 */
[----:B------:R-:W-:Y:S01]  /*0310*/  ULDC UR7, c[0x0][0x21c] ;  /* 0x0000870000077ab9 */ /* 0x000fe20000000800 */
[----:B------:R-:W-:Y:S01]  /*0320*/  IMAD.MOV.U32 R9, RZ, RZ, R6 ;  /* 0x000000ffff097224 */ /* 0x000fe200078e0006 */
[----:B------:R-:W-:-:S13]  /*0330*/  FSETP.GT.FTZ.AND P0, PT, R6, UR7, PT ;  /* 0x0000000706007c0b */ /* 0x000fda000bf14000 */
[----:B------:R-:W0:Y:S02]  /*0340*/  @P0 LDC R9, c[0x0][0x21c] ;  /* 0x00008700ff090b82 */ /* 0x000e240000000800 */
.L_x_3209:
[----:B------:R-:W-:Y:S05]  /*0350*/  BSYNC B0 ;  /* 0x0000000000007941 */ /* 0x000fea0003800000 */
.L_x_3208:
[----:B------:R-:W-:Y:S01]  /*0360*/  PRMT R6, R10, 0x7632, R6 ;  /* 0x000076320a067816 */ /* 0x000fe20000000006 */
[----:B0-----:R-:W-:Y:S01]  /*0370*/  FADD.FTZ R5, -R9, 1 ;  /* 0x3f80000009057421 */ /* 0x001fe20000010100 */
[----:B------:R-:W-:Y:S01]  /*0380*/  BSSY B0, `(.L_x_3210) ;  /* 0x000000a000007945 */ /* 0x000fe20003800000 */
[----:B------:R-:W-:Y:S01]  /*0390*/  IMAD.U32 R10, RZ, RZ, UR8 ;  /* 0x00000008ff0a7e24 */ /* 0x000fe2000f8e00ff */
[----:B------:R-:W-:Y:S01]  /*03a0*/  SHF.L.U32 R6, R6, 0x10, RZ ;  /* 0x0000001006067819 */ /* 0x000fe200000006ff */
[----:B------:R0:W3:Y:S03]  /*03b0*/  MUFU.RCP R14, R5 ;  /* 0x00000005000e7308 */ /* 0x0000e60000001000 */
[----:B------:R-:W-:-:S13]  /*03c0*/  FSETP.GEU.FTZ.AND P0, PT, R6, UR6, PT ;  /* 0x0000000606007c0b */ /* 0x000fda000bf1e000 */
[----:B------:R-:W-:Y:S05]  /*03d0*/  @!P0 BRA `(.L_x_3211) ;  /* 0x0000000000108947 */ /* 0x000fea0003800000 */
[----:B------:R-:W-:Y:S01]  /*03e0*/  ULDC UR7, c[0x0][0x21c] ;  /* 0x0000870000077ab9 */ /* 0x000fe20000000800 */
[----:B------:R-:W-:Y:S01]  /*03f0*/  IMAD.MOV.U32 R10, RZ, RZ, R6 ;  /* 0x000000ffff0a7224 */ /* 0x000fe200078e0006 */
[----:B------:R-:W-:-:S13]  /*0400*/  FSETP.GT.FTZ.AND P0, PT, R6, UR7, PT ;  /* 0x0000000706007c0b */ /* 0x000fda000bf14000 */
[----:B------:R-:W4:Y:S02]  /*0410*/  @P0 LDC R10, c[0x0][0x21c] ;  /* 0x00008700ff0a0b82 */ /* 0x000f240000000800 */
.L_x_3211:
[----:B------:R-:W-:Y:S05]  /*0420*/  BSYNC B0 ;  /* 0x0000000000007941 */ /* 0x000fea0003800000 */
.L_x_3210:
[----:B----4-:R-:W-:Y:S01]  /*0430*/  FADD.FTZ R11, -R10, 1 ;  /* 0x3f8000000a0b7421 */ /* 0x010fe20000010100 */
[----:B01----:R-:W-:Y:S01]  /*0440*/  FMUL.FTZ R5, R13, R8 ;  /* 0x000000080d057220 */ /* 0x003fe20000410000 */
[----:B--2---:R-:W-:Y:S01]  /*0450*/  FMUL.FTZ R6, R12, R7 ;  /* 0x000000070c067220 */ /* 0x004fe20000410000 */
[----:B------:R-:W-:Y:S01]  /*0460*/  SHF.L.U32 R8, R3, 0x10, RZ ;  /* 0x0000001003087819 */ /* 0x000fe200000006ff */
[----:B---3--:R-:W-:Y:S01]  /*0470*/  FMUL.FTZ R7, R14, R9 ;  /* 0x000000090e077220 */ /* 0x008fe20000410000 */
[----:B------:R-:W-:Y:S01]  /*0480*/  BSSY B0, `(.L_x_3212) ;  /* 0x000000e000007945 */ /* 0x000fe20003800000 */
[----:B------:R-:W0:Y:S01]  /*0490*/  MUFU.RCP R11, R11 ;  /* 0x0000000b000b7308 */ /* 0x000e220000001000 */
[----:B------:R-:W-:Y:S01]  /*04a0*/  FSETP.GEU.FTZ.AND P0, PT, R8, UR6, PT ;  /* 0x0000000608007c0b */ /* 0x000fe2000bf1e000 */
[----:B------:R-:W-:-:S06]  /*04b0*/  IMAD.U32 R9, RZ, RZ, UR8 ;  /* 0x00000008ff097e24 */ /* 0x000fcc000f8e00ff */
[----:B------:R-:W1:Y:S08]  /*04c0*/  MUFU.LG2 R5, R5 ;  /* 0x0000000500057308 */ /* 0x000e700000000c00 */
[----:B------:R-:W2:Y:S01]  /*04d0*/  MUFU.LG2 R6, R6 ;  /* 0x0000000600067308 */ /* 0x000ea20000000c00 */
[----:B0-----:R-:W-:-:S07]  /*04e0*/  FMUL.FTZ R10, R11, R10 ;  /* 0x0000000a0b0a7220 */ /* 0x001fce0000410000 */
[----:B------:R-:W0:Y:S08]  /*04f0*/  MUFU.LG2 R7, R7 ;  /* 0x0000000700077308 */ /* 0x000e300000000c00 */
[----:B------:R-:W3:Y:S01]  /*0500*/  MUFU.LG2 R10, R10 ;  /* 0x0000000a000a7308 */ /* 0x000ee20000000c00 */
[----:B-12---:R-:W-:Y:S05]  /*0510*/  @!P0 BRA `(.L_x_3213) ;  /* 0x0000000000108947 */ /* 0x006fea0003800000 */
[----:B------:R-:W-:Y:S01]  /*0520*/  ULDC UR7, c[0x0][0x21c] ;  /* 0x0000870000077ab9 */ /* 0x000fe20000000800 */
[----:B------:R-:W-:Y:S01]  /*0530*/  IMAD.MOV.U32 R9, RZ, RZ, R8 ;  /* 0x000000ffff097224 */ /* 0x000fe200078e0008 */
[----:B------:R-:W-:-:S13]  /*0540*/  FSETP.GT.FTZ.AND P0, PT, R8, UR7, PT ;  /* 0x0000000708007c0b */ /* 0x000fda000bf14000 */
[----:B------:R-:W1:Y:S02]  /*0550*/  @P0 LDC R9, c[0x0][0x21c] ;  /* 0x00008700ff090b82 */ /* 0x000e640000000800 */
.L_x_3213:
[----:B------:R-:W-:Y:S05]  /*0560*/  BSYNC B0 ;  /* 0x0000000000007941 */ /* 0x000fea0003800000 */
.L_x_3212:
[----:B------:R-:W-:Y:S01]  /*0570*/  PRMT R8, R3, 0x7632, R8 ;  /* 0x0000763203087816 */ /* 0x000fe20000000008 */
[----:B-1----:R-:W-:Y:S01]  /*0580*/  FADD.FTZ R3, -R9, 1 ;  /* 0x3f80000009037421 */ /* 0x002fe20000010100 */
[----:B------:R-:W-:Y:S01]  /*0590*/  BSSY B0, `(.L_x_3214) ;  /* 0x000000a000007945 */ /* 0x000fe20003800000 */
[----:B------:R-:W-:Y:S01]  /*05a0*/  IMAD.U32 R11, RZ, RZ, UR8 ;  /* 0x00000008ff0b7e24 */ /* 0x000fe2000f8e00ff */
[----:B------:R-:W-:Y:S01]  /*05b0*/  SHF.L.U32 R8, R8, 0x10, RZ ;  /* 0x0000001008087819 */ /* 0x000fe200000006ff */
[----:B------:R1:W2:Y:S03]  /*05c0*/  MUFU.RCP R14, R3 ;  /* 0x00000003000e7308 */ /* 0x0002a60000001000 */
[----:B------:R-:W-:-:S13]  /*05d0*/  FSETP.GEU.FTZ.AND P0, PT, R8, UR6, PT ;  /* 0x0000000608007c0b */ /* 0x000fda000bf1e000 */
[----:B------:R-:W-:Y:S05]  /*05e0*/  @!P0 BRA `(.L_x_3215) ;  /* 0x0000000000108947 */ /* 0x000fea0003800000 */
[----:B------:R-:W-:Y:S01]  /*05f0*/  ULDC UR7, c[0x0][0x21c] ;  /* 0x0000870000077ab9 */ /* 0x000fe20000000800 */
[----:B------:R-:W-:Y:S01]  /*0600*/  IMAD.MOV.U32 R11, RZ, RZ, R8 ;  /* 0x000000ffff0b7224 */ /* 0x000fe200078e0008 */
[----:B------:R-:W-:-:S13]  /*0610*/  FSETP.GT.FTZ.AND P0, PT, R8, UR7, PT ;  /* 0x0000000708007c0b */ /* 0x000fda000bf14000 */
[----:B------:R-:W4:Y:S02]  /*0620*/  @P0 LDC R11, c[0x0][0x21c] ;  /* 0x00008700ff0b0b82 */ /* 0x000f240000000800 */
.L_x_3215:
[----:B------:R-:W-:Y:S05]  /*0630*/  BSYNC B0 ;  /* 0x0000000000007941 */ /* 0x000fea0003800000 */
.L_x_3214:
[----:B------:R-:W-:Y:S01]  /*0640*/  SHF.L.U32 R8, R4, 0x10, RZ ;  /* 0x0000001004087819 */ /* 0x000fe200000006ff */
[----:B-1--4-:R-:W-:Y:S01]  /*0650*/  FADD.FTZ R3, -R11, 1 ;  /* 0x3f8000000b037421 */ /* 0x012fe20000010100 */
[----:B------:R-:W-:Y:S01]  /*0660*/  BSSY B0, `(.L_x_3216) ;  /* 0x0000009000007945 */ /* 0x000fe20003800000 */
[----:B------:R-:W-:Y:S01]  /*0670*/  IMAD.U32 R12, RZ, RZ, UR8 ;  /* 0x00000008ff0c7e24 */ /* 0x000fe2000f8e00ff */
[----:B------:R-:W-:Y:S01]  /*0680*/  FSETP.GEU.FTZ.AND P0, PT, R8, UR6, PT ;  /* 0x0000000608007c0b */ /* 0x000fe2000bf1e000 */
[----:B------:R1:W4:-:S12]  /*0690*/  MUFU.RCP R16, R3 ;  /* 0x0000000300107308 */ /* 0x0003180000001000 */
[----:B-1----:R-:W-:Y:S05]  /*06a0*/  @!P0 BRA `(.L_x_3217) ;  /* 0x0000000000108947 */ /* 0x002fea0003800000 */
[----:B------:R-:W-:Y:S01]  /*06b0*/  ULDC UR7, c[0x0][0x21c] ;  /* 0x0000870000077ab9 */ /* 0x000fe20000000800 */
[----:B------:R-:W-:Y:S01]  /*06c0*/  IMAD.MOV.U32 R12, RZ, RZ, R8 ;  /* 0x000000ffff0c7224 */ /* 0x000fe200078e0008 */
[----:B------:R-:W-:-:S13]  /*06d0*/  FSETP.GT.FTZ.AND P0, PT, R8, UR7, PT ;  /* 0x0000000708007c0b */ /* 0x000fda000bf14000 */
[----:B------:R-:W1:Y:S02]  /*06e0*/  @P0 LDC R12, c[0x0][0x21c] ;  /* 0x00008700ff0c0b82 */ /* 0x000e640000000800 */
.L_x_3217:
[----:B------:R-:W-:Y:S05]  /*06f0*/  BSYNC B0 ;  /* 0x0000000000007941 */ /* 0x000fea0003800000 */
.L_x_3216:
[----:B------:R-:W-:Y:S01]  /*0700*/  PRMT R4, R4, 0x7632, R4 ;  /* 0x0000763204047816 */ /* 0x000fe20000000004 */
[----:B-1----:R-:W-:Y:S01]  /*0710*/  FADD.FTZ R3, -R12, 1 ;  /* 0x3f8000000c037421 */ /* 0x002fe20000010100 */
[----:B------:R-:W-:Y:S02]  /*0720*/  BSSY B0, `(.L_x_3218) ;  /* 0x0000009000007945 */ /* 0x000fe40003800000 */
[----:B------:R-:W-:Y:S01]  /*0730*/  SHF.L.U32 R4, R4, 0x10, RZ ;  /* 0x0000001004047819 */ /* 0x000fe200000006ff */
[----:B------:R1:W0:Y:S03]  /*0740*/  MUFU.RCP R13, R3 ;  /* 0x00000003000d7308 */ /* 0x0002260000001000 */
[----:B------:R-:W-:-:S13]  /*0750*/  FSETP.GEU.FTZ.AND P0, PT, R4, UR6, PT ;  /* 0x0000000604007c0b */ /* 0x000fda000bf1e000 */
[----:B------:R-:W-:Y:S05]  /*0760*/  @!P0 BRA `(.L_x_3219) ;  /* 0x0000000000108947 */ /* 0x000fea0003800000 */
[----:B------:R-:W-:Y:S01]  /*0770*/  ULDC UR6, c[0x0][0x21c] ;  /* 0x0000870000067ab9 */ /* 0x000fe20000000800 */
[----:B------:R-:W-:Y:S01]  /*0780*/  IMAD.MOV.U32 R17, RZ, RZ, R4 ;  /* 0x000000ffff117224 */ /* 0x000fe200078e0004 */
[----:B------:R-:W-:-:S13]  /*0790*/  FSETP.GT.FTZ.AND P0, PT, R4, UR6, PT ;  /* 0x0000000604007c0b */ /* 0x000fda000bf14000 */
[----:B------:R-:W0:Y:S02]  /*07a0*/  @P0 LDC R17, c[0x0][0x21c] ;  /* 0x00008700ff110b82 */ /* 0x000e240000000800 */
.L_x_3219:
[----:B------:R-:W-:Y:S05]  /*07b0*/  BSYNC B0 ;  /* 0x0000000000007941 */ /* 0x000fea0003800000 */
.L_x_3218:
[----:B0-----:R-:W-:Y:S01]  /*07c0*/  FADD.FTZ R4, -R17, 1 ;  /* 0x3f80000011047421 */ /* 0x001fe20000010100 */
[----:B-12---:R-:W-:Y:S01]  /*07d0*/  FMUL.FTZ R3, R14, R9 ;  /* 0x000000090e037220 */ /* 0x006fe20000410000 */
[----:B----4-:R-:W-:Y:S01]  /*07e0*/  FMUL.FTZ R11, R16, R11 ;  /* 0x0000000b100b7220 */ /* 0x010fe20000410000 */
[----:B------:R-:W0:Y:S01]  /*07f0*/  LDC.64 R8, c[0x0][0x228] ;  /* 0x00008a00ff087b82 */ /* 0x000e220000000a00 */
[----:B------:R-:W-:Y:S01]  /*0800*/  FMUL.FTZ R12, R13, R12 ;  /* 0x0000000c0d0c7220 */ /* 0x000fe20000410000 */
[----:B------:R-:W-:Y:S01]  /*0810*/  FMUL.FTZ R5, R5, 0.69314718246459960938 ;  /* 0x3f31721805057820 */ /* 0x000fe20000410000 */
[----:B------:R-:W1:Y:S01]  /*0820*/  MUFU.RCP R4, R4 ;  /* 0x0000000400047308 */ /* 0x000e620000001000 */
[----:B------:R-:W-:Y:S01]  /*0830*/  FMUL.FTZ R6, R6, 0.69314718246459960938 ;  /* 0x3f31721806067820 */ /* 0x000fe20000410000 */
[----:B------:R-:W-:Y:S01]  /*0840*/  FMUL.FTZ R7, R7, 0.69314718246459960938 ;  /* 0x3f31721807077820 */ /* 0x000fe20000410000 */
[----:B---3--:R-:W-:-:S05]  /*0850*/  FMUL.FTZ R10, R10, 0.69314718246459960938 ;  /* 0x3f3172180a0a7820 */ /* 0x008fca0000410000 */
[----:B------:R-:W2:Y:S08]  /*0860*/  MUFU.LG2 R3, R3 ;  /* 0x0000000300037308 */ /* 0x000eb00000000c00 */
[----:B------:R-:W3:Y:S01]  /*0870*/  MUFU.LG2 R11, R11 ;  /* 0x0000000b000b7308 */ /* 0x000ee20000000c00 */
[----:B-1----:R-:W-:Y:S01]  /*0880*/  FMUL.FTZ R17, R4, R17 ;  /* 0x0000001104117220 */ /* 0x002fe20000410000 */
[----:B0-----:R-:W-:-:S06]  /*0890*/  IMAD.WIDE.U32 R8, R0, 0x2, R8 ;  /* 0x0000000200087825 */ /* 0x001fcc00078e0008 */
[----:B------:R-:W0:Y:S01]  /*08a0*/  MUFU.LG2 R12, R12 ;  /* 0x0000000c000c7308 */ /* 0x000e220000000c00 */
[----:B--2---:R-:W-:Y:S01]  /*08b0*/  FMUL.FTZ R4, R3, 0.69314718246459960938 ;  /* 0x3f31721803047820 */ /* 0x004fe20000410000 */
[----:B------:R-:W-:Y:S01]  /*08c0*/  F2FP.BF16.F32.PACK_AB R3, R6, R5 ;  /* 0x000000050603723e */ /* 0x000fe200000010ff */
[----:B------:R-:W-:Y:S01]  /*08d0*/  IMAD.WIDE R8, R2, 0x4, R8 ;  /* 0x0000000402087825 */ /* 0x000fe200078e0208 */
[----:B------:R-:W-:-:S04]  /*08e0*/  F2FP.BF16.F32.PACK_AB R5, R10, R7 ;  /* 0x000000070a05723e */ /* 0x000fc800000010ff */
[----:B------:R-:W1:Y:S01]  /*08f0*/  MUFU.LG2 R17, R17 ;  /* 0x0000001100117308 */ /* 0x000e620000000c00 */
[----:B---3--:R-:W-:Y:S01]  /*0900*/  FMUL.FTZ R11, R11, 0.69314718246459960938 ;  /* 0x3f3172180b0b7820 */ /* 0x008fe20000410000 */
[----:B------:R-:W-:Y:S04]  /*0910*/  STG.E desc[UR4][R8.64], R3 ;  /* 0x0000000308007986 */ /* 0x000fe8000c101904 */
[----:B------:R-:W-:Y:S01]  /*0920*/  F2FP.BF16.F32.PACK_AB R7, R11, R4 ;  /* 0x000000040b07723e */ /* 0x000fe200000010ff */
[----:B------:R-:W-:Y:S01]  /*0930*/  STG.E desc[UR4][R8.64+0x200], R5 ;  /* 0x0002000508007986 */ /* 0x000fe2000c101904 */
[----:B0-----:R-:W-:-:S03]  /*0940*/  FMUL.FTZ R13, R12, 0.69314718246459960938 ;  /* 0x3f3172180c0d7820 */ /* 0x001fc60000410000 */
[----:B------:R-:W-:Y:S01]  /*0950*/  STG.E desc[UR4][R8.64+0x400], R7 ;  /* 0x0004000708007986 */ /* 0x000fe2000c101904 */
[----:B-1----:R-:W-:-:S05]  /*0960*/  FMUL.FTZ R0, R17, 0.69314718246459960938 ;  /* 0x3f31721811007820 */ /* 0x002fca0000410000 */
[----:B------:R-:W-:-:S05]  /*0970*/  F2FP.BF16.F32.PACK_AB R11, R0, R13 ;  /* 0x0000000d000b723e */ /* 0x000fca00000010ff */
[----:B------:R-:W-:Y:S01]  /*0980*/  STG.E desc[UR4][R8.64+0x600], R11 ;  /* 0x0006000b08007986 */ /* 0x000fe2000c101904 */
[----:B------:R-:W-:Y:S05]  /*0990*/  EXIT ;  /* 0x000000000000794d */ /* 0x000fea0003800000 */
.L_x_3203:
[----:B------:R-:W0:Y:S01]  /*09a0*/  S2R R19, SR_TID.X ;  /* 0x0000000000137919 */ /* 0x000e220000002100 */
[----:B------:R-:W-:Y:S02]  /*09b0*/  PRMT R18, RZ, 0x7610, R18 ;  /* 0x00007610ff127816 */ /* 0x000fe40000000012 */
[----:B0-----:R-:W-:Y:S01]  /*09c0*/  ISETP.GE.AND P0, PT, R19, R16, PT ;  /* 0x000000101300720c */ /* 0x001fe20003f06270 */
[----:B------:R-:W-:-:S12]  /*09d0*/  IMAD.MOV.U32 R25, RZ, RZ, R19 ;  /* 0x000000ffff197224 */ /* 0x000fd800078e0013 */
[----:B------:R-:W-:Y:S01]  /*09e0*/  @!P0 IADD3 R25, R19, 0x80, RZ ;  /* 0x0000008013198810 */ /* 0x000fe20007ffe0ff */
[----:B------:R-:W0:Y:S03]  /*09f0*/  @!P0 LDC.64 R8, c[0x0][0x230] ;  /* 0x00008c00ff088b82 */ /* 0x000e260000000a00 */
[----:B------:R-:W-:-:S13]  /*0a00*/  ISETP.GE.AND P6, PT, R25, R16, PT ;  /* 0x000000101900720c */ /* 0x000fda0003fc6270 */
[----:B------:R-:W-:Y:S01]  /*0a10*/  @!P6 IMAD.IADD R5, R0, 0x1, R25 ;  /* 0x000000010005e824 */ /* 0x000fe200078e0219 */
[----:B------:R-:W1:Y:S01]  /*0a20*/  @!P6 LDC.64 R2, c[0x0][0x230] ;  /* 0x00008c00ff02eb82 */ /* 0x000e620000000a00 */
[----:B------:R-:W-:-:S05]  /*0a30*/  @!P6 VIADD R25, R25, 0x80 ;  /* 0x000000801919e836 */ /* 0x000fca0000000000 */
[----:B------:R-:W-:-:S13]  /*0a40*/  ISETP.GE.AND P5, PT, R25, R16, PT ;  /* 0x000000101900720c */ /* 0x000fda0003fa6270 */
[----:B------:R-:W-:Y:S01]  /*0a50*/  @!P5 IADD3 R20, R0, R25, RZ ;  /* 0x000000190014d210 */ /* 0x000fe20007ffe0ff */
[----:B------:R-:W-:Y:S01]  /*0a60*/  @!P5 VIADD R25, R25, 0x80 ;  /* 0x000000801919d836 */ /* 0x000fe20000000000 */
[----:B------:R-:W2:Y:S01]  /*0a70*/  @!P5 LDC.64 R12, c[0x0][0x230] ;  /* 0x00008c00ff0cdb82 */ /* 0x000ea20000000a00 */
[----:B-1----:R-:W-:-:S03]  /*0a80*/  @!P6 IMAD.WIDE.U32 R2, R5, 0x2, R2 ;  /* 0x000000020502e825 */ /* 0x002fc600078e0002 */
[CC--:B------:R-:W-:Y:S02]  /*0a90*/  ISETP.GE.AND P4, PT, R25.reuse, R16.reuse, PT ;  /* 0x000000101900720c */ /* 0x0c0fe40003f86270 */
[----:B------:R1:W5:Y:S11]  /*0aa0*/  @!P6 LDG.E.U16 R18, desc[UR4][R2.64] ;  /* 0x000000040212e981 */ /* 0x000376000c1e1500 */
[----:B------:R-:W-:Y:S01]  /*0ab0*/  @!P4 IADD3 R29, R0, R25, RZ ;  /* 0x00000019001dc210 */ /* 0x000fe20007ffe0ff */
[----:B------:R-:W-:Y:S01]  /*0ac0*/  @!P4 VIADD R25, R25, 0x80 ;  /* 0x000000801919c836 */ /* 0x000fe20000000000 */
[----:B------:R-:W3:Y:S04]  /*0ad0*/  @!P4 LDC.64 R14, c[0x0][0x230] ;  /* 0x00008c00ff0ecb82 */ /* 0x000ee80000000a00 */
[----:B------:R-:W-:-:S13]  /*0ae0*/  ISETP.GE.AND P3, PT, R25, R16, PT ;  /* 0x000000101900720c */ /* 0x000fda0003f66270 */
[----:B------:R-:W-:Y:S01]  /*0af0*/  @!P3 IADD3 R27, R0, R25, RZ ;  /* 0x00000019001bb210 */ /* 0x000fe20007ffe0ff */
[----:B------:R-:W-:Y:S01]  /*0b00*/  @!P3 VIADD R25, R25, 0x80 ;  /* 0x000000801919b836 */ /* 0x000fe20000000000 */
[----:B------:R-:W4:Y:S04]  /*0b10*/  @!P3 LDC.64 R10, c[0x0][0x230] ;  /* 0x00008c00ff0abb82 */ /* 0x000f280000000a00 */
[----:B------:R-:W-:-:S13]  /*0b20*/  ISETP.GE.AND P2, PT, R25, R16, PT ;  /* 0x000000101900720c */ /* 0x000fda0003f46270 */
[----:B------:R-:W-:Y:S01]  /*0b30*/  @!P2 IADD3 R23, R0, R25, RZ ;  /* 0x000000190017a210 */ /* 0x000fe20007ffe0ff */
[----:B------:R-:W-:Y:S01]  /*0b40*/  @!P2 VIADD R25, R25, 0x80 ;  /* 0x000000801919a836 */ /* 0x000fe20000000000 */
[----:B-1----:R-:W1:Y:S04]  /*0b50*/  @!P2 LDC.64 R2, c[0x0][0x230] ;  /* 0x00008c00ff02ab82 */ /* 0x002e680000000a00 */
[----:B------:R-:W-:-:S13]  /*0b60*/  ISETP.GE.AND P1, PT, R25, R16, PT ;  /* 0x000000101900720c */ /* 0x000fda0003f26270 */
[----:B------:R-:W-:Y:S01]  /*0b70*/  @!P1 IADD3 R21, R0, R25, RZ ;  /* 0x0000001900159210 */ /* 0x000fe20007ffe0ff */
[----:B------:R-:W-:Y:S01]  /*0b80*/  @!P1 VIADD R25, R25, 0x80 ;  /* 0x0000008019199836 */ /* 0x000fe20000000000 */
[----:B------:R-:W0:Y:S04]  /*0b90*/  @!P1 LDC.64 R4, c[0x0][0x230] ;  /* 0x00008c00ff049b82 */ /* 0x000e280000000a00 */
[----:B------:R-:W-:-:S13]  /*0ba0*/  ISETP.GE.AND P6, PT, R25, R16, PT ;  /* 0x000000101900720c */ /* 0x000fda0003fc6270 */
[----:B------:R-:W4:Y:S01]  /*0bb0*/  @!P6 LDC.64 R6, c[0x0][0x230] ;  /* 0x00008c00ff06eb82 */ /* 0x000f220000000a00 */
[----:B--2---:R-:W-:Y:S01]  /*0bc0*/  @!P5 IMAD.WIDE.U32 R12, R20, 0x2, R12 ;  /* 0x00000002140cd825 */ /* 0x004fe200078e000c */
[----:B------:R-:W-:Y:S02]  /*0bd0*/  PRMT R20, RZ, 0x7610, R20 ;  /* 0x00007610ff147816 */ /* 0x000fe40000000014 */
[----:B------:R-:W-:Y:S01]  /*0be0*/  PRMT R22, RZ, 0x7610, R22 ;  /* 0x00007610ff167816 */ /* 0x000fe20000000016 */
[----:B---3--:R-:W-:Y:S01]  /*0bf0*/  @!P4 IMAD.WIDE.U32 R14, R29, 0x2, R14 ;  /* 0x000000021d0ec825 */ /* 0x008fe200078e000e */
[C---:B------:R-:W-:Y:S02]  /*0c00*/  @!P6 IADD3 R29, R0.reuse, R25, RZ ;  /* 0x00000019001de210 */ /* 0x040fe40007ffe0ff */
[----:B------:R2:W5:Y:S01]  /*0c10*/  @!P5 LDG.E.U16 R20, desc[UR4][R12.64] ;  /* 0x000000040c14d981 */ /* 0x000562000c1e1500 */
[----:B------:R-:W-:Y:S02]  /*0c20*/  @!P0 IMAD.IADD R25, R0, 0x1, R19 ;  /* 0x0000000100198824 */ /* 0x000fe400078e0213 */
[----:B-1----:R-:W-:Y:S01]  /*0c30*/  @!P2 IMAD.WIDE.U32 R2, R23, 0x2, R2 ;  /* 0x000000021702a825 */ /* 0x002fe200078e0002 */
[----:B------:R1:W5:Y:S01]  /*0c40*/  @!P4 LDG.E.U16 R22, desc[UR4][R14.64] ;  /* 0x000000040e16c981 */ /* 0x000362000c1e1500 */
[----:B------:R-:W-:-:S02]  /*0c50*/  PRMT R23, RZ, 0x7610, R23 ;  /* 0x00007610ff177816 */ /* 0x000fc40000000017 */
[----:B0-----:R-:W-:Y:S01]  /*0c60*/  @!P1 IMAD.WIDE.U32 R4, R21, 0x2, R4 ;  /* 0x0000000215049825 */ /* 0x001fe200078e0004 */
[----:B------:R-:W-:Y:S02]  /*0c70*/  PRMT R21, RZ, 0x7610, R21 ;  /* 0x00007610ff157816 */ /* 0x000fe40000000015 */
[----:B--2---:R-:W-:Y:S01]  /*0c80*/  PRMT R13, RZ, 0x7610, R13 ;  /* 0x00007610ff0d7816 */ /* 0x004fe2000000000d */
[----:B----4-:R-:W-:Y:S01]  /*0c90*/  @!P3 IMAD.WIDE.U32 R10, R27, 0x2, R10 ;  /* 0x000000021b0ab825 */ /* 0x010fe200078e000a */
[----:B------:R-:W-:Y:S02]  /*0ca0*/  PRMT R12, RZ, 0x7610, R12 ;  /* 0x00007610ff0c7816 */ /* 0x000fe4000000000c */
[----:B-1----:R-:W-:Y:S01]  /*0cb0*/  PRMT R14, RZ, 0x7610, R14 ;  /* 0x00007610ff0e7816 */ /* 0x002fe2000000000e */
[----:B------:R-:W-:Y:S01]  /*0cc0*/  @!P0 IMAD.WIDE.U32 R8, R25, 0x2, R8 ;  /* 0x0000000219088825 */ /* 0x000fe200078e0008 */
[----:B------:R0:W5:Y:S03]  /*0cd0*/  @!P3 LDG.E.U16 R23, desc[UR4][R10.64] ;  /* 0x000000040a17b981 */ /* 0x000166000c1e1500 */
[----:B------:R-:W-:Y:S01]  /*0ce0*/  @!P6 IMAD.WIDE.U32 R6, R29, 0x2, R6 ;  /* 0x000000021d06e825 */ /* 0x000fe200078e0006 */
[----:B------:R0:W5:Y:S04]  /*0cf0*/  @!P2 LDG.E.U16 R21, desc[UR4][R2.64] ;  /* 0x000000040215a981 */ /* 0x000168000c1e1500 */
[----:B------:R0:W5:Y:S04]  /*0d00*/  @!P1 LDG.E.U16 R13, desc[UR4][R4.64] ;  /* 0x00000004040d9981 */ /* 0x000168000c1e1500 */
[----:B------:R0:W5:Y:S04]  /*0d10*/  @!P6 LDG.E.U16 R12, desc[UR4][R6.64] ;  /* 0x00000004060ce981 */ /* 0x000168000c1e1500 */
[----:B------:R0:W5:Y:S01]  /*0d20*/  @!P0 LDG.E.U16 R14, desc[UR4][R8.64] ;  /* 0x00000004080e8981 */ /* 0x000162000c1e1500 */
[----:B------:R-:W-:Y:S04]  /*0d30*/  BSSY B0, `(.L_x_3220) ;  /* 0x0000013000007945 */ /* 0x000fe80003800000 */
[----:B------:R-:W-:Y:S05]  /*0d40*/  @P0 BRA `(.L_x_3221) ;  /* 0x0000000000440947 */ /* 0x000fea0003800000 */
[----:B-----5:R-:W-:Y:S01]  /*0d50*/  SHF.L.U32 R14, R14, 0x10, RZ ;  /* 0x000000100e0e7819 */ /* 0x020fe200000006ff */
[----:B------:R-:W-:Y:S01]  /*0d60*/  ULDC UR6, c[0x0][0x218] ;  /* 0x0000860000067ab9 */ /* 0x000fe20000000800 */
[----:B------:R-:W-:Y:S01]  /*0d70*/  BSSY B1, `(.L_x_3222) ;  /* 0x0000008000017945 */ /* 0x000fe20003800000 */
[----:B0-----:R-:W-:Y:S01]  /*0d80*/  IMAD.U32 R2, RZ, RZ, UR8 ;  /* 0x00000008ff027e24 */ /* 0x001fe2000f8e00ff */
[----:B------:R-:W-:-:S13]  /*0d90*/  FSETP.GEU.FTZ.AND P1, PT, R14, UR6, PT ;  /* 0x000000060e007c0b */ /* 0x000fda000bf3e000 */
[----:B------:R-:W-:Y:S05]  /*0da0*/  @!P1 BRA `(.L_x_3223) ;  /* 0x0000000000109947 */ /* 0x000fea0003800000 */
[----:B------:R-:W-:Y:S01]  /*0db0*/  ULDC UR6, c[0x0][0x21c] ;  /* 0x0000870000067ab9 */ /* 0x000fe20000000800 */
[----:B------:R-:W-:Y:S02]  /*0dc0*/  MOV R2, R14 ;  /* 0x0000000e00027202 */ /* 0x000fe40000000f00 */
[----:B------:R-:W-:-:S13]  /*0dd0*/  FSETP.GT.FTZ.AND P1, PT, R14, UR6, PT ;  /* 0x000000060e007c0b */ /* 0x000fda000bf34000 */
[----:B------:R-:W0:Y:S02]  /*0de0*/  @P1 LDC R2, c[0x0][0x21c] ;  /* 0x00008700ff021b82 */ /* 0x000e240000000800 */
.L_x_3223:
[----:B------:R-:W-:Y:S05]  /*0df0*/  BSYNC B1 ;  /* 0x0000000000017941 */ /* 0x000fea0003800000 */
.L_x_3222:
[----:B0-----:R-:W-:-:S06]  /*0e00*/  FADD.FTZ R3, -R2, 1 ;  /* 0x3f80000002037421 */ /* 0x001fcc0000010100 */
[----:B------:R-:W0:Y:S02]  /*0e10*/  MUFU.RCP R3, R3 ;  /* 0x0000000300037308 */ /* 0x000e240000001000 */
[----:B0-----:R-:W-:-:S06]  /*0e20*/  FMUL.FTZ R2, R3, R2 ;  /* 0x0000000203027220 */ /* 0x001fcc0000410000 */
[----:B------:R-:W0:Y:S02]  /*0e30*/  MUFU.LG2 R2, R2 ;  /* 0x0000000200027308 */ /* 0x000e240000000c00 */
[----:B0-----:R-:W-:-:S05]  /*0e40*/  FMUL.FTZ R7, R2, 0.69314718246459960938 ;  /* 0x3f31721802077820 */ /* 0x001fca0000410000 */
[----:B------:R-:W-:-:S07]  /*0e50*/  F2FP.BF16.F32.PACK_AB R7, RZ, R7 ;  /* 0x00000007ff07723e */ /* 0x000fce00000010ff */
.L_x_3221:
[----:B------:R-:W-:Y:S05]  /*0e60*/  BSYNC B0 ;  /* 0x0000000000007941 */ /* 0x000fea0003800000 */
.L_x_3220:
[----:B0-----:R-:W-:Y:S01]  /*0e70*/  VIADD R3, R19, 0x80 ;  /* 0x0000008013037836 */ /* 0x001fe20000000000 */
        /* <DEDUP_REMOVED lines=13> */
.L_x_3227:
[----:B------:R-:W-:Y:S05]  /*0f50*/  BSYNC B1 ;  /* 0x0000000000017941 */ /* 0x000fea0003800000 */
.L_x_3226:
[----:B0-----:R-:W-:-:S06]  /*0f60*/  FADD.FTZ R3, -R2, 1 ;  /* 0x3f80000002037421 */ /* 0x001fcc0000010100 */
[----:B------:R-:W0:Y:S02]  /*0f70*/  MUFU.RCP R3, R3 ;  /* 0x0000000300037308 */ /* 0x000e240000001000 */
[----:B0-----:R-:W-:-:S06]  /*0f80*/  FMUL.FTZ R2, R3, R2 ;  /* 0x0000000203027220 */ /* 0x001fcc0000410000 */
[----:B------:R-:W0:Y:S02]  /*0f90*/  MUFU.LG2 R2, R2 ;  /* 0x0000000200027308 */ /* 0x000e240000000c00 */
[----:B0-----:R-:W-:-:S05]  /*0fa0*/  FMUL.FTZ R8, R2, 0.69314718246459960938 ;  /* 0x3f31721802087820 */ /* 0x001fca0000410000 */
[----:B------:R-:W-:-:S07]  /*0fb0*/  F2FP.BF16.F32.PACK_AB R8, RZ, R8 ;  /* 0x00000008ff08723e */ /* 0x000fce00000010ff */
.L_x_3225:
[----:B------:R-:W-:Y:S05]  /*0fc0*/  BSYNC B0 ;  /* 0x0000000000007941 */ /* 0x000fea0003800000 */
.L_x_3224:
        /* <DEDUP_REMOVED lines=14> */
.L_x_3231:
[----:B------:R-:W-:Y:S05]  /*10b0*/  BSYNC B1 ;  /* 0x0000000000017941 */ /* 0x000fea0003800000 */
.L_x_3230:
[----:B0-----:R-:W-:-:S06]  /*10c0*/  FADD.FTZ R3, -R2, 1 ;  /* 0x3f80000002037421 */ /* 0x001fcc0000010100 */
[----:B------:R-:W0:Y:S02]  /*10d0*/  MUFU.RCP R3, R3 ;  /* 0x0000000300037308 */ /* 0x000e240000001000 */
[----:B0-----:R-:W-:-:S06]  /*10e0*/  FMUL.FTZ R2, R3, R2 ;  /* 0x0000000203027220 */ /* 0x001fcc0000410000 */
[----:B------:R-:W0:Y:S02]  /*10f0*/  MUFU.LG2 R2, R2 ;  /* 0x0000000200027308 */ /* 0x000e240000000c00 */
[----:B0-----:R-:W-:-:S05]  /*1100*/  FMUL.FTZ R9, R2, 0.69314718246459960938 ;  /* 0x3f31721802097820 */ /* 0x001fca0000410000 */
[----:B------:R-:W-:-:S07]  /*1110*/  F2FP.BF16.F32.PACK_AB R9, RZ, R9 ;  /* 0x00000009ff09723e */ /* 0x000fce00000010ff */
.L_x_3229:
[----:B------:R-:W-:Y:S05]  /*1120*/  BSYNC B0 ;  /* 0x0000000000007941 */ /* 0x000fea0003800000 */
.L_x_3228:
        /* <DEDUP_REMOVED lines=14> */
.L_x_3235:
[----:B------:R-:W-:Y:S05]  /*1210*/  BSYNC B1 ;  /* 0x0000000000017941 */ /* 0x000fea0003800000 */
.L_x_3234:
[----:B0-----:R-:W-:-:S04]  /*1220*/  FADD.FTZ R4, -R2, 1 ;  /* 0x3f80000002047421 */ /* 0x001fc80000010100 */
[----:B------:R-:W0:Y:S02]  /*1230*/  MUFU.RCP R3, R4 ;  /* 0x0000000400037308 */ /* 0x000e240000001000 */
[----:B0-----:R-:W-:-:S06]  /*1240*/  FMUL.FTZ R2, R3, R2 ;  /* 0x0000000203027220 */ /* 0x001fcc0000410000 */
[----:B------:R-:W0:Y:S02]  /*1250*/  MUFU.LG2 R2, R2 ;  /* 0x0000000200027308 */ /* 0x000e240000000c00 */
[----:B0-----:R-:W-:-:S05]  /*1260*/  FMUL.FTZ R3, R2, 0.69314718246459960938 ;  /* 0x3f31721802037820 */ /* 0x001fca0000410000 */
[----:B------:R-:W-:-:S07]  /*1270*/  F2FP.BF16.F32.PACK_AB R3, RZ, R3 ;  /* 0x00000003ff03723e */ /* 0x000fce00000010ff */
.L_x_3233:
[----:B------:R-:W-:Y:S05]  /*1280*/  BSYNC B0 ;  /* 0x0000000000007941 */ /* 0x000fea0003800000 */
.L_x_3232:
        /* <DEDUP_REMOVED lines=14> */
.L_x_3239:
[----:B------:R-:W-:Y:S05]  /*1370*/  BSYNC B1 ;  /* 0x0000000000017941 */ /* 0x000fea0003800000 */
.L_x_3238:
[----:B0-----:R-:W-:-:S04]  /*1380*/  FADD.FTZ R4, -R2, 1 ;  /* 0x3f80000002047421 */ /* 0x001fc80000010100 */
[----:B------:R-:W0:Y:S02]  /*1390*/  MUFU.RCP R5, R4 ;  /* 0x0000000400057308 */ /* 0x000e240000001000 */
[----:B0-----:R-:W-:-:S06]  /*13a0*/  FMUL.FTZ R5, R5, R2 ;  /* 0x0000000205057220 */ /* 0x001fcc0000410000 */
[----:B------:R-:W0:Y:S02]  /*13b0*/  MUFU.LG2 R5, R5 ;  /* 0x0000000500057308 */ /* 0x000e240000000c00 */
[----:B0-----:R-:W-:-:S05]  /*13c0*/  FMUL.FTZ R2, R5, 0.69314718246459960938 ;  /* 0x3f31721805027820 */ /* 0x001fca0000410000 */
[----:B------:R-:W-:-:S07]  /*13d0*/  F2FP.BF16.F32.PACK_AB R2, RZ, R2 ;  /* 0x00000002ff02723e */ /* 0x000fce00000010ff */
.L_x_3237:
[----:B------:R-:W-:Y:S05]  /*13e0*/  BSYNC B0 ;  /* 0x0000000000007941 */ /* 0x000fea0003800000 */
.L_x_3236:
        /* <DEDUP_REMOVED lines=14> */
.L_x_3243:
[----:B------:R-:W-:Y:S05]  /*14d0*/  BSYNC B1 ;  /* 0x0000000000017941 */ /* 0x000fea0003800000 */
.L_x_3242:
[----:B0-----:R-:W-:-:S06]  /*14e0*/  FADD.FTZ R5, -R4, 1 ;  /* 0x3f80000004057421 */ /* 0x001fcc0000010100 */
[----:B------:R-:W0:Y:S02]  /*14f0*/  MUFU.RCP R5, R5 ;  /* 0x0000000500057308 */ /* 0x000e240000001000 */
[----:B0-----:R-:W-:-:S06]  /*1500*/  FMUL.FTZ R6, R5, R4 ;  /* 0x0000000405067220 */ /* 0x001fcc0000410000 */
[----:B------:R-:W0:Y:S02]  /*1510*/  MUFU.LG2 R6, R6 ;  /* 0x0000000600067308 */ /* 0x000e240000000c00 */
[----:B0-----:R-:W-:-:S05]  /*1520*/  FMUL.FTZ R4, R6, 0.69314718246459960938 ;  /* 0x3f31721806047820 */ /* 0x001fca0000410000 */
[----:B------:R-:W-:-:S07]  /*1530*/  F2FP.BF16.F32.PACK_AB R4, RZ, R4 ;  /* 0x00000004ff04723e */ /* 0x000fce00000010ff */
.L_x_3241:
[----:B------:R-:W-:Y:S05]  /*1540*/  BSYNC B0 ;  /* 0x0000000000007941 */ /* 0x000fea0003800000 */
.L_x_3240:
        /* <DEDUP_REMOVED lines=14> */
.L_x_3247:
[----:B------:R-:W-:Y:S05]  /*1630*/  BSYNC B1 ;  /* 0x0000000000017941 */ /* 0x000fea0003800000 */
.L_x_3246:
[----:B0-----:R-:W-:-:S06]  /*1640*/  FADD.FTZ R6, -R5, 1 ;  /* 0x3f80000005067421 */ /* 0x001fcc0000010100 */
[----:B------:R-:W0:Y:S02]  /*1650*/  MUFU.RCP R6, R6 ;  /* 0x0000000600067308 */ /* 0x000e240000001000 */
[----:B0-----:R-:W-:-:S06]  /*1660*/  FMUL.FTZ R10, R6, R5 ;  /* 0x00000005060a7220 */ /* 0x001fcc0000410000 */
[----:B------:R-:W0:Y:S02]  /*1670*/  MUFU.LG2 R10, R10 ;  /* 0x0000000a000a7308 */ /* 0x000e240000000c00 */
[----:B0-----:R-:W-:-:S05]  /*1680*/  FMUL.FTZ R5, R10, 0.69314718246459960938 ;  /* 0x3f3172180a057820 */ /* 0x001fca0000410000 */
[----:B------:R-:W-:-:S07]  /*1690*/  F2FP.BF16.F32.PACK_AB R5, RZ, R5 ;  /* 0x00000005ff05723e */ /* 0x000fce00000010ff */
.L_x_3245:
[----:B------:R-:W-:Y:S05]  /*16a0*/  BSYNC B0 ;  /* 0x0000000000007941 */ /* 0x000fea0003800000 */
.L_x_3244:
        /* <DEDUP_REMOVED lines=13> */
.L_x_3251:
[----:B------:R-:W-:Y:S05]  /*1780*/  BSYNC B1 ;  /* 0x0000000000017941 */ /* 0x000fea0003800000 */
.L_x_3250:
[----:B0-----:R-:W-:-:S06]  /*1790*/  FADD.FTZ R10, -R17, 1 ;  /* 0x3f800000110a7421 */ /* 0x001fcc0000010100 */
[----:B------:R-:W0:Y:S02]  /*17a0*/  MUFU.RCP R10, R10 ;  /* 0x0000000a000a7308 */ /* 0x000e240000001000 */
[----:B0-----:R-:W-:-:S06]  /*17b0*/  FMUL.FTZ R17, R10, R17 ;  /* 0x000000110a117220 */ /* 0x001fcc0000410000 */
[----:B------:R-:W0:Y:S02]  /*17c0*/  MUFU.LG2 R17, R17 ;  /* 0x0000001100117308 */ /* 0x000e240000000c00 */
[----:B0-----:R-:W-:-:S05]  /*17d0*/  FMUL.FTZ R6, R17, 0.69314718246459960938 ;  /* 0x3f31721811067820 */ /* 0x001fca0000410000 */
[----:B------:R-:W-:-:S07]  /*17e0*/  F2FP.BF16.F32.PACK_AB R6, RZ, R6 ;  /* 0x00000006ff06723e */ /* 0x000fce00000010ff */
.L_x_3249:
[----:B------:R-:W-:Y:S05]  /*17f0*/  BSYNC B0 ;  /* 0x0000000000007941 */ /* 0x000fea0003800000 */
.L_x_3248:
[----:B------:R-:W0:Y:S01]  /*1800*/  @!P0 LDC.64 R10, c[0x0][0x228] ;  /* 0x00008a00ff0a8b82 */ /* 0x000e220000000a00 */
[----:B-----5:R-:W-:Y:S01]  /*1810*/  @!P0 IADD3 R13, R0, R19, RZ ;  /* 0x00000013000d8210 */ /* 0x020fe20007ffe0ff */
[----:B------:R-:W-:Y:S01]  /*1820*/  @!P0 VIADD R19, R19, 0x80 ;  /* 0x0000008013138836 */ /* 0x000fe20000000000 */
[----:B------:R-:W-:Y:S04]  /*1830*/  BSSY B0, `(.L_x_3252) ;  /* 0x000002f000007945 */ /* 0x000fe80003800000 */
[----:B------:R-:W-:Y:S01]  /*1840*/  BSSY B1, `(.L_x_3253) ;  /* 0x0000027000017945 */ /* 0x000fe20003800000 */
[----:B0-----:R-:W-:-:S05]  /*1850*/  @!P0 IMAD.WIDE.U32 R10, R13, 0x2, R10 ;  /* 0x000000020d0a8825 */ /* 0x001fca00078e000a */
[----:B------:R0:W-:Y:S01]  /*1860*/  @!P0 STG.E.U16 desc[UR4][R10.64], R7 ;  /* 0x000000070a008986 */ /* 0x0001e2000c101504 */
[----:B------:R-:W-:-:S13]  /*1870*/  ISETP.GE.AND P0, PT, R19, R16, PT ;  /* 0x000000101300720c */ /* 0x000fda0003f06270 */
[----:B0-----:R-:W-:Y:S05]  /*1880*/  @P0 BRA `(.L_x_3254) ;  /* 0x0000000000300947 */ /* 0x001fea0003800000 */
[----:B------:R-:W0:Y:S01]  /*1890*/  LDC.64 R10, c[0x0][0x228] ;  /* 0x00008a00ff0a7b82 */ /* 0x000e220000000a00 */
[----:B------:R-:W-:Y:S01]  /*18a0*/  IADD3 R7, R0, R19, RZ ;  /* 0x0000001300077210 */ /* 0x000fe20007ffe0ff */
        /* <DEDUP_REMOVED lines=10> */
.L_x_3254:
[----:B------:R-:W-:-:S13]  /*1950*/  ISETP.GE.AND P0, PT, R19, R16, PT ;  /* 0x000000101300720c */ /* 0x000fda0003f06270 */
[----:B------:R-:W-:Y:S05]  /*1960*/  @P0 BRA `(.L_x_3256) ;  /* 0x0000000000300947 */ /* 0x000fea0003800000 */
[----:B0-----:R-:W0:Y:S01]  /*1970*/  LDC.64 R8, c[0x0][0x228] ;  /* 0x00008a00ff087b82 */ /* 0x001e220000000a00 */
[----:B------:R-:W-:Y:S01]  /*1980*/  IADD3 R7, R0, R19, RZ ;  /* 0x0000001300077210 */ /* 0x000fe20007ffe0ff */
[----:B------:R-:W-:-:S04]  /*1990*/  VIADD R19, R19, 0x80 ;  /* 0x0000008013137836 */ /* 0x000fc80000000000 */
[----:B0-----:R-:W-:-:S05]  /*19a0*/  IMAD.WIDE.U32 R8, R7, 0x2, R8 ;  /* 0x0000000207087825 */ /* 0x001fca00078e0008 */
[----:B------:R1:W-:Y:S02]  /*19b0*/  STG.E.U16 desc[UR4][R8.64], R3 ;  /* 0x0000000308007986 */ /* 0x0003e4000c101504 */
.L_x_3255:
[----:B------:R-:W-:-:S13]  /*19c0*/  ISETP.GE.AND P0, PT, R19, R16, PT ;  /* 0x000000101300720c */ /* 0x000fda0003f06270 */
[----:B------:R-:W-:Y:S05]  /*19d0*/  @P0 BRA `(.L_x_3257) ;  /* 0x0000000000340947 */ /* 0x000fea0003800000 */
[----:B01----:R-:W0:Y:S01]  /*19e0*/  LDC.64 R8, c[0x0][0x228] ;  /* 0x00008a00ff087b82 */ /* 0x003e220000000a00 */
[----:B------:R-:W-:Y:S01]  /*19f0*/  IADD3 R3, R0, R19, RZ ;  /* 0x0000001300037210 */ /* 0x000fe20007ffe0ff */
[----:B------:R-:W-:-:S04]  /*1a00*/  VIADD R19, R19, 0x80 ;  /* 0x0000008013137836 */ /* 0x000fc80000000000 */
[----:B0-----:R-:W-:-:S05]  /*1a10*/  IMAD.WIDE.U32 R8, R3, 0x2, R8 ;  /* 0x0000000203087825 */ /* 0x001fca00078e0008 */
[----:B------:R1:W-:Y:S02]  /*1a20*/  STG.E.U16 desc[UR4][R8.64], R2 ;  /* 0x0000000208007986 */ /* 0x0003e4000c101504 */
.L_x_3256:
[----:B------:R-:W-:-:S13]  /*1a30*/  ISETP.GE.AND P0, PT, R19, R16, PT ;  /* 0x000000101300720c */ /* 0x000fda0003f06270 */
[----:B------:R-:W-:Y:S05]  /*1a40*/  @P0 BREAK B1 ;  /* 0x0000000000010942 */ /* 0x000fea0003800000 */
[----:B------:R-:W-:Y:S05]  /*1a50*/  @P0 BRA `(.L_x_3258) ;  /* 0x0000000000300947 */ /* 0x000fea0003800000 */
[----:B-1----:R-:W1:Y:S01]  /*1a60*/  LDC.64 R2, c[0x0][0x228] ;  /* 0x00008a00ff027b82 */ /* 0x002e620000000a00 */
[----:B------:R-:W-:Y:S01]  /*1a70*/  IADD3 R7, R0, R19, RZ ;  /* 0x0000001300077210 */ /* 0x000fe20007ffe0ff */
[----:B------:R-:W-:-:S04]  /*1a80*/  VIADD R19, R19, 0x80 ;  /* 0x0000008013137836 */ /* 0x000fc80000000000 */
[----:B-1----:R-:W-:-:S05]  /*1a90*/  IMAD.WIDE.U32 R2, R7, 0x2, R2 ;  /* 0x0000000207027825 */ /* 0x002fca00078e0002 */
[----:B------:R2:W-:Y:S02]  /*1aa0*/  STG.E.U16 desc[UR4][R2.64], R4 ;  /* 0x0000000402007986 */ /* 0x0005e4000c101504 */
.L_x_3257:
[----:B------:R-:W-:Y:S05]  /*1ab0*/  BSYNC B1 ;  /* 0x0000000000017941 */ /* 0x000fea0003800000 */
.L_x_3253:
[----:B------:R-:W-:-:S13]  /*1ac0*/  ISETP.GE.AND P0, PT, R19, R16, PT ;  /* 0x000000101300720c */ /* 0x000fda0003f06270 */
[----:B-12---:R-:W1:Y:S01]  /*1ad0*/  @!P0 LDC.64 R2, c[0x0][0x228] ;  /* 0x00008a00ff028b82 */ /* 0x006e620000000a00 */
[----:B------:R-:W-:Y:S01]  /*1ae0*/  @!P0 IADD3 R7, R0, R19, RZ ;  /* 0x0000001300078210 */ /* 0x000fe20007ffe0ff */
[----:B------:R-:W-:-:S04]  /*1af0*/  @!P0 VIADD R19, R19, 0x80 ;  /* 0x0000008013138836 */ /* 0x000fc80000000000 */
[----:B-1----:R-:W-:-:S05]  /*1b00*/  @!P0 IMAD.WIDE.U32 R2, R7, 0x2, R2 ;  /* 0x0000000207028825 */ /* 0x002fca00078e0002 */
[----:B------:R2:W-:Y:S02]  /*1b10*/  @!P0 STG.E.U16 desc[UR4][R2.64], R5 ;  /* 0x0000000502008986 */ /* 0x0005e4000c101504 */
.L_x_3258:
[----:B------:R-:W-:Y:S05]  /*1b20*/  BSYNC B0 ;  /* 0x0000000000007941 */ /* 0x000fea0003800000 */
.L_x_3252:
[----:B------:R-:W-:Y:S05]  /*1b30*/  WARPSYNC.ALL ;  /* 0x0000000000007948 */ /* 0x000fea0003800000 */
[----:B------:R-:W-:-:S13]  /*1b40*/  ISETP.GE.AND P0, PT, R19, R16, PT ;  /* 0x000000101300720c */ /* 0x000fda0003f06270 */
[----:B------:R-:W-:Y:S05]  /*1b50*/  @P0 EXIT ;  /* 0x000000000000094d */ /* 0x000fea0003800000 */
[----:B-12---:R-:W1:Y:S01]  /*1b60*/  LDC.64 R2, c[0x0][0x228] ;  /* 0x00008a00ff027b82 */ /* 0x006e620000000a00 */
[----:B------:R-:W-:-:S05]  /*1b70*/  IADD3 R19, R0, R19, RZ ;  /* 0x0000001300137210 */ /* 0x000fca0007ffe0ff */
[----:B-1----:R-:W-:-:S05]  /*1b80*/  IMAD.WIDE.U32 R2, R19, 0x2, R2 ;  /* 0x0000000213027825 */ /* 0x002fca00078e0002 */
[----:B------:R-:W-:Y:S01]  /*1b90*/  STG.E.U16 desc[UR4][R2.64], R6 ;  /* 0x0000000602007986 */ /* 0x000fe2000c101504 */
[----:B------:R-:W-:Y:S05]  /*1ba0*/  EXIT ;  /* 0x000000000000794d */ /* 0x000fea0003800000 */
.L_x_3259:
        /* <DEDUP_REMOVED lines=13> */
.L_x_11178:


//--------------------- .text._ZN2at6native29vectorized_elementwise_kernelILi4EZZZNS0_17logit_kernel_cudaERNS_18TensorIteratorBaseERKN3c106ScalarEENKUlvE_clEvENKUlvE2_clEvEUlNS4_8BFloat16EE0_St5arrayIPcLm2EEEEviT0_T1_ --------------------------
	.section	.text._ZN2at6native29vectorized_elementwise_kernelILi4EZZZNS0_17logit_kernel_cudaERNS_18TensorIteratorBaseERKN3c106ScalarEENKUlvE_clEvENKUlvE2_clEvEUlNS4_8BFloat16EE0_St5arrayIPcLm2EEEEviT0_T1_,"ax",@progbits
	.align	128
        .global         _ZN2at6native29vectorized_elementwise_kernelILi4EZZZNS0_17logit_kernel_cudaERNS_18TensorIteratorBaseERKN3c106ScalarEENKUlvE_clEvENKUlvE2_clEvEUlNS4_8BFloat16EE0_St5arrayIPcLm2EEEEviT0_T1_
        .type           _ZN2at6native29vectorized_elementwise_kernelILi4EZZZNS0_17logit_kernel_cudaERNS_18TensorIteratorBaseERKN3c106ScalarEENKUlvE_clEvENKUlvE2_clEvEUlNS4_8BFloat16EE0_St5arrayIPcLm2EEEEviT0_T1_,@function
        .size           _ZN2at6native29vectorized_elementwise_kernelILi4EZZZNS0_17logit_kernel_cudaERNS_18TensorIteratorBaseERKN3c106ScalarEENKUlvE_clEvENKUlvE2_clEvEUlNS4_8BFloat16EE0_St5arrayIPcLm2EEEEviT0_T1_,(.L_x_11179 - _ZN2at6native29vectorized_elementwise_kernelILi4EZZZNS0_17logit_kernel_cudaERNS_18TensorIteratorBaseERKN3c106ScalarEENKUlvE_clEvENKUlvE2_clEvEUlNS4_8BFloat16EE0_St5arrayIPcLm2EEEEviT0_T1_)
        .other          _ZN2at6native29vectorized_elementwise_kernelILi4EZZZNS0_17logit_kernel_cudaERNS_18TensorIteratorBaseERKN3c106ScalarEENKUlvE_clEvENKUlvE2_clEvEUlNS4_8BFloat16EE0_St5arrayIPcLm2EEEEviT0_T1_,@"STO_CUDA_ENTRY STV_DEFAULT"
_ZN2at6native29vectorized_elementwise_kernelILi4EZZZNS0_17logit_kernel_cudaERNS_18TensorIteratorBaseERKN3c106ScalarEENKUlvE_clEvENKUlvE2_clEvEUlNS4_8BFloat16EE0_St5arrayIPcLm2EEEEviT0_T1_:
.text._ZN2at6native29vectorized_elementwise_kernelILi4EZZZNS0_17logit_kernel_cudaERNS_18TensorIteratorBaseERKN3c106ScalarEENKUlvE_clEvENKUlvE2_clEvEUlNS4_8BFloat16EE0_St5arrayIPcLm2EEEEviT0_T1_:
        /* <DEDUP_REMOVED lines=15> */
[----:B------:R-:W2:Y:S04]  /*00f0*/  LDG.E.64 R6, desc[UR4][R8.64] ;  /* 0x0000000408067981 */ /* 0x000ea8000c1e1b00 */
[----:B------:R0:W5:Y:S01]  /*0100*/  LDG.E.64 R2, desc[UR4][R8.64+0x400] ;  /* 0x0004000408027981 */ /* 0x000162000c1e1b00 */
[----:B------:R-:W-:Y:S01]  /*0110*/  BSSY B0, `(.L_x_3261) ;  /* 0x000000a000007945 */ /* 0x000fe20003800000 */
[----:B------:R-:W-:Y:S01]  /*0120*/  IMAD.U32 R10, RZ, RZ, UR8 ;  /* 0x00000008ff0a7e24 */ /* 0x000fe2000f8e00ff */
[C---:B--2---:R-:W-:Y:S02]  /*0130*/  SHF.L.U32 R5, R6.reuse, 0x10, RZ ;  /* 0x0000001006057819 */ /* 0x044fe400000006ff */
[----:B------:R-:W-:Y:S02]  /*0140*/  PRMT R6, R6, 0x7632, R6 ;  /* 0x0000763206067816 */ /* 0x000fe40000000006 */
[----:B------:R-:W-:-:S13]  /*0150*/  FSETP.GEU.FTZ.AND P0, PT, R5, UR6, PT ;  /* 0x0000000605007c0b */ /* 0x000fda000bf1e000 */
[----:B0-----:R-:W-:Y:S05]  /*0160*/  @!P0 BRA `(.L_x_3262) ;  /* 0x0000000000108947 */ /* 0x001fea0003800000 */
[----:B------:R-:W-:Y:S01]  /*0170*/  ULDC UR7, c[0x0][0x21c] ;  /* 0x0000870000077ab9 */ /* 0x000fe20000000800 */
[----:B------:R-:W-:Y:S01]  /*0180*/  IMAD.MOV.U32 R10, RZ, RZ, R5 ;  /* 0x000000ffff0a7224 */ /* 0x000fe200078e0005 */
[----:B------:R-:W-:-:S13]  /*0190*/  FSETP.GT.FTZ.AND P0, PT, R5, UR7, PT ;  /* 0x0000000705007c0b */ /* 0x000fda000bf14000 */
[----:B------:R-:W0:Y:S02]  /*01a0*/  @P0 LDC R10, c[0x0][0x21c] ;  /* 0x00008700ff0a0b82 */ /* 0x000e240000000800 */
.L_x_3262:
[----:B------:R-:W-:Y:S05]  /*01b0*/  BSYNC B0 ;  /* 0x0000000000007941 */ /* 0x000fea0003800000 */
.L_x_3261:
[----:B------:R-:W-:Y:S01]  /*01c0*/  SHF.L.U32 R6, R6, 0x10, RZ ;  /* 0x0000001006067819 */ /* 0x000fe200000006ff */
[----:B0-----:R-:W-:Y:S01]  /*01d0*/  FADD.FTZ R5, -R10, 1 ;  /* 0x3f8000000a057421 */ /* 0x001fe20000010100 */
[----:B------:R-:W-:Y:S01]  /*01e0*/  BSSY B0, `(.L_x_3263) ;  /* 0x0000009000007945 */ /* 0x000fe20003800000 */
[----:B------:R-:W-:Y:S01]  /*01f0*/  IMAD.U32 R8, RZ, RZ, UR8 ;  /* 0x00000008ff087e24 */ /* 0x000fe2000f8e00ff */
[----:B------:R-:W-:Y:S01]  /*0200*/  FSETP.GEU.FTZ.AND P0, PT, R6, UR6, PT ;  /* 0x0000000606007c0b */ /* 0x000fe2000bf1e000 */
[----:B------:R0:W1:-:S12]  /*0210*/  MUFU.RCP R13, R5 ;  /* 0x00000005000d7308 */ /* 0x0000580000001000 */
[----:B------:R-:W-:Y:S05]  /*0220*/  @!P0 BRA `(.L_x_3264) ;  /* 0x0000000000108947 */ /* 0x000fea0003800000 */
[----:B------:R-:W-:Y:S01]  /*0230*/  ULDC UR7, c[0x0][0x21c] ;  /* 0x0000870000077ab9 */ /* 0x000fe20000000800 */
[----:B------:R-:W-:Y:S01]  /*0240*/  IMAD.MOV.U32 R8, RZ, RZ, R6 ;  /* 0x000000ffff087224 */ /* 0x000fe200078e0006 */
[----:B------:R-:W-:-:S13]  /*0250*/  FSETP.GT.FTZ.AND P0, PT, R6, UR7, PT ;  /* 0x0000000706007c0b */ /* 0x000fda000bf14000 */
[----:B------:R-:W2:Y:S02]  /*0260*/  @P0 LDC R8, c[0x0][0x21c] ;  /* 0x00008700ff080b82 */ /* 0x000ea40000000800 */
.L_x_3264:
[----:B------:R-:W-:Y:S05]  /*0270*/  BSYNC B0 ;  /* 0x0000000000007941 */ /* 0x000fea0003800000 */
.L_x_3263:
[----:B------:R-:W-:Y:S01]  /*0280*/  SHF.L.U32 R6, R7, 0x10, RZ ;  /* 0x0000001007067819 */ /* 0x000fe200000006ff */
[----:B0-2---:R-:W-:Y:S01]  /*0290*/  FADD.FTZ R5, -R8, 1 ;  /* 0x3f80000008057421 */ /* 0x005fe20000010100 */
        /* <DEDUP_REMOVED lines=9> */
.L_x_3266:
[----:B------:R-:W-:Y:S05]  /*0330*/  BSYNC B0 ;  /* 0x0000000000007941 */ /* 0x000fea0003800000 */
.L_x_3265:
        /* <DEDUP_REMOVED lines=12> */
.L_x_3268:
[----:B------:R-:W-:Y:S05]  /*0400*/  BSYNC B0 ;  /* 0x0000000000007941 */ /* 0x000fea0003800000 */
.L_x_3267:
[----:B----4-:R-:W-:Y:S01]  /*0410*/  FADD.FTZ R12, -R11, 1 ;  /* 0x3f8000000b0c7421 */ /* 0x010fe20000010100 */
[----:B---3--:R-:W-:Y:S01]  /*0420*/  FMUL.FTZ R7, R14, R9 ;  /* 0x000000090e077220 */ /* 0x008fe20000410000 */
[----:B--2---:R-:W-:Y:S01]  /*0430*/  FMUL.FTZ R6, R15, R8 ;  /* 0x000000080f067220 */ /* 0x004fe20000410000 */
[----:B-----5:R-:W-:Y:S01]  /*0440*/  SHF.L.U32 R9, R2, 0x10, RZ ;  /* 0x0000001002097819 */ /* 0x020fe200000006ff */
[----:B01----:R-:W-:Y:S01]  /*0450*/  FMUL.FTZ R5, R13, R10 ;  /* 0x0000000a0d057220 */ /* 0x003fe20000410000 */
        /* <DEDUP_REMOVED lines=14> */
.L_x_3270:
[----:B------:R-:W-:Y:S05]  /*0540*/  BSYNC B0 ;  /* 0x0000000000007941 */ /* 0x000fea0003800000 */
.L_x_3269:
        /* <DEDUP_REMOVED lines=12> */
.L_x_3272:
[----:B------:R-:W-:Y:S05]  /*0610*/  BSYNC B0 ;  /* 0x0000000000007941 */ /* 0x000fea0003800000 */
.L_x_3271:
        /* <DEDUP_REMOVED lines=11> */
.L_x_3274:
[----:B------:R-:W-:Y:S05]  /*06d0*/  BSYNC B0 ;  /* 0x0000000000007941 */ /* 0x000fea0003800000 */
.L_x_3273:
        /* <DEDUP_REMOVED lines=11> */
.L_x_3276:
[----:B------:R-:W-:Y:S05]  /*0790*/  BSYNC B0 ;  /* 0x0000000000007941 */ /* 0x000fea0003800000 */
.L_x_3275:
[----:B0-----:R-:W-:Y:S01]  /*07a0*/  FADD.FTZ R9, -R17, 1 ;  /* 0x3f80000011097421 */ /* 0x001fe20000010100 */
[----:B-1----:R-:W0:Y:S01]  /*07b0*/  LDC.64 R2, c[0x0][0x228] ;  /* 0x00008a00ff027b82 */ /* 0x002e220000000a00 */
[----:B--2---:R-:W-:Y:S01]  /*07c0*/  FMUL.FTZ R10, R13, R10 ;  /* 0x0000000a0d0a7220 */ /* 0x004fe20000410000 */
[----:B----4-:R-:W-:Y:S01]  /*07d0*/  FMUL.FTZ R11, R14, R11 ;  /* 0x0000000b0e0b7220 */ /* 0x010fe20000410000 */
[----:B------:R-:W1:Y:S01]  /*07e0*/  MUFU.RCP R16, R9 ;  /* 0x0000000900107308 */ /* 0x000e620000001000 */
[----:B------:R-:W-:Y:S01]  /*07f0*/  FMUL.FTZ R12, R15, R12 ;  /* 0x0000000c0f0c7220 */ /* 0x000fe20000410000 */
[----:B------:R-:W-:Y:S01]  /*0800*/  FMUL.FTZ R5, R5, 0.69314718246459960938 ;  /* 0x3f31721805057820 */ /* 0x000fe20000410000 */
[----:B------:R-:W-:Y:S01]  /*0810*/  FMUL.FTZ R6, R6, 0.69314718246459960938 ;  /* 0x3f31721806067820 */ /* 0x000fe20000410000 */
[----:B------:R-:W-:Y:S01]  /*0820*/  FMUL.FTZ R7, R7, 0.69314718246459960938 ;  /* 0x3f31721807077820 */ /* 0x000fe20000410000 */
[----:B---3--:R-:W-:-:S03]  /*0830*/  FMUL.FTZ R8, R8, 0.69314718246459960938 ;  /* 0x3f31721808087820 */ /* 0x008fc60000410000 */
[----:B------:R-:W2:Y:S08]  /*0840*/  MUFU.LG2 R10, R10 ;  /* 0x0000000a000a7308 */ /* 0x000eb00000000c00 */
[----:B------:R-:W3:Y:S01]  /*0850*/  MUFU.LG2 R11, R11 ;  /* 0x0000000b000b7308 */ /* 0x000ee20000000c00 */
[----:B-1----:R-:W-:Y:S01]  /*0860*/  FMUL.FTZ R17, R16, R17 ;  /* 0x0000001110117220 */ /* 0x002fe20000410000 */
[----:B0-----:R-:W-:-:S06]  /*0870*/  IMAD.WIDE.U32 R2, R0, 0x2, R2 ;  /* 0x0000000200027825 */ /* 0x001fcc00078e0002 */
[----:B------:R-:W0:Y:S01]  /*0880*/  MUFU.LG2 R12, R12 ;  /* 0x0000000c000c7308 */ /* 0x000e220000000c00 */
[----:B--2---:R-:W-:Y:S01]  /*0890*/  FMUL.FTZ R10, R10, 0.69314718246459960938 ;  /* 0x3f3172180a0a7820 */ /* 0x004fe20000410000 */
[----:B------:R-:W-:Y:S01]  /*08a0*/  IMAD.WIDE R2, R4, 0x8, R2 ;  /* 0x0000000804027825 */ /* 0x000fe200078e0202 */
[----:B------:R-:W-:Y:S02]  /*08b0*/  F2FP.BF16.F32.PACK_AB R4, R6, R5 ;  /* 0x000000050604723e */ /* 0x000fe400000010ff */
[----:B------:R-:W-:-:S03]  /*08c0*/  F2FP.BF16.F32.PACK_AB R5, R8, R7 ;  /* 0x000000070805723e */ /* 0x000fc600000010ff */
[----:B------:R-:W1:Y:S01]  /*08d0*/  MUFU.LG2 R17, R17 ;  /* 0x0000001100117308 */ /* 0x000e620000000c00 */
[----:B---3--:R-:W-:Y:S01]  /*08e0*/  FMUL.FTZ R11, R11, 0.69314718246459960938 ;  /* 0x3f3172180b0b7820 */ /* 0x008fe20000410000 */
[----:B------:R-:W-:Y:S04]  /*08f0*/  STG.E.64 desc[UR4][R2.64], R4 ;  /* 0x0000000402007986 */ /* 0x000fe8000c101b04 */
[----:B------:R-:W-:Y:S01]  /*0900*/  F2FP.BF16.F32.PACK_AB R6, R11, R10 ;  /* 0x0000000a0b06723e */ /* 0x000fe200000010ff */
[----:B0-----:R-:W-:Y:S01]  /*0910*/  FMUL.FTZ R9, R12, 0.69314718246459960938 ;  /* 0x3f3172180c097820 */ /* 0x001fe20000410000 */
[----:B-1----:R-:W-:-:S05]  /*0920*/  FMUL.FTZ R0, R17, 0.69314718246459960938 ;  /* 0x3f31721811007820 */ /* 0x002fca0000410000 */
[----:B------:R-:W-:-:S05]  /*0930*/  F2FP.BF16.F32.PACK_AB R7, R0, R9 ;  /* 0x000000090007723e */ /* 0x000fca00000010ff */
[----:B------:R-:W-:Y:S01]  /*0940*/  STG.E.64 desc[UR4][R2.64+0x400], R6 ;  /* 0x0004000602007986 */ /* 0x000fe2000c101b04 */
[----:B------:R-:W-:Y:S05]  /*0950*/  EXIT ;  /* 0x000000000000794d */ /* 0x000fea0003800000 */
.L_x_3260:
        /* <DEDUP_REMOVED lines=69> */
.L_x_3280:
[----:B------:R-:W-:Y:S05]  /*0db0*/  BSYNC B1 ;  /* 0x0000000000017941 */ /* 0x000fea0003800000 */
.L_x_3279:
[----:B0-----:R-:W-:-:S06]  /*0dc0*/  FADD.FTZ R3, -R2, 1 ;  /* 0x3f80000002037421 */ /* 0x001fcc0000010100 */
[----:B------:R-:W0:Y:S02]  /*0dd0*/  MUFU.RCP R3, R3 ;  /* 0x0000000300037308 */ /* 0x000e240000001000 */
[----:B0-----:R-:W-:-:S06]  /*0de0*/  FMUL.FTZ R2, R3, R2 ;  /* 0x0000000203027220 */ /* 0x001fcc0000410000 */
[----:B------:R-:W0:Y:S02]  /*0df0*/  MUFU.LG2 R2, R2 ;  /* 0x0000000200027308 */ /* 0x000e240000000c00 */
[----:B0-----:R-:W-:-:S05]  /*0e00*/  FMUL.FTZ R7, R2, 0.69314718246459960938 ;  /* 0x3f31721802077820 */ /* 0x001fca0000410000 */
[----:B------:R-:W-:-:S07]  /*0e10*/  F2FP.BF16.F32.PACK_AB R7, RZ, R7 ;  /* 0x00000007ff07723e */ /* 0x000fce00000010ff */
.L_x_3278:
[----:B------:R-:W-:Y:S05]  /*0e20*/  BSYNC B0 ;  /* 0x0000000000007941 */ /* 0x000fea0003800000 */
.L_x_3277:
        /* <DEDUP_REMOVED lines=14> */
.L_x_3284:
[----:B------:R-:W-:Y:S05]  /*0f10*/  BSYNC B1 ;  /* 0x0000000000017941 */ /* 0x000fea0003800000 */
.L_x_3283:
[----:B0-----:R-:W-:-:S06]  /*0f20*/  FADD.FTZ R3, -R2, 1 ;  /* 0x3f80000002037421 */ /* 0x001fcc0000010100 */
[----:B------:R-:W0:Y:S02]  /*0f30*/  MUFU.RCP R3, R3 ;  /* 0x0000000300037308 */ /* 0x000e240000001000 */
[----:B0-----:R-:W-:-:S06]  /*0f40*/  FMUL.FTZ R2, R3, R2 ;  /* 0x0000000203027220 */ /* 0x001fcc0000410000 */
[----:B------:R-:W0:Y:S02]  /*0f50*/  MUFU.LG2 R2, R2 ;  /* 0x0000000200027308 */ /* 0x000e240000000c00 */
[----:B0-----:R-:W-:-:S05]  /*0f60*/  FMUL.FTZ R8, R2, 0.69314718246459960938 ;  /* 0x3f31721802087820 */ /* 0x001fca0000410000 */
[----:B------:R-:W-:-:S07]  /*0f70*/  F2FP.BF16.F32.PACK_AB R8, RZ, R8 ;  /* 0x00000008ff08723e */ /* 0x000fce00000010ff */
.L_x_3282:
[----:B------:R-:W-:Y:S05]  /*0f80*/  BSYNC B0 ;  /* 0x0000000000007941 */ /* 0x000fea0003800000 */
.L_x_3281:
        /* <DEDUP_REMOVED lines=14> */
.L_x_3288:
[----:B------:R-:W-:Y:S05]  /*1070*/  BSYNC B1 ;  /* 0x0000000000017941 */ /* 0x000fea0003800000 */
.L_x_3287:
[----:B0-----:R-:W-:-:S06]  /*1080*/  FADD.FTZ R3, -R2, 1 ;  /* 0x3f80000002037421 */ /* 0x001fcc0000010100 */
[----:B------:R-:W0:Y:S02]  /*1090*/  MUFU.RCP R3, R3 ;  /* 0x0000000300037308 */ /* 0x000e240000001000 */
[----:B0-----:R-:W-:-:S06]  /*10a0*/  FMUL.FTZ R2, R3, R2 ;  /* 0x0000000203027220 */ /* 0x001fcc0000410000 */
[----:B------:R-:W0:Y:S02]  /*10b0*/  MUFU.LG2 R2, R2 ;  /* 0x0000000200027308 */ /* 0x000e240000000c00 */
[----:B0-----:R-:W-:-:S05]  /*10c0*/  FMUL.FTZ R9, R2, 0.69314718246459960938 ;  /* 0x3f31721802097820 */ /* 0x001fca0000410000 */
[----:B------:R-:W-:-:S07]  /*10d0*/  F2FP.BF16.F32.PACK_AB R9, RZ, R9 ;  /* 0x00000009ff09723e */ /* 0x000fce00000010ff */
.L_x_3286:
[----:B------:R-:W-:Y:S05]  /*10e0*/  BSYNC B0 ;  /* 0x0000000000007941 */ /* 0x000fea0003800000 */
.L_x_3285:
        /* <DEDUP_REMOVED lines=14> */
.L_x_3292:
[----:B------:R-:W-:Y:S05]  /*11d0*/  BSYNC B1 ;  /* 0x0000000000017941 */ /* 0x000fea0003800000 */
.L_x_3291:
[----:B0-----:R-:W-:-:S04]  /*11e0*/  FADD.FTZ R4, -R2, 1 ;  /* 0x3f80000002047421 */ /* 0x001fc80000010100 */
[----:B------:R-:W0:Y:S02]  /*11f0*/  MUFU.RCP R3, R4 ;  /* 0x0000000400037308 */ /* 0x000e240000001000 */
[----:B0-----:R-:W-:-:S06]  /*1200*/  FMUL.FTZ R2, R3, R2 ;  /* 0x0000000203027220 */ /* 0x001fcc0000410000 */
[----:B------:R-:W0:Y:S02]  /*1210*/  MUFU.LG2 R2, R2 ;  /* 0x0000000200027308 */ /* 0x000e240000000c00 */
[----:B0-----:R-:W-:-:S05]  /*1220*/  FMUL.FTZ R3, R2, 0.69314718246459960938 ;  /* 0x3f31721802037820 */ /* 0x001fca0000410000 */
[----:B------:R-:W-:-:S07]  /*1230*/  F2FP.BF16.F32.PACK_AB R3, RZ, R3 ;  /* 0x00000003ff03723e */ /* 0x000fce00000010ff */
.L_x_3290:
[----:B------:R-:W-:Y:S05]  /*1240*/  BSYNC B0 ;  /* 0x0000000000007941 */ /* 0x000fea0003800000 */
.L_x_3289:
        /* <DEDUP_REMOVED lines=14> */
.L_x_3296:
[----:B------:R-:W-:Y:S05]  /*1330*/  BSYNC B1 ;  /* 0x0000000000017941 */ /* 0x000fea0003800000 */
.L_x_3295:
[----:B0-----:R-:W-:-:S04]  /*1340*/  FADD.FTZ R4, -R2, 1 ;  /* 0x3f80000002047421 */ /* 0x001fc80000010100 */
[----:B------:R-:W0:Y:S02]  /*1350*/  MUFU.RCP R5, R4 ;  /* 0x0000000400057308 */ /* 0x000e240000001000 */
[----:B0-----:R-:W-:-:S06]  /*1360*/  FMUL.FTZ R5, R5, R2 ;  /* 0x0000000205057220 */ /* 0x001fcc0000410000 */
[----:B------:R-:W0:Y:S02]  /*1370*/  MUFU.LG2 R5, R5 ;  /* 0x0000000500057308 */ /* 0x000e240000000c00 */
[----:B0-----:R-:W-:-:S05]  /*1380*/  FMUL.FTZ R2, R5, 0.69314718246459960938 ;  /* 0x3f31721805027820 */ /* 0x001fca0000410000 */
[----:B------:R-:W-:-:S07]  /*1390*/  F2FP.BF16.F32.PACK_AB R2, RZ, R2 ;  /* 0x00000002ff02723e */ /* 0x000fce00000010ff */
.L_x_3294:
[----:B------:R-:W-:Y:S05]  /*13a0*/  BSYNC B0 ;  /* 0x0000000000007941 */ /* 0x000fea0003800000 */
.L_x_3293:
        /* <DEDUP_REMOVED lines=14> */
.L_x_3300:
[----:B------:R-:W-:Y:S05]  /*1490*/  BSYNC B1 ;  /* 0x0000000000017941 */ /* 0x000fea0003800000 */
.L_x_3299:
[----:B0-----:R-:W-:-:S06]  /*14a0*/  FADD.FTZ R5, -R4, 1 ;  /* 0x3f80000004057421 */ /* 0x001fcc0000010100 */
[----:B------:R-:W0:Y:S02]  /*14b0*/  MUFU.RCP R5, R5 ;  /* 0x0000000500057308 */ /* 0x000e240000001000 */
[----:B0-----:R-:W-:-:S06]  /*14c0*/  FMUL.FTZ R6, R5, R4 ;  /* 0x0000000405067220 */ /* 0x001fcc0000410000 */
[----:B------:R-:W0:Y:S02]  /*14d0*/  MUFU.LG2 R6, R6 ;  /* 0x0000000600067308 */ /* 0x000e240000000c00 */
[----:B0-----:R-:W-:-:S05]  /*14e0*/  FMUL.FTZ R4, R6, 0.69314718246459960938 ;  /* 0x3f31721806047820 */ /* 0x001fca0000410000 */
[----:B------:R-:W-:-:S07]  /*14f0*/  F2FP.BF16.F32.PACK_AB R4, RZ, R4 ;  /* 0x00000004ff04723e */ /* 0x000fce00000010ff */
.L_x_3298:
[----:B------:R-:W-:Y:S05]  /*1500*/  BSYNC B0 ;  /* 0x0000000000007941 */ /* 0x000fea0003800000 */
.L_x_3297:
        /* <DEDUP_REMOVED lines=14> */
.L_x_3304:
[----:B------:R-:W-:Y:S05]  /*15f0*/  BSYNC B1 ;  /* 0x0000000000017941 */ /* 0x000fea0003800000 */
.L_x_3303:
[----:B0-----:R-:W-:-:S06]  /*1600*/  FADD.FTZ R6, -R5, 1 ;  /* 0x3f80000005067421 */ /* 0x001fcc0000010100 */
[----:B------:R-:W0:Y:S02]  /*1610*/  MUFU.RCP R6, R6 ;  /* 0x0000000600067308 */ /* 0x000e240000001000 */
[----:B0-----:R-:W-:-:S06]  /*1620*/  FMUL.FTZ R10, R6, R5 ;  /* 0x00000005060a7220 */ /* 0x001fcc0000410000 */
[----:B------:R-:W0:Y:S02]  /*1630*/  MUFU.LG2 R10, R10 ;  /* 0x0000000a000a7308 */ /* 0x000e240000000c00 */
[----:B0-----:R-:W-:-:S05]  /*1640*/  FMUL.FTZ R5, R10, 0.69314718246459960938 ;  /* 0x3f3172180a057820 */ /* 0x001fca0000410000 */
[----:B------:R-:W-:-:S07]  /*1650*/  F2FP.BF16.F32.PACK_AB R5, RZ, R5 ;  /* 0x00000005ff05723e */ /* 0x000fce00000010ff */
.L_x_3302:
[----:B------:R-:W-:Y:S05]  /*1660*/  BSYNC B0 ;  /* 0x0000000000007941 */ /* 0x000fea0003800000 */
.L_x_3301:
        /* <DEDUP_REMOVED lines=13> */
.L_x_3308:
[----:B------:R-:W-:Y:S05]  /*1740*/  BSYNC B1 ;  /* 0x0000000000017941 */ /* 0x000fea0003800000 */
.L_x_3307:
[----:B0-----:R-:W-:-:S06]  /*1750*/  FADD.FTZ R10, -R17, 1 ;  /* 0x3f800000110a7421 */ /* 0x001fcc0000010100 */
[----:B------:R-:W0:Y:S02]  /*1760*/  MUFU.RCP R10, R10 ;  /* 0x0000000a000a7308 */ /* 0x000e240000001000 */
[----:B0-----:R-:W-:-:S06]  /*1770*/  FMUL.FTZ R17, R10, R17 ;  /* 0x000000110a117220 */ /* 0x001fcc0000410000 */
[----:B------:R-:W0:Y:S02]  /*1780*/  MUFU.LG2 R17, R17 ;  /* 0x0000001100117308 */ /* 0x000e240000000c00 */
[----:B0-----:R-:W-:-:S05]  /*1790*/  FMUL.FTZ R6, R17, 0.69314718246459960938 ;  /* 0x3f31721811067820 */ /* 0x001fca0000410000 */
[----:B------:R-:W-:-:S07]  /*17a0*/  F2FP.BF16.F32.PACK_AB R6, RZ, R6 ;  /* 0x00000006ff06723e */ /* 0x000fce00000010ff */
.L_x_3306:
[----:B------:R-:W-:Y:S05]  /*17b0*/  BSYNC B0 ;  /* 0x0000000000007941 */ /* 0x000fea0003800000 */
.L_x_3305:
        /* <DEDUP_REMOVED lines=21> */
.L_x_3311:
[----:B------:R-:W-:-:S13]  /*1910*/  ISETP.GE.AND P0, PT, R19, R16, PT ;  /* 0x000000101300720c */ /* 0x000fda0003f06270 */
[----:B------:R-:W-:Y:S05]  /*1920*/  @P0 BRA `(.L_x_3313) ;  /* 0x0000000000300947 */ /* 0x000fea0003800000 */
[----:B0-----:R-:W0:Y:S01]  /*1930*/  LDC.64 R8, c[0x0][0x228] ;  /* 0x00008a00ff087b82 */ /* 0x001e220000000a00 */
[----:B------:R-:W-:Y:S01]  /*1940*/  IADD3 R7, R0, R19, RZ ;  /* 0x0000001300077210 */ /* 0x000fe20007ffe0ff */
[----:B------:R-:W-:-:S04]  /*1950*/  VIADD R19, R19, 0x80 ;  /* 0x0000008013137836 */ /* 0x000fc80000000000 */
[----:B0-----:R-:W-:-:S05]  /*1960*/  IMAD.WIDE.U32 R8, R7, 0x2, R8 ;  /* 0x0000000207087825 */ /* 0x001fca00078e0008 */
[----:B------:R1:W-:Y:S02]  /*1970*/  STG.E.U16 desc[UR4][R8.64], R3 ;  /* 0x0000000308007986 */ /* 0x0003e4000c101504 */
.L_x_3312:
[----:B------:R-:W-:-:S13]  /*1980*/  ISETP.GE.AND P0, PT, R19, R16, PT ;  /* 0x000000101300720c */ /* 0x000fda0003f06270 */
[----:B------:R-:W-:Y:S05]  /*1990*/  @P0 BRA `(.L_x_3314) ;  /* 0x0000000000340947 */ /* 0x000fea0003800000 */
[----:B01----:R-:W0:Y:S01]  /*19a0*/  LDC.64 R8, c[0x0][0x228] ;  /* 0x00008a00ff087b82 */ /* 0x003e220000000a00 */
[----:B------:R-:W-:Y:S01]  /*19b0*/  IADD3 R3, R0, R19, RZ ;  /* 0x0000001300037210 */ /* 0x000fe20007ffe0ff */
[----:B------:R-:W-:-:S04]  /*19c0*/  VIADD R19, R19, 0x80 ;  /* 0x0000008013137836 */ /* 0x000fc80000000000 */
[----:B0-----:R-:W-:-:S05]  /*19d0*/  IMAD.WIDE.U32 R8, R3, 0x2, R8 ;  /* 0x0000000203087825 */ /* 0x001fca00078e0008 */
[----:B------:R1:W-:Y:S02]  /*19e0*/  STG.E.U16 desc[UR4][R8.64], R2 ;  /* 0x0000000208007986 */ /* 0x0003e4000c101504 */
.L_x_3313:
        /* <DEDUP_REMOVED lines=8> */
.L_x_3314:
[----:B------:R-:W-:Y:S05]  /*1a70*/  BSYNC B1 ;  /* 0x0000000000017941 */ /* 0x000fea0003800000 */
.L_x_3310:
[----:B------:R-:W-:-:S13]  /*1a80*/  ISETP.GE.AND P0, PT, R19, R16, PT ;  /* 0x000000101300720c */ /* 0x000fda0003f06270 */
[----:B-12---:R-:W1:Y:S01]  /*1a90*/  @!P0 LDC.64 R2, c[0x0][0x228] ;  /* 0x00008a00ff028b82 */ /* 0x006e620000000a00 */
[----:B------:R-:W-:Y:S01]  /*1aa0*/  @!P0 IADD3 R7, R0, R19, RZ ;  /* 0x0000001300078210 */ /* 0x000fe20007ffe0ff */
[----:B------:R-:W-:-:S04]  /*1ab0*/  @!P0 VIADD R19, R19, 0x80 ;  /* 0x0000008013138836 */ /* 0x000fc80000000000 */
[----:B-1----:R-:W-:-:S05]  /*1ac0*/  @!P0 IMAD.WIDE.U32 R2, R7, 0x2, R2 ;  /* 0x0000000207028825 */ /* 0x002fca00078e0002 */
[----:B------:R2:W-:Y:S02]  /*1ad0*/  @!P0 STG.E.U16 desc[UR4][R2.64], R5 ;  /* 0x0000000502008986 */ /* 0x0005e4000c101504 */
.L_x_3315:
[----:B------:R-:W-:Y:S05]  /*1ae0*/  BSYNC B0 ;  /* 0x0000000000007941 */ /* 0x000fea0003800000 */
.L_x_3309:
        /* <DEDUP_REMOVED lines=8> */
.L_x_3316:
        /* <DEDUP_REMOVED lines=9> */
.L_x_11179:


//--------------------- .text._ZN2at6native29vectorized_elementwise_kernelILi8EZZZNS0_17logit_kernel_cudaERNS_18TensorIteratorBaseERKN3c106ScalarEENKUlvE_clEvENKUlvE2_clEvEUlNS4_8BFloat16EE0_St5arrayIPcLm2EEEEviT0_T1_ --------------------------
	.section	.text._ZN2at6native29vectorized_elementwise_kernelILi8EZZZNS0_17logit_kernel_cudaERNS_18TensorIteratorBaseERKN3c106ScalarEENKUlvE_clEvENKUlvE2_clEvEUlNS4_8BFloat16EE0_St5arrayIPcLm2EEEEviT0_T1_,"ax",@progbits
	.align	128
        .global         _ZN2at6native29vectorized_elementwise_kernelILi8EZZZNS0_17logit_kernel_cudaERNS_18TensorIteratorBaseERKN3c106ScalarEENKUlvE_clEvENKUlvE2_clEvEUlNS4_8BFloat16EE0_St5arrayIPcLm2EEEEviT0_T1_
        .type           _ZN2at6native29vectorized_elementwise_kernelILi8EZZZNS0_17logit_kernel_cudaERNS_18TensorIteratorBaseERKN3c106ScalarEENKUlvE_clEvENKUlvE2_clEvEUlNS4_8BFloat16EE0_St5arrayIPcLm2EEEEviT0_T1_,@function
        .size           _ZN2at6native29vectorized_elementwise_kernelILi8EZZZNS0_17logit_kernel_cudaERNS_18TensorIteratorBaseERKN3c106ScalarEENKUlvE_clEvENKUlvE2_clEvEUlNS4_8BFloat16EE0_St5arrayIPcLm2EEEEviT0_T1_,(.L_x_11180 - _ZN2at6native29vectorized_elementwise_kernelILi8EZZZNS0_17logit_kernel_cudaERNS_18TensorIteratorBaseERKN3c106ScalarEENKUlvE_clEvENKUlvE2_clEvEUlNS4_8BFloat16EE0_St5arrayIPcLm2EEEEviT0_T1_)
        .other          _ZN2at6native29vectorized_elementwise_kernelILi8EZZZNS0_17logit_kernel_cudaERNS_18TensorIteratorBaseERKN3c106ScalarEENKUlvE_clEvENKUlvE2_clEvEUlNS4_8BFloat16EE0_St5arrayIPcLm2EEEEviT0_T1_,@"STO_CUDA_ENTRY STV_DEFAULT"
_ZN2at6native29vectorized_elementwise_kernelILi8EZZZNS0_17logit_kernel_cudaERNS_18TensorIteratorBaseERKN3c106ScalarEENKUlvE_clEvENKUlvE2_clEvEUlNS4_8BFloat16EE0_St5arrayIPcLm2EEEEviT0_T1_:
.text._ZN2at6native29vectorized_elementwise_kernelILi8EZZZNS0_17logit_kernel_cudaERNS_18TensorIteratorBaseERKN3c106ScalarEENKUlvE_clEvENKUlvE2_clEvEUlNS4_8BFloat16EE0_St5arrayIPcLm2EEEEviT0_T1_:
        /* <DEDUP_REMOVED lines=14> */
[----:B0-----:R-:W-:-:S06]  /*00e0*/  IMAD.WIDE.U32 R4, R2, 0x10, R4 ;  /* 0x0000001002047825 */ /* 0x001fcc00078e0004 */
[----:B------:R-:W2:Y:S01]  /*00f0*/  LDG.E.128 R4, desc[UR4][R4.64] ;  /* 0x0000000404047981 */ /* 0x000ea2000c1e1d00 */
[----:B------:R-:W-:Y:S01]  /*0100*/  BSSY B0, `(.L_x_3318) ;  /* 0x000000a000007945 */ /* 0x000fe20003800000 */
[----:B------:R-:W-:Y:S01]  /*0110*/  IMAD.U32 R9, RZ, RZ, UR8 ;  /* 0x00000008ff097e24 */ /* 0x000fe2000f8e00ff */
[C---:B--2---:R-:W-:Y:S02]  /*0120*/  SHF.L.U32 R3, R4.reuse, 0x10, RZ ;  /* 0x0000001004037819 */ /* 0x044fe400000006ff */
[----:B------:R-:W-:Y:S02]  /*0130*/  PRMT R8, R4, 0x7632, R8 ;  /* 0x0000763204087816 */ /* 0x000fe40000000008 */
[----:B------:R-:W-:-:S13]  /*0140*/  FSETP.GEU.FTZ.AND P0, PT, R3, UR6, PT ;  /* 0x0000000603007c0b */ /* 0x000fda000bf1e000 */
[----:B------:R-:W-:Y:S05]  /*0150*/  @!P0 BRA `(.L_x_3319) ;  /* 0x0000000000108947 */ /* 0x000fea0003800000 */
[----:B------:R-:W-:Y:S01]  /*0160*/  ULDC UR7, c[0x0][0x21c] ;  /* 0x0000870000077ab9 */ /* 0x000fe20000000800 */
[----:B------:R-:W-:Y:S01]  /*0170*/  IMAD.MOV.U32 R9, RZ, RZ, R3 ;  /* 0x000000ffff097224 */ /* 0x000fe200078e0003 */
[----:B------:R-:W-:-:S13]  /*0180*/  FSETP.GT.FTZ.AND P0, PT, R3, UR7, PT ;  /* 0x0000000703007c0b */ /* 0x000fda000bf14000 */
[----:B------:R-:W0:Y:S02]  /*0190*/  @P0 LDC R9, c[0x0][0x21c] ;  /* 0x00008700ff090b82 */ /* 0x000e240000000800 */
.L_x_3319:
[----:B------:R-:W-:Y:S05]  /*01a0*/  BSYNC B0 ;  /* 0x0000000000007941 */ /* 0x000fea0003800000 */
.L_x_3318:
        /* <DEDUP_REMOVED lines=11> */
.L_x_3321:
[----:B------:R-:W-:Y:S05]  /*0260*/  BSYNC B0 ;  /* 0x0000000000007941 */ /* 0x000fea0003800000 */
.L_x_3320:
        /* <DEDUP_REMOVED lines=11> */
.L_x_3323:
[----:B------:R-:W-:Y:S05]  /*0320*/  BSYNC B0 ;  /* 0x0000000000007941 */ /* 0x000fea0003800000 */
.L_x_3322:
        /* <DEDUP_REMOVED lines=12> */
.L_x_3325:
[----:B------:R-:W-:Y:S05]  /*03f0*/  BSYNC B0 ;  /* 0x0000000000007941 */ /* 0x000fea0003800000 */
.L_x_3324:
[----:B----4-:R-:W-:Y:S01]  /*0400*/  FADD.FTZ R11, -R8, 1 ;  /* 0x3f800000080b7421 */ /* 0x010fe20000010100 */
[----:B01----:R-:W-:Y:S01]  /*0410*/  FMUL.FTZ R3, R12, R9 ;  /* 0x000000090c037220 */ /* 0x003fe20000410000 */
[----:B------:R-:W-:Y:S01]  /*0420*/  SHF.L.U32 R9, R6, 0x10, RZ ;  /* 0x0000001006097819 */ /* 0x000fe200000006ff */
[----:B--2---:R-:W-:Y:S01]  /*0430*/  FMUL.FTZ R4, R13, R4 ;  /* 0x000000040d047220 */ /* 0x004fe20000410000 */
        /* <DEDUP_REMOVED lines=15> */
.L_x_3327:
[----:B------:R-:W-:Y:S05]  /*0530*/  BSYNC B0 ;  /* 0x0000000000007941 */ /* 0x000fea0003800000 */
.L_x_3326:
        /* <DEDUP_REMOVED lines=12> */
.L_x_3329:
[----:B------:R-:W-:Y:S05]  /*0600*/  BSYNC B0 ;  /* 0x0000000000007941 */ /* 0x000fea0003800000 */
.L_x_3328:
[----:B-1----:R-:W-:Y:S01]  /*0610*/  SHF.L.U32 R9, R7, 0x10, RZ ;  /* 0x0000001007097819 */ /* 0x002fe200000006ff */
[----:B----4-:R-:W-:Y:S01]  /*0620*/  FADD.FTZ R6, -R11, 1 ;  /* 0x3f8000000b067421 */ /* 0x010fe20000010100 */
[----:B------:R-:W-:Y:S01]  /*0630*/  BSSY B0, `(.L_x_3330) ;  /* 0x000000a000007945 */ /* 0x000fe20003800000 */
[----:B------:R-:W-:Y:S01]  /*0640*/  PRMT R7, R7, 0x7632, R7 ;  /* 0x0000763207077816 */ /* 0x000fe20000000007 */
        /* <DEDUP_REMOVED lines=8> */
.L_x_3331:
[----:B------:R-:W-:Y:S05]  /*06d0*/  BSYNC B0 ;  /* 0x0000000000007941 */ /* 0x000fea0003800000 */
.L_x_3330:
[----:B------:R-:W-:Y:S01]  /*06e0*/  SHF.L.U32 R7, R7, 0x10, RZ ;  /* 0x0000001007077819 */ /* 0x000fe200000006ff */
[----:B-1----:R-:W-:Y:S01]  /*06f0*/  FADD.FTZ R6, -R12, 1 ;  /* 0x3f8000000c067421 */ /* 0x002fe20000010100 */
[----:B------:R-:W-:Y:S02]  /*0700*/  BSSY B0, `(.L_x_3332) ;  /* 0x0000008000007945 */ /* 0x000fe40003800000 */
[----:B------:R-:W-:Y:S01]  /*0710*/  FSETP.GEU.FTZ.AND P0, PT, R7, UR6, PT ;  /* 0x0000000607007c0b */ /* 0x000fe2000bf1e000 */
[----:B------:R1:W0:-:S12]  /*0720*/  MUFU.RCP R15, R6 ;  /* 0x00000006000f7308 */ /* 0x0002180000001000 */
[----:B------:R-:W-:Y:S05]  /*0730*/  @!P0 BRA `(.L_x_3333) ;  /* 0x0000000000108947 */ /* 0x000fea0003800000 */
[----:B------:R-:W-:Y:S01]  /*0740*/  ULDC UR6, c[0x0][0x21c] ;  /* 0x0000870000067ab9 */ /* 0x000fe20000000800 */
[----:B------:R-:W-:Y:S01]  /*0750*/  IMAD.MOV.U32 R17, RZ, RZ, R7 ;  /* 0x000000ffff117224 */ /* 0x000fe200078e0007 */
[----:B------:R-:W-:-:S13]  /*0760*/  FSETP.GT.FTZ.AND P0, PT, R7, UR6, PT ;  /* 0x0000000607007c0b */ /* 0x000fda000bf14000 */
[----:B------:R-:W0:Y:S02]  /*0770*/  @P0 LDC R17, c[0x0][0x21c] ;  /* 0x00008700ff110b82 */ /* 0x000e240000000800 */
.L_x_3333:
[----:B------:R-:W-:Y:S05]  /*0780*/  BSYNC B0 ;  /* 0x0000000000007941 */ /* 0x000fea0003800000 */
.L_x_3332:
[----:B0-----:R-:W-:Y:S01]  /*0790*/  FADD.FTZ R9, -R17, 1 ;  /* 0x3f80000011097421 */ /* 0x001fe20000010100 */
[----:B-1----:R-:W0:Y:S01]  /*07a0*/  LDC.64 R6, c[0x0][0x228] ;  /* 0x00008a00ff067b82 */ /* 0x002e220000000a00 */
[----:B--2---:R-:W-:Y:S01]  /*07b0*/  FMUL.FTZ R10, R13, R10 ;  /* 0x0000000a0d0a7220 */ /* 0x004fe20000410000 */
[----:B----4-:R-:W-:Y:S01]  /*07c0*/  FMUL.FTZ R11, R14, R11 ;  /* 0x0000000b0e0b7220 */ /* 0x010fe20000410000 */
[----:B------:R1:W2:Y:S01]  /*07d0*/  MUFU.RCP R16, R9 ;  /* 0x0000000900107308 */ /* 0x0002a20000001000 */
[----:B------:R-:W-:Y:S01]  /*07e0*/  FMUL.FTZ R12, R15, R12 ;  /* 0x0000000c0f0c7220 */ /* 0x000fe20000410000 */
[----:B------:R-:W-:Y:S01]  /*07f0*/  FMUL.FTZ R4, R4, 0.69314718246459960938 ;  /* 0x3f31721804047820 */ /* 0x000fe20000410000 */
[----:B------:R-:W-:Y:S01]  /*0800*/  FMUL.FTZ R5, R5, 0.69314718246459960938 ;  /* 0x3f31721805057820 */ /* 0x000fe20000410000 */
[----:B---3--:R-:W-:-:S04]  /*0810*/  FMUL.FTZ R8, R8, 0.69314718246459960938 ;  /* 0x3f31721808087820 */ /* 0x008fc80000410000 */
[----:B------:R-:W3:Y:S01]  /*0820*/  MUFU.LG2 R10, R10 ;  /* 0x0000000a000a7308 */ /* 0x000ee20000000c00 */
[----:B-1----:R-:W-:Y:S01]  /*0830*/  FMUL.FTZ R9, R3, 0.69314718246459960938 ;  /* 0x3f31721803097820 */ /* 0x002fe20000410000 */
[----:B------:R-:W-:-:S04]  /*0840*/  F2FP.BF16.F32.PACK_AB R5, R8, R5 ;  /* 0x000000050805723e */ /* 0x000fc800000010ff */
[----:B------:R-:W-:Y:S02]  /*0850*/  F2FP.BF16.F32.PACK_AB R4, R4, R9 ;  /* 0x000000090404723e */ /* 0x000fe400000010ff */
[----:B------:R-:W1:Y:S01]  /*0860*/  MUFU.LG2 R11, R11 ;  /* 0x0000000b000b7308 */ /* 0x000e620000000c00 */
[----:B--2---:R-:W-:Y:S01]  /*0870*/  FMUL.FTZ R17, R16, R17 ;  /* 0x0000001110117220 */ /* 0x004fe20000410000 */
[----:B0-----:R-:W-:-:S06]  /*0880*/  IMAD.WIDE.U32 R6, R0, 0x2, R6 ;  /* 0x0000000200067825 */ /* 0x001fcc00078e0006 */
[----:B------:R-:W0:Y:S01]  /*0890*/  MUFU.LG2 R12, R12 ;  /* 0x0000000c000c7308 */ /* 0x000e220000000c00 */
[----:B---3--:R-:W-:Y:S01]  /*08a0*/  FMUL.FTZ R10, R10, 0.69314718246459960938 ;  /* 0x3f3172180a0a7820 */ /* 0x008fe20000410000 */
[----:B------:R-:W-:-:S06]  /*08b0*/  IMAD.WIDE R2, R2, 0x10, R6 ;  /* 0x0000001002027825 */ /* 0x000fcc00078e0206 */
[----:B------:R-:W2:Y:S01]  /*08c0*/  MUFU.LG2 R17, R17 ;  /* 0x0000001100117308 */ /* 0x000ea20000000c00 */
[----:B-1----:R-:W-:-:S05]  /*08d0*/  FMUL.FTZ R11, R11, 0.69314718246459960938 ;  /* 0x3f3172180b0b7820 */ /* 0x002fca0000410000 */
[----:B------:R-:W-:Y:S01]  /*08e0*/  F2FP.BF16.F32.PACK_AB R6, R11, R10 ;  /* 0x0000000a0b06723e */ /* 0x000fe200000010ff */
[----:B0-----:R-:W-:Y:S01]  /*08f0*/  FMUL.FTZ R13, R12, 0.69314718246459960938 ;  /* 0x3f3172180c0d7820 */ /* 0x001fe20000410000 */
[----:B--2---:R-:W-:-:S05]  /*0900*/  FMUL.FTZ R0, R17, 0.69314718246459960938 ;  /* 0x3f31721811007820 */ /* 0x004fca0000410000 */
[----:B------:R-:W-:-:S05]  /*0910*/  F2FP.BF16.F32.PACK_AB R7, R0, R13 ;  /* 0x0000000d0007723e */ /* 0x000fca00000010ff */
[----:B------:R-:W-:Y:S01]  /*0920*/  STG.E.128 desc[UR4][R2.64], R4 ;  /* 0x0000000402007986 */ /* 0x000fe2000c101d04 */
[----:B------:R-:W-:Y:S05]  /*0930*/  EXIT ;  /* 0x000000000000794d */ /* 0x000fea0003800000 */
.L_x_3317:
        /* <DEDUP_REMOVED lines=69> */
.L_x_3337:
[----:B------:R-:W-:Y:S05]  /*0d90*/  BSYNC B1 ;  /* 0x0000000000017941 */ /* 0x000fea0003800000 */
.L_x_3336:
[----:B0-----:R-:W-:-:S06]  /*0da0*/  FADD.FTZ R3, -R2, 1 ;  /* 0x3f80000002037421 */ /* 0x001fcc0000010100 */
[----:B------:R-:W0:Y:S02]  /*0db0*/  MUFU.RCP R3, R3 ;  /* 0x0000000300037308 */ /* 0x000e240000001000 */
[----:B0-----:R-:W-:-:S06]  /*0dc0*/  FMUL.FTZ R2, R3, R2 ;  /* 0x0000000203027220 */ /* 0x001fcc0000410000 */
[----:B------:R-:W0:Y:S02]  /*0dd0*/  MUFU.LG2 R2, R2 ;  /* 0x0000000200027308 */ /* 0x000e240000000c00 */
[----:B0-----:R-:W-:-:S05]  /*0de0*/  FMUL.FTZ R7, R2, 0.69314718246459960938 ;  /* 0x3f31721802077820 */ /* 0x001fca0000410000 */
[----:B------:R-:W-:-:S07]  /*0df0*/  F2FP.BF16.F32.PACK_AB R7, RZ, R7 ;  /* 0x00000007ff07723e */ /* 0x000fce00000010ff */
.L_x_3335:
[----:B------:R-:W-:Y:S05]  /*0e00*/  BSYNC B0 ;  /* 0x0000000000007941 */ /* 0x000fea0003800000 */
.L_x_3334:
        /* <DEDUP_REMOVED lines=14> */
.L_x_3341:
[----:B------:R-:W-:Y:S05]  /*0ef0*/  BSYNC B1 ;  /* 0x0000000000017941 */ /* 0x000fea0003800000 */
.L_x_3340:
[----:B0-----:R-:W-:-:S06]  /*0f00*/  FADD.FTZ R3, -R2, 1 ;  /* 0x3f80000002037421 */ /* 0x001fcc0000010100 */
[----:B------:R-:W0:Y:S02]  /*0f10*/  MUFU.RCP R3, R3 ;  /* 0x0000000300037308 */ /* 0x000e240000001000 */
[----:B0-----:R-:W-:-:S06]  /*0f20*/  FMUL.FTZ R2, R3, R2 ;  /* 0x0000000203027220 */ /* 0x001fcc0000410000 */
[----:B------:R-:W0:Y:S02]  /*0f30*/  MUFU.LG2 R2, R2 ;  /* 0x0000000200027308 */ /* 0x000e240000000c00 */
[----:B0-----:R-:W-:-:S05]  /*0f40*/  FMUL.FTZ R8, R2, 0.69314718246459960938 ;  /* 0x3f31721802087820 */ /* 0x001fca0000410000 */
[----:B------:R-:W-:-:S07]  /*0f50*/  F2FP.BF16.F32.PACK_AB R8, RZ, R8 ;  /* 0x00000008ff08723e */ /* 0x000fce00000010ff */
.L_x_3339:
[----:B------:R-:W-:Y:S05]  /*0f60*/  BSYNC B0 ;  /* 0x0000000000007941 */ /* 0x000fea0003800000 */
.L_x_3338:
        /* <DEDUP_REMOVED lines=14> */
.L_x_3345:
[----:B------:R-:W-:Y:S05]  /*1050*/  BSYNC B1 ;  /* 0x0000000000017941 */ /* 0x000fea0003800000 */
.L_x_3344:
[----:B0-----:R-:W-:-:S06]  /*1060*/  FADD.FTZ R3, -R2, 1 ;  /* 0x3f80000002037421 */ /* 0x001fcc0000010100 */
[----:B------:R-:W0:Y:S02]  /*1070*/  MUFU.RCP R3, R3 ;  /* 0x0000000300037308 */ /* 0x000e240000001000 */
[----:B0-----:R-:W-:-:S06]  /*1080*/  FMUL.FTZ R2, R3, R2 ;  /* 0x0000000203027220 */ /* 0x001fcc0000410000 */
[----:B------:R-:W0:Y:S02]  /*1090*/  MUFU.LG2 R2, R2 ;  /* 0x0000000200027308 */ /* 0x000e240000000c00 */
[----:B0-----:R-:W-:-:S05]  /*10a0*/  FMUL.FTZ R9, R2, 0.69314718246459960938 ;  /* 0x3f31721802097820 */ /* 0x001fca0000410000 */
[----:B------:R-:W-:-:S07]  /*10b0*/  F2FP.BF16.F32.PACK_AB R9, RZ, R9 ;  /* 0x00000009ff09723e */ /* 0x000fce00000010ff */
.L_x_3343:
[----:B------:R-:W-:Y:S05]  /*10c0*/  BSYNC B0 ;  /* 0x0000000000007941 */ /* 0x000fea0003800000 */
.L_x_3342:
        /* <DEDUP_REMOVED lines=14> */
.L_x_3349:
[----:B------:R-:W-:Y:S05]  /*11b0*/  BSYNC B1 ;  /* 0x0000000000017941 */ /* 0x000fea0003800000 */
.L_x_3348:
[----:B0-----:R-:W-:-:S04]  /*11c0*/  FADD.FTZ R4, -R2, 1 ;  /* 0x3f80000002047421 */ /* 0x001fc80000010100 */
[----:B------:R-:W0:Y:S02]  /*11d0*/  MUFU.RCP R3, R4 ;  /* 0x0000000400037308 */ /* 0x000e240000001000 */
[----:B0-----:R-:W-:-:S06]  /*11e0*/  FMUL.FTZ R2, R3, R2 ;  /* 0x0000000203027220 */ /* 0x001fcc0000410000 */
[----:B------:R-:W0:Y:S02]  /*11f0*/  MUFU.LG2 R2, R2 ;  /* 0x0000000200027308 */ /* 0x000e240000000c00 */
[----:B0-----:R-:W-:-:S05]  /*1200*/  FMUL.FTZ R3, R2, 0.69314718246459960938 ;  /* 0x3f31721802037820 */ /* 0x001fca0000410000 */
[----:B------:R-:W-:-:S07]  /*1210*/  F2FP.BF16.F32.PACK_AB R3, RZ, R3 ;  /* 0x00000003ff03723e */ /* 0x000fce00000010ff */
.L_x_3347:
[----:B------:R-:W-:Y:S05]  /*1220*/  BSYNC B0 ;  /* 0x0000000000007941 */ /* 0x000fea0003800000 */
.L_x_3346:
        /* <DEDUP_REMOVED lines=14> */
.L_x_3353:
[----:B------:R-:W-:Y:S05]  /*1310*/  BSYNC B1 ;  /* 0x0000000000017941 */ /* 0x000fea0003800000 */
.L_x_3352:
[----:B0-----:R-:W-:-:S04]  /*1320*/  FADD.FTZ R4, -R2, 1 ;  /* 0x3f80000002047421 */ /* 0x001fc80000010100 */
[----:B------:R-:W0:Y:S02]  /*1330*/  MUFU.RCP R5, R4 ;  /* 0x0000000400057308 */ /* 0x000e240000001000 */
[----:B0-----:R-:W-:-:S06]  /*1340*/  FMUL.FTZ R5, R5, R2 ;  /* 0x0000000205057220 */ /* 0x001fcc0000410000 */
[----:B------:R-:W0:Y:S02]  /*1350*/  MUFU.LG2 R5, R5 ;  /* 0x0000000500057308 */ /* 0x000e240000000c00 */
[----:B0-----:R-:W-:-:S05]  /*1360*/  FMUL.FTZ R2, R5, 0.69314718246459960938 ;  /* 0x3f31721805027820 */ /* 0x001fca0000410000 */
[----:B------:R-:W-:-:S07]  /*1370*/  F2FP.BF16.F32.PACK_AB R2, RZ, R2 ;  /* 0x00000002ff02723e */ /* 0x000fce00000010ff */
.L_x_3351:
[----:B------:R-:W-:Y:S05]  /*1380*/  BSYNC B0 ;  /* 0x0000000000007941 */ /* 0x000fea0003800000 */
.L_x_3350:
        /* <DEDUP_REMOVED lines=14> */
.L_x_3357:
[----:B------:R-:W-:Y:S05]  /*1470*/  BSYNC B1 ;  /* 0x0000000000017941 */ /* 0x000fea0003800000 */
.L_x_3356:
[----:B0-----:R-:W-:-:S06]  /*1480*/  FADD.FTZ R5, -R4, 1 ;  /* 0x3f80000004057421 */ /* 0x001fcc0000010100 */
[----:B------:R-:W0:Y:S02]  /*1490*/  MUFU.RCP R5, R5 ;  /* 0x0000000500057308 */ /* 0x000e240000001000 */
[----:B0-----:R-:W-:-:S06]  /*14a0*/  FMUL.FTZ R6, R5, R4 ;  /* 0x0000000405067220 */ /* 0x001fcc0000410000 */
[----:B------:R-:W0:Y:S02]  /*14b0*/  MUFU.LG2 R6, R6 ;  /* 0x0000000600067308 */ /* 0x000e240000000c00 */
[----:B0-----:R-:W-:-:S05]  /*14c0*/  FMUL.FTZ R4, R6, 0.69314718246459960938 ;  /* 0x3f31721806047820 */ /* 0x001fca0000410000 */
[----:B------:R-:W-:-:S07]  /*14d0*/  F2FP.BF16.F32.PACK_AB R4, RZ, R4 ;  /* 0x00000004ff04723e */ /* 0x000fce00000010ff */
.L_x_3355:
[----:B------:R-:W-:Y:S05]  /*14e0*/  BSYNC B0 ;  /* 0x0000000000007941 */ /* 0x000fea0003800000 */
.L_x_3354:
        /* <DEDUP_REMOVED lines=14> */
.L_x_3361:
[----:B------:R-:W-:Y:S05]  /*15d0*/  BSYNC B1 ;  /* 0x0000000000017941 */ /* 0x000fea0003800000 */
.L_x_3360:
[----:B0-----:R-:W-:-:S06]  /*15e0*/  FADD.FTZ R6, -R5, 1 ;  /* 0x3f80000005067421 */ /* 0x001fcc0000010100 */
[----:B------:R-:W0:Y:S02]  /*15f0*/  MUFU.RCP R6, R6 ;  /* 0x0000000600067308 */ /* 0x000e240000001000 */
[----:B0-----:R-:W-:-:S06]  /*1600*/  FMUL.FTZ R10, R6, R5 ;  /* 0x00000005060a7220 */ /* 0x001fcc0000410000 */
[----:B------:R-:W0:Y:S02]  /*1610*/  MUFU.LG2 R10, R10 ;  /* 0x0000000a000a7308 */ /* 0x000e240000000c00 */
[----:B0-----:R-:W-:-:S05]  /*1620*/  FMUL.FTZ R5, R10, 0.69314718246459960938 ;  /* 0x3f3172180a057820 */ /* 0x001fca0000410000 */
[----:B------:R-:W-:-:S07]  /*1630*/  F2FP.BF16.F32.PACK_AB R5, RZ, R5 ;  /* 0x00000005ff05723e */ /* 0x000fce00000010ff */
.L_x_3359:
[----:B------:R-:W-:Y:S05]  /*1640*/  BSYNC B0 ;  /* 0x0000000000007941 */ /* 0x000fea0003800000 */
.L_x_3358:
        /* <DEDUP_REMOVED lines=13> */
.L_x_3365:
[----:B------:R-:W-:Y:S05]  /*1720*/  BSYNC B1 ;  /* 0x0000000000017941 */ /* 0x000fea0003800000 */
.L_x_3364:
[----:B0-----:R-:W-:-:S06]  /*1730*/  FADD.FTZ R10, -R17, 1 ;  /* 0x3f800000110a7421 */ /* 0x001fcc0000010100 */
[----:B------:R-:W0:Y:S02]  /*1740*/  MUFU.RCP R10, R10 ;  /* 0x0000000a000a7308 */ /* 0x000e240000001000 */
[----:B0-----:R-:W-:-:S06]  /*1750*/  FMUL.FTZ R17, R10, R17 ;  /* 0x000000110a117220 */ /* 0x001fcc0000410000 */
[----:B------:R-:W0:Y:S02]  /*1760*/  MUFU.LG2 R17, R17 ;  /* 0x0000001100117308 */ /* 0x000e240000000c00 */
[----:B0-----:R-:W-:-:S05]  /*1770*/  FMUL.FTZ R6, R17, 0.69314718246459960938 ;  /* 0x3f31721811067820 */ /* 0x001fca0000410000 */
[----:B------:R-:W-:-:S07]  /*1780*/  F2FP.BF16.F32.PACK_AB R6, RZ, R6 ;  /* 0x00000006ff06723e */ /* 0x000fce00000010ff */
.L_x_3363:
[----:B------:R-:W-:Y:S05]  /*1790*/  BSYNC B0 ;  /* 0x0000000000007941 */ /* 0x000fea0003800000 */
.L_x_3362:
        /* <DEDUP_REMOVED lines=21> */
.L_x_3368:
[----:B------:R-:W-:-:S13]  /*18f0*/  ISETP.GE.AND P0, PT, R19, R16, PT ;  /* 0x000000101300720c */ /* 0x000fda0003f06270 */
[----:B------:R-:W-:Y:S05]  /*1900*/  @P0 BRA `(.L_x_3370) ;  /* 0x0000000000300947 */ /* 0x000fea0003800000 */
[----:B0-----:R-:W0:Y:S01]  /*1910*/  LDC.64 R8, c[0x0][0x228] ;  /* 0x00008a00ff087b82 */ /* 0x001e220000000a00 */
[----:B------:R-:W-:Y:S01]  /*1920*/  IADD3 R7, R0, R19, RZ ;  /* 0x0000001300077210 */ /* 0x000fe20007ffe0ff */
[----:B------:R-:W-:-:S04]  /*1930*/  VIADD R19, R19, 0x80 ;  /* 0x0000008013137836 */ /* 0x000fc80000000000 */
[----:B0-----:R-:W-:-:S05]  /*1940*/  IMAD.WIDE.U32 R8, R7, 0x2, R8 ;  /* 0x0000000207087825 */ /* 0x001fca00078e0008 */
[----:B------:R1:W-:Y:S02]  /*1950*/  STG.E.U16 desc[UR4][R8.64], R3 ;  /* 0x0000000308007986 */ /* 0x0003e4000c101504 */
.L_x_3369:
[----:B------:R-:W-:-:S13]  /*1960*/  ISETP.GE.AND P0, PT, R19, R16, PT ;  /* 0x000000101300720c */ /* 0x000fda0003f06270 */
[----:B------:R-:W-:Y:S05]  /*1970*/  @P0 BRA `(.L_x_3371) ;  /* 0x0000000000340947 */ /* 0x000fea0003800000 */
[----:B01----:R-:W0:Y:S01]  /*1980*/  LDC.64 R8, c[0x0][0x228] ;  /* 0x00008a00ff087b82 */ /* 0x003e220000000a00 */
[----:B------:R-:W-:Y:S01]  /*1990*/  IADD3 R3, R0, R19, RZ ;  /* 0x0000001300037210 */ /* 0x000fe20007ffe0ff */
[----:B------:R-:W-:-:S04]  /*19a0*/  VIADD R19, R19, 0x80 ;  /* 0x0000008013137836 */ /* 0x000fc80000000000 */
[----:B0-----:R-:W-:-:S05]  /*19b0*/  IMAD.WIDE.U32 R8, R3, 0x2, R8 ;  /* 0x0000000203087825 */ /* 0x001fca00078e0008 */
[----:B------:R1:W-:Y:S02]  /*19c0*/  STG.E.U16 desc[UR4][R8.64], R2 ;  /* 0x0000000208007986 */ /* 0x0003e4000c101504 */
.L_x_3370:
        /* <DEDUP_REMOVED lines=8> */
.L_x_3371:
[----:B------:R-:W-:Y:S05]  /*1a50*/  BSYNC B1 ;  /* 0x0000000000017941 */ /* 0x000fea0003800000 */
.L_x_3367:
[----:B------:R-:W-:-:S13]  /*1a60*/  ISETP.GE.AND P0, PT, R19, R16, PT ;  /* 0x000000101300720c */ /* 0x000fda0003f06270 */
[----:B-12---:R-:W1:Y:S01]  /*1a70*/  @!P0 LDC.64 R2, c[0x0][0x228] ;  /* 0x00008a00ff028b82 */ /* 0x006e620000000a00 */
[----:B------:R-:W-:Y:S01]  /*1a80*/  @!P0 IADD3 R7, R0, R19, RZ ;  /* 0x0000001300078210 */ /* 0x000fe20007ffe0ff */
[----:B------:R-:W-:-:S04]  /*1a90*/  @!P0 VIADD R19, R19, 0x80 ;  /* 0x0000008013138836 */ /* 0x000fc80000000000 */
[----:B-1----:R-:W-:-:S05]  /*1aa0*/  @!P0 IMAD.WIDE.U32 R2, R7, 0x2, R2 ;  /* 0x0000000207028825 */ /* 0x002fca00078e0002 */
[----:B------:R2:W-:Y:S02]  /*1ab0*/  @!P0 STG.E.U16 desc[UR4][R2.64], R5 ;  /* 0x0000000502008986 */ /* 0x0005e4000c101504 */
.L_x_3372:
[----:B------:R-:W-:Y:S05]  /*1ac0*/  BSYNC B0 ;  /* 0x0000000000007941 */ /* 0x000fea0003800000 */
.L_x_3366:
        /* <DEDUP_REMOVED lines=8> */
.L_x_3373:
        /* <DEDUP_REMOVED lines=11> */
.L_x_11180:


//--------------------- .text._ZN2at6native18elementwise_kernelILi128ELi4EZNS0_15gpu_kernel_implIZZZNS0_17logit_kernel_cudaERNS_18TensorIteratorBaseERKN3c106ScalarEENKUlvE_clEvENKUlvE2_clEvEUlNS5_8BFloat16EE_EEvS4_RKT_EUliE_EEviT1_ --------------------------
	.section	.text._ZN2at6native18elementwise_kernelILi128ELi4EZNS0_15gpu_kernel_implIZZZNS0_17logit_kernel_cudaERNS_18TensorIteratorBaseERKN3c106ScalarEENKUlvE_clEvENKUlvE2_clEvEUlNS5_8BFloat16EE_EEvS4_RKT_EUliE_EEviT1_,"ax",@progbits
	.align	128
        .global         _ZN2at6native18elementwise_kernelILi128ELi4EZNS0_15gpu_kernel_implIZZZNS0_17logit_kernel_cudaERNS_18TensorIteratorBaseERKN3c106ScalarEENKUlvE_clEvENKUlvE2_clEvEUlNS5_8BFloat16EE_EEvS4_RKT_EUliE_EEviT1_
        .type           _ZN2at6native18elementwise_kernelILi128ELi4EZNS0_15gpu_kernel_implIZZZNS0_17logit_kernel_cudaERNS_18TensorIteratorBaseERKN3c106ScalarEENKUlvE_clEvENKUlvE2_clEvEUlNS5_8BFloat16EE_EEvS4_RKT_EUliE_EEviT1_,@function
        .size           _ZN2at6native18elementwise_kernelILi128ELi4EZNS0_15gpu_kernel_implIZZZNS0_17logit_kernel_cudaERNS_18TensorIteratorBaseERKN3c106ScalarEENKUlvE_clEvENKUlvE2_clEvEUlNS5_8BFloat16EE_EEvS4_RKT_EUliE_EEviT1_,(.L_x_11181 - _ZN2at6native18elementwise_kernelILi128ELi4EZNS0_15gpu_kernel_implIZZZNS0_17logit_kernel_cudaERNS_18TensorIteratorBaseERKN3c106ScalarEENKUlvE_clEvENKUlvE2_clEvEUlNS5_8BFloat16EE_EEvS4_RKT_EUliE_EEviT1_)
        .other          _ZN2at6native18elementwise_kernelILi128ELi4EZNS0_15gpu_kernel_implIZZZNS0_17logit_kernel_cudaERNS_18TensorIteratorBaseERKN3c106ScalarEENKUlvE_clEvENKUlvE2_clEvEUlNS5_8BFloat16EE_EEvS4_RKT_EUliE_EEviT1_,@"STO_CUDA_ENTRY STV_DEFAULT"
_ZN2at6native18elementwise_kernelILi128ELi4EZNS0_15gpu_kernel_implIZZZNS0_17logit_kernel_cudaERNS_18TensorIteratorBaseERKN3c106ScalarEENKUlvE_clEvENKUlvE2_clEvEUlNS5_8BFloat16EE_EEvS4_RKT_EUliE_EEviT1_:
.text._ZN2at6native18elementwise_kernelILi128ELi4EZNS0_15gpu_kernel_implIZZZNS0_17logit_kernel_cudaERNS_18TensorIteratorBaseERKN3c106ScalarEENKUlvE_clEvENKUlvE2_clEvEUlNS5_8BFloat16EE_EEvS4_RKT_EUliE_EEviT1_:
        /* <DEDUP_REMOVED lines=313> */
.L_x_3376:
        /* <DEDUP_REMOVED lines=22> */
.L_x_3380:
[----:B------:R-:W2:Y:S02]  /*14f0*/  LDG.E.U8 R2, desc[UR36][R2.64] ;  /* 0x0000002402027981 */ /* 0x000ea4000c1e1100 */
[----:B--2---:R-:W-:-:S04]  /*1500*/  I2FP.F32.U32 R0, R2 ;  /* 0x0000000200007245 */ /* 0x004fc80000201000 */
[----:B------:R-:W-:Y:S01]  /*1510*/  F2FP.BF16.F32.PACK_AB R0, RZ, R0 ;  /* 0x00000000ff00723e */ /* 0x000fe200000010ff */
[----:B------:R-:W-:Y:S06]  /*1520*/  BRA `(.L_x_3382) ;  /* 0x0000000c00907947 */ /* 0x000fec0003800000 */
.L_x_3379:
        /* <DEDUP_REMOVED lines=10> */
.L_x_3384:
[----:B------:R-:W2:Y:S02]  /*15d0*/  LDG.E R2, desc[UR36][R2.64] ;  /* 0x0000002402027981 */ /* 0x000ea4000c1e1900 */
[----:B--2---:R-:W-:-:S04]  /*15e0*/  I2FP.F32.S32 R0, R2 ;  /* 0x0000000200007245 */ /* 0x004fc80000201400 */
[----:B------:R-:W-:Y:S01]  /*15f0*/  F2FP.BF16.F32.PACK_AB R0, RZ, R0 ;  /* 0x00000000ff00723e */ /* 0x000fe200000010ff */
[----:B------:R-:W-:Y:S06]  /*1600*/  BRA `(.L_x_3382) ;  /* 0x0000000c00587947 */ /* 0x000fec0003800000 */
.L_x_3383:
[----:B------:R-:W2:Y:S02]  /*1610*/  LDG.E.U16 R2, desc[UR36][R2.64] ;  /* 0x0000002402027981 */ /* 0x000ea4000c1e1500 */
[----:B--2---:R-:W0:Y:S02]  /*1620*/  I2F.S16 R0, R2 ;  /* 0x0000000200007306 */ /* 0x004e240000101400 */
[----:B0-----:R-:W-:Y:S01]  /*1630*/  F2FP.BF16.F32.PACK_AB R0, RZ, R0 ;  /* 0x00000000ff00723e */ /* 0x001fe200000010ff */
[----:B------:R-:W-:Y:S06]  /*1640*/  BRA `(.L_x_3382) ;  /* 0x0000000c00487947 */ /* 0x000fec0003800000 */
.L_x_3378:
        /* <DEDUP_REMOVED lines=9> */
.L_x_3386:
[----:B------:R-:W2:Y:S02]  /*16e0*/  LDG.E.U16 R0, desc[UR36][R2.64] ;  /* 0x0000002402007981 */ /* 0x000ea4000c1e1500 */
[----:B--2---:R-:W-:-:S05]  /*16f0*/  HADD2.F32 R0, -RZ, R0.H0_H0 ;  /* 0x20000000ff007230 */ /* 0x004fca0000004100 */
[----:B------:R-:W-:Y:S01]  /*1700*/  F2FP.BF16.F32.PACK_AB R0, RZ, R0 ;  /* 0x00000000ff00723e */ /* 0x000fe200000010ff */
[----:B------:R-:W-:Y:S06]  /*1710*/  BRA `(.L_x_3382) ;  /* 0x0000000c00147947 */ /* 0x000fec0003800000 */
.L_x_3385:
        /* <DEDUP_REMOVED lines=9> */
.L_x_3388:
[----:B------:R-:W2:Y:S02]  /*17b0*/  LDG.E.U16 R2, desc[UR36][R2.64] ;  /* 0x0000002402027981 */ /* 0x000ea4000c1e1500 */
[----:B--2---:R-:W-:-:S05]  /*17c0*/  HADD2.F32 R0, -RZ, R2.H0_H0 ;  /* 0x20000002ff007230 */ /* 0x004fca0000004100 */
[----:B------:R-:W-:Y:S01]  /*17d0*/  F2FP.BF16.F32.PACK_AB R0, RZ, R0 ;  /* 0x00000000ff00723e */ /* 0x000fe200000010ff */
[----:B------:R-:W-:Y:S06]  /*17e0*/  BRA `(.L_x_3382) ;  /* 0x0000000800e07947 */ /* 0x000fec0003800000 */
.L_x_3387:
        /* <DEDUP_REMOVED lines=8> */
.L_x_3377:
        /* <DEDUP_REMOVED lines=13> */
.L_x_3391:
        /* <DEDUP_REMOVED lines=8> */
.L_x_3390:
        /* <DEDUP_REMOVED lines=28> */
.L_x_3393:
        /* <DEDUP_REMOVED lines=15> */
.L_x_3392:
[----:B------:R0:W5:Y:S01]  /*1c70*/  LDG.E.U16 R0, desc[UR36][R2.64] ;  /* 0x0000002402007981 */ /* 0x000162000c1e1500 */
[----:B------:R-:W-:Y:S05]  /*1c80*/  BRA `(.L_x_3382) ;  /* 0x0000000400b87947 */ /* 0x000fea0003800000 */
.L_x_3389:
        /* <DEDUP_REMOVED lines=12> */
.L_x_3396:
        /* <DEDUP_REMOVED lines=21> */
.L_x_3400:
[----:B------:R-:W-:Y:S05]  /*1ea0*/  BSYNC B1 ;  /* 0x0000000000017941 */ /* 0x000fea0003800000 */
.L_x_3399:
[----:B------:R-:W-:Y:S01]  /*1eb0*/  LEA R3, R0, 0x3b800000, 0x17 ;  /* 0x3b80000000037811 */ /* 0x000fe200078eb8ff */
[----:B------:R-:W-:-:S05]  /*1ec0*/  IMAD.SHL.U32 R0, R2, 0x100000, RZ ;  /* 0x0010000002007824 */ /* 0x000fca00078e00ff */
[----:B------:R-:W-:-:S07]  /*1ed0*/  LOP3.LUT R0, R3, R0, R4, 0xfe, !PT ;  /* 0x0000000003007212 */ /* 0x000fce00078efe04 */
.L_x_3398:
[----:B------:R-:W-:Y:S05]  /*1ee0*/  BSYNC B0 ;  /* 0x0000000000007941 */ /* 0x000fea0003800000 */
.L_x_3397:
[----:B------:R-:W-:Y:S01]  /*1ef0*/  F2FP.BF16.F32.PACK_AB R0, RZ, R0 ;  /* 0x00000000ff00723e */ /* 0x000fe200000010ff */
[----:B------:R-:W-:Y:S06]  /*1f00*/  BRA `(.L_x_3382) ;  /* 0x0000000400187947 */ /* 0x000fec0003800000 */
.L_x_3395:
        /* <DEDUP_REMOVED lines=21> */
.L_x_3404:
[----:B------:R-:W-:Y:S05]  /*2060*/  BSYNC B1 ;  /* 0x0000000000017941 */ /* 0x000fea0003800000 */
.L_x_3403:
[----:B------:R-:W-:Y:S01]  /*2070*/  LEA R3, R0, 0x37800000, 0x17 ;  /* 0x3780000000037811 */ /* 0x000fe200078eb8ff */
[----:B------:R-:W-:-:S05]  /*2080*/  IMAD.SHL.U32 R0, R2, 0x200000, RZ ;  /* 0x0020000002007824 */ /* 0x000fca00078e00ff */
[----:B------:R-:W-:-:S07]  /*2090*/  LOP3.LUT R0, R3, R0, R4, 0xfe, !PT ;  /* 0x0000000003007212 */ /* 0x000fce00078efe04 */
.L_x_3402:
[----:B------:R-:W-:Y:S05]  /*20a0*/  BSYNC B0 ;  /* 0x0000000000007941 */ /* 0x000fea0003800000 */
.L_x_3401:
[----:B------:R-:W-:Y:S01]  /*20b0*/  F2FP.BF16.F32.PACK_AB R0, RZ, R0 ;  /* 0x00000000ff00723e */ /* 0x000fe200000010ff */
[----:B------:R-:W-:Y:S06]  /*20c0*/  BRA `(.L_x_3382) ;  /* 0x0000000000a87947 */ /* 0x000fec0003800000 */
.L_x_3394:
        /* <DEDUP_REMOVED lines=14> */
.L_x_3408:
[----:B------:R-:W-:Y:S05]  /*21b0*/  BSYNC B0 ;  /* 0x0000000000007941 */ /* 0x000fea0003800000 */
.L_x_3407:
[----:B------:R-:W-:Y:S01]  /*21c0*/  F2FP.BF16.F32.PACK_AB R0, RZ, R0 ;  /* 0x00000000ff00723e */ /* 0x000fe200000010ff */
[----:B------:R-:W-:Y:S06]  /*21d0*/  BRA `(.L_x_3382) ;  /* 0x0000000000647947 */ /* 0x000fec0003800000 */
.L_x_3381:
        /* <DEDUP_REMOVED lines=16> */
.L_x_3409:
[----:B------:R-:W-:Y:S01]  /*22e0*/  PRMT R0, RZ, 0x7610, R0 ;  /* 0x00007610ff007816 */ /* 0x000fe20000000000 */
[----:B------:R-:W-:Y:S06]  /*22f0*/  BRA `(.L_x_3382) ;  /* 0x00000000001c7947 */ /* 0x000fec0003800000 */
.L_x_3406:
[----:B------:R-:W2:Y:S02]  /*2300*/  LDG.E.64 R2, desc[UR36][R2.64] ;  /* 0x0000002402027981 */ /* 0x000ea4000c1e1b00 */
[----:B--2---:R-:W0:Y:S02]  /*2310*/  I2F.U64 R0, R2 ;  /* 0x0000000200007312 */ /* 0x004e240000301000 */
[----:B0-----:R-:W-:Y:S01]  /*2320*/  F2FP.BF16.F32.PACK_AB R0, RZ, R0 ;  /* 0x00000000ff00723e */ /* 0x001fe200000010ff */
[----:B------:R-:W-:Y:S06]  /*2330*/  BRA `(.L_x_3382) ;  /* 0x00000000000c7947 */ /* 0x000fec0003800000 */
.L_x_3405:
[----:B------:R-:W2:Y:S02]  /*2340*/  LDG.E R2, desc[UR36][R2.64] ;  /* 0x0000002402027981 */ /* 0x000ea4000c1e1900 */
[----:B--2---:R-:W-:-:S04]  /*2350*/  I2FP.F32.U32 R0, R2 ;  /* 0x0000000200007245 */ /* 0x004fc80000201000 */
[----:B------:R-:W-:-:S07]  /*2360*/  F2FP.BF16.F32.PACK_AB R0, RZ, R0 ;  /* 0x00000000ff00723e */ /* 0x000fce00000010ff */
.L_x_3382:
[----:B-----5:R-:W-:Y:S01]  /*2370*/  IMAD.U32 R0, R0, 0x10000, RZ ;  /* 0x0001000000007824 */ /* 0x020fe200078e00ff */
[----:B------:R-:W1:Y:S03]  /*2380*/  LDC.U8 R5, c[0x0][0x421] ;  /* 0x00010840ff057b82 */ /* 0x000e660000000000 */
[----:B0-----:R-:W-:-:S04]  /*2390*/  FADD.FTZ R2, -R0, 1 ;  /* 0x3f80000000027421 */ /* 0x001fc80000010100 */
[----:B------:R-:W0:Y:S02]  /*23a0*/  MUFU.RCP R3, R2 ;  /* 0x0000000200037308 */ /* 0x000e240000001000 */
[----:B0-----:R-:W-:Y:S01]  /*23b0*/  FMUL.FTZ R0, R0, R3 ;  /* 0x0000000300007220 */ /* 0x001fe20000410000 */
[----:B-1----:R-:W-:-:S04]  /*23c0*/  PRMT R4, R5, 0x9910, RZ ;  /* 0x0000991005047816 */ /* 0x002fc800000000ff */
[----:B------:R-:W-:Y:S01]  /*23d0*/  ISETP.GT.AND P0, PT, R4, 0x9, PT ;  /* 0x000000090400780c */ /* 0x000fe20003f04270 */
[----:B------:R-:W0:Y:S02]  /*23e0*/  MUFU.LG2 R0, R0 ;  /* 0x0000000000007308 */ /* 0x000e240000000c00 */
[----:B0-----:R-:W-:-:S06]  /*23f0*/  FMUL.FTZ R3, R0, 0.69314718246459960938 ;  /* 0x3f31721800037820 */ /* 0x001fcc0000410000 */
[----:B------:R-:W0:Y:S04]  /*2400*/  F2F.BF16.F32 R3, R3 ;  /* 0x0000000300037304 */ /* 0x000e280000202000 */
        /* <DEDUP_REMOVED lines=13> */
.L_x_3413:
[----:B0-----:R-:W-:-:S06]  /*24e0*/  IMAD.U32 R3, R3, 0x10000, RZ ;  /* 0x0001000003037824 */ /* 0x001fcc00078e00ff */
[----:B------:R-:W0:Y:S02]  /*24f0*/  F2I.S64.TRUNC R2, R3 ;  /* 0x0000000300027311 */ /* 0x000e24000020d900 */
[----:B0-----:R3:W-:Y:S01]  /*2500*/  STG.E.U8 desc[UR36][R16.64], R2 ;  /* 0x0000000210007986 */ /* 0x0017e2000c101124 */
[----:B------:R-:W-:Y:S05]  /*2510*/  BRA `(.L_x_3415) ;  /* 0x0000000c00847947 */ /* 0x000fea0003800000 */
.L_x_3412:
        /* <DEDUP_REMOVED lines=10> */
.L_x_3417:
[----:B0-----:R-:W-:-:S06]  /*25c0*/  IMAD.U32 R3, R3, 0x10000, RZ ;  /* 0x0001000003037824 */ /* 0x001fcc00078e00ff */
[----:B------:R-:W0:Y:S02]  /*25d0*/  F2I.FTZ.TRUNC.NTZ R3, R3 ;  /* 0x0000000300037305 */ /* 0x000e24000021f100 */
[----:B0-----:R1:W-:Y:S01]  /*25e0*/  STG.E desc[UR36][R16.64], R3 ;  /* 0x0000000310007986 */ /* 0x0013e2000c101924 */
[----:B------:R-:W-:Y:S05]  /*25f0*/  BRA `(.L_x_3415) ;  /* 0x0000000c004c7947 */ /* 0x000fea0003800000 */
.L_x_3416:
[----:B0-----:R-:W-:-:S06]  /*2600*/  IMAD.U32 R3, R3, 0x10000, RZ ;  /* 0x0001000003037824 */ /* 0x001fcc00078e00ff */
[----:B------:R-:W0:Y:S02]  /*2610*/  F2I.FTZ.TRUNC.NTZ R3, R3 ;  /* 0x0000000300037305 */ /* 0x000e24000021f100 */
[----:B0-----:R2:W-:Y:S01]  /*2620*/  STG.E.U16 desc[UR36][R16.64], R3 ;  /* 0x0000000310007986 */ /* 0x0015e2000c101524 */
[----:B------:R-:W-:Y:S05]  /*2630*/  BRA `(.L_x_3415) ;  /* 0x0000000c003c7947 */ /* 0x000fea0003800000 */
.L_x_3411:
        /* <DEDUP_REMOVED lines=9> */
.L_x_3419:
[----:B0-----:R-:W-:-:S05]  /*26d0*/  IMAD.U32 R0, R3, 0x10000, RZ ;  /* 0x0001000003007824 */ /* 0x001fca00078e00ff */
[----:B------:R-:W-:-:S05]  /*26e0*/  F2FP.F16.F32.PACK_AB R0, RZ, R0 ;  /* 0x00000000ff00723e */ /* 0x000fca00000000ff */
[----:B------:R0:W-:Y:S01]  /*26f0*/  STG.E.U16 desc[UR36][R16.64], R0 ;  /* 0x0000000010007986 */ /* 0x0001e2000c101524 */
[----:B------:R-:W-:Y:S05]  /*2700*/  BRA `(.L_x_3415) ;  /* 0x0000000c00087947 */ /* 0x000fea0003800000 */
.L_x_3418:
        /* <DEDUP_REMOVED lines=10> */
.L_x_3421:
[----:B0-----:R-:W-:-:S05]  /*27b0*/  IMAD.U32 R3, R3, 0x10000, RZ ;  /* 0x0001000003037824 */ /* 0x001fca00078e00ff */
[----:B------:R-:W-:-:S04]  /*27c0*/  F2FP.F16.F32.PACK_AB R3, RZ, R3 ;  /* 0x00000003ff03723e */ /* 0x000fc800000000ff */
[----:B------:R-:W-:-:S05]  /*27d0*/  PRMT R3, R3, 0x5410, RZ ;  /* 0x0000541003037816 */ /* 0x000fca00000000ff */
[----:B------:R0:W-:Y:S01]  /*27e0*/  STG.E desc[UR36][R16.64], R3 ;  /* 0x0000000310007986 */ /* 0x0001e2000c101924 */
[----:B------:R-:W-:Y:S05]  /*27f0*/  BRA `(.L_x_3415) ;  /* 0x0000000800cc7947 */ /* 0x000fea0003800000 */
.L_x_3420:
[----:B0-----:R-:W-:-:S04]  /*2800*/  IMAD.U32 R2, R3, 0x10000, RZ ;  /* 0x0001000003027824 */ /* 0x001fc800078e00ff */
[----:B------:R-:W-:-:S06]  /*2810*/  FMUL.FTZ R2, R2, 1 ;  /* 0x3f80000002027820 */ /* 0x000fcc0000410000 */
[----:B------:R-:W0:Y:S02]  /*2820*/  F2F.F64.F32 R2, R2 ;  /* 0x0000000200027310 */ /* 0x000e240000201800 */
[----:B0-----:R0:W-:Y:S01]  /*2830*/  STG.E.64 desc[UR36][R16.64], R2 ;  /* 0x0000000210007986 */ /* 0x0011e2000c101b24 */
[----:B------:R-:W-:Y:S05]  /*2840*/  BRA `(.L_x_3415) ;  /* 0x0000000800b87947 */ /* 0x000fea0003800000 */
.L_x_3410:
        /* <DEDUP_REMOVED lines=13> */
.L_x_3424:
[----:B0-----:R-:W-:Y:S01]  /*2920*/  IMAD.U32 R3, R3, 0x10000, RZ ;  /* 0x0001000003037824 */ /* 0x001fe200078e00ff */
[----:B------:R-:W-:-:S03]  /*2930*/  CS2R R6, SRZ ;  /* 0x0000000000067805 */ /* 0x000fc6000001ff00 */
[----:B------:R-:W-:-:S04]  /*2940*/  FMUL.FTZ R3, R3, 1 ;  /* 0x3f80000003037820 */ /* 0x000fc80000410000 */
[----:B------:R-:W0:Y:S02]  /*2950*/  F2F.F64.F32 R4, R3 ;  /* 0x0000000300047310 */ /* 0x000e240000201800 */
[----:B0-----:R0:W-:Y:S01]  /*2960*/  STG.E.128 desc[UR36][R16.64], R4 ;  /* 0x0000000410007986 */ /* 0x0011e2000c101d24 */
[----:B------:R-:W-:Y:S05]  /*2970*/  BRA `(.L_x_3415) ;  /* 0x00000008006c7947 */ /* 0x000fea0003800000 */
.L_x_3423:
        /* <DEDUP_REMOVED lines=21> */
.L_x_3428:
[----:B------:R-:W-:Y:S05]  /*2ad0*/  BSYNC B0 ;  /* 0x0000000000007941 */ /* 0x000fea0003800000 */
.L_x_3427:
[----:B------:R-:W-:-:S05]  /*2ae0*/  LOP3.LUT R3, R0, R3, RZ, 0xfc, !PT ;  /* 0x0000000300037212 */ /* 0x000fca00078efcff */
[----:B------:R0:W-:Y:S01]  /*2af0*/  STG.E.U8 desc[UR36][R16.64], R3 ;  /* 0x0000000310007986 */ /* 0x0001e2000c101124 */
[----:B------:R-:W-:Y:S05]  /*2b00*/  BRA `(.L_x_3415) ;  /* 0x0000000800087947 */ /* 0x000fea0003800000 */
.L_x_3426:
        /* <DEDUP_REMOVED lines=13> */
.L_x_3430:
[----:B------:R-:W-:Y:S01]  /*2be0*/  IMAD.MOV.U32 R0, RZ, RZ, 0x7f ;  /* 0x0000007fff007424 */ /* 0x000fe200078e00ff */
[----:B------:R-:W-:-:S04]  /*2bf0*/  ISETP.GT.U32.AND P0, PT, R2, 0x7f800000, PT ;  /* 0x7f8000000200780c */ /* 0x000fc80003f04070 */
[----:B------:R-:W-:-:S09]  /*2c00*/  SEL R0, R0, 0x7c, P0 ;  /* 0x0000007c00007807 */ /* 0x000fd20000000000 */
.L_x_3431:
[----:B------:R-:W-:Y:S05]  /*2c10*/  BSYNC B0 ;  /* 0x0000000000007941 */ /* 0x000fea0003800000 */
.L_x_3429:
[----:B------:R-:W-:-:S04]  /*2c20*/  LOP3.LUT R2, R3, 0x80000000, RZ, 0xc0, !PT ;  /* 0x8000000003027812 */ /* 0x000fc800078ec0ff */
[----:B------:R-:W-:-:S04]  /*2c30*/  SHF.R.U32.HI R3, RZ, 0x18, R2 ;  /* 0x00000018ff037819 */ /* 0x000fc80000011602 */
[----:B------:R-:W-:-:S05]  /*2c40*/  LOP3.LUT R3, R0, R3, RZ, 0xfc, !PT ;  /* 0x0000000300037212 */ /* 0x000fca00078efcff */
[----:B------:R0:W-:Y:S01]  /*2c50*/  STG.E.U8 desc[UR36][R16.64], R3 ;  /* 0x0000000310007986 */ /* 0x0001e2000c101124 */
[----:B------:R-:W-:Y:S05]  /*2c60*/  BRA `(.L_x_3415) ;  /* 0x0000000400b07947 */ /* 0x000fea0003800000 */
.L_x_3425:
[----:B0-----:R0:W-:Y:S01]  /*2c70*/  STG.E.U16 desc[UR36][R16.64], R3 ;  /* 0x0000000310007986 */ /* 0x0011e2000c101524 */
[----:B------:R-:W-:Y:S05]  /*2c80*/  BRA `(.L_x_3415) ;  /* 0x0000000400a87947 */ /* 0x000fea0003800000 */
.L_x_3422:
        /* <DEDUP_REMOVED lines=12> */
.L_x_3434:
        /* <DEDUP_REMOVED lines=17> */
.L_x_3437:
[----:B------:R-:W-:-:S04]  /*2e60*/  LOP3.LUT R2, R3, 0x80000000, RZ, 0xc0, !PT ;  /* 0x8000000003027812 */ /* 0x000fc800078ec0ff */
[----:B------:R-:W-:-:S04]  /*2e70*/  SHF.R.U32.HI R3, RZ, 0x18, R2 ;  /* 0x00000018ff037819 */ /* 0x000fc80000011602 */
[----:B------:R-:W-:-:S04]  /*2e80*/  LOP3.LUT R0, R0, R3, RZ, 0xfc, !PT ;  /* 0x0000000300007212 */ /* 0x000fc800078efcff */
[----:B------:R-:W-:-:S07]  /*2e90*/  PRMT R8, R0, 0x7610, R8 ;  /* 0x0000761000087816 */ /* 0x000fce0000000008 */
.L_x_3436:
[----:B------:R-:W-:Y:S05]  /*2ea0*/  BSYNC B0 ;  /* 0x0000000000007941 */ /* 0x000fea0003800000 */
.L_x_3435:
[----:B------:R0:W-:Y:S01]  /*2eb0*/  STG.E.U8 desc[UR36][R16.64], R8 ;  /* 0x0000000810007986 */ /* 0x0001e2000c101124 */
[----:B------:R-:W-:Y:S05]  /*2ec0*/  BRA `(.L_x_3415) ;  /* 0x0000000400187947 */ /* 0x000fea0003800000 */
.L_x_3433:
        /* <DEDUP_REMOVED lines=17> */
.L_x_3440:
[----:B------:R-:W-:-:S04]  /*2fe0*/  LOP3.LUT R2, R3, 0x80000000, RZ, 0xc0, !PT ;  /* 0x8000000003027812 */ /* 0x000fc800078ec0ff */
[----:B------:R-:W-:-:S04]  /*2ff0*/  SHF.R.U32.HI R3, RZ, 0x18, R2 ;  /* 0x00000018ff037819 */ /* 0x000fc80000011602 */
[----:B------:R-:W-:-:S04]  /*3000*/  LOP3.LUT R0, R0, R3, RZ, 0xfc, !PT ;  /* 0x0000000300007212 */ /* 0x000fc800078efcff */
[----:B------:R-:W-:-:S07]  /*3010*/  PRMT R8, R0, 0x7610, R8 ;  /* 0x0000761000087816 */ /* 0x000fce0000000008 */
.L_x_3439:
[----:B------:R-:W-:Y:S05]  /*3020*/  BSYNC B0 ;  /* 0x0000000000007941 */ /* 0x000fea0003800000 */
.L_x_3438:
[----:B------:R0:W-:Y:S01]  /*3030*/  STG.E.U8 desc[UR36][R16.64], R8 ;  /* 0x0000000810007986 */ /* 0x0001e2000c101124 */
[----:B------:R-:W-:Y:S05]  /*3040*/  BRA `(.L_x_3415) ;  /* 0x0000000000b87947 */ /* 0x000fea0003800000 */
.L_x_3432:
        /* <DEDUP_REMOVED lines=22> */
.L_x_3414:
        /* <DEDUP_REMOVED lines=16> */
.L_x_3443:
[----:B------:R-:W-:Y:S05]  /*32b0*/  BRA `(.L_x_3415) ;  /* 0x00000000001c7947 */ /* 0x000fea0003800000 */
.L_x_3442:
[----:B0-----:R-:W-:-:S06]  /*32c0*/  IMAD.U32 R3, R3, 0x10000, RZ ;  /* 0x0001000003037824 */ /* 0x001fcc00078e00ff */
[----:B------:R-:W0:Y:S02]  /*32d0*/  F2I.U64.TRUNC R2, R3 ;  /* 0x0000000300027311 */ /* 0x000e24000020d800 */
[----:B0-----:R0:W-:Y:S01]  /*32e0*/  STG.E.64 desc[UR36][R16.64], R2 ;  /* 0x0000000210007986 */ /* 0x0011e2000c101b24 */
[----:B------:R-:W-:Y:S05]  /*32f0*/  BRA `(.L_x_3415) ;  /* 0x00000000000c7947 */ /* 0x000fea0003800000 */
.L_x_3441:
[----:B0-----:R-:W-:-:S06]  /*3300*/  IMAD.U32 R3, R3, 0x10000, RZ ;  /* 0x0001000003037824 */ /* 0x001fcc00078e00ff */
[----:B------:R-:W0:Y:S02]  /*3310*/  F2I.FTZ.U32.TRUNC.NTZ R3, R3 ;  /* 0x0000000300037305 */ /* 0x000e24000021f000 */
[----:B0-----:R0:W-:Y:S02]  /*3320*/  STG.E desc[UR36][R16.64], R3 ;  /* 0x0000000310007986 */ /* 0x0011e4000c101924 */
.L_x_3415:
[----:B------:R-:W-:-:S04]  /*3330*/  IMAD R18, R23, 0x200, R18 ;  /* 0x0000020017127824 */ /* 0x000fc800078e0212 */
[----:B------:R-:W-:-:S07]  /*3340*/  VIADD R19, R18, 0x80 ;  /* 0x0000008012137836 */ /* 0x000fce0000000000 */
.L_x_3375:
[----:B------:R-:W-:Y:S05]  /*3350*/  BSYNC B6 ;  /* 0x0000000000067941 */ /* 0x000fea0003800000 */
.L_x_3374:
        /* <DEDUP_REMOVED lines=307> */
.L_x_3446:
        /* <DEDUP_REMOVED lines=22> */
.L_x_3450:
[----:B------:R-:W2:Y:S02]  /*47f0*/  LDG.E.U8 R2, desc[UR36][R2.64] ;  /* 0x0000002402027981 */ /* 0x000ea4000c1e1100 */
[----:B--2---:R-:W-:-:S04]  /*4800*/  I2FP.F32.U32 R0, R2 ;  /* 0x0000000200007245 */ /* 0x004fc80000201000 */
[----:B------:R-:W-:Y:S01]  /*4810*/  F2FP.BF16.F32.PACK_AB R0, RZ, R0 ;  /* 0x00000000ff00723e */ /* 0x000fe200000010ff */
[----:B------:R-:W-:Y:S06]  /*4820*/  BRA `(.L_x_3452) ;  /* 0x0000000c00907947 */ /* 0x000fec0003800000 */
.L_x_3449:
        /* <DEDUP_REMOVED lines=10> */
.L_x_3454:
[----:B------:R-:W2:Y:S02]  /*48d0*/  LDG.E R2, desc[UR36][R2.64] ;  /* 0x0000002402027981 */ /* 0x000ea4000c1e1900 */
[----:B--2---:R-:W-:-:S04]  /*48e0*/  I2FP.F32.S32 R0, R2 ;  /* 0x0000000200007245 */ /* 0x004fc80000201400 */
[----:B------:R-:W-:Y:S01]  /*48f0*/  F2FP.BF16.F32.PACK_AB R0, RZ, R0 ;  /* 0x00000000ff00723e */ /* 0x000fe200000010ff */
[----:B------:R-:W-:Y:S06]  /*4900*/  BRA `(.L_x_3452) ;  /* 0x0000000c00587947 */ /* 0x000fec0003800000 */
.L_x_3453:
[----:B------:R-:W2:Y:S02]  /*4910*/  LDG.E.U16 R2, desc[UR36][R2.64] ;  /* 0x0000002402027981 */ /* 0x000ea4000c1e1500 */
[----:B--2---:R-:W0:Y:S02]  /*4920*/  I2F.S16 R0, R2 ;  /* 0x0000000200007306 */ /* 0x004e240000101400 */
[----:B0-----:R-:W-:Y:S01]  /*4930*/  F2FP.BF16.F32.PACK_AB R0, RZ, R0 ;  /* 0x00000000ff00723e */ /* 0x001fe200000010ff */
[----:B------:R-:W-:Y:S06]  /*4940*/  BRA `(.L_x_3452) ;  /* 0x0000000c00487947 */ /* 0x000fec0003800000 */
.L_x_3448:
        /* <DEDUP_REMOVED lines=9> */
.L_x_3456:
[----:B------:R-:W2:Y:S02]  /*49e0*/  LDG.E.U16 R0, desc[UR36][R2.64] ;  /* 0x0000002402007981 */ /* 0x000ea4000c1e1500 */
[----:B--2---:R-:W-:-:S05]  /*49f0*/  HADD2.F32 R0, -RZ, R0.H0_H0 ;  /* 0x20000000ff007230 */ /* 0x004fca0000004100 */
[----:B------:R-:W-:Y:S01]  /*4a00*/  F2FP.BF16.F32.PACK_AB R0, RZ, R0 ;  /* 0x00000000ff00723e */ /* 0x000fe200000010ff */
[----:B------:R-:W-:Y:S06]  /*4a10*/  BRA `(.L_x_3452) ;  /* 0x0000000c00147947 */ /* 0x000fec0003800000 */
.L_x_3455:
        /* <DEDUP_REMOVED lines=9> */
.L_x_3458:
[----:B------:R-:W2:Y:S02]  /*4ab0*/  LDG.E.U16 R2, desc[UR36][R2.64] ;  /* 0x0000002402027981 */ /* 0x000ea4000c1e1500 */
[----:B--2---:R-:W-:-:S05]  /*4ac0*/  HADD2.F32 R0, -RZ, R2.H0_H0 ;  /* 0x20000002ff007230 */ /* 0x004fca0000004100 */
[----:B------:R-:W-:Y:S01]  /*4ad0*/  F2FP.BF16.F32.PACK_AB R0, RZ, R0 ;  /* 0x00000000ff00723e */ /* 0x000fe200000010ff */
[----:B------:R-:W-:Y:S06]  /*4ae0*/  BRA `(.L_x_3452) ;  /* 0x0000000800e07947 */ /* 0x000fec0003800000 */
.L_x_3457:
        /* <DEDUP_REMOVED lines=8> */
.L_x_3447:
        /* <DEDUP_REMOVED lines=13> */
.L_x_3461:
        /* <DEDUP_REMOVED lines=8> */
.L_x_3460:
        /* <DEDUP_REMOVED lines=28> */
.L_x_3463:
        /* <DEDUP_REMOVED lines=15> */
.L_x_3462:
[----:B------:R0:W5:Y:S01]  /*4f70*/  LDG.E.U16 R0, desc[UR36][R2.64] ;  /* 0x0000002402007981 */ /* 0x000162000c1e1500 */
[----:B------:R-:W-:Y:S05]  /*4f80*/  BRA `(.L_x_3452) ;  /* 0x0000000400b87947 */ /* 0x000fea0003800000 */
.L_x_3459:
        /* <DEDUP_REMOVED lines=12> */
.L_x_3466:
        /* <DEDUP_REMOVED lines=21> */
.L_x_3470:
[----:B------:R-:W-:Y:S05]  /*51a0*/  BSYNC B1 ;  /* 0x0000000000017941 */ /* 0x000fea0003800000 */
.L_x_3469:
[----:B------:R-:W-:Y:S01]  /*51b0*/  LEA R3, R0, 0x3b800000, 0x17 ;  /* 0x3b80000000037811 */ /* 0x000fe200078eb8ff */
[----:B------:R-:W-:-:S05]  /*51c0*/  IMAD.SHL.U32 R0, R2, 0x100000, RZ ;  /* 0x0010000002007824 */ /* 0x000fca00078e00ff */
[----:B------:R-:W-:-:S07]  /*51d0*/  LOP3.LUT R0, R3, R0, R4, 0xfe, !PT ;  /* 0x0000000003007212 */ /* 0x000fce00078efe04 */
.L_x_3468:
[----:B------:R-:W-:Y:S05]  /*51e0*/  BSYNC B0 ;  /* 0x0000000000007941 */ /* 0x000fea0003800000 */
.L_x_3467:
[----:B------:R-:W-:Y:S01]  /*51f0*/  F2FP.BF16.F32.PACK_AB R0, RZ, R0 ;  /* 0x00000000ff00723e */ /* 0x000fe200000010ff */
[----:B------:R-:W-:Y:S06]  /*5200*/  BRA `(.L_x_3452) ;  /* 0x0000000400187947 */ /* 0x000fec0003800000 */
.L_x_3465:
        /* <DEDUP_REMOVED lines=21> */
.L_x_3474:
[----:B------:R-:W-:Y:S05]  /*5360*/  BSYNC B1 ;  /* 0x0000000000017941 */ /* 0x000fea0003800000 */
.L_x_3473:
[----:B------:R-:W-:Y:S01]  /*5370*/  LEA R3, R0, 0x37800000, 0x17 ;  /* 0x3780000000037811 */ /* 0x000fe200078eb8ff */
[----:B------:R-:W-:-:S05]  /*5380*/  IMAD.SHL.U32 R0, R2, 0x200000, RZ ;  /* 0x0020000002007824 */ /* 0x000fca00078e00ff */
[----:B------:R-:W-:-:S07]  /*5390*/  LOP3.LUT R0, R3, R0, R4, 0xfe, !PT ;  /* 0x0000000003007212 */ /* 0x000fce00078efe04 */
.L_x_3472:
[----:B------:R-:W-:Y:S05]  /*53a0*/  BSYNC B0 ;  /* 0x0000000000007941 */ /* 0x000fea0003800000 */
.L_x_3471:
[----:B------:R-:W-:Y:S01]  /*53b0*/  F2FP.BF16.F32.PACK_AB R0, RZ, R0 ;  /* 0x00000000ff00723e */ /* 0x000fe200000010ff */
[----:B------:R-:W-:Y:S06]  /*53c0*/  BRA `(.L_x_3452) ;  /* 0x0000000000a87947 */ /* 0x000fec0003800000 */
.L_x_3464:
        /* <DEDUP_REMOVED lines=14> */
.L_x_3478:
[----:B------:R-:W-:Y:S05]  /*54b0*/  BSYNC B0 ;  /* 0x0000000000007941 */ /* 0x000fea0003800000 */
.L_x_3477:
[----:B------:R-:W-:Y:S01]  /*54c0*/  F2FP.BF16.F32.PACK_AB R0, RZ, R0 ;  /* 0x00000000ff00723e */ /* 0x000fe200000010ff */
[----:B------:R-:W-:Y:S06]  /*54d0*/  BRA `(.L_x_3452) ;  /* 0x0000000000647947 */ /* 0x000fec0003800000 */
.L_x_3451:
        /* <DEDUP_REMOVED lines=16> */
.L_x_3479:
[----:B------:R-:W-:Y:S01]  /*55e0*/  PRMT R0, RZ, 0x7610, R0 ;  /* 0x00007610ff007816 */ /* 0x000fe20000000000 */
[----:B------:R-:W-:Y:S06]  /*55f0*/  BRA `(.L_x_3452) ;  /* 0x00000000001c7947 */ /* 0x000fec0003800000 */
.L_x_3476:
[----:B------:R-:W2:Y:S02]  /*5600*/  LDG.E.64 R2, desc[UR36][R2.64] ;  /* 0x0000002402027981 */ /* 0x000ea4000c1e1b00 */
[----:B--2---:R-:W0:Y:S02]  /*5610*/  I2F.U64 R0, R2 ;  /* 0x0000000200007312 */ /* 0x004e240000301000 */
[----:B0-----:R-:W-:Y:S01]  /*5620*/  F2FP.BF16.F32.PACK_AB R0, RZ, R0 ;  /* 0x00000000ff00723e */ /* 0x001fe200000010ff */
[----:B------:R-:W-:Y:S06]  /*5630*/  BRA `(.L_x_3452) ;  /* 0x00000000000c7947 */ /* 0x000fec0003800000 */
.L_x_3475:
[----:B------:R-:W2:Y:S02]  /*5640*/  LDG.E R2, desc[UR36][R2.64] ;  /* 0x0000002402027981 */ /* 0x000ea4000c1e1900 */
[----:B--2---:R-:W-:-:S04]  /*5650*/  I2FP.F32.U32 R0, R2 ;  /* 0x0000000200007245 */ /* 0x004fc80000201000 */
[----:B------:R-:W-:-:S07]  /*5660*/  F2FP.BF16.F32.PACK_AB R0, RZ, R0 ;  /* 0x00000000ff00723e */ /* 0x000fce00000010ff */
.L_x_3452:
        /* <DEDUP_REMOVED lines=23> */
.L_x_3483:
[----:B0-----:R-:W-:-:S06]  /*57e0*/  IMAD.U32 R3, R3, 0x10000, RZ ;  /* 0x0001000003037824 */ /* 0x001fcc00078e00ff */
[----:B------:R-:W0:Y:S02]  /*57f0*/  F2I.S64.TRUNC R2, R3 ;  /* 0x0000000300027311 */ /* 0x000e24000020d900 */
[----:B0-----:R0:W-:Y:S01]  /*5800*/  STG.E.U8 desc[UR36][R16.64], R2 ;  /* 0x0000000210007986 */ /* 0x0011e2000c101124 */
[----:B------:R-:W-:Y:S05]  /*5810*/  BRA `(.L_x_3485) ;  /* 0x0000000c00847947 */ /* 0x000fea0003800000 */
.L_x_3482:
        /* <DEDUP_REMOVED lines=10> */
.L_x_3487:
[----:B0-----:R-:W-:-:S06]  /*58c0*/  IMAD.U32 R3, R3, 0x10000, RZ ;  /* 0x0001000003037824 */ /* 0x001fcc00078e00ff */
[----:B------:R-:W0:Y:S02]  /*58d0*/  F2I.FTZ.TRUNC.NTZ R3, R3 ;  /* 0x0000000300037305 */ /* 0x000e24000021f100 */
[----:B0-----:R0:W-:Y:S01]  /*58e0*/  STG.E desc[UR36][R16.64], R3 ;  /* 0x0000000310007986 */ /* 0x0011e2000c101924 */
[----:B------:R-:W-:Y:S05]  /*58f0*/  BRA `(.L_x_3485) ;  /* 0x0000000c004c7947 */ /* 0x000fea0003800000 */
.L_x_3486:
[----:B0-----:R-:W-:-:S06]  /*5900*/  IMAD.U32 R3, R3, 0x10000, RZ ;  /* 0x0001000003037824 */ /* 0x001fcc00078e00ff */
[----:B------:R-:W0:Y:S02]  /*5910*/  F2I.FTZ.TRUNC.NTZ R3, R3 ;  /* 0x0000000300037305 */ /* 0x000e24000021f100 */
[----:B0-----:R0:W-:Y:S01]  /*5920*/  STG.E.U16 desc[UR36][R16.64], R3 ;  /* 0x0000000310007986 */ /* 0x0011e2000c101524 */
[----:B------:R-:W-:Y:S05]  /*5930*/  BRA `(.L_x_3485) ;  /* 0x0000000c003c7947 */ /* 0x000fea0003800000 */
.L_x_3481:
        /* <DEDUP_REMOVED lines=9> */
.L_x_3489:
[----:B0-----:R-:W-:-:S05]  /*59d0*/  IMAD.U32 R0, R3, 0x10000, RZ ;  /* 0x0001000003007824 */ /* 0x001fca00078e00ff */
[----:B------:R-:W-:-:S05]  /*59e0*/  F2FP.F16.F32.PACK_AB R0, RZ, R0 ;  /* 0x00000000ff00723e */ /* 0x000fca00000000ff */
[----:B------:R0:W-:Y:S01]  /*59f0*/  STG.E.U16 desc[UR36][R16.64], R0 ;  /* 0x0000000010007986 */ /* 0x0001e2000c101524 */
[----:B------:R-:W-:Y:S05]  /*5a00*/  BRA `(.L_x_3485) ;  /* 0x0000000c00087947 */ /* 0x000fea0003800000 */
.L_x_3488:
        /* <DEDUP_REMOVED lines=10> */
.L_x_3491:
[----:B0-----:R-:W-:-:S05]  /*5ab0*/  IMAD.U32 R3, R3, 0x10000, RZ ;  /* 0x0001000003037824 */ /* 0x001fca00078e00ff */
[----:B------:R-:W-:-:S04]  /*5ac0*/  F2FP.F16.F32.PACK_AB R3, RZ, R3 ;  /* 0x00000003ff03723e */ /* 0x000fc800000000ff */
[----:B------:R-:W-:-:S05]  /*5ad0*/  PRMT R3, R3, 0x5410, RZ ;  /* 0x0000541003037816 */ /* 0x000fca00000000ff */
[----:B------:R0:W-:Y:S01]  /*5ae0*/  STG.E desc[UR36][R16.64], R3 ;  /* 0x0000000310007986 */ /* 0x0001e2000c101924 */
[----:B------:R-:W-:Y:S05]  /*5af0*/  BRA `(.L_x_3485) ;  /* 0x0000000800cc7947 */ /* 0x000fea0003800000 */
.L_x_3490:
[----:B0-----:R-:W-:-:S04]  /*5b00*/  IMAD.U32 R2, R3, 0x10000, RZ ;  /* 0x0001000003027824 */ /* 0x001fc800078e00ff */
[----:B------:R-:W-:-:S06]  /*5b10*/  FMUL.FTZ R2, R2, 1 ;  /* 0x3f80000002027820 */ /* 0x000fcc0000410000 */
[----:B------:R-:W0:Y:S02]  /*5b20*/  F2F.F64.F32 R2, R2 ;  /* 0x0000000200027310 */ /* 0x000e240000201800 */
[----:B0-----:R0:W-:Y:S01]  /*5b30*/  STG.E.64 desc[UR36][R16.64], R2 ;  /* 0x0000000210007986 */ /* 0x0011e2000c101b24 */
[----:B------:R-:W-:Y:S05]  /*5b40*/  BRA `(.L_x_3485) ;  /* 0x0000000800b87947 */ /* 0x000fea0003800000 */
.L_x_3480:
        /* <DEDUP_REMOVED lines=13> */
.L_x_3494:
[----:B0-----:R-:W-:Y:S01]  /*5c20*/  IMAD.U32 R3, R3, 0x10000, RZ ;  /* 0x0001000003037824 */ /* 0x001fe200078e00ff */
[----:B------:R-:W-:-:S03]  /*5c30*/  CS2R R6, SRZ ;  /* 0x0000000000067805 */ /* 0x000fc6000001ff00 */
[----:B------:R-:W-:-:S04]  /*5c40*/  FMUL.FTZ R3, R3, 1 ;  /* 0x3f80000003037820 */ /* 0x000fc80000410000 */
[----:B------:R-:W0:Y:S02]  /*5c50*/  F2F.F64.F32 R4, R3 ;  /* 0x0000000300047310 */ /* 0x000e240000201800 */
[----:B0-----:R0:W-:Y:S01]  /*5c60*/  STG.E.128 desc[UR36][R16.64], R4 ;  /* 0x0000000410007986 */ /* 0x0011e2000c101d24 */
[----:B------:R-:W-:Y:S05]  /*5c70*/  BRA `(.L_x_3485) ;  /* 0x00000008006c7947 */ /* 0x000fea0003800000 */
.L_x_3493:
        /* <DEDUP_REMOVED lines=21> */
.L_x_3498:
[----:B------:R-:W-:Y:S05]  /*5dd0*/  BSYNC B0 ;  /* 0x0000000000007941 */ /* 0x000fea0003800000 */
.L_x_3497:
[----:B------:R-:W-:-:S05]  /*5de0*/  LOP3.LUT R3, R0, R3, RZ, 0xfc, !PT ;  /* 0x0000000300037212 */ /* 0x000fca00078efcff */
[----:B------:R0:W-:Y:S01]  /*5df0*/  STG.E.U8 desc[UR36][R16.64], R3 ;  /* 0x0000000310007986 */ /* 0x0001e2000c101124 */
[----:B------:R-:W-:Y:S05]  /*5e00*/  BRA `(.L_x_3485) ;  /* 0x0000000800087947 */ /* 0x000fea0003800000 */
.L_x_3496:
        /* <DEDUP_REMOVED lines=13> */
.L_x_3500:
[----:B------:R-:W-:Y:S01]  /*5ee0*/  IMAD.MOV.U32 R0, RZ, RZ, 0x7f ;  /* 0x0000007fff007424 */ /* 0x000fe200078e00ff */
[----:B------:R-:W-:-:S04]  /*5ef0*/  ISETP.GT.U32.AND P0, PT, R2, 0x7f800000, PT ;  /* 0x7f8000000200780c */ /* 0x000fc80003f04070 */
[----:B------:R-:W-:-:S09]  /*5f00*/  SEL R0, R0, 0x7c, P0 ;  /* 0x0000007c00007807 */ /* 0x000fd20000000000 */
.L_x_3501:
[----:B------:R-:W-:Y:S05]  /*5f10*/  BSYNC B0 ;  /* 0x0000000000007941 */ /* 0x000fea0003800000 */
.L_x_3499:
[----:B------:R-:W-:-:S04]  /*5f20*/  LOP3.LUT R2, R3, 0x80000000, RZ, 0xc0, !PT ;  /* 0x8000000003027812 */ /* 0x000fc800078ec0ff */
[----:B------:R-:W-:-:S04]  /*5f30*/  SHF.R.U32.HI R3, RZ, 0x18, R2 ;  /* 0x00000018ff037819 */ /* 0x000fc80000011602 */
[----:B------:R-:W-:-:S05]  /*5f40*/  LOP3.LUT R3, R0, R3, RZ, 0xfc, !PT ;  /* 0x0000000300037212 */ /* 0x000fca00078efcff */
[----:B------:R0:W-:Y:S01]  /*5f50*/  STG.E.U8 desc[UR36][R16.64], R3 ;  /* 0x0000000310007986 */ /* 0x0001e2000c101124 */
[----:B------:R-:W-:Y:S05]  /*5f60*/  BRA `(.L_x_3485) ;  /* 0x0000000400b07947 */ /* 0x000fea0003800000 */
.L_x_3495:
[----:B0-----:R0:W-:Y:S01]  /*5f70*/  STG.E.U16 desc[UR36][R16.64], R3 ;  /* 0x0000000310007986 */ /* 0x0011e2000c101524 */
[----:B------:R-:W-:Y:S05]  /*5f80*/  BRA `(.L_x_3485) ;  /* 0x0000000400a87947 */ /* 0x000fea0003800000 */
.L_x_3492:
        /* <DEDUP_REMOVED lines=12> */
.L_x_3504:
        /* <DEDUP_REMOVED lines=17> */
.L_x_3507:
[----:B------:R-:W-:-:S04]  /*6160*/  LOP3.LUT R2, R3, 0x80000000, RZ, 0xc0, !PT ;  /* 0x8000000003027812 */ /* 0x000fc800078ec0ff */
[----:B------:R-:W-:-:S04]  /*6170*/  SHF.R.U32.HI R3, RZ, 0x18, R2 ;  /* 0x00000018ff037819 */ /* 0x000fc80000011602 */
[----:B------:R-:W-:-:S04]  /*6180*/  LOP3.LUT R0, R0, R3, RZ, 0xfc, !PT ;  /* 0x0000000300007212 */ /* 0x000fc800078efcff */
[----:B------:R-:W-:-:S07]  /*6190*/  PRMT R8, R0, 0x7610, R8 ;  /* 0x0000761000087816 */ /* 0x000fce0000000008 */
.L_x_3506:
[----:B------:R-:W-:Y:S05]  /*61a0*/  BSYNC B0 ;  /* 0x0000000000007941 */ /* 0x000fea0003800000 */
.L_x_3505:
[----:B------:R3:W-:Y:S01]  /*61b0*/  STG.E.U8 desc[UR36][R16.64], R8 ;  /* 0x0000000810007986 */ /* 0x0007e2000c101124 */
[----:B------:R-:W-:Y:S05]  /*61c0*/  BRA `(.L_x_3485) ;  /* 0x0000000400187947 */ /* 0x000fea0003800000 */
.L_x_3503:
        /* <DEDUP_REMOVED lines=17> */
.L_x_3510:
[----:B------:R-:W-:-:S04]  /*62e0*/  LOP3.LUT R2, R3, 0x80000000, RZ, 0xc0, !PT ;  /* 0x8000000003027812 */ /* 0x000fc800078ec0ff */
[----:B------:R-:W-:-:S04]  /*62f0*/  SHF.R.U32.HI R3, RZ, 0x18, R2 ;  /* 0x00000018ff037819 */ /* 0x000fc80000011602 */
[----:B------:R-:W-:-:S04]  /*6300*/  LOP3.LUT R0, R0, R3, RZ, 0xfc, !PT ;  /* 0x0000000300007212 */ /* 0x000fc800078efcff */
[----:B------:R-:W-:-:S07]  /*6310*/  PRMT R8, R0, 0x7610, R8 ;  /* 0x0000761000087816 */ /* 0x000fce0000000008 */
.L_x_3509:
[----:B------:R-:W-:Y:S05]  /*6320*/  BSYNC B0 ;  /* 0x0000000000007941 */ /* 0x000fea0003800000 */
.L_x_3508:
[----:B------:R0:W-:Y:S01]  /*6330*/  STG.E.U8 desc[UR36][R16.64], R8 ;  /* 0x0000000810007986 */ /* 0x0001e2000c101124 */
[----:B------:R-:W-:Y:S05]  /*6340*/  BRA `(.L_x_3485) ;  /* 0x0000000000b87947 */ /* 0x000fea0003800000 */
.L_x_3502:
        /* <DEDUP_REMOVED lines=22> */
.L_x_3484:
        /* <DEDUP_REMOVED lines=16> */
.L_x_3513:
[----:B------:R-:W-:Y:S05]  /*65b0*/  BRA `(.L_x_3485) ;  /* 0x00000000001c7947 */ /* 0x000fea0003800000 */
.L_x_3512:
[----:B0-----:R-:W-:-:S06]  /*65c0*/  IMAD.U32 R3, R3, 0x10000, RZ ;  /* 0x0001000003037824 */ /* 0x001fcc00078e00ff */
[----:B------:R-:W0:Y:S02]  /*65d0*/  F2I.U64.TRUNC R2, R3 ;  /* 0x0000000300027311 */ /* 0x000e24000020d800 */
[----:B0-----:R2:W-:Y:S01]  /*65e0*/  STG.E.64 desc[UR36][R16.64], R2 ;  /* 0x0000000210007986 */ /* 0x0015e2000c101b24 */
[----:B------:R-:W-:Y:S05]  /*65f0*/  BRA `(.L_x_3485) ;  /* 0x00000000000c7947 */ /* 0x000fea0003800000 */
.L_x_3511:
[----:B0-----:R-:W-:-:S06]  /*6600*/  IMAD.U32 R3, R3, 0x10000, RZ ;  /* 0x0001000003037824 */ /* 0x001fcc00078e00ff */
[----:B------:R-:W0:Y:S02]  /*6610*/  F2I.FTZ.U32.TRUNC.NTZ R3, R3 ;  /* 0x0000000300037305 */ /* 0x000e24000021f000 */
[----:B0-----:R0:W-:Y:S02]  /*6620*/  STG.E desc[UR36][R16.64], R3 ;  /* 0x0000000310007986 */ /* 0x0011e4000c101924 */
.L_x_3485:
[----:B------:R-:W-:-:S07]  /*6630*/  VIADD R19, R19, 0x80 ;  /* 0x0000008013137836 */ /* 0x000fce0000000000 */
.L_x_3445:
[----:B------:R-:W-:Y:S05]  /*6640*/  BSYNC B6 ;  /* 0x0000000000067941 */ /* 0x000fea0003800000 */
.L_x_3444:
        /* <DEDUP_REMOVED lines=307> */
.L_x_3516:
        /* <DEDUP_REMOVED lines=22> */
.L_x_3520:
[----:B------:R-:W2:Y:S02]  /*7ae0*/  LDG.E.U8 R2, desc[UR36][R2.64] ;  /* 0x0000002402027981 */ /* 0x000ea4000c1e1100 */
[----:B--2---:R-:W-:-:S04]  /*7af0*/  I2FP.F32.U32 R0, R2 ;  /* 0x0000000200007245 */ /* 0x004fc80000201000 */
[----:B------:R-:W-:Y:S01]  /*7b00*/  F2FP.BF16.F32.PACK_AB R0, RZ, R0 ;  /* 0x00000000ff00723e */ /* 0x000fe200000010ff */
[----:B------:R-:W-:Y:S06]  /*7b10*/  BRA `(.L_x_3522) ;  /* 0x0000000c00907947 */ /* 0x000fec0003800000 */
.L_x_3519:
        /* <DEDUP_REMOVED lines=10> */
.L_x_3524:
[----:B------:R-:W2:Y:S02]  /*7bc0*/  LDG.E R2, desc[UR36][R2.64] ;  /* 0x0000002402027981 */ /* 0x000ea4000c1e1900 */
[----:B--2---:R-:W-:-:S04]  /*7bd0*/  I2FP.F32.S32 R0, R2 ;  /* 0x0000000200007245 */ /* 0x004fc80000201400 */
[----:B------:R-:W-:Y:S01]  /*7be0*/  F2FP.BF16.F32.PACK_AB R0, RZ, R0 ;  /* 0x00000000ff00723e */ /* 0x000fe200000010ff */
[----:B------:R-:W-:Y:S06]  /*7bf0*/  BRA `(.L_x_3522) ;  /* 0x0000000c00587947 */ /* 0x000fec0003800000 */
.L_x_3523:
[----:B------:R-:W2:Y:S02]  /*7c00*/  LDG.E.U16 R2, desc[UR36][R2.64] ;  /* 0x0000002402027981 */ /* 0x000ea4000c1e1500 */
[----:B--2---:R-:W0:Y:S02]  /*7c10*/  I2F.S16 R0, R2 ;  /* 0x0000000200007306 */ /* 0x004e240000101400 */
[----:B0-----:R-:W-:Y:S01]  /*7c20*/  F2FP.BF16.F32.PACK_AB R0, RZ, R0 ;  /* 0x00000000ff00723e */ /* 0x001fe200000010ff */
[----:B------:R-:W-:Y:S06]  /*7c30*/  BRA `(.L_x_3522) ;  /* 0x0000000c00487947 */ /* 0x000fec0003800000 */
.L_x_3518:
        /* <DEDUP_REMOVED lines=9> */
.L_x_3526:
[----:B------:R-:W2:Y:S02]  /*7cd0*/  LDG.E.U16 R0, desc[UR36][R2.64] ;  /* 0x0000002402007981 */ /* 0x000ea4000c1e1500 */
[----:B--2---:R-:W-:-:S05]  /*7ce0*/  HADD2.F32 R0, -RZ, R0.H0_H0 ;  /* 0x20000000ff007230 */ /* 0x004fca0000004100 */
[----:B------:R-:W-:Y:S01]  /*7cf0*/  F2FP.BF16.F32.PACK_AB R0, RZ, R0 ;  /* 0x00000000ff00723e */ /* 0x000fe200000010ff */
[----:B------:R-:W-:Y:S06]  /*7d00*/  BRA `(.L_x_3522) ;  /* 0x0000000c00147947 */ /* 0x000fec0003800000 */
.L_x_3525:
        /* <DEDUP_REMOVED lines=9> */
.L_x_3528:
[----:B------:R-:W2:Y:S02]  /*7da0*/  LDG.E.U16 R2, desc[UR36][R2.64] ;  /* 0x0000002402027981 */ /* 0x000ea4000c1e1500 */
[----:B--2---:R-:W-:-:S05]  /*7db0*/  HADD2.F32 R0, -RZ, R2.H0_H0 ;  /* 0x20000002ff007230 */ /* 0x004fca0000004100 */
[----:B------:R-:W-:Y:S01]  /*7dc0*/  F2FP.BF16.F32.PACK_AB R0, RZ, R0 ;  /* 0x00000000ff00723e */ /* 0x000fe200000010ff */
[----:B------:R-:W-:Y:S06]  /*7dd0*/  BRA `(.L_x_3522) ;  /* 0x0000000800e07947 */ /* 0x000fec0003800000 */
.L_x_3527:
        /* <DEDUP_REMOVED lines=8> */
.L_x_3517:
        /* <DEDUP_REMOVED lines=13> */
.L_x_3531:
        /* <DEDUP_REMOVED lines=8> */
.L_x_3530:
        /* <DEDUP_REMOVED lines=28> */
.L_x_3533:
        /* <DEDUP_REMOVED lines=15> */
.L_x_3532:
[----:B------:R0:W5:Y:S01]  /*8260*/  LDG.E.U16 R0, desc[UR36][R2.64] ;  /* 0x0000002402007981 */ /* 0x000162000c1e1500 */
[----:B------:R-:W-:Y:S05]  /*8270*/  BRA `(.L_x_3522) ;  /* 0x0000000400b87947 */ /* 0x000fea0003800000 */
.L_x_3529:
        /* <DEDUP_REMOVED lines=12> */
.L_x_3536:
        /* <DEDUP_REMOVED lines=21> */
.L_x_3540:
[----:B------:R-:W-:Y:S05]  /*8490*/  BSYNC B1 ;  /* 0x0000000000017941 */ /* 0x000fea0003800000 */
.L_x_3539:
[----:B------:R-:W-:Y:S01]  /*84a0*/  LEA R3, R0, 0x3b800000, 0x17 ;  /* 0x3b80000000037811 */ /* 0x000fe200078eb8ff */
[----:B------:R-:W-:-:S05]  /*84b0*/  IMAD.SHL.U32 R0, R2, 0x100000, RZ ;  /* 0x0010000002007824 */ /* 0x000fca00078e00ff */
[----:B------:R-:W-:-:S07]  /*84c0*/  LOP3.LUT R0, R3, R0, R4, 0xfe, !PT ;  /* 0x0000000003007212 */ /* 0x000fce00078efe04 */
.L_x_3538:
[----:B------:R-:W-:Y:S05]  /*84d0*/  BSYNC B0 ;  /* 0x0000000000007941 */ /* 0x000fea0003800000 */
.L_x_3537:
[----:B------:R-:W-:Y:S01]  /*84e0*/  F2FP.BF16.F32.PACK_AB R0, RZ, R0 ;  /* 0x00000000ff00723e */ /* 0x000fe200000010ff */
[----:B------:R-:W-:Y:S06]  /*84f0*/  BRA `(.L_x_3522) ;  /* 0x0000000400187947 */ /* 0x000fec0003800000 */
.L_x_3535:
        /* <DEDUP_REMOVED lines=21> */
.L_x_3544:
[----:B------:R-:W-:Y:S05]  /*8650*/  BSYNC B1 ;  /* 0x0000000000017941 */ /* 0x000fea0003800000 */
.L_x_3543:
[----:B------:R-:W-:Y:S01]  /*8660*/  LEA R3, R0, 0x37800000, 0x17 ;  /* 0x3780000000037811 */ /* 0x000fe200078eb8ff */
[----:B------:R-:W-:-:S05]  /*8670*/  IMAD.SHL.U32 R0, R2, 0x200000, RZ ;  /* 0x0020000002007824 */ /* 0x000fca00078e00ff */
[----:B------:R-:W-:-:S07]  /*8680*/  LOP3.LUT R0, R3, R0, R4, 0xfe, !PT ;  /* 0x0000000003007212 */ /* 0x000fce00078efe04 */
.L_x_3542:
[----:B------:R-:W-:Y:S05]  /*8690*/  BSYNC B0 ;  /* 0x0000000000007941 */ /* 0x000fea0003800000 */
.L_x_3541:
[----:B------:R-:W-:Y:S01]  /*86a0*/  F2FP.BF16.F32.PACK_AB R0, RZ, R0 ;  /* 0x00000000ff00723e */ /* 0x000fe200000010ff */
[----:B------:R-:W-:Y:S06]  /*86b0*/  BRA `(.L_x_3522) ;  /* 0x0000000000a87947 */ /* 0x000fec0003800000 */
.L_x_3534:
        /* <DEDUP_REMOVED lines=14> */
.L_x_3548:
[----:B------:R-:W-:Y:S05]  /*87a0*/  BSYNC B0 ;  /* 0x0000000000007941 */ /* 0x000fea0003800000 */
.L_x_3547:
[----:B------:R-:W-:Y:S01]  /*87b0*/  F2FP.BF16.F32.PACK_AB R0, RZ, R0 ;  /* 0x00000000ff00723e */ /* 0x000fe200000010ff */
[----:B------:R-:W-:Y:S06]  /*87c0*/  BRA `(.L_x_3522) ;  /* 0x0000000000647947 */ /* 0x000fec0003800000 */
.L_x_3521:
        /* <DEDUP_REMOVED lines=16> */
.L_x_3549:
[----:B------:R-:W-:Y:S01]  /*88d0*/  PRMT R0, RZ, 0x7610, R0 ;  /* 0x00007610ff007816 */ /* 0x000fe20000000000 */
[----:B------:R-:W-:Y:S06]  /*88e0*/  BRA `(.L_x_3522) ;  /* 0x00000000001c7947 */ /* 0x000fec0003800000 */
.L_x_3546:
[----:B------:R-:W2:Y:S02]  /*88f0*/  LDG.E.64 R2, desc[UR36][R2.64] ;  /* 0x0000002402027981 */ /* 0x000ea4000c1e1b00 */
[----:B--2---:R-:W0:Y:S02]  /*8900*/  I2F.U64 R0, R2 ;  /* 0x0000000200007312 */ /* 0x004e240000301000 */
[----:B0-----:R-:W-:Y:S01]  /*8910*/  F2FP.BF16.F32.PACK_AB R0, RZ, R0 ;  /* 0x00000000ff00723e */ /* 0x001fe200000010ff */
[----:B------:R-:W-:Y:S06]  /*8920*/  BRA `(.L_x_3522) ;  /* 0x00000000000c7947 */ /* 0x000fec0003800000 */
.L_x_3545:
[----:B------:R-:W2:Y:S02]  /*8930*/  LDG.E R2, desc[UR36][R2.64] ;  /* 0x0000002402027981 */ /* 0x000ea4000c1e1900 */
[----:B--2---:R-:W-:-:S04]  /*8940*/  I2FP.F32.U32 R0, R2 ;  /* 0x0000000200007245 */ /* 0x004fc80000201000 */
[----:B------:R-:W-:-:S07]  /*8950*/  F2FP.BF16.F32.PACK_AB R0, RZ, R0 ;  /* 0x00000000ff00723e */ /* 0x000fce00000010ff */
.L_x_3522:
        /* <DEDUP_REMOVED lines=23> */
.L_x_3553:
[----:B0-----:R-:W-:-:S06]  /*8ad0*/  IMAD.U32 R3, R3, 0x10000, RZ ;  /* 0x0001000003037824 */ /* 0x001fcc00078e00ff */
[----:B------:R-:W0:Y:S02]  /*8ae0*/  F2I.S64.TRUNC R2, R3 ;  /* 0x0000000300027311 */ /* 0x000e24000020d900 */
[----:B0-----:R3:W-:Y:S01]  /*8af0*/  STG.E.U8 desc[UR36][R16.64], R2 ;  /* 0x0000000210007986 */ /* 0x0017e2000c101124 */
[----:B------:R-:W-:Y:S05]  /*8b00*/  BRA `(.L_x_3555) ;  /* 0x0000000c00847947 */ /* 0x000fea0003800000 */
.L_x_3552:
        /* <DEDUP_REMOVED lines=10> */
.L_x_3557:
[----:B0-----:R-:W-:-:S06]  /*8bb0*/  IMAD.U32 R3, R3, 0x10000, RZ ;  /* 0x0001000003037824 */ /* 0x001fcc00078e00ff */
[----:B------:R-:W0:Y:S02]  /*8bc0*/  F2I.FTZ.TRUNC.NTZ R3, R3 ;  /* 0x0000000300037305 */ /* 0x000e24000021f100 */
[----:B0-----:R2:W-:Y:S01]  /*8bd0*/  STG.E desc[UR36][R16.64], R3 ;  /* 0x0000000310007986 */ /* 0x0015e2000c101924 */
[----:B------:R-:W-:Y:S05]  /*8be0*/  BRA `(.L_x_3555) ;  /* 0x0000000c004c7947 */ /* 0x000fea0003800000 */
.L_x_3556:
[----:B0-----:R-:W-:-:S06]  /*8bf0*/  IMAD.U32 R3, R3, 0x10000, RZ ;  /* 0x0001000003037824 */ /* 0x001fcc00078e00ff */
[----:B------:R-:W0:Y:S02]  /*8c00*/  F2I.FTZ.TRUNC.NTZ R3, R3 ;  /* 0x0000000300037305 */ /* 0x000e24000021f100 */
[----:B0-----:R0:W-:Y:S01]  /*8c10*/  STG.E.U16 desc[UR36][R16.64], R3 ;  /* 0x0000000310007986 */ /* 0x0011e2000c101524 */
[----:B------:R-:W-:Y:S05]  /*8c20*/  BRA `(.L_x_3555) ;  /* 0x0000000c003c7947 */ /* 0x000fea0003800000 */
.L_x_3551:
        /* <DEDUP_REMOVED lines=9> */
.L_x_3559:
[----:B0-----:R-:W-:-:S05]  /*8cc0*/  IMAD.U32 R0, R3, 0x10000, RZ ;  /* 0x0001000003007824 */ /* 0x001fca00078e00ff */
[----:B------:R-:W-:-:S05]  /*8cd0*/  F2FP.F16.F32.PACK_AB R0, RZ, R0 ;  /* 0x00000000ff00723e */ /* 0x000fca00000000ff */
[----:B------:R0:W-:Y:S01]  /*8ce0*/  STG.E.U16 desc[UR36][R16.64], R0 ;  /* 0x0000000010007986 */ /* 0x0001e2000c101524 */
[----:B------:R-:W-:Y:S05]  /*8cf0*/  BRA `(.L_x_3555) ;  /* 0x0000000c00087947 */ /* 0x000fea0003800000 */
.L_x_3558:
        /* <DEDUP_REMOVED lines=10> */
.L_x_3561:
[----:B0-----:R-:W-:-:S05]  /*8da0*/  IMAD.U32 R3, R3, 0x10000, RZ ;  /* 0x0001000003037824 */ /* 0x001fca00078e00ff */
[----:B------:R-:W-:-:S04]  /*8db0*/  F2FP.F16.F32.PACK_AB R3, RZ, R3 ;  /* 0x00000003ff03723e */ /* 0x000fc800000000ff */
[----:B------:R-:W-:-:S05]  /*8dc0*/  PRMT R3, R3, 0x5410, RZ ;  /* 0x0000541003037816 */ /* 0x000fca00000000ff */
[----:B------:R0:W-:Y:S01]  /*8dd0*/  STG.E desc[UR36][R16.64], R3 ;  /* 0x0000000310007986 */ /* 0x0001e2000c101924 */
[----:B------:R-:W-:Y:S05]  /*8de0*/  BRA `(.L_x_3555) ;  /* 0x0000000800cc7947 */ /* 0x000fea0003800000 */
.L_x_3560:
[----:B0-----:R-:W-:-:S04]  /*8df0*/  IMAD.U32 R2, R3, 0x10000, RZ ;  /* 0x0001000003027824 */ /* 0x001fc800078e00ff */
[----:B------:R-:W-:-:S06]  /*8e00*/  FMUL.FTZ R2, R2, 1 ;  /* 0x3f80000002027820 */ /* 0x000fcc0000410000 */
[----:B------:R-:W0:Y:S02]  /*8e10*/  F2F.F64.F32 R2, R2 ;  /* 0x0000000200027310 */ /* 0x000e240000201800 */
[----:B0-----:R0:W-:Y:S01]  /*8e20*/  STG.E.64 desc[UR36][R16.64], R2 ;  /* 0x0000000210007986 */ /* 0x0011e2000c101b24 */
[----:B------:R-:W-:Y:S05]  /*8e30*/  BRA `(.L_x_3555) ;  /* 0x0000000800b87947 */ /* 0x000fea0003800000 */
.L_x_3550:
        /* <DEDUP_REMOVED lines=13> */
.L_x_3564:
[----:B0-----:R-:W-:Y:S01]  /*8f10*/  IMAD.U32 R3, R3, 0x10000, RZ ;  /* 0x0001000003037824 */ /* 0x001fe200078e00ff */
[----:B------:R-:W-:-:S03]  /*8f20*/  CS2R R6, SRZ ;  /* 0x0000000000067805 */ /* 0x000fc6000001ff00 */
[----:B------:R-:W-:-:S04]  /*8f30*/  FMUL.FTZ R3, R3, 1 ;  /* 0x3f80000003037820 */ /* 0x000fc80000410000 */
[----:B------:R-:W0:Y:S02]  /*8f40*/  F2F.F64.F32 R4, R3 ;  /* 0x0000000300047310 */ /* 0x000e240000201800 */
[----:B0-----:R0:W-:Y:S01]  /*8f50*/  STG.E.128 desc[UR36][R16.64], R4 ;  /* 0x0000000410007986 */ /* 0x0011e2000c101d24 */
[----:B------:R-:W-:Y:S05]  /*8f60*/  BRA `(.L_x_3555) ;  /* 0x00000008006c7947 */ /* 0x000fea0003800000 */
.L_x_3563:
        /* <DEDUP_REMOVED lines=21> */
.L_x_3568:
[----:B------:R-:W-:Y:S05]  /*90c0*/  BSYNC B0 ;  /* 0x0000000000007941 */ /* 0x000fea0003800000 */
.L_x_3567:
[----:B------:R-:W-:-:S05]  /*90d0*/  LOP3.LUT R3, R0, R3, RZ, 0xfc, !PT ;  /* 0x0000000300037212 */ /* 0x000fca00078efcff */
[----:B------:R0:W-:Y:S01]  /*90e0*/  STG.E.U8 desc[UR36][R16.64], R3 ;  /* 0x0000000310007986 */ /* 0x0001e2000c101124 */
[----:B------:R-:W-:Y:S05]  /*90f0*/  BRA `(.L_x_3555) ;  /* 0x0000000800087947 */ /* 0x000fea0003800000 */
.L_x_3566:
        /* <DEDUP_REMOVED lines=13> */
.L_x_3570:
[----:B------:R-:W-:Y:S01]  /*91d0*/  IMAD.MOV.U32 R0, RZ, RZ, 0x7f ;  /* 0x0000007fff007424 */ /* 0x000fe200078e00ff */
[----:B------:R-:W-:-:S04]  /*91e0*/  ISETP.GT.U32.AND P0, PT, R2, 0x7f800000, PT ;  /* 0x7f8000000200780c */ /* 0x000fc80003f04070 */
[----:B------:R-:W-:-:S09]  /*91f0*/  SEL R0, R0, 0x7c, P0 ;  /* 0x0000007c00007807 */ /* 0x000fd20000000000 */
.L_x_3571:
[----:B------:R-:W-:Y:S05]  /*9200*/  BSYNC B0 ;  /* 0x0000000000007941 */ /* 0x000fea0003800000 */
.L_x_3569:
[----:B------:R-:W-:-:S04]  /*9210*/  LOP3.LUT R2, R3, 0x80000000, RZ, 0xc0, !PT ;  /* 0x8000000003027812 */ /* 0x000fc800078ec0ff */
[----:B------:R-:W-:-:S04]  /*9220*/  SHF.R.U32.HI R3, RZ, 0x18, R2 ;  /* 0x00000018ff037819 */ /* 0x000fc80000011602 */
[----:B------:R-:W-:-:S05]  /*9230*/  LOP3.LUT R3, R0, R3, RZ, 0xfc, !PT ;  /* 0x0000000300037212 */ /* 0x000fca00078efcff */
[----:B------:R0:W-:Y:S01]  /*9240*/  STG.E.U8 desc[UR36][R16.64], R3 ;  /* 0x0000000310007986 */ /* 0x0001e2000c101124 */
[----:B------:R-:W-:Y:S05]  /*9250*/  BRA `(.L_x_3555) ;  /* 0x0000000400b07947 */ /* 0x000fea0003800000 */
.L_x_3565:
[----:B0-----:R0:W-:Y:S01]  /*9260*/  STG.E.U16 desc[UR36][R16.64], R3 ;  /* 0x0000000310007986 */ /* 0x0011e2000c101524 */
[----:B------:R-:W-:Y:S05]  /*9270*/  BRA `(.L_x_3555) ;  /* 0x0000000400a87947 */ /* 0x000fea0003800000 */
.L_x_3562:
        /* <DEDUP_REMOVED lines=12> */
.L_x_3574:
        /* <DEDUP_REMOVED lines=17> */
.L_x_3577:
[----:B------:R-:W-:-:S04]  /*9450*/  LOP3.LUT R2, R3, 0x80000000, RZ, 0xc0, !PT ;  /* 0x8000000003027812 */ /* 0x000fc800078ec0ff */
[----:B------:R-:W-:-:S04]  /*9460*/  SHF.R.U32.HI R3, RZ, 0x18, R2 ;  /* 0x00000018ff037819 */ /* 0x000fc80000011602 */
[----:B------:R-:W-:-:S04]  /*9470*/  LOP3.LUT R0, R0, R3, RZ, 0xfc, !PT ;  /* 0x0000000300007212 */ /* 0x000fc800078efcff */
[----:B------:R-:W-:-:S07]  /*9480*/  PRMT R8, R0, 0x7610, R8 ;  /* 0x0000761000087816 */ /* 0x000fce0000000008 */
.L_x_3576:
[----:B------:R-:W-:Y:S05]  /*9490*/  BSYNC B0 ;  /* 0x0000000000007941 */ /* 0x000fea0003800000 */
.L_x_3575:
[----:B------:R0:W-:Y:S01]  /*94a0*/  STG.E.U8 desc[UR36][R16.64], R8 ;  /* 0x0000000810007986 */ /* 0x0001e2000c101124 */
[----:B------:R-:W-:Y:S05]  /*94b0*/  BRA `(.L_x_3555) ;  /* 0x0000000400187947 */ /* 0x000fea0003800000 */
.L_x_3573:
        /* <DEDUP_REMOVED lines=17> */
.L_x_3580:
[----:B------:R-:W-:-:S04]  /*95d0*/  LOP3.LUT R2, R3, 0x80000000, RZ, 0xc0, !PT ;  /* 0x8000000003027812 */ /* 0x000fc800078ec0ff */
[----:B------:R-:W-:-:S04]  /*95e0*/  SHF.R.U32.HI R3, RZ, 0x18, R2 ;  /* 0x00000018ff037819 */ /* 0x000fc80000011602 */
[----:B------:R-:W-:-:S04]  /*95f0*/  LOP3.LUT R0, R0, R3, RZ, 0xfc, !PT ;  /* 0x0000000300007212 */ /* 0x000fc800078efcff */
[----:B------:R-:W-:-:S07]  /*9600*/  PRMT R8, R0, 0x7610, R8 ;  /* 0x0000761000087816 */ /* 0x000fce0000000008 */
.L_x_3579:
[----:B------:R-:W-:Y:S05]  /*9610*/  BSYNC B0 ;  /* 0x0000000000007941 */ /* 0x000fea0003800000 */
.L_x_3578:
[----:B------:R0:W-:Y:S01]  /*9620*/  STG.E.U8 desc[UR36][R16.64], R8 ;  /* 0x0000000810007986 */ /* 0x0001e2000c101124 */
[----:B------:R-:W-:Y:S05]  /*9630*/  BRA `(.L_x_3555) ;  /* 0x0000000000b87947 */ /* 0x000fea0003800000 */
.L_x_3572:
        /* <DEDUP_REMOVED lines=22> */
.L_x_3554:
        /* <DEDUP_REMOVED lines=16> */
.L_x_3583:
[----:B------:R-:W-:Y:S05]  /*98a0*/  BRA `(.L_x_3555) ;  /* 0x00000000001c7947 */ /* 0x000fea0003800000 */
.L_x_3582:
[----:B0-----:R-:W-:-:S06]  /*98b0*/  IMAD.U32 R3, R3, 0x10000, RZ ;  /* 0x0001000003037824 */ /* 0x001fcc00078e00ff */
[----:B------:R-:W0:Y:S02]  /*98c0*/  F2I.U64.TRUNC R2, R3 ;  /* 0x0000000300027311 */ /* 0x000e24000020d800 */
[----:B0-----:R0:W-:Y:S01]  /*98d0*/  STG.E.64 desc[UR36][R16.64], R2 ;  /* 0x0000000210007986 */ /* 0x0011e2000c101b24 */
[----:B------:R-:W-:Y:S05]  /*98e0*/  BRA `(.L_x_3555) ;  /* 0x00000000000c7947 */ /* 0x000fea0003800000 */
.L_x_3581:
[----:B0-----:R-:W-:-:S06]  /*98f0*/  IMAD.U32 R3, R3, 0x10000, RZ ;  /* 0x0001000003037824 */ /* 0x001fcc00078e00ff */
[----:B------:R-:W0:Y:S02]  /*9900*/  F2I.FTZ.U32.TRUNC.NTZ R3, R3 ;  /* 0x0000000300037305 */ /* 0x000e24000021f000 */
[----:B0-----:R0:W-:Y:S02]  /*9910*/  STG.E desc[UR36][R16.64], R3 ;  /* 0x0000000310007986 */ /* 0x0011e4000c101924 */
.L_x_3555:
[----:B------:R-:W-:-:S07]  /*9920*/  VIADD R19, R19, 0x80 ;  /* 0x0000008013137836 */ /* 0x000fce0000000000 */
.L_x_3515:
[----:B------:R-:W-:Y:S05]  /*9930*/  BSYNC B6 ;  /* 0x0000000000067941 */ /* 0x000fea0003800000 */
.L_x_3514:
        /* <DEDUP_REMOVED lines=306> */
.L_x_3584:
        /* <DEDUP_REMOVED lines=22> */
.L_x_3588:
[----:B------:R-:W2:Y:S02]  /*adc0*/  LDG.E.U8 R2, desc[UR36][R2.64] ;  /* 0x0000002402027981 */ /* 0x000ea4000c1e1100 */
[----:B--2---:R-:W-:-:S04]  /*add0*/  I2FP.F32.U32 R0, R2 ;  /* 0x0000000200007245 */ /* 0x004fc80000201000 */
[----:B------:R-:W-:Y:S01]  /*ade0*/  F2FP.BF16.F32.PACK_AB R0, RZ, R0 ;  /* 0x00000000ff00723e */ /* 0x000fe200000010ff */
[----:B------:R-:W-:Y:S06]  /*adf0*/  BRA `(.L_x_3590) ;  /* 0x0000000c00907947 */ /* 0x000fec0003800000 */
.L_x_3587:
        /* <DEDUP_REMOVED lines=10> */
.L_x_3592:
[----:B------:R-:W2:Y:S02]  /*aea0*/  LDG.E R2, desc[UR36][R2.64] ;  /* 0x0000002402027981 */ /* 0x000ea4000c1e1900 */
[----:B--2---:R-:W-:-:S04]  /*aeb0*/  I2FP.F32.S32 R0, R2 ;  /* 0x0000000200007245 */ /* 0x004fc80000201400 */
[----:B------:R-:W-:Y:S01]  /*aec0*/  F2FP.BF16.F32.PACK_AB R0, RZ, R0 ;  /* 0x00000000ff00723e */ /* 0x000fe200000010ff */
[----:B------:R-:W-:Y:S06]  /*aed0*/  BRA `(.L_x_3590) ;  /* 0x0000000c00587947 */ /* 0x000fec0003800000 */
.L_x_3591:
[----:B------:R-:W2:Y:S02]  /*aee0*/  LDG.E.U16 R2, desc[UR36][R2.64] ;  /* 0x0000002402027981 */ /* 0x000ea4000c1e1500 */
[----:B--2---:R-:W0:Y:S02]  /*aef0*/  I2F.S16 R0, R2 ;  /* 0x0000000200007306 */ /* 0x004e240000101400 */
[----:B0-----:R-:W-:Y:S01]  /*af00*/  F2FP.BF16.F32.PACK_AB R0, RZ, R0 ;  /* 0x00000000ff00723e */ /* 0x001fe200000010ff */
[----:B------:R-:W-:Y:S06]  /*af10*/  BRA `(.L_x_3590) ;  /* 0x0000000c00487947 */ /* 0x000fec0003800000 */
.L_x_3586:
        /* <DEDUP_REMOVED lines=9> */
.L_x_3594:
[----:B------:R-:W2:Y:S02]  /*afb0*/  LDG.E.U16 R0, desc[UR36][R2.64] ;  /* 0x0000002402007981 */ /* 0x000ea4000c1e1500 */
[----:B--2---:R-:W-:-:S05]  /*afc0*/  HADD2.F32 R0, -RZ, R0.H0_H0 ;  /* 0x20000000ff007230 */ /* 0x004fca0000004100 */
[----:B------:R-:W-:Y:S01]  /*afd0*/  F2FP.BF16.F32.PACK_AB R0, RZ, R0 ;  /* 0x00000000ff00723e */ /* 0x000fe200000010ff */
[----:B------:R-:W-:Y:S06]  /*afe0*/  BRA `(.L_x_3590) ;  /* 0x0000000c00147947 */ /* 0x000fec0003800000 */
.L_x_3593:
        /* <DEDUP_REMOVED lines=9> */
.L_x_3596:
[----:B------:R-:W2:Y:S02]  /*b080*/  LDG.E.U16 R2, desc[UR36][R2.64] ;  /* 0x0000002402027981 */ /* 0x000ea4000c1e1500 */
[----:B--2---:R-:W-:-:S05]  /*b090*/  HADD2.F32 R0, -RZ, R2.H0_H0 ;  /* 0x20000002ff007230 */ /* 0x004fca0000004100 */
[----:B------:R-:W-:Y:S01]  /*b0a0*/  F2FP.BF16.F32.PACK_AB R0, RZ, R0 ;  /* 0x00000000ff00723e */ /* 0x000fe200000010ff */
[----:B------:R-:W-:Y:S06]  /*b0b0*/  BRA `(.L_x_3590) ;  /* 0x0000000800e07947 */ /* 0x000fec0003800000 */
.L_x_3595:
        /* <DEDUP_REMOVED lines=8> */
.L_x_3585:
        /* <DEDUP_REMOVED lines=13> */
.L_x_3599:
        /* <DEDUP_REMOVED lines=8> */
.L_x_3598:
        /* <DEDUP_REMOVED lines=28> */
.L_x_3601:
        /* <DEDUP_REMOVED lines=15> */
.L_x_3600:
[----:B------:R0:W5:Y:S01]  /*b540*/  LDG.E.U16 R0, desc[UR36][R2.64] ;  /* 0x0000002402007981 */ /* 0x000162000c1e1500 */
[----:B------:R-:W-:Y:S05]  /*b550*/  BRA `(.L_x_3590) ;  /* 0x0000000400b87947 */ /* 0x000fea0003800000 */
.L_x_3597:
        /* <DEDUP_REMOVED lines=12> */
.L_x_3604:
        /* <DEDUP_REMOVED lines=21> */
.L_x_3608:
[----:B------:R-:W-:Y:S05]  /*b770*/  BSYNC B1 ;  /* 0x0000000000017941 */ /* 0x000fea0003800000 */
.L_x_3607:
[----:B------:R-:W-:Y:S01]  /*b780*/  LEA R3, R0, 0x3b800000, 0x17 ;  /* 0x3b80000000037811 */ /* 0x000fe200078eb8ff */
[----:B------:R-:W-:-:S05]  /*b790*/  IMAD.SHL.U32 R0, R2, 0x100000, RZ ;  /* 0x0010000002007824 */ /* 0x000fca00078e00ff */
[----:B------:R-:W-:-:S07]  /*b7a0*/  LOP3.LUT R0, R3, R0, R4, 0xfe, !PT ;  /* 0x0000000003007212 */ /* 0x000fce00078efe04 */
.L_x_3606:
[----:B------:R-:W-:Y:S05]  /*b7b0*/  BSYNC B0 ;  /* 0x0000000000007941 */ /* 0x000fea0003800000 */
.L_x_3605:
[----:B------:R-:W-:Y:S01]  /*b7c0*/  F2FP.BF16.F32.PACK_AB R0, RZ, R0 ;  /* 0x00000000ff00723e */ /* 0x000fe200000010ff */
[----:B------:R-:W-:Y:S06]  /*b7d0*/  BRA `(.L_x_3590) ;  /* 0x0000000400187947 */ /* 0x000fec0003800000 */
.L_x_3603:
        /* <DEDUP_REMOVED lines=21> */
.L_x_3612:
[----:B------:R-:W-:Y:S05]  /*b930*/  BSYNC B1 ;  /* 0x0000000000017941 */ /* 0x000fea0003800000 */
.L_x_3611:
[----:B------:R-:W-:Y:S01]  /*b940*/  LEA R3, R0, 0x37800000, 0x17 ;  /* 0x3780000000037811 */ /* 0x000fe200078eb8ff */
[----:B------:R-:W-:-:S05]  /*b950*/  IMAD.SHL.U32 R0, R2, 0x200000, RZ ;  /* 0x0020000002007824 */ /* 0x000fca00078e00ff */
[----:B------:R-:W-:-:S07]  /*b960*/  LOP3.LUT R0, R3, R0, R4, 0xfe, !PT ;  /* 0x0000000003007212 */ /* 0x000fce00078efe04 */
.L_x_3610:
[----:B------:R-:W-:Y:S05]  /*b970*/  BSYNC B0 ;  /* 0x0000000000007941 */ /* 0x000fea0003800000 */
.L_x_3609:
[----:B------:R-:W-:Y:S01]  /*b980*/  F2FP.BF16.F32.PACK_AB R0, RZ, R0 ;  /* 0x00000000ff00723e */ /* 0x000fe200000010ff */
[----:B------:R-:W-:Y:S06]  /*b990*/  BRA `(.L_x_3590) ;  /* 0x0000000000a87947 */ /* 0x000fec0003800000 */
.L_x_3602:
        /* <DEDUP_REMOVED lines=14> */
.L_x_3616:
[----:B------:R-:W-:Y:S05]  /*ba80*/  BSYNC B0 ;  /* 0x0000000000007941 */ /* 0x000fea0003800000 */
.L_x_3615:
[----:B------:R-:W-:Y:S01]  /*ba90*/  F2FP.BF16.F32.PACK_AB R0, RZ, R0 ;  /* 0x00000000ff00723e */ /* 0x000fe200000010ff */
[----:B------:R-:W-:Y:S06]  /*baa0*/  BRA `(.L_x_3590) ;  /* 0x0000000000647947 */ /* 0x000fec0003800000 */
.L_x_3589:
        /* <DEDUP_REMOVED lines=16> */
.L_x_3617:
[----:B------:R-:W-:Y:S01]  /*bbb0*/  PRMT R0, RZ, 0x7610, R0 ;  /* 0x00007610ff007816 */ /* 0x000fe20000000000 */
[----:B------:R-:W-:Y:S06]  /*bbc0*/  BRA `(.L_x_3590) ;  /* 0x00000000001c7947 */ /* 0x000fec0003800000 */
.L_x_3614:
[----:B------:R-:W2:Y:S02]  /*bbd0*/  LDG.E.64 R2, desc[UR36][R2.64] ;  /* 0x0000002402027981 */ /* 0x000ea4000c1e1b00 */
[----:B--2---:R-:W0:Y:S02]  /*bbe0*/  I2F.U64 R0, R2 ;  /* 0x0000000200007312 */ /* 0x004e240000301000 */
[----:B0-----:R-:W-:Y:S01]  /*bbf0*/  F2FP.BF16.F32.PACK_AB R0, RZ, R0 ;  /* 0x00000000ff00723e */ /* 0x001fe200000010ff */
[----:B------:R-:W-:Y:S06]  /*bc00*/  BRA `(.L_x_3590) ;  /* 0x00000000000c7947 */ /* 0x000fec0003800000 */
.L_x_3613:
[----:B------:R-:W2:Y:S02]  /*bc10*/  LDG.E R2, desc[UR36][R2.64] ;  /* 0x0000002402027981 */ /* 0x000ea4000c1e1900 */
[----:B--2---:R-:W-:-:S04]  /*bc20*/  I2FP.F32.U32 R0, R2 ;  /* 0x0000000200007245 */ /* 0x004fc80000201000 */
[----:B------:R-:W-:-:S07]  /*bc30*/  F2FP.BF16.F32.PACK_AB R0, RZ, R0 ;  /* 0x00000000ff00723e */ /* 0x000fce00000010ff */
.L_x_3590:
        /* <DEDUP_REMOVED lines=23> */
.L_x_3621:
[----:B0-----:R-:W-:-:S06]  /*bdb0*/  IMAD.U32 R3, R3, 0x10000, RZ ;  /* 0x0001000003037824 */ /* 0x001fcc00078e00ff */
[----:B------:R-:W0:Y:S02]  /*bdc0*/  F2I.S64.TRUNC R2, R3 ;  /* 0x0000000300027311 */ /* 0x000e24000020d900 */
[----:B0-----:R-:W-:Y:S01]  /*bdd0*/  STG.E.U8 desc[UR36][R16.64], R2 ;  /* 0x0000000210007986 */ /* 0x001fe2000c101124 */
[----:B------:R-:W-:Y:S05]  /*bde0*/  EXIT ;  /* 0x000000000000794d */ /* 0x000fea0003800000 */
.L_x_3620:
        /* <DEDUP_REMOVED lines=10> */
.L_x_3624:
[----:B0-----:R-:W-:-:S06]  /*be90*/  IMAD.U32 R3, R3, 0x10000, RZ ;  /* 0x0001000003037824 */ /* 0x001fcc00078e00ff */
[----:B------:R-:W0:Y:S02]  /*bea0*/  F2I.FTZ.TRUNC.NTZ R3, R3 ;  /* 0x0000000300037305 */ /* 0x000e24000021f100 */
[----:B0-----:R-:W-:Y:S01]  /*beb0*/  STG.E desc[UR36][R16.64], R3 ;  /* 0x0000000310007986 */ /* 0x001fe2000c101924 */
[----:B------:R-:W-:Y:S05]  /*bec0*/  EXIT ;  /* 0x000000000000794d */ /* 0x000fea0003800000 */
.L_x_3623:
[----:B0-----:R-:W-:-:S06]  /*bed0*/  IMAD.U32 R3, R3, 0x10000, RZ ;  /* 0x0001000003037824 */ /* 0x001fcc00078e00ff */
[----:B------:R-:W0:Y:S02]  /*bee0*/  F2I.FTZ.TRUNC.NTZ R3, R3 ;  /* 0x0000000300037305 */ /* 0x000e24000021f100 */
[----:B0-----:R-:W-:Y:S01]  /*bef0*/  STG.E.U16 desc[UR36][R16.64], R3 ;  /* 0x0000000310007986 */ /* 0x001fe2000c101524 */
[----:B------:R-:W-:Y:S05]  /*bf00*/  EXIT ;  /* 0x000000000000794d */ /* 0x000fea0003800000 */
.L_x_3619:
        /* <DEDUP_REMOVED lines=9> */
.L_x_3626:
[----:B0-----:R-:W-:-:S05]  /*bfa0*/  IMAD.U32 R0, R3, 0x10000, RZ ;  /* 0x0001000003007824 */ /* 0x001fca00078e00ff */
[----:B------:R-:W-:-:S05]  /*bfb0*/  F2FP.F16.F32.PACK_AB R0, RZ, R0 ;  /* 0x00000000ff00723e */ /* 0x000fca00000000ff */
[----:B------:R-:W-:Y:S01]  /*bfc0*/  STG.E.U16 desc[UR36][R16.64], R0 ;  /* 0x0000000010007986 */ /* 0x000fe2000c101524 */
[----:B------:R-:W-:Y:S05]  /*bfd0*/  EXIT ;  /* 0x000000000000794d */ /* 0x000fea0003800000 */
.L_x_3625:
        /* <DEDUP_REMOVED lines=10> */
.L_x_3628:
[----:B0-----:R-:W-:-:S05]  /*c080*/  IMAD.U32 R3, R3, 0x10000, RZ ;  /* 0x0001000003037824 */ /* 0x001fca00078e00ff */
[----:B------:R-:W-:-:S04]  /*c090*/  F2FP.F16.F32.PACK_AB R3, RZ, R3 ;  /* 0x00000003ff03723e */ /* 0x000fc800000000ff */
[----:B------:R-:W-:-:S05]  /*c0a0*/  PRMT R3, R3, 0x5410, RZ ;  /* 0x0000541003037816 */ /* 0x000fca00000000ff */
[----:B------:R-:W-:Y:S01]  /*c0b0*/  STG.E desc[UR36][R16.64], R3 ;  /* 0x0000000310007986 */ /* 0x000fe2000c101924 */
[----:B------:R-:W-:Y:S05]  /*c0c0*/  EXIT ;  /* 0x000000000000794d */ /* 0x000fea0003800000 */
.L_x_3627:
[----:B0-----:R-:W-:-:S04]  /*c0d0*/  IMAD.U32 R2, R3, 0x10000, RZ ;  /* 0x0001000003027824 */ /* 0x001fc800078e00ff */
[----:B------:R-:W-:-:S06]  /*c0e0*/  FMUL.FTZ R2, R2, 1 ;  /* 0x3f80000002027820 */ /* 0x000fcc0000410000 */
[----:B------:R-:W0:Y:S02]  /*c0f0*/  F2F.F64.F32 R2, R2 ;  /* 0x0000000200027310 */ /* 0x000e240000201800 */
[----:B0-----:R-:W-:Y:S01]  /*c100*/  STG.E.64 desc[UR36][R16.64], R2 ;  /* 0x0000000210007986 */ /* 0x001fe2000c101b24 */
[----:B------:R-:W-:Y:S05]  /*c110*/  EXIT ;  /* 0x000000000000794d */ /* 0x000fea0003800000 */
.L_x_3618:
        /* <DEDUP_REMOVED lines=13> */
.L_x_3631:
[----:B0-----:R-:W-:Y:S01]  /*c1f0*/  IMAD.U32 R3, R3, 0x10000, RZ ;  /* 0x0001000003037824 */ /* 0x001fe200078e00ff */
[----:B------:R-:W-:-:S03]  /*c200*/  CS2R R6, SRZ ;  /* 0x0000000000067805 */ /* 0x000fc6000001ff00 */
[----:B------:R-:W-:-:S04]  /*c210*/  FMUL.FTZ R3, R3, 1 ;  /* 0x3f80000003037820 */ /* 0x000fc80000410000 */
[----:B------:R-:W0:Y:S02]  /*c220*/  F2F.F64.F32 R4, R3 ;  /* 0x0000000300047310 */ /* 0x000e240000201800 */
[----:B0-----:R-:W-:Y:S01]  /*c230*/  STG.E.128 desc[UR36][R16.64], R4 ;  /* 0x0000000410007986 */ /* 0x001fe2000c101d24 */
[----:B------:R-:W-:Y:S05]  /*c240*/  EXIT ;  /* 0x000000000000794d */ /* 0x000fea0003800000 */
.L_x_3630:
        /* <DEDUP_REMOVED lines=21> */
.L_x_3635:
[----:B------:R-:W-:Y:S05]  /*c3a0*/  BSYNC B0 ;  /* 0x0000000000007941 */ /* 0x000fea0003800000 */
.L_x_3634:
[----:B------:R-:W-:-:S05]  /*c3b0*/  LOP3.LUT R3, R0, R3, RZ, 0xfc, !PT ;  /* 0x0000000300037212 */ /* 0x000fca00078efcff */
[----:B------:R-:W-:Y:S01]  /*c3c0*/  STG.E.U8 desc[UR36][R16.64], R3 ;  /* 0x0000000310007986 */ /* 0x000fe2000c101124 */
[----:B------:R-:W-:Y:S05]  /*c3d0*/  EXIT ;  /* 0x000000000000794d */ /* 0x000fea0003800000 */
.L_x_3633:
        /* <DEDUP_REMOVED lines=13> */
.L_x_3637:
[----:B------:R-:W-:Y:S01]  /*c4b0*/  IMAD.MOV.U32 R0, RZ, RZ, 0x7f ;  /* 0x0000007fff007424 */ /* 0x000fe200078e00ff */
[----:B------:R-:W-:-:S04]  /*c4c0*/  ISETP.GT.U32.AND P0, PT, R2, 0x7f800000, PT ;  /* 0x7f8000000200780c */ /* 0x000fc80003f04070 */
[----:B------:R-:W-:-:S09]  /*c4d0*/  SEL R0, R0, 0x7c, P0 ;  /* 0x0000007c00007807 */ /* 0x000fd20000000000 */
.L_x_3638:
[----:B------:R-:W-:Y:S05]  /*c4e0*/  BSYNC B0 ;  /* 0x0000000000007941 */ /* 0x000fea0003800000 */
.L_x_3636:
[----:B------:R-:W-:-:S04]  /*c4f0*/  LOP3.LUT R2, R3, 0x80000000, RZ, 0xc0, !PT ;  /* 0x8000000003027812 */ /* 0x000fc800078ec0ff */
[----:B------:R-:W-:-:S04]  /*c500*/  SHF.R.U32.HI R3, RZ, 0x18, R2 ;  /* 0x00000018ff037819 */ /* 0x000fc80000011602 */
[----:B------:R-:W-:-:S05]  /*c510*/  LOP3.LUT R3, R0, R3, RZ, 0xfc, !PT ;  /* 0x0000000300037212 */ /* 0x000fca00078efcff */
[----:B------:R-:W-:Y:S01]  /*c520*/  STG.E.U8 desc[UR36][R16.64], R3 ;  /* 0x0000000310007986 */ /* 0x000fe2000c101124 */
[----:B------:R-:W-:Y:S05]  /*c530*/  EXIT ;  /* 0x000000000000794d */ /* 0x000fea0003800000 */
.L_x_3632:
[----:B0-----:R-:W-:Y:S01]  /*c540*/  STG.E.U16 desc[UR36][R16.64], R3 ;  /* 0x0000000310007986 */ /* 0x001fe2000c101524 */
[----:B------:R-:W-:Y:S05]  /*c550*/  EXIT ;  /* 0x000000000000794d */ /* 0x000fea0003800000 */
.L_x_3629:
        /* <DEDUP_REMOVED lines=12> */
.L_x_3641:
        /* <DEDUP_REMOVED lines=17> */
.L_x_3644:
[----:B------:R-:W-:-:S04]  /*c730*/  LOP3.LUT R2, R3, 0x80000000, RZ, 0xc0, !PT ;  /* 0x8000000003027812 */ /* 0x000fc800078ec0ff */
[----:B------:R-:W-:-:S04]  /*c740*/  SHF.R.U32.HI R3, RZ, 0x18, R2 ;  /* 0x00000018ff037819 */ /* 0x000fc80000011602 */
[----:B------:R-:W-:-:S04]  /*c750*/  LOP3.LUT R0, R0, R3, RZ, 0xfc, !PT ;  /* 0x0000000300007212 */ /* 0x000fc800078efcff */
[----:B------:R-:W-:-:S07]  /*c760*/  PRMT R8, R0, 0x7610, R8 ;  /* 0x0000761000087816 */ /* 0x000fce0000000008 */
.L_x_3643:
[----:B------:R-:W-:Y:S05]  /*c770*/  BSYNC B0 ;  /* 0x0000000000007941 */ /* 0x000fea0003800000 */
.L_x_3642:
[----:B------:R-:W-:Y:S01]  /*c780*/  STG.E.U8 desc[UR36][R16.64], R8 ;  /* 0x0000000810007986 */ /* 0x000fe2000c101124 */
[----:B------:R-:W-:Y:S05]  /*c790*/  EXIT ;  /* 0x000000000000794d */ /* 0x000fea0003800000 */
.L_x_3640:
        /* <DEDUP_REMOVED lines=17> */
.L_x_3647:
[----:B------:R-:W-:-:S04]  /*c8b0*/  LOP3.LUT R2, R3, 0x80000000, RZ, 0xc0, !PT ;  /* 0x8000000003027812 */ /* 0x000fc800078ec0ff */
[----:B------:R-:W-:-:S04]  /*c8c0*/  SHF.R.U32.HI R3, RZ, 0x18, R2 ;  /* 0x00000018ff037819 */ /* 0x000fc80000011602 */
[----:B------:R-:W-:-:S04]  /*c8d0*/  LOP3.LUT R0, R0, R3, RZ, 0xfc, !PT ;  /* 0x0000000300007212 */ /* 0x000fc800078efcff */
[----:B------:R-:W-:-:S07]  /*c8e0*/  PRMT R8, R0, 0x7610, R8 ;  /* 0x0000761000087816 */ /* 0x000fce0000000008 */
.L_x_3646:
[----:B------:R-:W-:Y:S05]  /*c8f0*/  BSYNC B0 ;  /* 0x0000000000007941 */ /* 0x000fea0003800000 */
.L_x_3645:
[----:B------:R-:W-:Y:S01]  /*c900*/  STG.E.U8 desc[UR36][R16.64], R8 ;  /* 0x0000000810007986 */ /* 0x000fe2000c101124 */
[----:B------:R-:W-:Y:S05]  /*c910*/  EXIT ;  /* 0x000000000000794d */ /* 0x000fea0003800000 */
.L_x_3639:
        /* <DEDUP_REMOVED lines=22> */
.L_x_3622:
        /* <DEDUP_REMOVED lines=16> */
.L_x_3650:
[----:B------:R-:W-:Y:S05]  /*cb80*/  EXIT ;  /* 0x000000000000794d */ /* 0x000fea0003800000 */
.L_x_3649:
[----:B0-----:R-:W-:-:S06]  /*cb90*/  IMAD.U32 R3, R3, 0x10000, RZ ;  /* 0x0001000003037824 */ /* 0x001fcc00078e00ff */
[----:B------:R-:W0:Y:S02]  /*cba0*/  F2I.U64.TRUNC R2, R3 ;  /* 0x0000000300027311 */ /* 0x000e24000020d800 */
[----:B0-----:R-:W-:Y:S01]  /*cbb0*/  STG.E.64 desc[UR36][R16.64], R2 ;  /* 0x0000000210007986 */ /* 0x001fe2000c101b24 */
[----:B------:R-:W-:Y:S05]  /*cbc0*/  EXIT ;  /* 0x000000000000794d */ /* 0x000fea0003800000 */
.L_x_3648:
[----:B0-----:R-:W-:-:S06]  /*cbd0*/  IMAD.U32 R3, R3, 0x10000, RZ ;  /* 0x0001000003037824 */ /* 0x001fcc00078e00ff */
[----:B------:R-:W0:Y:S02]  /*cbe0*/  F2I.FTZ.U32.TRUNC.NTZ R3, R3 ;  /* 0x0000000300037305 */ /* 0x000e24000021f000 */
[----:B0-----:R-:W-:Y:S01]  /*cbf0*/  STG.E desc[UR36][R16.64], R3 ;  /* 0x0000000310007986 */ /* 0x001fe2000c101924 */
[----:B------:R-:W-:Y:S05]  /*cc00*/  EXIT ;  /* 0x000000000000794d */ /* 0x000fea0003800000 */
.L_x_3651:
        /* <DEDUP_REMOVED lines=15> */
.L_x_11181:


//--------------------- .text._ZN2at6native27unrolled_elementwise_kernelIZZZNS0_17logit_kernel_cudaERNS_18TensorIteratorBaseERKN3c106ScalarEENKUlvE_clEvENKUlvE2_clEvEUlNS4_8BFloat16EE_St5arrayIPcLm2EELi4E23TrivialOffsetCalculatorILi1EjESG_NS0_6memory12LoadWithCastILi1EEENSH_13StoreWithCastILi1EEEEEviT_T0_T2_T3_T4_T5_ --------------------------
	.section	.text._ZN2at6native27unrolled_elementwise_kernelIZZZNS0_17logit_kernel_cudaERNS_18TensorIteratorBaseERKN3c106ScalarEENKUlvE_clEvENKUlvE2_clEvEUlNS4_8BFloat16EE_St5arrayIPcLm2EELi4E23TrivialOffsetCalculatorILi1EjESG_NS0_6memory12LoadWithCastILi1EEENSH_13StoreWithCastILi1EEEEEviT_T0_T2_T3_T4_T5_,"ax",@progbits
	.align	128
        .global         _ZN2at6native27unrolled_elementwise_kernelIZZZNS0_17logit_kernel_cudaERNS_18TensorIteratorBaseERKN3c106ScalarEENKUlvE_clEvENKUlvE2_clEvEUlNS4_8BFloat16EE_St5arrayIPcLm2EELi4E23TrivialOffsetCalculatorILi1EjESG_NS0_6memory12LoadWithCastILi1EEENSH_13StoreWithCastILi1EEEEEviT_T0_T2_T3_T4_T5_
        .type           _ZN2at6native27unrolled_elementwise_kernelIZZZNS0_17logit_kernel_cudaERNS_18TensorIteratorBaseERKN3c106ScalarEENKUlvE_clEvENKUlvE2_clEvEUlNS4_8BFloat16EE_St5arrayIPcLm2EELi4E23TrivialOffsetCalculatorILi1EjESG_NS0_6memory12LoadWithCastILi1EEENSH_13StoreWithCastILi1EEEEEviT_T0_T2_T3_T4_T5_,@function
        .size           _ZN2at6native27unrolled_elementwise_kernelIZZZNS0_17logit_kernel_cudaERNS_18TensorIteratorBaseERKN3c106ScalarEENKUlvE_clEvENKUlvE2_clEvEUlNS4_8BFloat16EE_St5arrayIPcLm2EELi4E23TrivialOffsetCalculatorILi1EjESG_NS0_6memory12LoadWithCastILi1EEENSH_13StoreWithCastILi1EEEEEviT_T0_T2_T3_T4_T5_,(.L_x_11182 - _ZN2at6native27unrolled_elementwise_kernelIZZZNS0_17logit_kernel_cudaERNS_18TensorIteratorBaseERKN3c106ScalarEENKUlvE_clEvENKUlvE2_clEvEUlNS4_8BFloat16EE_St5arrayIPcLm2EELi4E23TrivialOffsetCalculatorILi1EjESG_NS0_6memory12LoadWithCastILi1EEENSH_13StoreWithCastILi1EEEEEviT_T0_T2_T3_T4_T5_)
        .other          _ZN2at6native27unrolled_elementwise_kernelIZZZNS0_17logit_kernel_cudaERNS_18TensorIteratorBaseERKN3c106ScalarEENKUlvE_clEvENKUlvE2_clEvEUlNS4_8BFloat16EE_St5arrayIPcLm2EELi4E23TrivialOffsetCalculatorILi1EjESG_NS0_6memory12LoadWithCastILi1EEENSH_13StoreWithCastILi1EEEEEviT_T0_T2_T3_T4_T5_,@"STO_CUDA_ENTRY STV_DEFAULT"
_ZN2at6native27unrolled_elementwise_kernelIZZZNS0_17logit_kernel_cudaERNS_18TensorIteratorBaseERKN3c106ScalarEENKUlvE_clEvENKUlvE2_clEvEUlNS4_8BFloat16EE_St5arrayIPcLm2EELi4E23TrivialOffsetCalculatorILi1EjESG_NS0_6memory12LoadWithCastILi1EEENSH_13StoreWithCastILi1EEEEEviT_T0_T2_T3_T4_T5_:
.text._ZN2at6native27unrolled_elementwise_kernelIZZZNS0_17logit_kernel_cudaERNS_18TensorIteratorBaseERKN3c106ScalarEENKUlvE_clEvENKUlvE2_clEvEUlNS4_8BFloat16EE_St5arrayIPcLm2EELi4E23TrivialOffsetCalculatorILi1EjESG_NS0_6memory12LoadWithCastILi1EEENSH_13StoreWithCastILi1EEEEEviT_T0_T2_T3_T4_T5_:
        /* <DEDUP_REMOVED lines=34> */
.L_x_3657:
[----:B------:R-:W2:Y:S02]  /*0220*/  LDG.E.U8 R4, desc[UR36][R4.64] ;  /* 0x0000002404047981 */ /* 0x000ea4000c1e1100 */
[----:B--2---:R-:W-:-:S04]  /*0230*/  I2FP.F32.U32 R0, R4 ;  /* 0x0000000400007245 */ /* 0x004fc80000201000 */
[----:B------:R-:W-:-:S04]  /*0240*/  F2FP.BF16.F32.PACK_AB R0, RZ, R0 ;  /* 0x00000000ff00723e */ /* 0x000fc800000010ff */
[----:B------:R-:W-:Y:S01]  /*0250*/  PRMT R18, R0, 0x7610, R18 ;  /* 0x0000761000127816 */ /* 0x000fe20000000012 */
[----:B------:R-:W-:Y:S06]  /*0260*/  BRA `(.L_x_3659) ;  /* 0x0000000c00cc7947 */ /* 0x000fec0003800000 */
.L_x_3656:
        /* <DEDUP_REMOVED lines=11> */
.L_x_3661:
[----:B------:R-:W2:Y:S02]  /*0320*/  LDG.E R4, desc[UR36][R4.64] ;  /* 0x0000002404047981 */ /* 0x000ea4000c1e1900 */
[----:B--2---:R-:W-:-:S04]  /*0330*/  I2FP.F32.S32 R0, R4 ;  /* 0x0000000400007245 */ /* 0x004fc80000201400 */
[----:B------:R-:W-:-:S04]  /*0340*/  F2FP.BF16.F32.PACK_AB R0, RZ, R0 ;  /* 0x00000000ff00723e */ /* 0x000fc800000010ff */
[----:B------:R-:W-:Y:S01]  /*0350*/  PRMT R18, R0, 0x7610, R18 ;  /* 0x0000761000127816 */ /* 0x000fe20000000012 */
[----:B------:R-:W-:Y:S06]  /*0360*/  BRA `(.L_x_3659) ;  /* 0x0000000c008c7947 */ /* 0x000fec0003800000 */
.L_x_3660:
[----:B------:R-:W2:Y:S02]  /*0370*/  LDG.E.U16 R4, desc[UR36][R4.64] ;  /* 0x0000002404047981 */ /* 0x000ea4000c1e1500 */
[----:B--2---:R-:W0:Y:S02]  /*0380*/  I2F.S16 R0, R4 ;  /* 0x0000000400007306 */ /* 0x004e240000101400 */
[----:B0-----:R-:W-:-:S04]  /*0390*/  F2FP.BF16.F32.PACK_AB R0, RZ, R0 ;  /* 0x00000000ff00723e */ /* 0x001fc800000010ff */
[----:B------:R-:W-:Y:S01]  /*03a0*/  PRMT R18, R0, 0x7610, R18 ;  /* 0x0000761000127816 */ /* 0x000fe20000000012 */
[----:B------:R-:W-:Y:S06]  /*03b0*/  BRA `(.L_x_3659) ;  /* 0x0000000c00787947 */ /* 0x000fec0003800000 */
.L_x_3655:
        /* <DEDUP_REMOVED lines=9> */
.L_x_3663:
[----:B------:R-:W2:Y:S02]  /*0450*/  LDG.E.U16 R0, desc[UR36][R4.64] ;  /* 0x0000002404007981 */ /* 0x000ea4000c1e1500 */
[----:B--2---:R-:W-:-:S05]  /*0460*/  HADD2.F32 R0, -RZ, R0.H0_H0 ;  /* 0x20000000ff007230 */ /* 0x004fca0000004100 */
[----:B------:R-:W-:-:S04]  /*0470*/  F2FP.BF16.F32.PACK_AB R0, RZ, R0 ;  /* 0x00000000ff00723e */ /* 0x000fc800000010ff */
[----:B------:R-:W-:Y:S01]  /*0480*/  PRMT R18, R0, 0x7610, R18 ;  /* 0x0000761000127816 */ /* 0x000fe20000000012 */
[----:B------:R-:W-:Y:S06]  /*0490*/  BRA `(.L_x_3659) ;  /* 0x0000000c00407947 */ /* 0x000fec0003800000 */
.L_x_3662:
        /* <DEDUP_REMOVED lines=9> */
.L_x_3665:
[----:B------:R-:W2:Y:S02]  /*0530*/  LDG.E.U16 R4, desc[UR36][R4.64] ;  /* 0x0000002404047981 */ /* 0x000ea4000c1e1500 */
[----:B--2---:R-:W-:-:S05]  /*0540*/  HADD2.F32 R0, -RZ, R4.H0_H0 ;  /* 0x20000004ff007230 */ /* 0x004fca0000004100 */
[----:B------:R-:W-:-:S04]  /*0550*/  F2FP.BF16.F32.PACK_AB R0, RZ, R0 ;  /* 0x00000000ff00723e */ /* 0x000fc800000010ff */
[----:B------:R-:W-:Y:S01]  /*0560*/  PRMT R18, R0, 0x7610, R18 ;  /* 0x0000761000127816 */ /* 0x000fe20000000012 */
[----:B------:R-:W-:Y:S06]  /*0570*/  BRA `(.L_x_3659) ;  /* 0x0000000c00087947 */ /* 0x000fec0003800000 */
.L_x_3664:
        /* <DEDUP_REMOVED lines=9> */
.L_x_3654:
        /* <DEDUP_REMOVED lines=14> */
.L_x_3668:
        /* <DEDUP_REMOVED lines=9> */
.L_x_3667:
        /* <DEDUP_REMOVED lines=28> */
.L_x_3670:
        /* <DEDUP_REMOVED lines=16> */
.L_x_3669:
[----:B------:R0:W5:Y:S01]  /*0a40*/  LDG.E.U16 R18, desc[UR36][R4.64] ;  /* 0x0000002404127981 */ /* 0x000162000c1e1500 */
[----:B------:R-:W-:Y:S05]  /*0a50*/  BRA `(.L_x_3659) ;  /* 0x0000000400d07947 */ /* 0x000fea0003800000 */
.L_x_3666:
        /* <DEDUP_REMOVED lines=13> */
.L_x_3673:
        /* <DEDUP_REMOVED lines=21> */
.L_x_3677:
[----:B------:R-:W-:Y:S05]  /*0c80*/  BSYNC B1 ;  /* 0x0000000000017941 */ /* 0x000fea0003800000 */
.L_x_3676:
[----:B------:R-:W-:Y:S01]  /*0c90*/  LEA R5, R0, 0x3b800000, 0x17 ;  /* 0x3b80000000057811 */ /* 0x000fe200078eb8ff */
[----:B------:R-:W-:-:S05]  /*0ca0*/  IMAD.SHL.U32 R0, R3, 0x100000, RZ ;  /* 0x0010000003007824 */ /* 0x000fca00078e00ff */
[----:B------:R-:W-:-:S07]  /*0cb0*/  LOP3.LUT R0, R5, R0, R6, 0xfe, !PT ;  /* 0x0000000005007212 */ /* 0x000fce00078efe06 */
.L_x_3675:
[----:B------:R-:W-:Y:S05]  /*0cc0*/  BSYNC B0 ;  /* 0x0000000000007941 */ /* 0x000fea0003800000 */
.L_x_3674:
[----:B------:R-:W-:-:S04]  /*0cd0*/  F2FP.BF16.F32.PACK_AB R0, RZ, R0 ;  /* 0x00000000ff00723e */ /* 0x000fc800000010ff */
[----:B------:R-:W-:Y:S01]  /*0ce0*/  PRMT R18, R0, 0x7610, R18 ;  /* 0x0000761000127816 */ /* 0x000fe20000000012 */
[----:B------:R-:W-:Y:S06]  /*0cf0*/  BRA `(.L_x_3659) ;  /* 0x0000000400287947 */ /* 0x000fec0003800000 */
.L_x_3672:
        /* <DEDUP_REMOVED lines=21> */
.L_x_3681:
[----:B------:R-:W-:Y:S05]  /*0e50*/  BSYNC B1 ;  /* 0x0000000000017941 */ /* 0x000fea0003800000 */
.L_x_3680:
[----:B------:R-:W-:Y:S01]  /*0e60*/  LEA R5, R0, 0x37800000, 0x17 ;  /* 0x3780000000057811 */ /* 0x000fe200078eb8ff */
[----:B------:R-:W-:-:S05]  /*0e70*/  IMAD.SHL.U32 R0, R3, 0x200000, RZ ;  /* 0x0020000003007824 */ /* 0x000fca00078e00ff */
[----:B------:R-:W-:-:S07]  /*0e80*/  LOP3.LUT R0, R5, R0, R6, 0xfe, !PT ;  /* 0x0000000005007212 */ /* 0x000fce00078efe06 */
.L_x_3679:
[----:B------:R-:W-:Y:S05]  /*0e90*/  BSYNC B0 ;  /* 0x0000000000007941 */ /* 0x000fea0003800000 */
.L_x_3678:
[----:B------:R-:W-:-:S04]  /*0ea0*/  F2FP.BF16.F32.PACK_AB R0, RZ, R0 ;  /* 0x00000000ff00723e */ /* 0x000fc800000010ff */
[----:B------:R-:W-:Y:S01]  /*0eb0*/  PRMT R18, R0, 0x7610, R18 ;  /* 0x0000761000127816 */ /* 0x000fe20000000012 */
[----:B------:R-:W-:Y:S06]  /*0ec0*/  BRA `(.L_x_3659) ;  /* 0x0000000000b47947 */ /* 0x000fec0003800000 */
.L_x_3671:
        /* <DEDUP_REMOVED lines=14> */
.L_x_3685:
[----:B------:R-:W-:Y:S05]  /*0fb0*/  BSYNC B0 ;  /* 0x0000000000007941 */ /* 0x000fea0003800000 */
.L_x_3684:
[----:B------:R-:W-:-:S04]  /*0fc0*/  F2FP.BF16.F32.PACK_AB R0, RZ, R0 ;  /* 0x00000000ff00723e */ /* 0x000fc800000010ff */
[----:B------:R-:W-:Y:S01]  /*0fd0*/  PRMT R18, R0, 0x7610, R18 ;  /* 0x0000761000127816 */ /* 0x000fe20000000012 */
[----:B------:R-:W-:Y:S06]  /*0fe0*/  BRA `(.L_x_3659) ;  /* 0x00000000006c7947 */ /* 0x000fec0003800000 */
.L_x_3658:
        /* <DEDUP_REMOVED lines=16> */
.L_x_3686:
[----:B------:R-:W-:Y:S01]  /*10f0*/  PRMT R18, RZ, 0x7610, R18 ;  /* 0x00007610ff127816 */ /* 0x000fe20000000012 */
[----:B------:R-:W-:Y:S06]  /*1100*/  BRA `(.L_x_3659) ;  /* 0x0000000000247947 */ /* 0x000fec0003800000 */
.L_x_3683:
[----:B------:R-:W2:Y:S02]  /*1110*/  LDG.E.64 R4, desc[UR36][R4.64] ;  /* 0x0000002404047981 */ /* 0x000ea4000c1e1b00 */
[----:B--2---:R-:W0:Y:S02]  /*1120*/  I2F.U64 R0, R4 ;  /* 0x0000000400007312 */ /* 0x004e240000301000 */
[----:B0-----:R-:W-:-:S04]  /*1130*/  F2FP.BF16.F32.PACK_AB R0, RZ, R0 ;  /* 0x00000000ff00723e */ /* 0x001fc800000010ff */
[----:B------:R-:W-:Y:S01]  /*1140*/  PRMT R18, R0, 0x7610, R18 ;  /* 0x0000761000127816 */ /* 0x000fe20000000012 */
[----:B------:R-:W-:Y:S06]  /*1150*/  BRA `(.L_x_3659) ;  /* 0x0000000000107947 */ /* 0x000fec0003800000 */
.L_x_3682:
[----:B------:R-:W2:Y:S02]  /*1160*/  LDG.E R4, desc[UR36][R4.64] ;  /* 0x0000002404047981 */ /* 0x000ea4000c1e1900 */
[----:B--2---:R-:W-:-:S04]  /*1170*/  I2FP.F32.U32 R0, R4 ;  /* 0x0000000400007245 */ /* 0x004fc80000201000 */
[----:B------:R-:W-:-:S04]  /*1180*/  F2FP.BF16.F32.PACK_AB R0, RZ, R0 ;  /* 0x00000000ff00723e */ /* 0x000fc800000010ff */
[----:B------:R-:W-:-:S07]  /*1190*/  PRMT R18, R0, 0x7610, R18 ;  /* 0x0000761000127816 */ /* 0x000fce0000000012 */
.L_x_3659:
[----:B------:R-:W1:Y:S02]  /*11a0*/  S2R R23, SR_TID.X ;  /* 0x0000000000177919 */ /* 0x000e640000002100 */
[----:B-1----:R-:W-:-:S07]  /*11b0*/  VIADD R23, R23, 0x80 ;  /* 0x0000008017177836 */ /* 0x002fce0000000000 */
.L_x_3653:
[----:B------:R-:W-:Y:S05]  /*11c0*/  BSYNC B6 ;  /* 0x0000000000067941 */ /* 0x000fea0003800000 */
.L_x_3652:
        /* <DEDUP_REMOVED lines=26> */
.L_x_3692:
[----:B------:R-:W2:Y:S02]  /*1370*/  LDG.E.U8 R4, desc[UR36][R4.64] ;  /* 0x0000002404047981 */ /* 0x000ea4000c1e1100 */
[----:B--2---:R-:W-:-:S04]  /*1380*/  I2FP.F32.U32 R0, R4 ;  /* 0x0000000400007245 */ /* 0x004fc80000201000 */
[----:B------:R-:W-:-:S04]  /*1390*/  F2FP.BF16.F32.PACK_AB R0, RZ, R0 ;  /* 0x00000000ff00723e */ /* 0x000fc800000010ff */
[----:B------:R-:W-:Y:S01]  /*13a0*/  PRMT R17, R0, 0x7610, R17 ;  /* 0x0000761000117816 */ /* 0x000fe20000000011 */
[----:B------:R-:W-:Y:S06]  /*13b0*/  BRA `(.L_x_3694) ;  /* 0x0000000c00c87947 */ /* 0x000fec0003800000 */
.L_x_3691:
        /* <DEDUP_REMOVED lines=11> */
.L_x_3696:
[----:B------:R-:W2:Y:S02]  /*1470*/  LDG.E R4, desc[UR36][R4.64] ;  /* 0x0000002404047981 */ /* 0x000ea4000c1e1900 */
[----:B--2---:R-:W-:-:S04]  /*1480*/  I2FP.F32.S32 R0, R4 ;  /* 0x0000000400007245 */ /* 0x004fc80000201400 */
[----:B------:R-:W-:-:S04]  /*1490*/  F2FP.BF16.F32.PACK_AB R0, RZ, R0 ;  /* 0x00000000ff00723e */ /* 0x000fc800000010ff */
[----:B------:R-:W-:Y:S01]  /*14a0*/  PRMT R17, R0, 0x7610, R17 ;  /* 0x0000761000117816 */ /* 0x000fe20000000011 */
[----:B------:R-:W-:Y:S06]  /*14b0*/  BRA `(.L_x_3694) ;  /* 0x0000000c00887947 */ /* 0x000fec0003800000 */
.L_x_3695:
[----:B------:R-:W2:Y:S02]  /*14c0*/  LDG.E.U16 R4, desc[UR36][R4.64] ;  /* 0x0000002404047981 */ /* 0x000ea4000c1e1500 */
[----:B--2---:R-:W0:Y:S02]  /*14d0*/  I2F.S16 R0, R4 ;  /* 0x0000000400007306 */ /* 0x004e240000101400 */
[----:B0-----:R-:W-:-:S04]  /*14e0*/  F2FP.BF16.F32.PACK_AB R0, RZ, R0 ;  /* 0x00000000ff00723e */ /* 0x001fc800000010ff */
[----:B------:R-:W-:Y:S01]  /*14f0*/  PRMT R17, R0, 0x7610, R17 ;  /* 0x0000761000117816 */ /* 0x000fe20000000011 */
[----:B------:R-:W-:Y:S06]  /*1500*/  BRA `(.L_x_3694) ;  /* 0x0000000c00747947 */ /* 0x000fec0003800000 */
.L_x_3690:
        /* <DEDUP_REMOVED lines=9> */
.L_x_3698:
[----:B------:R-:W2:Y:S02]  /*15a0*/  LDG.E.U16 R0, desc[UR36][R4.64] ;  /* 0x0000002404007981 */ /* 0x000ea4000c1e1500 */
[----:B--2---:R-:W-:-:S05]  /*15b0*/  HADD2.F32 R0, -RZ, R0.H0_H0 ;  /* 0x20000000ff007230 */ /* 0x004fca0000004100 */
[----:B------:R-:W-:-:S04]  /*15c0*/  F2FP.BF16.F32.PACK_AB R0, RZ, R0 ;  /* 0x00000000ff00723e */ /* 0x000fc800000010ff */
[----:B------:R-:W-:Y:S01]  /*15d0*/  PRMT R17, R0, 0x7610, R17 ;  /* 0x0000761000117816 */ /* 0x000fe20000000011 */
[----:B------:R-:W-:Y:S06]  /*15e0*/  BRA `(.L_x_3694) ;  /* 0x0000000c003c7947 */ /* 0x000fec0003800000 */
.L_x_3697:
        /* <DEDUP_REMOVED lines=9> */
.L_x_3700:
[----:B------:R-:W2:Y:S02]  /*1680*/  LDG.E.U16 R4, desc[UR36][R4.64] ;  /* 0x0000002404047981 */ /* 0x000ea4000c1e1500 */
[----:B--2---:R-:W-:-:S05]  /*1690*/  HADD2.F32 R0, -RZ, R4.H0_H0 ;  /* 0x20000004ff007230 */ /* 0x004fca0000004100 */
[----:B------:R-:W-:-:S04]  /*16a0*/  F2FP.BF16.F32.PACK_AB R0, RZ, R0 ;  /* 0x00000000ff00723e */ /* 0x000fc800000010ff */
[----:B------:R-:W-:Y:S01]  /*16b0*/  PRMT R17, R0, 0x7610, R17 ;  /* 0x0000761000117816 */ /* 0x000fe20000000011 */
[----:B------:R-:W-:Y:S06]  /*16c0*/  BRA `(.L_x_3694) ;  /* 0x0000000c00047947 */ /* 0x000fec0003800000 */
.L_x_3699:
        /* <DEDUP_REMOVED lines=9> */
.L_x_3689:
        /* <DEDUP_REMOVED lines=14> */
.L_x_3703:
        /* <DEDUP_REMOVED lines=9> */
.L_x_3702:
        /* <DEDUP_REMOVED lines=28> */
.L_x_3705:
        /* <DEDUP_REMOVED lines=15> */
.L_x_3704:
[----:B------:R0:W5:Y:S01]  /*1b80*/  LDG.E.U16 R17, desc[UR36][R4.64] ;  /* 0x0000002404117981 */ /* 0x000162000c1e1500 */
[----:B------:R-:W-:Y:S05]  /*1b90*/  BRA `(.L_x_3694) ;  /* 0x0000000400d07947 */ /* 0x000fea0003800000 */
.L_x_3701:
        /* <DEDUP_REMOVED lines=13> */
.L_x_3708:
        /* <DEDUP_REMOVED lines=21> */
.L_x_3712:
[----:B------:R-:W-:Y:S05]  /*1dc0*/  BSYNC B1 ;  /* 0x0000000000017941 */ /* 0x000fea0003800000 */
.L_x_3711:
[----:B------:R-:W-:Y:S01]  /*1dd0*/  LEA R5, R0, 0x3b800000, 0x17 ;  /* 0x3b80000000057811 */ /* 0x000fe200078eb8ff */
[----:B------:R-:W-:-:S05]  /*1de0*/  IMAD.SHL.U32 R0, R3, 0x100000, RZ ;  /* 0x0010000003007824 */ /* 0x000fca00078e00ff */
[----:B------:R-:W-:-:S07]  /*1df0*/  LOP3.LUT R0, R5, R0, R6, 0xfe, !PT ;  /* 0x0000000005007212 */ /* 0x000fce00078efe06 */
.L_x_3710:
[----:B------:R-:W-:Y:S05]  /*1e00*/  BSYNC B0 ;  /* 0x0000000000007941 */ /* 0x000fea0003800000 */
.L_x_3709:
[----:B------:R-:W-:-:S04]  /*1e10*/  F2FP.BF16.F32.PACK_AB R0, RZ, R0 ;  /* 0x00000000ff00723e */ /* 0x000fc800000010ff */
[----:B------:R-:W-:Y:S01]  /*1e20*/  PRMT R17, R0, 0x7610, R17 ;  /* 0x0000761000117816 */ /* 0x000fe20000000011 */
[----:B------:R-:W-:Y:S06]  /*1e30*/  BRA `(.L_x_3694) ;  /* 0x0000000400287947 */ /* 0x000fec0003800000 */
.L_x_3707:
        /* <DEDUP_REMOVED lines=21> */
.L_x_3716:
[----:B------:R-:W-:Y:S05]  /*1f90*/  BSYNC B1 ;  /* 0x0000000000017941 */ /* 0x000fea0003800000 */
.L_x_3715:
[----:B------:R-:W-:Y:S01]  /*1fa0*/  LEA R5, R0, 0x37800000, 0x17 ;  /* 0x3780000000057811 */ /* 0x000fe200078eb8ff */
[----:B------:R-:W-:-:S05]  /*1fb0*/  IMAD.SHL.U32 R0, R3, 0x200000, RZ ;  /* 0x0020000003007824 */ /* 0x000fca00078e00ff */
[----:B------:R-:W-:-:S07]  /*1fc0*/  LOP3.LUT R0, R5, R0, R6, 0xfe, !PT ;  /* 0x0000000005007212 */ /* 0x000fce00078efe06 */
.L_x_3714:
[----:B------:R-:W-:Y:S05]  /*1fd0*/  BSYNC B0 ;  /* 0x0000000000007941 */ /* 0x000fea0003800000 */
.L_x_3713:
[----:B------:R-:W-:-:S04]  /*1fe0*/  F2FP.BF16.F32.PACK_AB R0, RZ, R0 ;  /* 0x00000000ff00723e */ /* 0x000fc800000010ff */
[----:B------:R-:W-:Y:S01]  /*1ff0*/  PRMT R17, R0, 0x7610, R17 ;  /* 0x0000761000117816 */ /* 0x000fe20000000011 */
[----:B------:R-:W-:Y:S06]  /*2000*/  BRA `(.L_x_3694) ;  /* 0x0000000000b47947 */ /* 0x000fec0003800000 */
.L_x_3706:
        /* <DEDUP_REMOVED lines=14> */
.L_x_3720:
[----:B------:R-:W-:Y:S05]  /*20f0*/  BSYNC B0 ;  /* 0x0000000000007941 */ /* 0x000fea0003800000 */
.L_x_3719:
[----:B------:R-:W-:-:S04]  /*2100*/  F2FP.BF16.F32.PACK_AB R0, RZ, R0 ;  /* 0x00000000ff00723e */ /* 0x000fc800000010ff */
[----:B------:R-:W-:Y:S01]  /*2110*/  PRMT R17, R0, 0x7610, R17 ;  /* 0x0000761000117816 */ /* 0x000fe20000000011 */
[----:B------:R-:W-:Y:S06]  /*2120*/  BRA `(.L_x_3694) ;  /* 0x00000000006c7947 */ /* 0x000fec0003800000 */
.L_x_3693:
        /* <DEDUP_REMOVED lines=16> */
.L_x_3721:
[----:B------:R-:W-:Y:S01]  /*2230*/  PRMT R17, RZ, 0x7610, R17 ;  /* 0x00007610ff117816 */ /* 0x000fe20000000011 */
[----:B------:R-:W-:Y:S06]  /*2240*/  BRA `(.L_x_3694) ;  /* 0x0000000000247947 */ /* 0x000fec0003800000 */
.L_x_3718:
[----:B------:R-:W2:Y:S02]  /*2250*/  LDG.E.64 R4, desc[UR36][R4.64] ;  /* 0x0000002404047981 */ /* 0x000ea4000c1e1b00 */
[----:B--2---:R-:W0:Y:S02]  /*2260*/  I2F.U64 R0, R4 ;  /* 0x0000000400007312 */ /* 0x004e240000301000 */
[----:B0-----:R-:W-:-:S04]  /*2270*/  F2FP.BF16.F32.PACK_AB R0, RZ, R0 ;  /* 0x00000000ff00723e */ /* 0x001fc800000010ff */
[----:B------:R-:W-:Y:S01]  /*2280*/  PRMT R17, R0, 0x7610, R17 ;  /* 0x0000761000117816 */ /* 0x000fe20000000011 */
[----:B------:R-:W-:Y:S06]  /*2290*/  BRA `(.L_x_3694) ;  /* 0x0000000000107947 */ /* 0x000fec0003800000 */
.L_x_3717:
[----:B------:R-:W2:Y:S02]  /*22a0*/  LDG.E R4, desc[UR36][R4.64] ;  /* 0x0000002404047981 */ /* 0x000ea4000c1e1900 */
[----:B--2---:R-:W-:-:S04]  /*22b0*/  I2FP.F32.U32 R0, R4 ;  /* 0x0000000400007245 */ /* 0x004fc80000201000 */
[----:B------:R-:W-:-:S04]  /*22c0*/  F2FP.BF16.F32.PACK_AB R0, RZ, R0 ;  /* 0x00000000ff00723e */ /* 0x000fc800000010ff */
[----:B------:R-:W-:-:S07]  /*22d0*/  PRMT R17, R0, 0x7610, R17 ;  /* 0x0000761000117816 */ /* 0x000fce0000000011 */
.L_x_3694:
[----:B------:R-:W-:-:S07]  /*22e0*/  VIADD R23, R23, 0x80 ;  /* 0x0000008017177836 */ /* 0x000fce0000000000 */
.L_x_3688:
[----:B------:R-:W-:Y:S05]  /*22f0*/  BSYNC B6 ;  /* 0x0000000000067941 */ /* 0x000fea0003800000 */
.L_x_3687:
        /* <DEDUP_REMOVED lines=28> */
.L_x_3727:
[----:B------:R-:W2:Y:S02]  /*24c0*/  LDG.E.U8 R4, desc[UR36][R4.64] ;  /* 0x0000002404047981 */ /* 0x000ea4000c1e1100 */
[----:B--2---:R-:W-:-:S04]  /*24d0*/  I2FP.F32.U32 R0, R4 ;  /* 0x0000000400007245 */ /* 0x004fc80000201000 */
[----:B------:R-:W-:-:S04]  /*24e0*/  F2FP.BF16.F32.PACK_AB R0, RZ, R0 ;  /* 0x00000000ff00723e */ /* 0x000fc800000010ff */
[----:B------:R-:W-:Y:S01]  /*24f0*/  PRMT R24, R0, 0x7610, R24 ;  /* 0x0000761000187816 */ /* 0x000fe20000000018 */
[----:B------:R-:W-:Y:S06]  /*2500*/  BRA `(.L_x_3729) ;  /* 0x0000000c00c87947 */ /* 0x000fec0003800000 */
.L_x_3726:
        /* <DEDUP_REMOVED lines=11> */
.L_x_3731:
[----:B------:R-:W2:Y:S02]  /*25c0*/  LDG.E R4, desc[UR36][R4.64] ;  /* 0x0000002404047981 */ /* 0x000ea4000c1e1900 */
[----:B--2---:R-:W-:-:S04]  /*25d0*/  I2FP.F32.S32 R0, R4 ;  /* 0x0000000400007245 */ /* 0x004fc80000201400 */
[----:B------:R-:W-:-:S04]  /*25e0*/  F2FP.BF16.F32.PACK_AB R0, RZ, R0 ;  /* 0x00000000ff00723e */ /* 0x000fc800000010ff */
[----:B------:R-:W-:Y:S01]  /*25f0*/  PRMT R24, R0, 0x7610, R24 ;  /* 0x0000761000187816 */ /* 0x000fe20000000018 */
[----:B------:R-:W-:Y:S06]  /*2600*/  BRA `(.L_x_3729) ;  /* 0x0000000c00887947 */ /* 0x000fec0003800000 */
.L_x_3730:
[----:B------:R-:W2:Y:S02]  /*2610*/  LDG.E.U16 R4, desc[UR36][R4.64] ;  /* 0x0000002404047981 */ /* 0x000ea4000c1e1500 */
[----:B--2---:R-:W0:Y:S02]  /*2620*/  I2F.S16 R0, R4 ;  /* 0x0000000400007306 */ /* 0x004e240000101400 */
[----:B0-----:R-:W-:-:S04]  /*2630*/  F2FP.BF16.F32.PACK_AB R0, RZ, R0 ;  /* 0x00000000ff00723e */ /* 0x001fc800000010ff */
[----:B------:R-:W-:Y:S01]  /*2640*/  PRMT R24, R0, 0x7610, R24 ;  /* 0x0000761000187816 */ /* 0x000fe20000000018 */
[----:B------:R-:W-:Y:S06]  /*2650*/  BRA `(.L_x_3729) ;  /* 0x0000000c00747947 */ /* 0x000fec0003800000 */
.L_x_3725:
        /* <DEDUP_REMOVED lines=9> */
.L_x_3733:
[----:B------:R-:W2:Y:S02]  /*26f0*/  LDG.E.U16 R0, desc[UR36][R4.64] ;  /* 0x0000002404007981 */ /* 0x000ea4000c1e1500 */
[----:B--2---:R-:W-:-:S05]  /*2700*/  HADD2.F32 R0, -RZ, R0.H0_H0 ;  /* 0x20000000ff007230 */ /* 0x004fca0000004100 */
[----:B------:R-:W-:-:S04]  /*2710*/  F2FP.BF16.F32.PACK_AB R0, RZ, R0 ;  /* 0x00000000ff00723e */ /* 0x000fc800000010ff */
[----:B------:R-:W-:Y:S01]  /*2720*/  PRMT R24, R0, 0x7610, R24 ;  /* 0x0000761000187816 */ /* 0x000fe20000000018 */
[----:B------:R-:W-:Y:S06]  /*2730*/  BRA `(.L_x_3729) ;  /* 0x0000000c003c7947 */ /* 0x000fec0003800000 */
.L_x_3732:
        /* <DEDUP_REMOVED lines=9> */
.L_x_3735:
[----:B------:R-:W2:Y:S02]  /*27d0*/  LDG.E.U16 R4, desc[UR36][R4.64] ;  /* 0x0000002404047981 */ /* 0x000ea4000c1e1500 */
[----:B--2---:R-:W-:-:S05]  /*27e0*/  HADD2.F32 R0, -RZ, R4.H0_H0 ;  /* 0x20000004ff007230 */ /* 0x004fca0000004100 */
[----:B------:R-:W-:-:S04]  /*27f0*/  F2FP.BF16.F32.PACK_AB R0, RZ, R0 ;  /* 0x00000000ff00723e */ /* 0x000fc800000010ff */
[----:B------:R-:W-:Y:S01]  /*2800*/  PRMT R24, R0, 0x7610, R24 ;  /* 0x0000761000187816 */ /* 0x000fe20000000018 */
[----:B------:R-:W-:Y:S06]  /*2810*/  BRA `(.L_x_3729) ;  /* 0x0000000c00047947 */ /* 0x000fec0003800000 */
.L_x_3734:
        /* <DEDUP_REMOVED lines=9> */
.L_x_3724:
        /* <DEDUP_REMOVED lines=14> */
.L_x_3738:
        /* <DEDUP_REMOVED lines=9> */
.L_x_3737:
        /* <DEDUP_REMOVED lines=28> */
.L_x_3740:
        /* <DEDUP_REMOVED lines=15> */
.L_x_3739:
[----:B------:R0:W5:Y:S01]  /*2cd0*/  LDG.E.U16 R24, desc[UR36][R4.64] ;  /* 0x0000002404187981 */ /* 0x000162000c1e1500 */
[----:B------:R-:W-:Y:S05]  /*2ce0*/  BRA `(.L_x_3729) ;  /* 0x0000000400d07947 */ /* 0x000fea0003800000 */
.L_x_3736:
        /* <DEDUP_REMOVED lines=13> */
.L_x_3743:
        /* <DEDUP_REMOVED lines=21> */
.L_x_3747:
[----:B------:R-:W-:Y:S05]  /*2f10*/  BSYNC B1 ;  /* 0x0000000000017941 */ /* 0x000fea0003800000 */
.L_x_3746:
[----:B------:R-:W-:Y:S01]  /*2f20*/  LEA R5, R0, 0x3b800000, 0x17 ;  /* 0x3b80000000057811 */ /* 0x000fe200078eb8ff */
[----:B------:R-:W-:-:S05]  /*2f30*/  IMAD.SHL.U32 R0, R3, 0x100000, RZ ;  /* 0x0010000003007824 */ /* 0x000fca00078e00ff */
[----:B------:R-:W-:-:S07]  /*2f40*/  LOP3.LUT R0, R5, R0, R6, 0xfe, !PT ;  /* 0x0000000005007212 */ /* 0x000fce00078efe06 */
.L_x_3745:
[----:B------:R-:W-:Y:S05]  /*2f50*/  BSYNC B0 ;  /* 0x0000000000007941 */ /* 0x000fea0003800000 */
.L_x_3744:
[----:B------:R-:W-:-:S04]  /*2f60*/  F2FP.BF16.F32.PACK_AB R0, RZ, R0 ;  /* 0x00000000ff00723e */ /* 0x000fc800000010ff */
[----:B------:R-:W-:Y:S01]  /*2f70*/  PRMT R24, R0, 0x7610, R24 ;  /* 0x0000761000187816 */ /* 0x000fe20000000018 */
[----:B------:R-:W-:Y:S06]  /*2f80*/  BRA `(.L_x_3729) ;  /* 0x0000000400287947 */ /* 0x000fec0003800000 */
.L_x_3742:
        /* <DEDUP_REMOVED lines=21> */
.L_x_3751:
[----:B------:R-:W-:Y:S05]  /*30e0*/  BSYNC B1 ;  /* 0x0000000000017941 */ /* 0x000fea0003800000 */
.L_x_3750:
[----:B------:R-:W-:Y:S01]  /*30f0*/  LEA R5, R0, 0x37800000, 0x17 ;  /* 0x3780000000057811 */ /* 0x000fe200078eb8ff */
[----:B------:R-:W-:-:S05]  /*3100*/  IMAD.SHL.U32 R0, R3, 0x200000, RZ ;  /* 0x0020000003007824 */ /* 0x000fca00078e00ff */
[----:B------:R-:W-:-:S07]  /*3110*/  LOP3.LUT R0, R5, R0, R6, 0xfe, !PT ;  /* 0x0000000005007212 */ /* 0x000fce00078efe06 */
.L_x_3749:
[----:B------:R-:W-:Y:S05]  /*3120*/  BSYNC B0 ;  /* 0x0000000000007941 */ /* 0x000fea0003800000 */
.L_x_3748:
[----:B------:R-:W-:-:S04]  /*3130*/  F2FP.BF16.F32.PACK_AB R0, RZ, R0 ;  /* 0x00000000ff00723e */ /* 0x000fc800000010ff */
[----:B------:R-:W-:Y:S01]  /*3140*/  PRMT R24, R0, 0x7610, R24 ;  /* 0x0000761000187816 */ /* 0x000fe20000000018 */
[----:B------:R-:W-:Y:S06]  /*3150*/  BRA `(.L_x_3729) ;  /* 0x0000000000b47947 */ /* 0x000fec0003800000 */
.L_x_3741:
        /* <DEDUP_REMOVED lines=14> */
.L_x_3755:
[----:B------:R-:W-:Y:S05]  /*3240*/  BSYNC B0 ;  /* 0x0000000000007941 */ /* 0x000fea0003800000 */
.L_x_3754:
[----:B------:R-:W-:-:S04]  /*3250*/  F2FP.BF16.F32.PACK_AB R0, RZ, R0 ;  /* 0x00000000ff00723e */ /* 0x000fc800000010ff */
[----:B------:R-:W-:Y:S01]  /*3260*/  PRMT R24, R0, 0x7610, R24 ;  /* 0x0000761000187816 */ /* 0x000fe20000000018 */
[----:B------:R-:W-:Y:S06]  /*3270*/  BRA `(.L_x_3729) ;  /* 0x00000000006c7947 */ /* 0x000fec0003800000 */
.L_x_3728:
        /* <DEDUP_REMOVED lines=16> */
.L_x_3756:
[----:B------:R-:W-:Y:S01]  /*3380*/  PRMT R24, RZ, 0x7610, R24 ;  /* 0x00007610ff187816 */ /* 0x000fe20000000018 */
[----:B------:R-:W-:Y:S06]  /*3390*/  BRA `(.L_x_3729) ;  /* 0x0000000000247947 */ /* 0x000fec0003800000 */
.L_x_3753:
[----:B------:R-:W2:Y:S02]  /*33a0*/  LDG.E.64 R4, desc[UR36][R4.64] ;  /* 0x0000002404047981 */ /* 0x000ea4000c1e1b00 */
[----:B--2---:R-:W0:Y:S02]  /*33b0*/  I2F.U64 R0, R4 ;  /* 0x0000000400007312 */ /* 0x004e240000301000 */
[----:B0-----:R-:W-:-:S04]  /*33c0*/  F2FP.BF16.F32.PACK_AB R0, RZ, R0 ;  /* 0x00000000ff00723e */ /* 0x001fc800000010ff */
[----:B------:R-:W-:Y:S01]  /*33d0*/  PRMT R24, R0, 0x7610, R24 ;  /* 0x0000761000187816 */ /* 0x000fe20000000018 */
[----:B------:R-:W-:Y:S06]  /*33e0*/  BRA `(.L_x_3729) ;  /* 0x0000000000107947 */ /* 0x000fec0003800000 */
.L_x_3752:
[----:B------:R-:W2:Y:S02]  /*33f0*/  LDG.E R4, desc[UR36][R4.64] ;  /* 0x0000002404047981 */ /* 0x000ea4000c1e1900 */
[----:B--2---:R-:W-:-:S04]  /*3400*/  I2FP.F32.U32 R0, R4 ;  /* 0x0000000400007245 */ /* 0x004fc80000201000 */
[----:B------:R-:W-:-:S04]  /*3410*/  F2FP.BF16.F32.PACK_AB R0, RZ, R0 ;  /* 0x00000000ff00723e */ /* 0x000fc800000010ff */
[----:B------:R-:W-:-:S07]  /*3420*/  PRMT R24, R0, 0x7610, R24 ;  /* 0x0000761000187816 */ /* 0x000fce0000000018 */
.L_x_3729:
[----:B------:R-:W-:-:S07]  /*3430*/  VIADD R23, R23, 0x80 ;  /* 0x0000008017177836 */ /* 0x000fce0000000000 */
.L_x_3723:
[----:B------:R-:W-:Y:S05]  /*3440*/  BSYNC B6 ;  /* 0x0000000000067941 */ /* 0x000fea0003800000 */
.L_x_3722:
        /* <DEDUP_REMOVED lines=25> */
.L_x_3762:
[----:B------:R-:W2:Y:S02]  /*35e0*/  LDG.E.U8 R4, desc[UR36][R4.64] ;  /* 0x0000002404047981 */ /* 0x000ea4000c1e1100 */
[----:B--2---:R-:W-:-:S04]  /*35f0*/  I2FP.F32.U32 R0, R4 ;  /* 0x0000000400007245 */ /* 0x004fc80000201000 */
[----:B------:R-:W-:-:S04]  /*3600*/  F2FP.BF16.F32.PACK_AB R0, RZ, R0 ;  /* 0x00000000ff00723e */ /* 0x000fc800000010ff */
[----:B------:R-:W-:Y:S01]  /*3610*/  PRMT R19, R0, 0x7610, R19 ;  /* 0x0000761000137816 */ /* 0x000fe20000000013 */
[----:B------:R-:W-:Y:S06]  /*3620*/  BRA `(.L_x_3758) ;  /* 0x0000000c00c87947 */ /* 0x000fec0003800000 */
.L_x_3761:
        /* <DEDUP_REMOVED lines=11> */
.L_x_3765:
[----:B------:R-:W2:Y:S02]  /*36e0*/  LDG.E R4, desc[UR36][R4.64] ;  /* 0x0000002404047981 */ /* 0x000ea4000c1e1900 */
[----:B--2---:R-:W-:-:S04]  /*36f0*/  I2FP.F32.S32 R0, R4 ;  /* 0x0000000400007245 */ /* 0x004fc80000201400 */
[----:B------:R-:W-:-:S04]  /*3700*/  F2FP.BF16.F32.PACK_AB R0, RZ, R0 ;  /* 0x00000000ff00723e */ /* 0x000fc800000010ff */
[----:B------:R-:W-:Y:S01]  /*3710*/  PRMT R19, R0, 0x7610, R19 ;  /* 0x0000761000137816 */ /* 0x000fe20000000013 */
[----:B------:R-:W-:Y:S06]  /*3720*/  BRA `(.L_x_3758) ;  /* 0x0000000c00887947 */ /* 0x000fec0003800000 */
.L_x_3764:
[----:B------:R-:W2:Y:S02]  /*3730*/  LDG.E.U16 R4, desc[UR36][R4.64] ;  /* 0x0000002404047981 */ /* 0x000ea4000c1e1500 */
[----:B--2---:R-:W0:Y:S02]  /*3740*/  I2F.S16 R0, R4 ;  /* 0x0000000400007306 */ /* 0x004e240000101400 */
[----:B0-----:R-:W-:-:S04]  /*3750*/  F2FP.BF16.F32.PACK_AB R0, RZ, R0 ;  /* 0x00000000ff00723e */ /* 0x001fc800000010ff */
[----:B------:R-:W-:Y:S01]  /*3760*/  PRMT R19, R0, 0x7610, R19 ;  /* 0x0000761000137816 */ /* 0x000fe20000000013 */
[----:B------:R-:W-:Y:S06]  /*3770*/  BRA `(.L_x_3758) ;  /* 0x0000000c00747947 */ /* 0x000fec0003800000 */
.L_x_3760:
        /* <DEDUP_REMOVED lines=9> */
.L_x_3767:
[----:B------:R-:W2:Y:S02]  /*3810*/  LDG.E.U16 R0, desc[UR36][R4.64] ;  /* 0x0000002404007981 */ /* 0x000ea4000c1e1500 */
[----:B--2---:R-:W-:-:S05]  /*3820*/  HADD2.F32 R0, -RZ, R0.H0_H0 ;  /* 0x20000000ff007230 */ /* 0x004fca0000004100 */
[----:B------:R-:W-:-:S04]  /*3830*/  F2FP.BF16.F32.PACK_AB R0, RZ, R0 ;  /* 0x00000000ff00723e */ /* 0x000fc800000010ff */
[----:B------:R-:W-:Y:S01]  /*3840*/  PRMT R19, R0, 0x7610, R19 ;  /* 0x0000761000137816 */ /* 0x000fe20000000013 */
[----:B------:R-:W-:Y:S06]  /*3850*/  BRA `(.L_x_3758) ;  /* 0x0000000c003c7947 */ /* 0x000fec0003800000 */
.L_x_3766:
        /* <DEDUP_REMOVED lines=9> */
.L_x_3769:
[----:B------:R-:W2:Y:S02]  /*38f0*/  LDG.E.U16 R4, desc[UR36][R4.64] ;  /* 0x0000002404047981 */ /* 0x000ea4000c1e1500 */
[----:B--2---:R-:W-:-:S05]  /*3900*/  HADD2.F32 R0, -RZ, R4.H0_H0 ;  /* 0x20000004ff007230 */ /* 0x004fca0000004100 */
[----:B------:R-:W-:-:S04]  /*3910*/  F2FP.BF16.F32.PACK_AB R0, RZ, R0 ;  /* 0x00000000ff00723e */ /* 0x000fc800000010ff */
[----:B------:R-:W-:Y:S01]  /*3920*/  PRMT R19, R0, 0x7610, R19 ;  /* 0x0000761000137816 */ /* 0x000fe20000000013 */
[----:B------:R-:W-:Y:S06]  /*3930*/  BRA `(.L_x_3758) ;  /* 0x0000000c00047947 */ /* 0x000fec0003800000 */
.L_x_3768:
        /* <DEDUP_REMOVED lines=9> */
.L_x_3759:
        /* <DEDUP_REMOVED lines=14> */
.L_x_3772:
        /* <DEDUP_REMOVED lines=9> */
.L_x_3771:
        /* <DEDUP_REMOVED lines=28> */
.L_x_3774:
        /* <DEDUP_REMOVED lines=15> */
.L_x_3773:
[----:B------:R1:W5:Y:S01]  /*3df0*/  LDG.E.U16 R19, desc[UR36][R4.64] ;  /* 0x0000002404137981 */ /* 0x000362000c1e1500 */
[----:B------:R-:W-:Y:S05]  /*3e00*/  BRA `(.L_x_3758) ;  /* 0x0000000400d07947 */ /* 0x000fea0003800000 */
.L_x_3770:
        /* <DEDUP_REMOVED lines=13> */
.L_x_3777:
        /* <DEDUP_REMOVED lines=21> */
.L_x_3781:
[----:B------:R-:W-:Y:S05]  /*4030*/  BSYNC B1 ;  /* 0x0000000000017941 */ /* 0x000fea0003800000 */
.L_x_3780:
[----:B------:R-:W-:Y:S01]  /*4040*/  LEA R5, R0, 0x3b800000, 0x17 ;  /* 0x3b80000000057811 */ /* 0x000fe200078eb8ff */
[----:B------:R-:W-:-:S05]  /*4050*/  IMAD.SHL.U32 R0, R3, 0x100000, RZ ;  /* 0x0010000003007824 */ /* 0x000fca00078e00ff */
[----:B------:R-:W-:-:S07]  /*4060*/  LOP3.LUT R0, R5, R0, R6, 0xfe, !PT ;  /* 0x0000000005007212 */ /* 0x000fce00078efe06 */
.L_x_3779:
[----:B------:R-:W-:Y:S05]  /*4070*/  BSYNC B0 ;  /* 0x0000000000007941 */ /* 0x000fea0003800000 */
.L_x_3778:
[----:B------:R-:W-:-:S04]  /*4080*/  F2FP.BF16.F32.PACK_AB R0, RZ, R0 ;  /* 0x00000000ff00723e */ /* 0x000fc800000010ff */
[----:B------:R-:W-:Y:S01]  /*4090*/  PRMT R19, R0, 0x7610, R19 ;  /* 0x0000761000137816 */ /* 0x000fe20000000013 */
[----:B------:R-:W-:Y:S06]  /*40a0*/  BRA `(.L_x_3758) ;  /* 0x0000000400287947 */ /* 0x000fec0003800000 */
.L_x_3776:
        /* <DEDUP_REMOVED lines=21> */
.L_x_3785:
[----:B------:R-:W-:Y:S05]  /*4200*/  BSYNC B1 ;  /* 0x0000000000017941 */ /* 0x000fea0003800000 */
.L_x_3784:
[----:B------:R-:W-:Y:S01]  /*4210*/  LEA R5, R0, 0x37800000, 0x17 ;  /* 0x3780000000057811 */ /* 0x000fe200078eb8ff */
[----:B------:R-:W-:-:S05]  /*4220*/  IMAD.SHL.U32 R0, R3, 0x200000, RZ ;  /* 0x0020000003007824 */ /* 0x000fca00078e00ff */
[----:B------:R-:W-:-:S07]  /*4230*/  LOP3.LUT R0, R5, R0, R6, 0xfe, !PT ;  /* 0x0000000005007212 */ /* 0x000fce00078efe06 */
.L_x_3783:
[----:B------:R-:W-:Y:S05]  /*4240*/  BSYNC B0 ;  /* 0x0000000000007941 */ /* 0x000fea0003800000 */
.L_x_3782:
[----:B------:R-:W-:-:S04]  /*4250*/  F2FP.BF16.F32.PACK_AB R0, RZ, R0 ;  /* 0x00000000ff00723e */ /* 0x000fc800000010ff */
[----:B------:R-:W-:Y:S01]  /*4260*/  PRMT R19, R0, 0x7610, R19 ;  /* 0x0000761000137816 */ /* 0x000fe20000000013 */
[----:B------:R-:W-:Y:S06]  /*4270*/  BRA `(.L_x_3758) ;  /* 0x0000000000b47947 */ /* 0x000fec0003800000 */
.L_x_3775:
        /* <DEDUP_REMOVED lines=14> */
.L_x_3789:
[----:B------:R-:W-:Y:S05]  /*4360*/  BSYNC B0 ;  /* 0x0000000000007941 */ /* 0x000fea0003800000 */
.L_x_3788:
[----:B------:R-:W-:-:S04]  /*4370*/  F2FP.BF16.F32.PACK_AB R0, RZ, R0 ;  /* 0x00000000ff00723e */ /* 0x000fc800000010ff */
[----:B------:R-:W-:Y:S01]  /*4380*/  PRMT R19, R0, 0x7610, R19 ;  /* 0x0000761000137816 */ /* 0x000fe20000000013 */
[----:B------:R-:W-:Y:S06]  /*4390*/  BRA `(.L_x_3758) ;  /* 0x00000000006c7947 */ /* 0x000fec0003800000 */
.L_x_3763:
        /* <DEDUP_REMOVED lines=16> */
.L_x_3790:
[----:B------:R-:W-:Y:S01]  /*44a0*/  PRMT R19, RZ, 0x7610, R19 ;  /* 0x00007610ff137816 */ /* 0x000fe20000000013 */
[----:B------:R-:W-:Y:S06]  /*44b0*/  BRA `(.L_x_3758) ;  /* 0x0000000000247947 */ /* 0x000fec0003800000 */
.L_x_3787:
[----:B------:R-:W2:Y:S02]  /*44c0*/  LDG.E.64 R4, desc[UR36][R4.64] ;  /* 0x0000002404047981 */ /* 0x000ea4000c1e1b00 */
[----:B--2---:R-:W0:Y:S02]  /*44d0*/  I2F.U64 R0, R4 ;  /* 0x0000000400007312 */ /* 0x004e240000301000 */
[----:B0-----:R-:W-:-:S04]  /*44e0*/  F2FP.BF16.F32.PACK_AB R0, RZ, R0 ;  /* 0x00000000ff00723e */ /* 0x001fc800000010ff */
[----:B------:R-:W-:Y:S01]  /*44f0*/  PRMT R19, R0, 0x7610, R19 ;  /* 0x0000761000137816 */ /* 0x000fe20000000013 */
[----:B------:R-:W-:Y:S06]  /*4500*/  BRA `(.L_x_3758) ;  /* 0x0000000000107947 */ /* 0x000fec0003800000 */
.L_x_3786:
[----:B------:R-:W2:Y:S02]  /*4510*/  LDG.E R4, desc[UR36][R4.64] ;  /* 0x0000002404047981 */ /* 0x000ea4000c1e1900 */
[----:B--2---:R-:W-:-:S04]  /*4520*/  I2FP.F32.U32 R0, R4 ;  /* 0x0000000400007245 */ /* 0x004fc80000201000 */
[----:B------:R-:W-:-:S04]  /*4530*/  F2FP.BF16.F32.PACK_AB R0, RZ, R0 ;  /* 0x00000000ff00723e */ /* 0x000fc800000010ff */
[----:B------:R-:W-:-:S07]  /*4540*/  PRMT R19, R0, 0x7610, R19 ;  /* 0x0000761000137816 */ /* 0x000fce0000000013 */
.L_x_3758:
[----:B------:R-:W-:Y:S05]  /*4550*/  BSYNC B6 ;  /* 0x0000000000067941 */ /* 0x000fea0003800000 */
.L_x_3757:
[----:B------:R-:W0:Y:S01]  /*4560*/  S2R R25, SR_TID.X ;  /* 0x0000000000197919 */ /* 0x000e220000002100 */
[----:B------:R-:W-:Y:S01]  /*4570*/  BSSY B6, `(.L_x_3791) ;  /* 0x0000136000067945 */ /* 0x000fe20003800000 */
[C---:B01----:R-:W-:Y:S01]  /*4580*/  VIADD R5, R25.reuse, 0x100 ;  /* 0x0000010019057836 */ /* 0x043fe20000000000 */
[C---:B------:R-:W-:Y:S01]  /*4590*/  ISETP.GE.AND P3, PT, R25.reuse, R16, PT ;  /* 0x000000101900720c */ /* 0x040fe20003f66270 */
[----:B------:R-:W-:-:S03]  /*45a0*/  VIADD R23, R25, 0x80 ;  /* 0x0000008019177836 */ /* 0x000fc60000000000 */
[-C--:B------:R-:W-:Y:S01]  /*45b0*/  ISETP.GE.AND P1, PT, R5, R16.reuse, PT ;  /* 0x000000100500720c */ /* 0x080fe20003f26270 */
[----:B------:R-:W-:Y:S01]  /*45c0*/  VIADD R5, R25, 0x180 ;  /* 0x0000018019057836 */ /* 0x000fe20000000000 */
[----:B------:R-:W-:-:S04]  /*45d0*/  ISETP.GE.AND P0, PT, R23, R16, PT ;  /* 0x000000101700720c */ /* 0x000fc80003f06270 */
[----:B------:R-:W-:-:S03]  /*45e0*/  ISETP.GE.AND P2, PT, R5, R16, PT ;  /* 0x000000100500720c */ /* 0x000fc60003f46270 */
[----:B-----5:R-:W-:-:S04]  /*45f0*/  @!P3 IMAD.U32 R18, R18, 0x10000, RZ ;  /* 0x000100001212b824 */ /* 0x020fc800078e00ff */
[----:B------:R-:W-:Y:S01]  /*4600*/  @!P3 FADD.FTZ R0, -R18, 1 ;  /* 0x3f8000001200b421 */ /* 0x000fe20000010100 */
[----:B------:R-:W-:Y:S02]  /*4610*/  @!P1 IMAD.U32 R24, R24, 0x10000, RZ ;  /* 0x0001000018189824 */ /* 0x000fe400078e00ff */
[----:B------:R-:W-:Y:S01]  /*4620*/  @!P0 IMAD.U32 R4, R17, 0x10000, RZ ;  /* 0x0001000011048824 */ /* 0x000fe200078e00ff */
[----:B------:R-:W0:Y:S01]  /*4630*/  @!P3 MUFU.RCP R9, R0 ;  /* 0x000000000009b308 */ /* 0x000e220000001000 */
[----:B------:R-:W-:Y:S01]  /*4640*/  @!P1 FADD.FTZ R6, -R24, 1 ;  /* 0x3f80000018069421 */ /* 0x000fe20000010100 */
[----:B------:R-:W-:Y:S02]  /*4650*/  @!P2 IMAD.U32 R7, R19, 0x10000, RZ ;  /* 0x000100001307a824 */ /* 0x000fe400078e00ff */
[----:B------:R-:W-:Y:S02]  /*4660*/  @!P0 FADD.FTZ R5, -R4, 1 ;  /* 0x3f80000004058421 */ /* 0x000fe40000010100 */
[----:B------:R-:W-:-:S02]  /*4670*/  @!P2 FADD.FTZ R8, -R7, 1 ;  /* 0x3f8000000708a421 */ /* 0x000fc40000010100 */
[----:B------:R-:W1:Y:S08]  /*4680*/  @!P1 MUFU.RCP R11, R6 ;  /* 0x00000006000b9308 */ /* 0x000e700000001000 */
[----:B------:R-:W2:Y:S01]  /*4690*/  @!P2 MUFU.RCP R8, R8 ;  /* 0x000000080008a308 */ /* 0x000ea20000001000 */
[----:B0-----:R-:W-:-:S07]  /*46a0*/  @!P3 FMUL.FTZ R18, R18, R9 ;  /* 0x000000091212b220 */ /* 0x001fce0000410000 */
[----:B------:R-:W0:Y:S01]  /*46b0*/  @!P0 MUFU.RCP R5, R5 ;  /* 0x0000000500058308 */ /* 0x000e220000001000 */
[----:B-1----:R-:W-:-:S07]  /*46c0*/  @!P1 FMUL.FTZ R24, R24, R11 ;  /* 0x0000000b18189220 */ /* 0x002fce0000410000 */
[----:B------:R-:W1:Y:S01]  /*46d0*/  @!P3 MUFU.LG2 R18, R18 ;  /* 0x000000120012b308 */ /* 0x000e620000000c00 */
[----:B--2---:R-:W-:-:S07]  /*46e0*/  @!P2 FMUL.FTZ R7, R7, R8 ;  /* 0x000000080707a220 */ /* 0x004fce0000410000 */
[----:B------:R-:W2:Y:S01]  /*46f0*/  @!P1 MUFU.LG2 R24, R24 ;  /* 0x0000001800189308 */ /* 0x000ea20000000c00 */
[----:B0-----:R-:W-:-:S07]  /*4700*/  @!P0 FMUL.FTZ R4, R4, R5 ;  /* 0x0000000504048220 */ /* 0x001fce0000410000 */
[----:B------:R-:W0:Y:S01]  /*4710*/  @!P2 MUFU.LG2 R7, R7 ;  /* 0x000000070007a308 */ /* 0x000e220000000c00 */
[----:B-1----:R-:W-:Y:S02]  /*4720*/  @!P3 FMUL.FTZ R0, R18, 0.69314718246459960938 ;  /* 0x3f3172181200b820 */ /* 0x002fe40000410000 */
[----:B------:R-:W1:Y:S05]  /*4730*/  LDC.U8 R18, c[0x0][0x234] ;  /* 0x00008d00ff127b82 */ /* 0x000e6a0000000000 */
[----:B------:R-:W3:Y:S01]  /*4740*/  @!P0 MUFU.LG2 R4, R4 ;  /* 0x0000000400048308 */ /* 0x000ee20000000c00 */
[----:B--2---:R-:W-:-:S07]  /*4750*/  @!P1 FMUL.FTZ R6, R24, 0.69314718246459960938 ;  /* 0x3f31721818069820 */ /* 0x004fce0000410000 */
[----:B------:R2:W4:Y:S01]  /*4760*/  @!P3 F2F.BF16.F32 R3, R0 ;  /* 0x000000000003b304 */ /* 0x0005220000202000 */
[----:B0-----:R-:W-:-:S07]  /*4770*/  @!P2 FMUL.FTZ R8, R7, 0.69314718246459960938 ;  /* 0x3f3172180708a820 */ /* 0x001fce0000410000 */
[----:B------:R2:W0:Y:S01]  /*4780*/  @!P1 F2F.BF16.F32 R17, R6 ;  /* 0x0000000600119304 */ /* 0x0004220000202000 */
[----:B---3--:R-:W-:-:S07]  /*4790*/  @!P0 FMUL.FTZ R5, R4, 0.69314718246459960938 ;  /* 0x3f31721804058820 */ /* 0x008fce0000410000 */
[----:B------:R2:W3:Y:S08]  /*47a0*/  @!P2 F2F.BF16.F32 R19, R8 ;  /* 0x000000080013a304 */ /* 0x0004f00000202000 */
[----:B------:R2:W0:Y:S01]  /*47b0*/  @!P0 F2F.BF16.F32 R22, R5 ;  /* 0x0000000500168304 */ /* 0x0004220000202000 */
[----:B----4-:R-:W-:Y:S05]  /*47c0*/  @P3 BRA `(.L_x_3792) ;  /* 0x0000001000403947 */ /* 0x010fea0003800000 */
[----:B--2---:R-:W2:Y:S01]  /*47d0*/  LDC.64 R8, c[0x0][0x218] ;  /* 0x00008600ff087b82 */ /* 0x004ea20000000a00 */
[----:B-1----:R-:W-:Y:S01]  /*47e0*/  PRMT R0, R18, 0x9910, RZ ;  /* 0x0000991012007816 */ /* 0x002fe200000000ff */
[----:B------:R-:W-:Y:S01]  /*47f0*/  IMAD R25, R2, 0x200, R25 ;  /* 0x0000020002197824 */ /* 0x000fe200078e0219 */
[----:B------:R-:W-:Y:S02]  /*4800*/  ULDC UR4, c[0x0][0x238] ;  /* 0x00008e0000047ab9 */ /* 0x000fe40000000800 */
[----:B------:R-:W-:Y:S01]  /*4810*/  ISETP.GT.AND P0, PT, R0, 0x9, PT ;  /* 0x000000090000780c */ /* 0x000fe20003f04270 */
[----:B------:R-:W-:-:S05]  /*4820*/  IMAD R25, R25, UR4, RZ ;  /* 0x0000000419197c24 */ /* 0x000fca000f8e02ff */
[----:B--2---:R-:W-:-:S05]  /*4830*/  IADD3 R8, P1, R25, R8, RZ ;  /* 0x0000000819087210 */ /* 0x004fca0007f3e0ff */
        /* <DEDUP_REMOVED lines=10> */
[----:B------:R-:W-:Y:S02]  /*48e0*/  IMAD.U32 R3, R3, 0x10000, RZ ;  /* 0x0001000003037824 */ /* 0x000fe400078e00ff */
[----:B------:R-:W-:-:S04]  /*48f0*/  IMAD.MOV.U32 R25, RZ, RZ, R23 ;  /* 0x000000ffff197224 */ /* 0x000fc800078e0017 */
[----:B------:R-:W1:Y:S02]  /*4900*/  F2I.FTZ.TRUNC.NTZ R3, R3 ;  /* 0x0000000300037305 */ /* 0x000e64000021f100 */
[----:B-1----:R1:W-:Y:S01]  /*4910*/  STG.E.U8 desc[UR36][R8.64], R3 ;  /* 0x0000000308007986 */ /* 0x0023e2000c101124 */
[----:B------:R-:W-:Y:S05]  /*4920*/  BRA `(.L_x_3792) ;  /* 0x0000000c00e87947 */ /* 0x000fea0003800000 */
.L_x_3796:
[----:B------:R-:W-:Y:S02]  /*4930*/  IMAD.U32 R5, R3, 0x10000, RZ ;  /* 0x0001000003057824 */ /* 0x000fe400078e00ff */
[----:B------:R-:W-:-:S04]  /*4940*/  IMAD.MOV.U32 R25, RZ, RZ, R23 ;  /* 0x000000ffff197224 */ /* 0x000fc800078e0017 */
[----:B------:R-:W1:Y:S02]  /*4950*/  F2I.S64.TRUNC R4, R5 ;  /* 0x0000000500047311 */ /* 0x000e64000020d900 */
[----:B-1----:R1:W-:Y:S01]  /*4960*/  STG.E.U8 desc[UR36][R8.64], R4 ;  /* 0x0000000408007986 */ /* 0x0023e2000c101124 */
[----:B------:R-:W-:Y:S05]  /*4970*/  BRA `(.L_x_3792) ;  /* 0x0000000c00d47947 */ /* 0x000fea0003800000 */
.L_x_3795:
[----:B------:R-:W-:-:S13]  /*4980*/  ISETP.NE.AND P0, PT, R0, 0x2, PT ;  /* 0x000000020000780c */ /* 0x000fda0003f05270 */
[----:B------:R-:W-:Y:S05]  /*4990*/  @!P0 BRA `(.L_x_3798) ;  /* 0x0000000000388947 */ /* 0x000fea0003800000 */
[----:B------:R-:W-:-:S13]  /*49a0*/  ISETP.NE.AND P0, PT, R0, 0x3, PT ;  /* 0x000000030000780c */ /* 0x000fda0003f05270 */
[----:B------:R-:W-:Y:S05]  /*49b0*/  @!P0 BRA `(.L_x_3799) ;  /* 0x00000000001c8947 */ /* 0x000fea0003800000 */
[----:B------:R-:W-:-:S13]  /*49c0*/  ISETP.NE.AND P0, PT, R0, 0x4, PT ;  /* 0x000000040000780c */ /* 0x000fda0003f05270 */
[----:B------:R-:W-:Y:S05]  /*49d0*/  @P0 BRA `(.L_x_3797) ;  /* 0x0000000c00500947 */ /* 0x000fea0003800000 */
[----:B------:R-:W-:Y:S02]  /*49e0*/  IMAD.U32 R4, R3, 0x10000, RZ ;  /* 0x0001000003047824 */ /* 0x000fe400078e00ff */
[----:B------:R-:W-:-:S04]  /*49f0*/  IMAD.MOV.U32 R25, RZ, RZ, R23 ;  /* 0x000000ffff197224 */ /* 0x000fc800078e0017 */
[----:B------:R-:W1:Y:S02]  /*4a00*/  F2I.S64.TRUNC R4, R4 ;  /* 0x0000000400047311 */ /* 0x000e64000020d900 */
[----:B-1----:R1:W-:Y:S01]  /*4a10*/  STG.E.64 desc[UR36][R8.64], R4 ;  /* 0x0000000408007986 */ /* 0x0023e2000c101b24 */
[----:B------:R-:W-:Y:S05]  /*4a20*/  BRA `(.L_x_3792) ;  /* 0x0000000c00a87947 */ /* 0x000fea0003800000 */
.L_x_3799:
[----:B------:R-:W-:Y:S02]  /*4a30*/  IMAD.U32 R3, R3, 0x10000, RZ ;  /* 0x0001000003037824 */ /* 0x000fe400078e00ff */
[----:B------:R-:W-:-:S04]  /*4a40*/  IMAD.MOV.U32 R25, RZ, RZ, R23 ;  /* 0x000000ffff197224 */ /* 0x000fc800078e0017 */
[----:B------:R-:W1:Y:S02]  /*4a50*/  F2I.FTZ.TRUNC.NTZ R3, R3 ;  /* 0x0000000300037305 */ /* 0x000e64000021f100 */
[----:B-1----:R1:W-:Y:S01]  /*4a60*/  STG.E desc[UR36][R8.64], R3 ;  /* 0x0000000308007986 */ /* 0x0023e2000c101924 */
[----:B------:R-:W-:Y:S05]  /*4a70*/  BRA `(.L_x_3792) ;  /* 0x0000000c00947947 */ /* 0x000fea0003800000 */
.L_x_3798:
[----:B------:R-:W-:Y:S02]  /*4a80*/  IMAD.U32 R3, R3, 0x10000, RZ ;  /* 0x0001000003037824 */ /* 0x000fe400078e00ff */
[----:B------:R-:W-:-:S04]  /*4a90*/  IMAD.MOV.U32 R25, RZ, RZ, R23 ;  /* 0x000000ffff197224 */ /* 0x000fc800078e0017 */
[----:B------:R-:W1:Y:S02]  /*4aa0*/  F2I.FTZ.TRUNC.NTZ R3, R3 ;  /* 0x0000000300037305 */ /* 0x000e64000021f100 */
[----:B-1----:R1:W-:Y:S01]  /*4ab0*/  STG.E.U16 desc[UR36][R8.64], R3 ;  /* 0x0000000308007986 */ /* 0x0023e2000c101524 */
[----:B------:R-:W-:Y:S05]  /*4ac0*/  BRA `(.L_x_3792) ;  /* 0x0000000c00807947 */ /* 0x000fea0003800000 */
.L_x_3794:
[----:B------:R-:W-:-:S13]  /*4ad0*/  ISETP.GT.AND P0, PT, R0, 0x6, PT ;  /* 0x000000060000780c */ /* 0x000fda0003f04270 */
[----:B------:R-:W-:Y:S05]  /*4ae0*/  @P0 BRA `(.L_x_3800) ;  /* 0x0000000000340947 */ /* 0x000fea0003800000 */
[----:B------:R-:W-:-:S13]  /*4af0*/  ISETP.NE.AND P0, PT, R0, 0x5, PT ;  /* 0x000000050000780c */ /* 0x000fda0003f05270 */
[----:B------:R-:W-:Y:S05]  /*4b00*/  @!P0 BRA `(.L_x_3801) ;  /* 0x0000000000188947 */ /* 0x000fea0003800000 */
[----:B------:R-:W-:-:S13]  /*4b10*/  ISETP.NE.AND P0, PT, R0, 0x6, PT ;  /* 0x000000060000780c */ /* 0x000fda0003f05270 */
[----:B------:R-:W-:Y:S05]  /*4b20*/  @P0 BRA `(.L_x_3797) ;  /* 0x0000000800fc0947 */ /* 0x000fea0003800000 */
[----:B------:R-:W-:Y:S02]  /*4b30*/  IMAD.U32 R3, R3, 0x10000, RZ ;  /* 0x0001000003037824 */ /* 0x000fe400078e00ff */
[----:B------:R-:W-:-:S03]  /*4b40*/  IMAD.MOV.U32 R25, RZ, RZ, R23 ;  /* 0x000000ffff197224 */ /* 0x000fc600078e0017 */
[----:B------:R1:W-:Y:S01]  /*4b50*/  STG.E desc[UR36][R8.64], R3 ;  /* 0x0000000308007986 */ /* 0x0003e2000c101924 */
[----:B------:R-:W-:Y:S05]  /*4b60*/  BRA `(.L_x_3792) ;  /* 0x0000000c00587947 */ /* 0x000fea0003800000 */
.L_x_3801:
[----:B------:R-:W-:Y:S02]  /*4b70*/  IMAD.U32 R0, R3, 0x10000, RZ ;  /* 0x0001000003007824 */ /* 0x000fe400078e00ff */
[----:B------:R-:W-:-:S03]  /*4b80*/  IMAD.MOV.U32 R25, RZ, RZ, R23 ;  /* 0x000000ffff197224 */ /* 0x000fc600078e0017 */
[----:B------:R-:W-:-:S05]  /*4b90*/  F2FP.F16.F32.PACK_AB R0, RZ, R0 ;  /* 0x00000000ff00723e */ /* 0x000fca00000000ff */
[----:B------:R1:W-:Y:S01]  /*4ba0*/  STG.E.U16 desc[UR36][R8.64], R0 ;  /* 0x0000000008007986 */ /* 0x0003e2000c101524 */
[----:B------:R-:W-:Y:S05]  /*4bb0*/  BRA `(.L_x_3792) ;  /* 0x0000000c00447947 */ /* 0x000fea0003800000 */
.L_x_3800:
[----:B------:R-:W-:-:S13]  /*4bc0*/  ISETP.NE.AND P0, PT, R0, 0x7, PT ;  /* 0x000000070000780c */ /* 0x000fda0003f05270 */
[----:B------:R-:W-:Y:S05]  /*4bd0*/  @!P0 BRA `(.L_x_3802) ;  /* 0x00000000003c8947 */ /* 0x000fea0003800000 */
[----:B------:R-:W-:-:S13]  /*4be0*/  ISETP.NE.AND P0, PT, R0, 0x8, PT ;  /* 0x000000080000780c */ /* 0x000fda0003f05270 */
[----:B------:R-:W-:Y:S05]  /*4bf0*/  @!P0 BRA `(.L_x_3803) ;  /* 0x00000000001c8947 */ /* 0x000fea0003800000 */
[----:B------:R-:W-:-:S13]  /*4c00*/  ISETP.NE.AND P0, PT, R0, 0x9, PT ;  /* 0x000000090000780c */ /* 0x000fda0003f05270 */
[----:B------:R-:W-:Y:S05]  /*4c10*/  @P0 BRA `(.L_x_3797) ;  /* 0x0000000800c00947 */ /* 0x000fea0003800000 */
[----:B------:R-:W-:Y:S02]  /*4c20*/  IMAD.U32 R4, R3, 0x10000, RZ ;  /* 0x0001000003047824 */ /* 0x000fe400078e00ff */
[----:B------:R-:W-:Y:S02]  /*4c30*/  IMAD.MOV.U32 R5, RZ, RZ, RZ ;  /* 0x000000ffff057224 */ /* 0x000fe400078e00ff */
[----:B------:R-:W-:-:S03]  /*4c40*/  IMAD.MOV.U32 R25, RZ, RZ, R23 ;  /* 0x000000ffff197224 */ /* 0x000fc600078e0017 */
[----:B------:R1:W-:Y:S01]  /*4c50*/  STG.E.64 desc[UR36][R8.64], R4 ;  /* 0x0000000408007986 */ /* 0x0003e2000c101b24 */
[----:B------:R-:W-:Y:S05]  /*4c60*/  BRA `(.L_x_3792) ;  /* 0x0000000c00187947 */ /* 0x000fea0003800000 */
.L_x_3803:
[----:B------:R-:W-:Y:S02]  /*4c70*/  IMAD.U32 R3, R3, 0x10000, RZ ;  /* 0x0001000003037824 */ /* 0x000fe400078e00ff */
[----:B------:R-:W-:-:S03]  /*4c80*/  IMAD.MOV.U32 R25, RZ, RZ, R23 ;  /* 0x000000ffff197224 */ /* 0x000fc600078e0017 */
[----:B------:R-:W-:-:S04]  /*4c90*/  F2FP.F16.F32.PACK_AB R3, RZ, R3 ;  /* 0x00000003ff03723e */ /* 0x000fc800000000ff */
[----:B------:R-:W-:-:S05]  /*4ca0*/  PRMT R3, R3, 0x5410, RZ ;  /* 0x0000541003037816 */ /* 0x000fca00000000ff */
[----:B------:R1:W-:Y:S01]  /*4cb0*/  STG.E desc[UR36][R8.64], R3 ;  /* 0x0000000308007986 */ /* 0x0003e2000c101924 */
[----:B------:R-:W-:Y:S05]  /*4cc0*/  BRA `(.L_x_3792) ;  /* 0x0000000c00007947 */ /* 0x000fea0003800000 */
.L_x_3802:
[----:B------:R-:W-:Y:S02]  /*4cd0*/  IMAD.U32 R4, R3, 0x10000, RZ ;  /* 0x0001000003047824 */ /* 0x000fe400078e00ff */
[----:B------:R-:W-:Y:S02]  /*4ce0*/  IMAD.MOV.U32 R25, RZ, RZ, R23 ;  /* 0x000000ffff197224 */ /* 0x000fe400078e0017 */
[----:B------:R-:W-:-:S06]  /*4cf0*/  FMUL.FTZ R4, R4, 1 ;  /* 0x3f80000004047820 */ /* 0x000fcc0000410000 */
[----:B------:R-:W1:Y:S02]  /*4d00*/  F2F.F64.F32 R4, R4 ;  /* 0x0000000400047310 */ /* 0x000e640000201800 */
[----:B-1----:R1:W-:Y:S01]  /*4d10*/  STG.E.64 desc[UR36][R8.64], R4 ;  /* 0x0000000408007986 */ /* 0x0023e2000c101b24 */
[----:B------:R-:W-:Y:S05]  /*4d20*/  BRA `(.L_x_3792) ;  /* 0x0000000800e87947 */ /* 0x000fea0003800000 */
.L_x_3793:
        /* <DEDUP_REMOVED lines=10> */
[----:B------:R-:W-:-:S04]  /*4dd0*/  FSETP.NEU.FTZ.AND P0, PT, R3, RZ, PT ;  /* 0x000000ff0300720b */ /* 0x000fc80003f1d000 */
[----:B------:R-:W-:-:S05]  /*4de0*/  SEL R3, RZ, 0x1, !P0 ;  /* 0x00000001ff037807 */ /* 0x000fca0004000000 */
[----:B------:R1:W-:Y:S01]  /*4df0*/  STG.E.U8 desc[UR36][R8.64], R3 ;  /* 0x0000000308007986 */ /* 0x0003e2000c101124 */
[----:B------:R-:W-:Y:S05]  /*4e00*/  BRA `(.L_x_3792) ;  /* 0x0000000800b07947 */ /* 0x000fea0003800000 */
.L_x_3806:
[----:B------:R-:W-:Y:S01]  /*4e10*/  IMAD.U32 R3, R3, 0x10000, RZ ;  /* 0x0001000003037824 */ /* 0x000fe200078e00ff */
[----:B------:R-:W-:Y:S01]  /*4e20*/  CS2R R6, SRZ ;  /* 0x0000000000067805 */ /* 0x000fe2000001ff00 */
[----:B------:R-:W-:Y:S02]  /*4e30*/  IMAD.MOV.U32 R25, RZ, RZ, R23 ;  /* 0x000000ffff197224 */ /* 0x000fe400078e0017 */
[----:B------:R-:W-:-:S04]  /*4e40*/  FMUL.FTZ R3, R3, 1 ;  /* 0x3f80000003037820 */ /* 0x000fc80000410000 */
[----:B------:R-:W1:Y:S02]  /*4e50*/  F2F.F64.F32 R4, R3 ;  /* 0x0000000300047310 */ /* 0x000e640000201800 */
[----:B-1----:R1:W-:Y:S01]  /*4e60*/  STG.E.128 desc[UR36][R8.64], R4 ;  /* 0x0000000408007986 */ /* 0x0023e2000c101d24 */
[----:B------:R-:W-:Y:S05]  /*4e70*/  BRA `(.L_x_3792) ;  /* 0x0000000800947947 */ /* 0x000fea0003800000 */
.L_x_3805:
        /* <DEDUP_REMOVED lines=21> */
.L_x_3810:
[----:B------:R-:W-:Y:S05]  /*4fd0*/  BSYNC B0 ;  /* 0x0000000000007941 */ /* 0x000fea0003800000 */
.L_x_3809:
[----:B------:R-:W-:Y:S01]  /*4fe0*/  LOP3.LUT R5, R0, R5, RZ, 0xfc, !PT ;  /* 0x0000000500057212 */ /* 0x000fe200078efcff */
[----:B------:R-:W-:-:S04]  /*4ff0*/  IMAD.MOV.U32 R25, RZ, RZ, R23 ;  /* 0x000000ffff197224 */ /* 0x000fc800078e0017 */
[----:B------:R1:W-:Y:S01]  /*5000*/  STG.E.U8 desc[UR36][R8.64], R5 ;  /* 0x0000000508007986 */ /* 0x0003e2000c101124 */
[----:B------:R-:W-:Y:S05]  /*5010*/  BRA `(.L_x_3792) ;  /* 0x00000008002c7947 */ /* 0x000fea0003800000 */
.L_x_3808:
        /* <DEDUP_REMOVED lines=13> */
.L_x_3812:
[----:B------:R-:W-:Y:S01]  /*50f0*/  IMAD.MOV.U32 R0, RZ, RZ, 0x7f ;  /* 0x0000007fff007424 */ /* 0x000fe200078e00ff */
[----:B------:R-:W-:-:S04]  /*5100*/  ISETP.GT.U32.AND P0, PT, R3, 0x7f800000, PT ;  /* 0x7f8000000300780c */ /* 0x000fc80003f04070 */
[----:B------:R-:W-:-:S09]  /*5110*/  SEL R0, R0, 0x7c, P0 ;  /* 0x0000007c00007807 */ /* 0x000fd20000000000 */
.L_x_3813:
[----:B------:R-:W-:Y:S05]  /*5120*/  BSYNC B0 ;  /* 0x0000000000007941 */ /* 0x000fea0003800000 */
.L_x_3811:
[----:B------:R-:W-:Y:S01]  /*5130*/  LOP3.LUT R3, R5, 0x80000000, RZ, 0xc0, !PT ;  /* 0x8000000005037812 */ /* 0x000fe200078ec0ff */
[----:B------:R-:W-:-:S03]  /*5140*/  IMAD.MOV.U32 R25, RZ, RZ, R23 ;  /* 0x000000ffff197224 */ /* 0x000fc600078e0017 */
[----:B------:R-:W-:-:S04]  /*5150*/  SHF.R.U32.HI R3, RZ, 0x18, R3 ;  /* 0x00000018ff037819 */ /* 0x000fc80000011603 */
[----:B------:R-:W-:-:S05]  /*5160*/  LOP3.LUT R3, R0, R3, RZ, 0xfc, !PT ;  /* 0x0000000300037212 */ /* 0x000fca00078efcff */
[----:B------:R1:W-:Y:S01]  /*5170*/  STG.E.U8 desc[UR36][R8.64], R3 ;  /* 0x0000000308007986 */ /* 0x0003e2000c101124 */
[----:B------:R-:W-:Y:S05]  /*5180*/  BRA `(.L_x_3792) ;  /* 0x0000000400d07947 */ /* 0x000fea0003800000 */
.L_x_3807:
[----:B------:R1:W-:Y:S01]  /*5190*/  STG.E.U16 desc[UR36][R8.64], R3 ;  /* 0x0000000308007986 */ /* 0x0003e2000c101524 */
[----:B------:R-:W-:Y:S01]  /*51a0*/  IMAD.MOV.U32 R25, RZ, RZ, R23 ;  /* 0x000000ffff197224 */ /* 0x000fe200078e0017 */
[----:B------:R-:W-:Y:S06]  /*51b0*/  BRA `(.L_x_3792) ;  /* 0x0000000400c47947 */ /* 0x000fec0003800000 */
.L_x_3804:
        /* <DEDUP_REMOVED lines=10> */
[----:B------:R-:W1:Y:S02]  /*5260*/  F2I.FTZ.U32.TRUNC.NTZ R3, R3 ;  /* 0x0000000300037305 */ /* 0x000e64000021f000 */
[----:B-1----:R1:W-:Y:S01]  /*5270*/  STG.E.U16 desc[UR36][R8.64], R3 ;  /* 0x0000000308007986 */ /* 0x0023e2000c101524 */
[----:B------:R-:W-:Y:S05]  /*5280*/  BRA `(.L_x_3792) ;  /* 0x0000000400907947 */ /* 0x000fea0003800000 */
.L_x_3816:
        /* <DEDUP_REMOVED lines=17> */
.L_x_3819:
[----:B------:R-:W-:-:S04]  /*53a0*/  LOP3.LUT R3, R5, 0x80000000, RZ, 0xc0, !PT ;  /* 0x8000000005037812 */ /* 0x000fc800078ec0ff */
[----:B------:R-:W-:-:S04]  /*53b0*/  SHF.R.U32.HI R3, RZ, 0x18, R3 ;  /* 0x00000018ff037819 */ /* 0x000fc80000011603 */
[----:B------:R-:W-:-:S04]  /*53c0*/  LOP3.LUT R0, R0, R3, RZ, 0xfc, !PT ;  /* 0x0000000300007212 */ /* 0x000fc800078efcff */
[----:B------:R-:W-:-:S07]  /*53d0*/  PRMT R4, R0, 0x7610, R4 ;  /* 0x0000761000047816 */ /* 0x000fce0000000004 */
.L_x_3818:
[----:B------:R-:W-:Y:S05]  /*53e0*/  BSYNC B0 ;  /* 0x0000000000007941 */ /* 0x000fea0003800000 */
.L_x_3817:
[----:B------:R1:W-:Y:S01]  /*53f0*/  STG.E.U8 desc[UR36][R8.64], R4 ;  /* 0x0000000408007986 */ /* 0x0003e2000c101124 */
[----:B------:R-:W-:Y:S01]  /*5400*/  IMAD.MOV.U32 R25, RZ, RZ, R23 ;  /* 0x000000ffff197224 */ /* 0x000fe200078e0017 */
[----:B------:R-:W-:Y:S06]  /*5410*/  BRA `(.L_x_3792) ;  /* 0x00000004002c7947 */ /* 0x000fec0003800000 */
.L_x_3815:
        /* <DEDUP_REMOVED lines=17> */
.L_x_3822:
[----:B------:R-:W-:-:S04]  /*5530*/  LOP3.LUT R3, R5, 0x80000000, RZ, 0xc0, !PT ;  /* 0x8000000005037812 */ /* 0x000fc800078ec0ff */
[----:B------:R-:W-:-:S04]  /*5540*/  SHF.R.U32.HI R3, RZ, 0x18, R3 ;  /* 0x00000018ff037819 */ /* 0x000fc80000011603 */
[----:B------:R-:W-:-:S04]  /*5550*/  LOP3.LUT R0, R0, R3, RZ, 0xfc, !PT ;  /* 0x0000000300007212 */ /* 0x000fc800078efcff */
[----:B------:R-:W-:-:S07]  /*5560*/  PRMT R4, R0, 0x7610, R4 ;  /* 0x0000761000047816 */ /* 0x000fce0000000004 */
.L_x_3821:
[----:B------:R-:W-:Y:S05]  /*5570*/  BSYNC B0 ;  /* 0x0000000000007941 */ /* 0x000fea0003800000 */
.L_x_3820:
[----:B------:R1:W-:Y:S01]  /*5580*/  STG.E.U8 desc[UR36][R8.64], R4 ;  /* 0x0000000408007986 */ /* 0x0003e2000c101124 */
[----:B------:R-:W-:Y:S01]  /*5590*/  IMAD.MOV.U32 R25, RZ, RZ, R23 ;  /* 0x000000ffff197224 */ /* 0x000fe200078e0017 */
[----:B------:R-:W-:Y:S06]  /*55a0*/  BRA `(.L_x_3792) ;  /* 0x0000000000c87947 */ /* 0x000fec0003800000 */
.L_x_3814:
[----:B------:R-:W-:-:S13]  /*55b0*/  ISETP.NE.AND P0, PT, R0, 0x1c, PT ;  /* 0x0000001c0000780c */ /* 0x000fda0003f05270 */
[----:B------:R-:W-:Y:S05]  /*55c0*/  @!P0 BRA `(.L_x_3823) ;  /* 0x0000000000b08947 */ /* 0x000fea0003800000 */
[----:B------:R-:W-:-:S13]  /*55d0*/  ISETP.NE.AND P0, PT, R0, 0x1d, PT ;  /* 0x0000001d0000780c */ /* 0x000fda0003f05270 */
[----:B------:R-:W-:Y:S05]  /*55e0*/  @!P0 BRA `(.L_x_3824) ;  /* 0x0000000000948947 */ /* 0x000fea0003800000 */
[----:B------:R-:W-:-:S13]  /*55f0*/  ISETP.NE.AND P0, PT, R0, 0x2c, PT ;  /* 0x0000002c0000780c */ /* 0x000fda0003f05270 */
[----:B------:R-:W-:Y:S05]  /*5600*/  @P0 BRA `(.L_x_3797) ;  /* 0x0000000000440947 */ /* 0x000fea0003800000 */
[----:B------:R-:W-:Y:S02]  /*5610*/  IMAD.U32 R4, R3, 0x10000, RZ ;  /* 0x0001000003047824 */ /* 0x000fe400078e00ff */
        /* <DEDUP_REMOVED lines=16> */
.L_x_3797:
[----:B------:R-:W-:Y:S01]  /*5720*/  MOV R14, 0x0 ;  /* 0x00000000000e7802 */ /* 0x000fe20000000f00 */
[----:B------:R-:W-:Y:S01]  /*5730*/  ULDC.64 UR4, c[0x4][0x128] ;  /* 0x01004a0000047ab9 */ /* 0x000fe20000000a00 */
[----:B------:R-:W-:Y:S01]  /*5740*/  ULDC.64 UR6, c[0x4][0x130] ;  /* 0x01004c0000067ab9 */ /* 0x000fe20000000a00 */
[----:B------:R-:W-:Y:S02]  /*5750*/  IMAD.U32 R4, RZ, RZ, UR4 ;  /* 0x00000004ff047e24 */ /* 0x000fe4000f8e00ff */
[----:B------:R-:W-:Y:S01]  /*5760*/  IMAD.U32 R5, RZ, RZ, UR5 ;  /* 0x00000005ff057e24 */ /* 0x000fe2000f8e00ff */
[----:B------:R-:W1:Y:S01]  /*5770*/  LDC.64 R14, c[0x4][R14] ;  /* 0x010000000e0e7b82 */ /* 0x000e620000000a00 */
        /* <DEDUP_REMOVED lines=9> */
[----:B01-3--:R-:W-:Y:S05]  /*5810*/  CALL.ABS.NOINC R14 ;  /* 0x000000000e007343 */ /* 0x00bfea0003c00000 */
.L_x_3825:
[----:B------:R-:W-:Y:S01]  /*5820*/  IMAD.MOV.U32 R25, RZ, RZ, R23 ;  /* 0x000000ffff197224 */ /* 0x000fe200078e0017 */
[----:B------:R-:W-:Y:S06]  /*5830*/  BRA `(.L_x_3792) ;  /* 0x0000000000247947 */ /* 0x000fec0003800000 */
.L_x_3824:
[----:B------:R-:W-:Y:S02]  /*5840*/  IMAD.U32 R4, R3, 0x10000, RZ ;  /* 0x0001000003047824 */ /* 0x000fe400078e00ff */
[----:B------:R-:W-:-:S04]  /*5850*/  IMAD.MOV.U32 R25, RZ, RZ, R23 ;  /* 0x000000ffff197224 */ /* 0x000fc800078e0017 */
[----:B------:R-:W1:Y:S02]  /*5860*/  F2I.U64.TRUNC R4, R4 ;  /* 0x0000000400047311 */ /* 0x000e64000020d800 */
[----:B-1----:R1:W-:Y:S01]  /*5870*/  STG.E.64 desc[UR36][R8.64], R4 ;  /* 0x0000000408007986 */ /* 0x0023e2000c101b24 */
[----:B------:R-:W-:Y:S05]  /*5880*/  BRA `(.L_x_3792) ;  /* 0x0000000000107947 */ /* 0x000fea0003800000 */
.L_x_3823:
[----:B------:R-:W-:Y:S02]  /*5890*/  IMAD.U32 R3, R3, 0x10000, RZ ;  /* 0x0001000003037824 */ /* 0x000fe400078e00ff */
[----:B------:R-:W-:-:S04]  /*58a0*/  IMAD.MOV.U32 R25, RZ, RZ, R23 ;  /* 0x000000ffff197224 */ /* 0x000fc800078e0017 */
[----:B------:R-:W1:Y:S02]  /*58b0*/  F2I.FTZ.U32.TRUNC.NTZ R3, R3 ;  /* 0x0000000300037305 */ /* 0x000e64000021f000 */
[----:B-1----:R4:W-:Y:S02]  /*58c0*/  STG.E desc[UR36][R8.64], R3 ;  /* 0x0000000308007986 */ /* 0x0029e4000c101924 */
.L_x_3792:
[----:B------:R-:W-:Y:S05]  /*58d0*/  BSYNC B6 ;  /* 0x0000000000067941 */ /* 0x000fea0003800000 */
.L_x_3791:
[----:B------:R-:W-:Y:S01]  /*58e0*/  ISETP.GE.AND P0, PT, R25, R16, PT ;  /* 0x000000101900720c */ /* 0x000fe20003f06270 */
[----:B------:R-:W-:-:S12]  /*58f0*/  BSSY B6, `(.L_x_3826) ;  /* 0x00001fc000067945 */ /* 0x000fd80003800000 */
[----:B------:R-:W-:Y:S05]  /*5900*/  @P0 BRA `(.L_x_3827) ;  /* 0x0000001c00e80947 */ /* 0x000fea0003800000 */
[----:B-12-4-:R-:W1:Y:S01]  /*5910*/  LDC.64 R8, c[0x0][0x218] ;  /* 0x00008600ff087b82 */ /* 0x016e620000000a00 */
[----:B------:R-:W-:Y:S01]  /*5920*/  IMAD R0, R2, 0x200, R25 ;  /* 0x0000020002007824 */ /* 0x000fe200078e0219 */
[----:B------:R-:W-:Y:S01]  /*5930*/  PRMT R4, R18, 0x9910, RZ ;  /* 0x0000991012047816 */ /* 0x000fe200000000ff */
[----:B------:R-:W-:Y:S02]  /*5940*/  ULDC UR4, c[0x0][0x238] ;  /* 0x00008e0000047ab9 */ /* 0x000fe40000000800 */
[----:B------:R-:W-:Y:S02]  /*5950*/  IMAD R3, R0, UR4, RZ ;  /* 0x0000000400037c24 */ /* 0x000fe4000f8e02ff */
[----:B------:R-:W-:-:S05]  /*5960*/  IMAD.MOV.U32 R0, RZ, RZ, R4 ;  /* 0x000000ffff007224 */ /* 0x000fca00078e0004 */
[----:B------:R-:W-:Y:S02]  /*5970*/  ISETP.GT.AND P1, PT, R0, 0x9, PT ;  /* 0x000000090000780c */ /* 0x000fe40003f24270 */
[----:B-1----:R-:W-:-:S05]  /*5980*/  IADD3 R8, P0, R3, R8, RZ ;  /* 0x0000000803087210 */ /* 0x002fca0007f1e0ff */
        /* <DEDUP_REMOVED lines=14> */
.L_x_3831:
[----:B0-----:R-:W-:-:S06]  /*5a70*/  IMAD.U32 R5, R22, 0x10000, RZ ;  /* 0x0001000016057824 */ /* 0x001fcc00078e00ff */
[----:B------:R-:W0:Y:S02]  /*5a80*/  F2I.S64.TRUNC R4, R5 ;  /* 0x0000000500047311 */ /* 0x000e24000020d900 */
[----:B0-----:R0:W-:Y:S01]  /*5a90*/  STG.E.U8 desc[UR36][R8.64], R4 ;  /* 0x0000000408007986 */ /* 0x0011e2000c101124 */
[----:B------:R-:W-:Y:S05]  /*5aa0*/  BRA `(.L_x_3833) ;  /* 0x0000000c00847947 */ /* 0x000fea0003800000 */
.L_x_3830:
        /* <DEDUP_REMOVED lines=10> */
.L_x_3835:
[----:B0-----:R-:W-:-:S04]  /*5b50*/  IMAD.U32 R22, R22, 0x10000, RZ ;  /* 0x0001000016167824 */ /* 0x001fc800078e00ff */
[----:B------:R-:W0:Y:S02]  /*5b60*/  F2I.FTZ.TRUNC.NTZ R3, R22 ;  /* 0x0000001600037305 */ /* 0x000e24000021f100 */
[----:B0-----:R0:W-:Y:S01]  /*5b70*/  STG.E desc[UR36][R8.64], R3 ;  /* 0x0000000308007986 */ /* 0x0011e2000c101924 */
[----:B------:R-:W-:Y:S05]  /*5b80*/  BRA `(.L_x_3833) ;  /* 0x0000000c004c7947 */ /* 0x000fea0003800000 */
.L_x_3834:
[----:B0-----:R-:W-:-:S04]  /*5b90*/  IMAD.U32 R22, R22, 0x10000, RZ ;  /* 0x0001000016167824 */ /* 0x001fc800078e00ff */
[----:B------:R-:W0:Y:S02]  /*5ba0*/  F2I.FTZ.TRUNC.NTZ R3, R22 ;  /* 0x0000001600037305 */ /* 0x000e24000021f100 */
[----:B0-----:R0:W-:Y:S01]  /*5bb0*/  STG.E.U16 desc[UR36][R8.64], R3 ;  /* 0x0000000308007986 */ /* 0x0011e2000c101524 */
[----:B------:R-:W-:Y:S05]  /*5bc0*/  BRA `(.L_x_3833) ;  /* 0x0000000c003c7947 */ /* 0x000fea0003800000 */
.L_x_3829:
        /* <DEDUP_REMOVED lines=9> */
.L_x_3837:
[----:B0-----:R-:W-:-:S05]  /*5c60*/  IMAD.U32 R0, R22, 0x10000, RZ ;  /* 0x0001000016007824 */ /* 0x001fca00078e00ff */
[----:B------:R-:W-:-:S05]  /*5c70*/  F2FP.F16.F32.PACK_AB R0, RZ, R0 ;  /* 0x00000000ff00723e */ /* 0x000fca00000000ff */
[----:B------:R0:W-:Y:S01]  /*5c80*/  STG.E.U16 desc[UR36][R8.64], R0 ;  /* 0x0000000008007986 */ /* 0x0001e2000c101524 */
[----:B------:R-:W-:Y:S05]  /*5c90*/  BRA `(.L_x_3833) ;  /* 0x0000000c00087947 */ /* 0x000fea0003800000 */
.L_x_3836:
        /* <DEDUP_REMOVED lines=10> */
.L_x_3839:
[----:B0-----:R-:W-:-:S05]  /*5d40*/  IMAD.U32 R22, R22, 0x10000, RZ ;  /* 0x0001000016167824 */ /* 0x001fca00078e00ff */
[----:B------:R-:W-:-:S04]  /*5d50*/  F2FP.F16.F32.PACK_AB R3, RZ, R22 ;  /* 0x00000016ff03723e */ /* 0x000fc800000000ff */
[----:B------:R-:W-:-:S05]  /*5d60*/  PRMT R3, R3, 0x5410, RZ ;  /* 0x0000541003037816 */ /* 0x000fca00000000ff */
[----:B------:R0:W-:Y:S01]  /*5d70*/  STG.E desc[UR36][R8.64], R3 ;  /* 0x0000000308007986 */ /* 0x0001e2000c101924 */
[----:B------:R-:W-:Y:S05]  /*5d80*/  BRA `(.L_x_3833) ;  /* 0x0000000800cc7947 */ /* 0x000fea0003800000 */
.L_x_3838:
[----:B0-----:R-:W-:-:S04]  /*5d90*/  IMAD.U32 R4, R22, 0x10000, RZ ;  /* 0x0001000016047824 */ /* 0x001fc800078e00ff */
[----:B------:R-:W-:-:S06]  /*5da0*/  FMUL.FTZ R4, R4, 1 ;  /* 0x3f80000004047820 */ /* 0x000fcc0000410000 */
[----:B------:R-:W0:Y:S02]  /*5db0*/  F2F.F64.F32 R4, R4 ;  /* 0x0000000400047310 */ /* 0x000e240000201800 */
[----:B0-----:R0:W-:Y:S01]  /*5dc0*/  STG.E.64 desc[UR36][R8.64], R4 ;  /* 0x0000000408007986 */ /* 0x0011e2000c101b24 */
[----:B------:R-:W-:Y:S05]  /*5dd0*/  BRA `(.L_x_3833) ;  /* 0x0000000800b87947 */ /* 0x000fea0003800000 */
.L_x_3828:
        /* <DEDUP_REMOVED lines=13> */
.L_x_3842:
[----:B0-----:R-:W-:Y:S01]  /*5eb0*/  IMAD.U32 R22, R22, 0x10000, RZ ;  /* 0x0001000016167824 */ /* 0x001fe200078e00ff */
[----:B------:R-:W-:-:S03]  /*5ec0*/  CS2R R6, SRZ ;  /* 0x0000000000067805 */ /* 0x000fc6000001ff00 */
[----:B------:R-:W-:-:S06]  /*5ed0*/  FMUL.FTZ R4, R22, 1 ;  /* 0x3f80000016047820 */ /* 0x000fcc0000410000 */
[----:B------:R-:W0:Y:S02]  /*5ee0*/  F2F.F64.F32 R4, R4 ;  /* 0x0000000400047310 */ /* 0x000e240000201800 */
[----:B0-----:R0:W-:Y:S01]  /*5ef0*/  STG.E.128 desc[UR36][R8.64], R4 ;  /* 0x0000000408007986 */ /* 0x0011e2000c101d24 */
[----:B------:R-:W-:Y:S05]  /*5f00*/  BRA `(.L_x_3833) ;  /* 0x00000008006c7947 */ /* 0x000fea0003800000 */
.L_x_3841:
        /* <DEDUP_REMOVED lines=21> */
.L_x_3846:
[----:B------:R-:W-:Y:S05]  /*6060*/  BSYNC B0 ;  /* 0x0000000000007941 */ /* 0x000fea0003800000 */
.L_x_3845:
[----:B------:R-:W-:-:S05]  /*6070*/  LOP3.LUT R5, R0, R5, RZ, 0xfc, !PT ;  /* 0x0000000500057212 */ /* 0x000fca00078efcff */
[----:B------:R0:W-:Y:S01]  /*6080*/  STG.E.U8 desc[UR36][R8.64], R5 ;  /* 0x0000000508007986 */ /* 0x0001e2000c101124 */
[----:B------:R-:W-:Y:S05]  /*6090*/  BRA `(.L_x_3833) ;  /* 0x0000000800087947 */ /* 0x000fea0003800000 */
.L_x_3844:
        /* <DEDUP_REMOVED lines=13> */
.L_x_3848:
[----:B------:R-:W-:Y:S01]  /*6170*/  IMAD.MOV.U32 R0, RZ, RZ, 0x7f ;  /* 0x0000007fff007424 */ /* 0x000fe200078e00ff */
[----:B------:R-:W-:-:S04]  /*6180*/  ISETP.GT.U32.AND P0, PT, R3, 0x7f800000, PT ;  /* 0x7f8000000300780c */ /* 0x000fc80003f04070 */
[----:B------:R-:W-:-:S09]  /*6190*/  SEL R0, R0, 0x7c, P0 ;  /* 0x0000007c00007807 */ /* 0x000fd20000000000 */
.L_x_3849:
[----:B------:R-:W-:Y:S05]  /*61a0*/  BSYNC B0 ;  /* 0x0000000000007941 */ /* 0x000fea0003800000 */
.L_x_3847:
[----:B------:R-:W-:-:S04]  /*61b0*/  LOP3.LUT R3, R5, 0x80000000, RZ, 0xc0, !PT ;  /* 0x8000000005037812 */ /* 0x000fc800078ec0ff */
[----:B------:R-:W-:-:S04]  /*61c0*/  SHF.R.U32.HI R3, RZ, 0x18, R3 ;  /* 0x00000018ff037819 */ /* 0x000fc80000011603 */
[----:B------:R-:W-:-:S05]  /*61d0*/  LOP3.LUT R3, R0, R3, RZ, 0xfc, !PT ;  /* 0x0000000300037212 */ /* 0x000fca00078efcff */
[----:B------:R0:W-:Y:S01]  /*61e0*/  STG.E.U8 desc[UR36][R8.64], R3 ;  /* 0x0000000308007986 */ /* 0x0001e2000c101124 */
[----:B------:R-:W-:Y:S05]  /*61f0*/  BRA `(.L_x_3833) ;  /* 0x0000000400b07947 */ /* 0x000fea0003800000 */
.L_x_3843:
[----:B0-----:R0:W-:Y:S01]  /*6200*/  STG.E.U16 desc[UR36][R8.64], R22 ;  /* 0x0000001608007986 */ /* 0x0011e2000c101524 */
[----:B------:R-:W-:Y:S05]  /*6210*/  BRA `(.L_x_3833) ;  /* 0x0000000400a87947 */ /* 0x000fea0003800000 */
.L_x_3840:
        /* <DEDUP_REMOVED lines=12> */
.L_x_3852:
        /* <DEDUP_REMOVED lines=17> */
.L_x_3855:
[----:B------:R-:W-:-:S04]  /*63f0*/  LOP3.LUT R3, R5, 0x80000000, RZ, 0xc0, !PT ;  /* 0x8000000005037812 */ /* 0x000fc800078ec0ff */
[----:B------:R-:W-:-:S04]  /*6400*/  SHF.R.U32.HI R3, RZ, 0x18, R3 ;  /* 0x00000018ff037819 */ /* 0x000fc80000011603 */
[----:B------:R-:W-:-:S04]  /*6410*/  LOP3.LUT R0, R0, R3, RZ, 0xfc, !PT ;  /* 0x0000000300007212 */ /* 0x000fc800078efcff */
[----:B------:R-:W-:-:S07]  /*6420*/  PRMT R4, R0, 0x7610, R4 ;  /* 0x0000761000047816 */ /* 0x000fce0000000004 */
.L_x_3854:
[----:B------:R-:W-:Y:S05]  /*6430*/  BSYNC B0 ;  /* 0x0000000000007941 */ /* 0x000fea0003800000 */
.L_x_3853:
[----:B------:R4:W-:Y:S01]  /*6440*/  STG.E.U8 desc[UR36][R8.64], R4 ;  /* 0x0000000408007986 */ /* 0x0009e2000c101124 */
[----:B------:R-:W-:Y:S05]  /*6450*/  BRA `(.L_x_3833) ;  /* 0x0000000400187947 */ /* 0x000fea0003800000 */
.L_x_3851:
        /* <DEDUP_REMOVED lines=17> */
.L_x_3858:
[----:B------:R-:W-:-:S04]  /*6570*/  LOP3.LUT R3, R5, 0x80000000, RZ, 0xc0, !PT ;  /* 0x8000000005037812 */ /* 0x000fc800078ec0ff */
[----:B------:R-:W-:-:S04]  /*6580*/  SHF.R.U32.HI R3, RZ, 0x18, R3 ;  /* 0x00000018ff037819 */ /* 0x000fc80000011603 */
[----:B------:R-:W-:-:S04]  /*6590*/  LOP3.LUT R0, R0, R3, RZ, 0xfc, !PT ;  /* 0x0000000300007212 */ /* 0x000fc800078efcff */
[----:B------:R-:W-:-:S07]  /*65a0*/  PRMT R4, R0, 0x7610, R4 ;  /* 0x0000761000047816 */ /* 0x000fce0000000004 */
.L_x_3857:
[----:B------:R-:W-:Y:S05]  /*65b0*/  BSYNC B0 ;  /* 0x0000000000007941 */ /* 0x000fea0003800000 */
.L_x_3856:
[----:B------:R0:W-:Y:S01]  /*65c0*/  STG.E.U8 desc[UR36][R8.64], R4 ;  /* 0x0000000408007986 */ /* 0x0001e2000c101124 */
[----:B------:R-:W-:Y:S05]  /*65d0*/  BRA `(.L_x_3833) ;  /* 0x0000000000b87947 */ /* 0x000fea0003800000 */
.L_x_3850:
        /* <DEDUP_REMOVED lines=22> */
.L_x_3832:
        /* <DEDUP_REMOVED lines=16> */
.L_x_3861:
[----:B------:R-:W-:Y:S05]  /*6840*/  BRA `(.L_x_3833) ;  /* 0x00000000001c7947 */ /* 0x000fea0003800000 */
.L_x_3860:
[----:B0-----:R-:W-:-:S06]  /*6850*/  IMAD.U32 R4, R22, 0x10000, RZ ;  /* 0x0001000016047824 */ /* 0x001fcc00078e00ff */
[----:B------:R-:W0:Y:S02]  /*6860*/  F2I.U64.TRUNC R4, R4 ;  /* 0x0000000400047311 */ /* 0x000e24000020d800 */
[----:B0-----:R2:W-:Y:S01]  /*6870*/  STG.E.64 desc[UR36][R8.64], R4 ;  /* 0x0000000408007986 */ /* 0x0015e2000c101b24 */
[----:B------:R-:W-:Y:S05]  /*6880*/  BRA `(.L_x_3833) ;  /* 0x00000000000c7947 */ /* 0x000fea0003800000 */
.L_x_3859:
[----:B0-----:R-:W-:-:S04]  /*6890*/  IMAD.U32 R22, R22, 0x10000, RZ ;  /* 0x0001000016167824 */ /* 0x001fc800078e00ff */
[----:B------:R-:W0:Y:S02]  /*68a0*/  F2I.FTZ.U32.TRUNC.NTZ R3, R22 ;  /* 0x0000001600037305 */ /* 0x000e24000021f000 */
[----:B0-----:R0:W-:Y:S02]  /*68b0*/  STG.E desc[UR36][R8.64], R3 ;  /* 0x0000000308007986 */ /* 0x0011e4000c101924 */
.L_x_3833:
[----:B------:R-:W-:-:S05]  /*68c0*/  VIADD R25, R25, 0x80 ;  /* 0x0000008019197836 */ /* 0x000fca0000000000 */
[----:B------:R-:W-:-:S13]  /*68d0*/  ISETP.GE.AND P0, PT, R25, R16, PT ;  /* 0x000000101900720c */ /* 0x000fda0003f06270 */
[----:B------:R-:W-:Y:S05]  /*68e0*/  @P0 BRA `(.L_x_3827) ;  /* 0x0000000c00f00947 */ /* 0x000fea0003800000 */
[----:B012-4-:R-:W0:Y:S01]  /*68f0*/  LDC.64 R8, c[0x0][0x218] ;  /* 0x00008600ff087b82 */ /* 0x017e220000000a00 */
        /* <DEDUP_REMOVED lines=17> */
[----:B------:R-:W-:-:S06]  /*6a10*/  IMAD.U32 R17, R17, 0x10000, RZ ;  /* 0x0001000011117824 */ /* 0x000fcc00078e00ff */
[----:B------:R-:W0:Y:S02]  /*6a20*/  F2I.FTZ.TRUNC.NTZ R17, R17 ;  /* 0x0000001100117305 */ /* 0x000e24000021f100 */
[----:B0-----:R0:W-:Y:S01]  /*6a30*/  STG.E.U8 desc[UR36][R8.64], R17 ;  /* 0x0000001108007986 */ /* 0x0011e2000c101124 */
[----:B------:R-:W-:Y:S05]  /*6a40*/  BRA `(.L_x_3867) ;  /* 0x0000000c00947947 */ /* 0x000fea0003800000 */
.L_x_3865:
[----:B------:R-:W-:-:S06]  /*6a50*/  IMAD.U32 R5, R17, 0x10000, RZ ;  /* 0x0001000011057824 */ /* 0x000fcc00078e00ff */
[----:B------:R-:W0:Y:S02]  /*6a60*/  F2I.S64.TRUNC R4, R5 ;  /* 0x0000000500047311 */ /* 0x000e24000020d900 */
[----:B0-----:R4:W-:Y:S01]  /*6a70*/  STG.E.U8 desc[UR36][R8.64], R4 ;  /* 0x0000000408007986 */ /* 0x0019e2000c101124 */
[----:B------:R-:W-:Y:S05]  /*6a80*/  BRA `(.L_x_3867) ;  /* 0x0000000c00847947 */ /* 0x000fea0003800000 */
.L_x_3864:
        /* <DEDUP_REMOVED lines=10> */
.L_x_3869:
[----:B------:R-:W-:-:S06]  /*6b30*/  IMAD.U32 R17, R17, 0x10000, RZ ;  /* 0x0001000011117824 */ /* 0x000fcc00078e00ff */
[----:B------:R-:W0:Y:S02]  /*6b40*/  F2I.FTZ.TRUNC.NTZ R17, R17 ;  /* 0x0000001100117305 */ /* 0x000e24000021f100 */
[----:B0-----:R2:W-:Y:S01]  /*6b50*/  STG.E desc[UR36][R8.64], R17 ;  /* 0x0000001108007986 */ /* 0x0015e2000c101924 */
[----:B------:R-:W-:Y:S05]  /*6b60*/  BRA `(.L_x_3867) ;  /* 0x0000000c004c7947 */ /* 0x000fea0003800000 */
.L_x_3868:
[----:B------:R-:W-:-:S06]  /*6b70*/  IMAD.U32 R17, R17, 0x10000, RZ ;  /* 0x0001000011117824 */ /* 0x000fcc00078e00ff */
[----:B------:R-:W0:Y:S02]  /*6b80*/  F2I.FTZ.TRUNC.NTZ R17, R17 ;  /* 0x0000001100117305 */ /* 0x000e24000021f100 */
[----:B0-----:R0:W-:Y:S01]  /*6b90*/  STG.E.U16 desc[UR36][R8.64], R17 ;  /* 0x0000001108007986 */ /* 0x0011e2000c101524 */
[----:B------:R-:W-:Y:S05]  /*6ba0*/  BRA `(.L_x_3867) ;  /* 0x0000000c003c7947 */ /* 0x000fea0003800000 */
.L_x_3863:
        /* <DEDUP_REMOVED lines=9> */
.L_x_3871:
[----:B------:R-:W-:-:S05]  /*6c40*/  IMAD.U32 R0, R17, 0x10000, RZ ;  /* 0x0001000011007824 */ /* 0x000fca00078e00ff */
[----:B------:R-:W-:-:S05]  /*6c50*/  F2FP.F16.F32.PACK_AB R0, RZ, R0 ;  /* 0x00000000ff00723e */ /* 0x000fca00000000ff */
[----:B------:R0:W-:Y:S01]  /*6c60*/  STG.E.U16 desc[UR36][R8.64], R0 ;  /* 0x0000000008007986 */ /* 0x0001e2000c101524 */
[----:B------:R-:W-:Y:S05]  /*6c70*/  BRA `(.L_x_3867) ;  /* 0x0000000c00087947 */ /* 0x000fea0003800000 */
.L_x_3870:
        /* <DEDUP_REMOVED lines=10> */
.L_x_3873:
[----:B------:R-:W-:-:S05]  /*6d20*/  IMAD.U32 R17, R17, 0x10000, RZ ;  /* 0x0001000011117824 */ /* 0x000fca00078e00ff */
[----:B------:R-:W-:-:S04]  /*6d30*/  F2FP.F16.F32.PACK_AB R3, RZ, R17 ;  /* 0x00000011ff03723e */ /* 0x000fc800000000ff */
[----:B------:R-:W-:-:S05]  /*6d40*/  PRMT R3, R3, 0x5410, RZ ;  /* 0x0000541003037816 */ /* 0x000fca00000000ff */
[----:B------:R0:W-:Y:S01]  /*6d50*/  STG.E desc[UR36][R8.64], R3 ;  /* 0x0000000308007986 */ /* 0x0001e2000c101924 */
[----:B------:R-:W-:Y:S05]  /*6d60*/  BRA `(.L_x_3867) ;  /* 0x0000000800cc7947 */ /* 0x000fea0003800000 */
.L_x_3872:
[----:B------:R-:W-:-:S04]  /*6d70*/  IMAD.U32 R4, R17, 0x10000, RZ ;  /* 0x0001000011047824 */ /* 0x000fc800078e00ff */
[----:B------:R-:W-:-:S06]  /*6d80*/  FMUL.FTZ R4, R4, 1 ;  /* 0x3f80000004047820 */ /* 0x000fcc0000410000 */
[----:B------:R-:W0:Y:S02]  /*6d90*/  F2F.F64.F32 R4, R4 ;  /* 0x0000000400047310 */ /* 0x000e240000201800 */
[----:B0-----:R0:W-:Y:S01]  /*6da0*/  STG.E.64 desc[UR36][R8.64], R4 ;  /* 0x0000000408007986 */ /* 0x0011e2000c101b24 */
[----:B------:R-:W-:Y:S05]  /*6db0*/  BRA `(.L_x_3867) ;  /* 0x0000000800b87947 */ /* 0x000fea0003800000 */
.L_x_3862:
        /* <DEDUP_REMOVED lines=13> */
.L_x_3876:
[----:B------:R-:W-:Y:S01]  /*6e90*/  IMAD.U32 R17, R17, 0x10000, RZ ;  /* 0x0001000011117824 */ /* 0x000fe200078e00ff */
[----:B------:R-:W-:-:S03]  /*6ea0*/  CS2R R6, SRZ ;  /* 0x0000000000067805 */ /* 0x000fc6000001ff00 */
[----:B------:R-:W-:-:S06]  /*6eb0*/  FMUL.FTZ R4, R17, 1 ;  /* 0x3f80000011047820 */ /* 0x000fcc0000410000 */
[----:B------:R-:W0:Y:S02]  /*6ec0*/  F2F.F64.F32 R4, R4 ;  /* 0x0000000400047310 */ /* 0x000e240000201800 */
[----:B0-----:R0:W-:Y:S01]  /*6ed0*/  STG.E.128 desc[UR36][R8.64], R4 ;  /* 0x0000000408007986 */ /* 0x0011e2000c101d24 */
[----:B------:R-:W-:Y:S05]  /*6ee0*/  BRA `(.L_x_3867) ;  /* 0x00000008006c7947 */ /* 0x000fea0003800000 */
.L_x_3875:
        /* <DEDUP_REMOVED lines=21> */
.L_x_3880:
[----:B------:R-:W-:Y:S05]  /*7040*/  BSYNC B0 ;  /* 0x0000000000007941 */ /* 0x000fea0003800000 */
.L_x_3879:
[----:B------:R-:W-:-:S05]  /*7050*/  LOP3.LUT R5, R0, R5, RZ, 0xfc, !PT ;  /* 0x0000000500057212 */ /* 0x000fca00078efcff */
[----:B------:R0:W-:Y:S01]  /*7060*/  STG.E.U8 desc[UR36][R8.64], R5 ;  /* 0x0000000508007986 */ /* 0x0001e2000c101124 */
[----:B------:R-:W-:Y:S05]  /*7070*/  BRA `(.L_x_3867) ;  /* 0x0000000800087947 */ /* 0x000fea0003800000 */
.L_x_3878:
        /* <DEDUP_REMOVED lines=13> */
.L_x_3882:
[----:B------:R-:W-:Y:S01]  /*7150*/  IMAD.MOV.U32 R0, RZ, RZ, 0x7f ;  /* 0x0000007fff007424 */ /* 0x000fe200078e00ff */
[----:B------:R-:W-:-:S04]  /*7160*/  ISETP.GT.U32.AND P0, PT, R3, 0x7f800000, PT ;  /* 0x7f8000000300780c */ /* 0x000fc80003f04070 */
[----:B------:R-:W-:-:S09]  /*7170*/  SEL R0, R0, 0x7c, P0 ;  /* 0x0000007c00007807 */ /* 0x000fd20000000000 */
.L_x_3883:
[----:B------:R-:W-:Y:S05]  /*7180*/  BSYNC B0 ;  /* 0x0000000000007941 */ /* 0x000fea0003800000 */
.L_x_3881:
[----:B------:R-:W-:-:S04]  /*7190*/  LOP3.LUT R3, R17, 0x80000000, RZ, 0xc0, !PT ;  /* 0x8000000011037812 */ /* 0x000fc800078ec0ff */
[----:B------:R-:W-:-:S04]  /*71a0*/  SHF.R.U32.HI R3, RZ, 0x18, R3 ;  /* 0x00000018ff037819 */ /* 0x000fc80000011603 */
[----:B------:R-:W-:-:S05]  /*71b0*/  LOP3.LUT R3, R0, R3, RZ, 0xfc, !PT ;  /* 0x0000000300037212 */ /* 0x000fca00078efcff */
[----:B------:R0:W-:Y:S01]  /*71c0*/  STG.E.U8 desc[UR36][R8.64], R3 ;  /* 0x0000000308007986 */ /* 0x0001e2000c101124 */
[----:B------:R-:W-:Y:S05]  /*71d0*/  BRA `(.L_x_3867) ;  /* 0x0000000400b07947 */ /* 0x000fea0003800000 */
.L_x_3877:
[----:B------:R0:W-:Y:S01]  /*71e0*/  STG.E.U16 desc[UR36][R8.64], R17 ;  /* 0x0000001108007986 */ /* 0x0001e2000c101524 */
[----:B------:R-:W-:Y:S05]  /*71f0*/  BRA `(.L_x_3867) ;  /* 0x0000000400a87947 */ /* 0x000fea0003800000 */
.L_x_3874:
        /* <DEDUP_REMOVED lines=12> */
.L_x_3886:
        /* <DEDUP_REMOVED lines=17> */
.L_x_3889:
[----:B------:R-:W-:-:S04]  /*73d0*/  LOP3.LUT R3, R17, 0x80000000, RZ, 0xc0, !PT ;  /* 0x8000000011037812 */ /* 0x000fc800078ec0ff */
[----:B------:R-:W-:-:S04]  /*73e0*/  SHF.R.U32.HI R3, RZ, 0x18, R3 ;  /* 0x00000018ff037819 */ /* 0x000fc80000011603 */
[----:B------:R-:W-:-:S04]  /*73f0*/  LOP3.LUT R0, R0, R3, RZ, 0xfc, !PT ;  /* 0x0000000300007212 */ /* 0x000fc800078efcff */
[----:B------:R-:W-:-:S07]  /*7400*/  PRMT R4, R0, 0x7610, R4 ;  /* 0x0000761000047816 */ /* 0x000fce0000000004 */
.L_x_3888:
[----:B------:R-:W-:Y:S05]  /*7410*/  BSYNC B0 ;  /* 0x0000000000007941 */ /* 0x000fea0003800000 */
.L_x_3887:
[----:B------:R0:W-:Y:S01]  /*7420*/  STG.E.U8 desc[UR36][R8.64], R4 ;  /* 0x0000000408007986 */ /* 0x0001e2000c101124 */
[----:B------:R-:W-:Y:S05]  /*7430*/  BRA `(.L_x_3867) ;  /* 0x0000000400187947 */ /* 0x000fea0003800000 */
.L_x_3885:
        /* <DEDUP_REMOVED lines=17> */
.L_x_3892:
[----:B------:R-:W-:-:S04]  /*7550*/  LOP3.LUT R3, R17, 0x80000000, RZ, 0xc0, !PT ;  /* 0x8000000011037812 */ /* 0x000fc800078ec0ff */
[----:B------:R-:W-:-:S04]  /*7560*/  SHF.R.U32.HI R3, RZ, 0x18, R3 ;  /* 0x00000018ff037819 */ /* 0x000fc80000011603 */
[----:B------:R-:W-:-:S04]  /*7570*/  LOP3.LUT R0, R0, R3, RZ, 0xfc, !PT ;  /* 0x0000000300007212 */ /* 0x000fc800078efcff */
[----:B------:R-:W-:-:S07]  /*7580*/  PRMT R4, R0, 0x7610, R4 ;  /* 0x0000761000047816 */ /* 0x000fce0000000004 */
.L_x_3891:
[----:B------:R-:W-:Y:S05]  /*7590*/  BSYNC B0 ;  /* 0x0000000000007941 */ /* 0x000fea0003800000 */
.L_x_3890:
[----:B------:R0:W-:Y:S01]  /*75a0*/  STG.E.U8 desc[UR36][R8.64], R4 ;  /* 0x0000000408007986 */ /* 0x0001e2000c101124 */
[----:B------:R-:W-:Y:S05]  /*75b0*/  BRA `(.L_x_3867) ;  /* 0x0000000000b87947 */ /* 0x000fea0003800000 */
.L_x_3884:
        /* <DEDUP_REMOVED lines=22> */
.L_x_3866:
        /* <DEDUP_REMOVED lines=15> */
[----:B0--3--:R-:W-:Y:S05]  /*7810*/  CALL.ABS.NOINC R14 ;  /* 0x000000000e007343 */ /* 0x009fea0003c00000 */
.L_x_3895:
[----:B------:R-:W-:Y:S05]  /*7820*/  BRA `(.L_x_3867) ;  /* 0x00000000001c7947 */ /* 0x000fea0003800000 */
.L_x_3894:
[----:B------:R-:W-:-:S06]  /*7830*/  IMAD.U32 R4, R17, 0x10000, RZ ;  /* 0x0001000011047824 */ /* 0x000fcc00078e00ff */
[----:B------:R-:W0:Y:S02]  /*7840*/  F2I.U64.TRUNC R4, R4 ;  /* 0x0000000400047311 */ /* 0x000e24000020d800 */
[----:B0-----:R0:W-:Y:S01]  /*7850*/  STG.E.64 desc[UR36][R8.64], R4 ;  /* 0x0000000408007986 */ /* 0x0011e2000c101b24 */
[----:B------:R-:W-:Y:S05]  /*7860*/  BRA `(.L_x_3867) ;  /* 0x00000000000c7947 */ /* 0x000fea0003800000 */
.L_x_3893:
[----:B------:R-:W-:-:S06]  /*7870*/  IMAD.U32 R17, R17, 0x10000, RZ ;  /* 0x0001000011117824 */ /* 0x000fcc00078e00ff */
[----:B------:R-:W0:Y:S02]  /*7880*/  F2I.FTZ.U32.TRUNC.NTZ R17, R17 ;  /* 0x0000001100117305 */ /* 0x000e24000021f000 */
[----:B0-----:R0:W-:Y:S02]  /*7890*/  STG.E desc[UR36][R8.64], R17 ;  /* 0x0000001108007986 */ /* 0x0011e4000c101924 */
.L_x_3867:
[----:B------:R-:W-:-:S07]  /*78a0*/  VIADD R25, R25, 0x80 ;  /* 0x0000008019197836 */ /* 0x000fce0000000000 */
.L_x_3827:
[----:B------:R-:W-:Y:S05]  /*78b0*/  BSYNC B6 ;  /* 0x0000000000067941 */ /* 0x000fea0003800000 */
.L_x_3826:
[----:B------:R-:W-:-:S13]  /*78c0*/  ISETP.GE.AND P0, PT, R25, R16, PT ;  /* 0x000000101900720c */ /* 0x000fda0003f06270 */
[----:B------:R-:W-:Y:S05]  /*78d0*/  @P0 EXIT ;  /* 0x000000000000094d */ /* 0x000fea0003800000 */
[----:B012-4-:R-:W0:Y:S01]  /*78e0*/  LDC.64 R4, c[0x0][0x218] ;  /* 0x00008600ff047b82 */ /* 0x017e220000000a00 */
        /* <DEDUP_REMOVED lines=16> */
[----:B---3--:R-:W-:-:S06]  /*79f0*/  IMAD.U32 R19, R19, 0x10000, RZ ;  /* 0x0001000013137824 */ /* 0x008fcc00078e00ff */
[----:B------:R-:W0:Y:S02]  /*7a00*/  F2I.FTZ.TRUNC.NTZ R19, R19 ;  /* 0x0000001300137305 */ /* 0x000e24000021f100 */
[----:B0-----:R-:W-:Y:S01]  /*7a10*/  STG.E.U8 desc[UR36][R2.64], R19 ;  /* 0x0000001302007986 */ /* 0x001fe2000c101124 */
[----:B------:R-:W-:Y:S05]  /*7a20*/  EXIT ;  /* 0x000000000000794d */ /* 0x000fea0003800000 */
.L_x_3899:
[----:B---3--:R-:W-:-:S06]  /*7a30*/  IMAD.U32 R5, R19, 0x10000, RZ ;  /* 0x0001000013057824 */ /* 0x008fcc00078e00ff */
[----:B------:R-:W0:Y:S02]  /*7a40*/  F2I.S64.TRUNC R4, R5 ;  /* 0x0000000500047311 */ /* 0x000e24000020d900 */
[----:B0-----:R-:W-:Y:S01]  /*7a50*/  STG.E.U8 desc[UR36][R2.64], R4 ;  /* 0x0000000402007986 */ /* 0x001fe2000c101124 */
[----:B------:R-:W-:Y:S05]  /*7a60*/  EXIT ;  /* 0x000000000000794d */ /* 0x000fea0003800000 */
.L_x_3898:
[----:B------:R-:W-:-:S13]  /*7a70*/  ISETP.NE.AND P0, PT, R0, 0x2, PT ;  /* 0x000000020000780c */ /* 0x000fda0003f05270 */
[----:B------:R-:W-:Y:S05]  /*7a80*/  @!P0 BRA `(.L_x_3901) ;  /* 0x0000000000308947 */ /* 0x000fea0003800000 */
[----:B------:R-:W-:-:S13]  /*7a90*/  ISETP.NE.AND P0, PT, R0, 0x3, PT ;  /* 0x000000030000780c */ /* 0x000fda0003f05270 */
[----:B------:R-:W-:Y:S05]  /*7aa0*/  @!P0 BRA `(.L_x_3902) ;  /* 0x0000000000188947 */ /* 0x000fea0003800000 */
[----:B------:R-:W-:-:S13]  /*7ab0*/  ISETP.NE.AND P0, PT, R0, 0x4, PT ;  /* 0x000000040000780c */ /* 0x000fda0003f05270 */
[----:B------:R-:W-:Y:S05]  /*7ac0*/  @P0 BRA `(.L_x_3900) ;  /* 0x0000000c000c0947 */ /* 0x000fea0003800000 */
[----:B---3--:R-:W-:-:S06]  /*7ad0*/  IMAD.U32 R4, R19, 0x10000, RZ ;  /* 0x0001000013047824 */ /* 0x008fcc00078e00ff */
[----:B------:R-:W0:Y:S02]  /*7ae0*/  F2I.S64.TRUNC R4, R4 ;  /* 0x0000000400047311 */ /* 0x000e24000020d900 */
[----:B0-----:R-:W-:Y:S01]  /*7af0*/  STG.E.64 desc[UR36][R2.64], R4 ;  /* 0x0000000402007986 */ /* 0x001fe2000c101b24 */
[----:B------:R-:W-:Y:S05]  /*7b00*/  EXIT ;  /* 0x000000000000794d */ /* 0x000fea0003800000 */
.L_x_3902:
[----:B---3--:R-:W-:-:S06]  /*7b10*/  IMAD.U32 R19, R19, 0x10000, RZ ;  /* 0x0001000013137824 */ /* 0x008fcc00078e00ff */
[----:B------:R-:W0:Y:S02]  /*7b20*/  F2I.FTZ.TRUNC.NTZ R19, R19 ;  /* 0x0000001300137305 */ /* 0x000e24000021f100 */
[----:B0-----:R-:W-:Y:S01]  /*7b30*/  STG.E desc[UR36][R2.64], R19 ;  /* 0x0000001302007986 */ /* 0x001fe2000c101924 */
[----:B------:R-:W-:Y:S05]  /*7b40*/  EXIT ;  /* 0x000000000000794d */ /* 0x000fea0003800000 */
.L_x_3901:
[----:B---3--:R-:W-:-:S06]  /*7b50*/  IMAD.U32 R19, R19, 0x10000, RZ ;  /* 0x0001000013137824 */ /* 0x008fcc00078e00ff */
[----:B------:R-:W0:Y:S02]  /*7b60*/  F2I.FTZ.TRUNC.NTZ R19, R19 ;  /* 0x0000001300137305 */ /* 0x000e24000021f100 */
[----:B0-----:R-:W-:Y:S01]  /*7b70*/  STG.E.U16 desc[UR36][R2.64], R19 ;  /* 0x0000001302007986 */ /* 0x001fe2000c101524 */
[----:B------:R-:W-:Y:S05]  /*7b80*/  EXIT ;  /* 0x000000000000794d */ /* 0x000fea0003800000 */
.L_x_3897:
[----:B------:R-:W-:-:S13]  /*7b90*/  ISETP.GT.AND P0, PT, R0, 0x6, PT ;  /* 0x000000060000780c */ /* 0x000fda0003f04270 */
[----:B------:R-:W-:Y:S05]  /*7ba0*/  @P0 BRA `(.L_x_3903) ;  /* 0x00000000002c0947 */ /* 0x000fea0003800000 */
[----:B------:R-:W-:-:S13]  /*7bb0*/  ISETP.NE.AND P0, PT, R0, 0x5, PT ;  /* 0x000000050000780c */ /* 0x000fda0003f05270 */
[----:B------:R-:W-:Y:S05]  /*7bc0*/  @!P0 BRA `(.L_x_3904) ;  /* 0x0000000000148947 */ /* 0x000fea0003800000 */
[----:B------:R-:W-:-:S13]  /*7bd0*/  ISETP.NE.AND P0, PT, R0, 0x6, PT ;  /* 0x000000060000780c */ /* 0x000fda0003f05270 */
[----:B------:R-:W-:Y:S05]  /*7be0*/  @P0 BRA `(.L_x_3900) ;  /* 0x0000000800c40947 */ /* 0x000fea0003800000 */
[----:B---3--:R-:W-:-:S05]  /*7bf0*/  IMAD.U32 R19, R19, 0x10000, RZ ;  /* 0x0001000013137824 */ /* 0x008fca00078e00ff */
[----:B------:R-:W-:Y:S01]  /*7c00*/  STG.E desc[UR36][R2.64], R19 ;  /* 0x0000001302007986 */ /* 0x000fe2000c101924 */
[----:B------:R-:W-:Y:S05]  /*7c10*/  EXIT ;  /* 0x000000000000794d */ /* 0x000fea0003800000 */
.L_x_3904:
[----:B---3--:R-:W-:-:S05]  /*7c20*/  IMAD.U32 R0, R19, 0x10000, RZ ;  /* 0x0001000013007824 */ /* 0x008fca00078e00ff */
[----:B------:R-:W-:-:S05]  /*7c30*/  F2FP.F16.F32.PACK_AB R0, RZ, R0 ;  /* 0x00000000ff00723e */ /* 0x000fca00000000ff */
[----:B------:R-:W-:Y:S01]  /*7c40*/  STG.E.U16 desc[UR36][R2.64], R0 ;  /* 0x0000000002007986 */ /* 0x000fe2000c101524 */
[----:B------:R-:W-:Y:S05]  /*7c50*/  EXIT ;  /* 0x000000000000794d */ /* 0x000fea0003800000 */
.L_x_3903:
        /* <DEDUP_REMOVED lines=8> */
[----:B------:R-:W-:Y:S01]  /*7ce0*/  STG.E.64 desc[UR36][R2.64], R4 ;  /* 0x0000000402007986 */ /* 0x000fe2000c101b24 */
[----:B------:R-:W-:Y:S05]  /*7cf0*/  EXIT ;  /* 0x000000000000794d */ /* 0x000fea0003800000 */
.L_x_3906:
[----:B---3--:R-:W-:-:S05]  /*7d00*/  IMAD.U32 R19, R19, 0x10000, RZ ;  /* 0x0001000013137824 */ /* 0x008fca00078e00ff */
[----:B------:R-:W-:-:S04]  /*7d10*/  F2FP.F16.F32.PACK_AB R5, RZ, R19 ;  /* 0x00000013ff05723e */ /* 0x000fc800000000ff */
[----:B------:R-:W-:-:S05]  /*7d20*/  PRMT R5, R5, 0x5410, RZ ;  /* 0x0000541005057816 */ /* 0x000fca00000000ff */
[----:B------:R-:W-:Y:S01]  /*7d30*/  STG.E desc[UR36][R2.64], R5 ;  /* 0x0000000502007986 */ /* 0x000fe2000c101924 */
[----:B------:R-:W-:Y:S05]  /*7d40*/  EXIT ;  /* 0x000000000000794d */ /* 0x000fea0003800000 */
.L_x_3905:
[----:B---3--:R-:W-:-:S04]  /*7d50*/  IMAD.U32 R4, R19, 0x10000, RZ ;  /* 0x0001000013047824 */ /* 0x008fc800078e00ff */
[----:B------:R-:W-:-:S06]  /*7d60*/  FMUL.FTZ R4, R4, 1 ;  /* 0x3f80000004047820 */ /* 0x000fcc0000410000 */
[----:B------:R-:W0:Y:S02]  /*7d70*/  F2F.F64.F32 R4, R4 ;  /* 0x0000000400047310 */ /* 0x000e240000201800 */
[----:B0-----:R-:W-:Y:S01]  /*7d80*/  STG.E.64 desc[UR36][R2.64], R4 ;  /* 0x0000000402007986 */ /* 0x001fe2000c101b24 */
[----:B------:R-:W-:Y:S05]  /*7d90*/  EXIT ;  /* 0x000000000000794d */ /* 0x000fea0003800000 */
.L_x_3896:
        /* <DEDUP_REMOVED lines=11> */
[----:B------:R-:W-:Y:S01]  /*7e50*/  STG.E.U8 desc[UR36][R2.64], R5 ;  /* 0x0000000502007986 */ /* 0x000fe2000c101124 */
[----:B------:R-:W-:Y:S05]  /*7e60*/  EXIT ;  /* 0x000000000000794d */ /* 0x000fea0003800000 */
.L_x_3909:
[----:B---3--:R-:W-:Y:S01]  /*7e70*/  IMAD.U32 R19, R19, 0x10000, RZ ;  /* 0x0001000013137824 */ /* 0x008fe200078e00ff */
[----:B------:R-:W-:-:S03]  /*7e80*/  CS2R R6, SRZ ;  /* 0x0000000000067805 */ /* 0x000fc6000001ff00 */
[----:B------:R-:W-:-:S06]  /*7e90*/  FMUL.FTZ R4, R19, 1 ;  /* 0x3f80000013047820 */ /* 0x000fcc0000410000 */
[----:B------:R-:W0:Y:S02]  /*7ea0*/  F2F.F64.F32 R4, R4 ;  /* 0x0000000400047310 */ /* 0x000e240000201800 */
[----:B0-----:R-:W-:Y:S01]  /*7eb0*/  STG.E.128 desc[UR36][R2.64], R4 ;  /* 0x0000000402007986 */ /* 0x001fe2000c101d24 */
[----:B------:R-:W-:Y:S05]  /*7ec0*/  EXIT ;  /* 0x000000000000794d */ /* 0x000fea0003800000 */
.L_x_3908:
        /* <DEDUP_REMOVED lines=21> */
.L_x_3913:
[----:B------:R-:W-:Y:S05]  /*8020*/  BSYNC B0 ;  /* 0x0000000000007941 */ /* 0x000fea0003800000 */
.L_x_3912:
[----:B------:R-:W-:-:S05]  /*8030*/  LOP3.LUT R5, R0, R5, RZ, 0xfc, !PT ;  /* 0x0000000500057212 */ /* 0x000fca00078efcff */
[----:B------:R-:W-:Y:S01]  /*8040*/  STG.E.U8 desc[UR36][R2.64], R5 ;  /* 0x0000000502007986 */ /* 0x000fe2000c101124 */
[----:B------:R-:W-:Y:S05]  /*8050*/  EXIT ;  /* 0x000000000000794d */ /* 0x000fea0003800000 */
.L_x_3911:
        /* <DEDUP_REMOVED lines=13> */
.L_x_3915:
[----:B------:R-:W-:Y:S01]  /*8130*/  IMAD.MOV.U32 R0, RZ, RZ, 0x7f ;  /* 0x0000007fff007424 */ /* 0x000fe200078e00ff */
[----:B------:R-:W-:-:S04]  /*8140*/  ISETP.GT.U32.AND P0, PT, R4, 0x7f800000, PT ;  /* 0x7f8000000400780c */ /* 0x000fc80003f04070 */
[----:B------:R-:W-:-:S09]  /*8150*/  SEL R0, R0, 0x7c, P0 ;  /* 0x0000007c00007807 */ /* 0x000fd20000000000 */
.L_x_3916:
[----:B------:R-:W-:Y:S05]  /*8160*/  BSYNC B0 ;  /* 0x0000000000007941 */ /* 0x000fea0003800000 */
.L_x_3914:
[----:B------:R-:W-:-:S04]  /*8170*/  LOP3.LUT R4, R19, 0x80000000, RZ, 0xc0, !PT ;  /* 0x8000000013047812 */ /* 0x000fc800078ec0ff */
[----:B------:R-:W-:-:S04]  /*8180*/  SHF.R.U32.HI R5, RZ, 0x18, R4 ;  /* 0x00000018ff057819 */ /* 0x000fc80000011604 */
[----:B------:R-:W-:-:S05]  /*8190*/  LOP3.LUT R5, R0, R5, RZ, 0xfc, !PT ;  /* 0x0000000500057212 */ /* 0x000fca00078efcff */
[----:B------:R-:W-:Y:S01]  /*81a0*/  STG.E.U8 desc[UR36][R2.64], R5 ;  /* 0x0000000502007986 */ /* 0x000fe2000c101124 */
[----:B------:R-:W-:Y:S05]  /*81b0*/  EXIT ;  /* 0x000000000000794d */ /* 0x000fea0003800000 */
.L_x_3910:
[----:B---3--:R-:W-:Y:S01]  /*81c0*/  STG.E.U16 desc[UR36][R2.64], R19 ;  /* 0x0000001302007986 */ /* 0x008fe2000c101524 */
[----:B------:R-:W-:Y:S05]  /*81d0*/  EXIT ;  /* 0x000000000000794d */ /* 0x000fea0003800000 */
.L_x_3907:
        /* <DEDUP_REMOVED lines=9> */
[----:B------:R-:W0:Y:S02]  /*8270*/  F2I.FTZ.U32.TRUNC.NTZ R5, R5 ;  /* 0x0000000500057305 */ /* 0x000e24000021f000 */
[----:B0-----:R-:W-:Y:S01]  /*8280*/  STG.E.U16 desc[UR36][R2.64], R5 ;  /* 0x0000000502007986 */ /* 0x001fe2000c101524 */
[----:B------:R-:W-:Y:S05]  /*8290*/  EXIT ;  /* 0x000000000000794d */ /* 0x000fea0003800000 */
.L_x_3919:
        /* <DEDUP_REMOVED lines=17> */
.L_x_3922:
[----:B------:R-:W-:-:S04]  /*83b0*/  LOP3.LUT R0, R19, 0x80000000, RZ, 0xc0, !PT ;  /* 0x8000000013007812 */ /* 0x000fc800078ec0ff */
[----:B------:R-:W-:-:S04]  /*83c0*/  SHF.R.U32.HI R5, RZ, 0x18, R0 ;  /* 0x00000018ff057819 */ /* 0x000fc80000011600 */
[----:B------:R-:W-:-:S04]  /*83d0*/  LOP3.LUT R4, R4, R5, RZ, 0xfc, !PT ;  /* 0x0000000504047212 */ /* 0x000fc800078efcff */
[----:B------:R-:W-:-:S07]  /*83e0*/  PRMT R0, R4, 0x7610, R0 ;  /* 0x0000761004007816 */ /* 0x000fce0000000000 */
.L_x_3921:
[----:B------:R-:W-:Y:S05]  /*83f0*/  BSYNC B0 ;  /* 0x0000000000007941 */ /* 0x000fea0003800000 */
.L_x_3920:
[----:B------:R-:W-:Y:S01]  /*8400*/  STG.E.U8 desc[UR36][R2.64], R0 ;  /* 0x0000000002007986 */ /* 0x000fe2000c101124 */
[----:B------:R-:W-:Y:S05]  /*8410*/  EXIT ;  /* 0x000000000000794d */ /* 0x000fea0003800000 */
.L_x_3918:
        /* <DEDUP_REMOVED lines=17> */
.L_x_3925:
[----:B------:R-:W-:-:S04]  /*8530*/  LOP3.LUT R0, R19, 0x80000000, RZ, 0xc0, !PT ;  /* 0x8000000013007812 */ /* 0x000fc800078ec0ff */
[----:B------:R-:W-:-:S04]  /*8540*/  SHF.R.U32.HI R5, RZ, 0x18, R0 ;  /* 0x00000018ff057819 */ /* 0x000fc80000011600 */
[----:B------:R-:W-:-:S04]  /*8550*/  LOP3.LUT R4, R4, R5, RZ, 0xfc, !PT ;  /* 0x0000000504047212 */ /* 0x000fc800078efcff */
[----:B------:R-:W-:-:S07]  /*8560*/  PRMT R0, R4, 0x7610, R0 ;  /* 0x0000761004007816 */ /* 0x000fce0000000000 */
.L_x_3924:
[----:B------:R-:W-:Y:S05]  /*8570*/  BSYNC B0 ;  /* 0x0000000000007941 */ /* 0x000fea0003800000 */
.L_x_3923:
[----:B------:R-:W-:Y:S01]  /*8580*/  STG.E.U8 desc[UR36][R2.64], R0 ;  /* 0x0000000002007986 */ /* 0x000fe2000c101124 */
[----:B------:R-:W-:Y:S05]  /*8590*/  EXIT ;  /* 0x000000000000794d */ /* 0x000fea0003800000 */
.L_x_3917:
[----:B------:R-:W-:-:S13]  /*85a0*/  ISETP.NE.AND P0, PT, R0, 0x1c, PT ;  /* 0x0000001c0000780c */ /* 0x000fda0003f05270 */
[----:B------:R-:W-:Y:S05]  /*85b0*/  @!P0 BRA `(.L_x_3926) ;  /* 0x0000000000a48947 */ /* 0x000fea0003800000 */
[----:B------:R-:W-:-:S13]  /*85c0*/  ISETP.NE.AND P0, PT, R0, 0x1d, PT ;  /* 0x0000001d0000780c */ /* 0x000fda0003f05270 */
[----:B------:R-:W-:Y:S05]  /*85d0*/  @!P0 BRA `(.L_x_3927) ;  /* 0x00000000008c8947 */ /* 0x000fea0003800000 */
[----:B------:R-:W-:-:S13]  /*85e0*/  ISETP.NE.AND P0, PT, R0, 0x2c, PT ;  /* 0x0000002c0000780c */ /* 0x000fda0003f05270 */
[----:B------:R-:W-:Y:S05]  /*85f0*/  @P0 BRA `(.L_x_3900) ;  /* 0x0000000000400947 */ /* 0x000fea0003800000 */
[----:B---3--:R-:W-:Y:S02]  /*8600*/  IMAD.U32 R19, R19, 0x10000, RZ ;  /* 0x0001000013137824 */ /* 0x008fe400078e00ff */
        /* <DEDUP_REMOVED lines=15> */
.L_x_3900:
        /* <DEDUP_REMOVED lines=15> */
[----:B-1-3--:R-:W-:Y:S05]  /*87f0*/  CALL.ABS.NOINC R2 ;  /* 0x0000000002007343 */ /* 0x00afea0003c00000 */
.L_x_3928:
[----:B------:R-:W-:Y:S05]  /*8800*/  EXIT ;  /* 0x000000000000794d */ /* 0x000fea0003800000 */
.L_x_3927:
[----:B---3--:R-:W-:-:S06]  /*8810*/  IMAD.U32 R4, R19, 0x10000, RZ ;  /* 0x0001000013047824 */ /* 0x008fcc00078e00ff */
[----:B------:R-:W0:Y:S02]  /*8820*/  F2I.U64.TRUNC R4, R4 ;  /* 0x0000000400047311 */ /* 0x000e24000020d800 */
[----:B0-----:R-:W-:Y:S01]  /*8830*/  STG.E.64 desc[UR36][R2.64], R4 ;  /* 0x0000000402007986 */ /* 0x001fe2000c101b24 */
[----:B------:R-:W-:Y:S05]  /*8840*/  EXIT ;  /* 0x000000000000794d */ /* 0x000fea0003800000 */
.L_x_3926:
[----:B---3--:R-:W-:-:S06]  /*8850*/  IMAD.U32 R19, R19, 0x10000, RZ ;  /* 0x0001000013137824 */ /* 0x008fcc00078e00ff */
[----:B------:R-:W0:Y:S02]  /*8860*/  F2I.FTZ.U32.TRUNC.NTZ R19, R19 ;  /* 0x0000001300137305 */ /* 0x000e24000021f000 */
[----:B0-----:R-:W-:Y:S01]  /*8870*/  STG.E desc[UR36][R2.64], R19 ;  /* 0x0000001302007986 */ /* 0x001fe2000c101924 */
[----:B------:R-:W-:Y:S05]  /*8880*/  EXIT ;  /* 0x000000000000794d */ /* 0x000fea0003800000 */
.L_x_3929:
        /* <DEDUP_REMOVED lines=15> */
.L_x_11182:


//--------------------- .text._ZN2at6native18elementwise_kernelILi128ELi4EZNS0_22gpu_kernel_impl_nocastIZZZNS0_17logit_kernel_cudaERNS_18TensorIteratorBaseERKN3c106ScalarEENKUlvE_clEvENKUlvE2_clEvEUlNS5_8BFloat16EE_EEvS4_RKT_EUliE_EEviT1_ --------------------------
	.section	.text._ZN2at6native18elementwise_kernelILi128ELi4EZNS0_22gpu_kernel_impl_nocastIZZZNS0_17logit_kernel_cudaERNS_18TensorIteratorBaseERKN3c106ScalarEENKUlvE_clEvENKUlvE2_clEvEUlNS5_8BFloat16EE_EEvS4_RKT_EUliE_EEviT1_,"ax",@progbits
	.align	128
        .global         _ZN2at6native18elementwise_kernelILi128ELi4EZNS0_22gpu_kernel_impl_nocastIZZZNS0_17logit_kernel_cudaERNS_18TensorIteratorBaseERKN3c106ScalarEENKUlvE_clEvENKUlvE2_clEvEUlNS5_8BFloat16EE_EEvS4_RKT_EUliE_EEviT1_
        .type           _ZN2at6native18elementwise_kernelILi128ELi4EZNS0_22gpu_kernel_impl_nocastIZZZNS0_17logit_kernel_cudaERNS_18TensorIteratorBaseERKN3c106ScalarEENKUlvE_clEvENKUlvE2_clEvEUlNS5_8BFloat16EE_EEvS4_RKT_EUliE_EEviT1_,@function
        .size           _ZN2at6native18elementwise_kernelILi128ELi4EZNS0_22gpu_kernel_impl_nocastIZZZNS0_17logit_kernel_cudaERNS_18TensorIteratorBaseERKN3c106ScalarEENKUlvE_clEvENKUlvE2_clEvEUlNS5_8BFloat16EE_EEvS4_RKT_EUliE_EEviT1_,(.L_x_11183 - _ZN2at6native18elementwise_kernelILi128ELi4EZNS0_22gpu_kernel_impl_nocastIZZZNS0_17logit_kernel_cudaERNS_18TensorIteratorBaseERKN3c106ScalarEENKUlvE_clEvENKUlvE2_clEvEUlNS5_8BFloat16EE_EEvS4_RKT_EUliE_EEviT1_)
        .other          _ZN2at6native18elementwise_kernelILi128ELi4EZNS0_22gpu_kernel_impl_nocastIZZZNS0_17logit_kernel_cudaERNS_18TensorIteratorBaseERKN3c106ScalarEENKUlvE_clEvENKUlvE2_clEvEUlNS5_8BFloat16EE_EEvS4_RKT_EUliE_EEviT1_,@"STO_CUDA_ENTRY STV_DEFAULT"
_ZN2at6native18elementwise_kernelILi128ELi4EZNS0_22gpu_kernel_impl_nocastIZZZNS0_17logit_kernel_cudaERNS_18TensorIteratorBaseERKN3c106ScalarEENKUlvE_clEvENKUlvE2_clEvEUlNS5_8BFloat16EE_EEvS4_RKT_EUliE_EEviT1_:
.text._ZN2at6native18elementwise_kernelILi128ELi4EZNS0_22gpu_kernel_impl_nocastIZZZNS0_17logit_kernel_cudaERNS_18TensorIteratorBaseERKN3c106ScalarEENKUlvE_clEvENKUlvE2_clEvEUlNS5_8BFloat16EE_EEvS4_RKT_EUliE_EEviT1_:
        /* <DEDUP_REMOVED lines=311> */
.L_x_3932:
[----:B------:R-:W-:Y:S02]  /*1370*/  ULDC.64 UR8, c[0x0][0x418] ;  /* 0x0001060000087ab9 */ /* 0x000fe40000000a00 */
[----:B------:R-:W-:-:S04]  /*1380*/  IADD3 R4, P0, R2, UR8, RZ ;  /* 0x0000000802047c10 */ /* 0x000fc8000ff1e0ff */
[----:B------:R-:W-:Y:S01]  /*1390*/  IADD3.X R5, RZ, UR9, RZ, P0, !PT ;  /* 0x00000009ff057c10 */ /* 0x000fe200087fe4ff */
[----:B------:R-:W-:-:S04]  /*13a0*/  ULDC.64 UR8, c[0x0][0x410] ;  /* 0x0001040000087ab9 */ /* 0x000fc80000000a00 */
[----:B------:R-:W2:Y:S01]  /*13b0*/  LDG.E.U16 R4, desc[UR4][R4.64] ;  /* 0x0000000404047981 */ /* 0x000ea2000c1e1500 */
[----:B------:R-:W-:Y:S02]  /*13c0*/  IADD3 R0, R0, 0x80, RZ ;  /* 0x0000008000007810 */ /* 0x000fe40007ffe0ff */
[----:B--2---:R-:W-:-:S05]  /*13d0*/  SHF.L.U32 R2, R4, 0x10, RZ ;  /* 0x0000001004027819 */ /* 0x004fca00000006ff */
[----:B------:R-:W-:-:S04]  /*13e0*/  FADD.FTZ R6, -R2, 1 ;  /* 0x3f80000002067421 */ /* 0x000fc80000010100 */
[----:B------:R-:W0:Y:S02]  /*13f0*/  MUFU.RCP R7, R6 ;  /* 0x0000000600077308 */ /* 0x000e240000001000 */
[----:B0-----:R-:W-:Y:S01]  /*1400*/  FMUL.FTZ R7, R2, R7 ;  /* 0x0000000702077220 */ /* 0x001fe20000410000 */
[----:B------:R-:W-:-:S04]  /*1410*/  IADD3 R2, P0, R3, UR8, RZ ;  /* 0x0000000803027c10 */ /* 0x000fc8000ff1e0ff */
[----:B------:R-:W-:Y:S01]  /*1420*/  IADD3.X R3, RZ, UR9, RZ, P0, !PT ;  /* 0x00000009ff037c10 */ /* 0x000fe200087fe4ff */
[----:B------:R-:W0:Y:S02]  /*1430*/  MUFU.LG2 R7, R7 ;  /* 0x0000000700077308 */ /* 0x000e240000000c00 */
[----:B0-----:R-:W-:-:S05]  /*1440*/  FMUL.FTZ R8, R7, 0.69314718246459960938 ;  /* 0x3f31721807087820 */ /* 0x001fca0000410000 */
[----:B------:R-:W-:-:S05]  /*1450*/  F2FP.BF16.F32.PACK_AB R8, RZ, R8 ;  /* 0x00000008ff08723e */ /* 0x000fca00000010ff */
[----:B------:R0:W-:Y:S02]  /*1460*/  STG.E.U16 desc[UR4][R2.64], R8 ;  /* 0x0000000802007986 */ /* 0x0001e4000c101504 */
.L_x_3931:
[----:B------:R-:W-:Y:S05]  /*1470*/  BSYNC B0 ;  /* 0x0000000000007941 */ /* 0x000fea0003800000 */
.L_x_3930:
[----:B------:R-:W-:Y:S01]  /*1480*/  ISETP.GE.AND P0, PT, R0, UR6, PT ;  /* 0x0000000600007c0c */ /* 0x000fe2000bf06270 */
[----:B------:R-:W-:-:S12]  /*1490*/  BSSY B0, `(.L_x_3933) ;  /* 0x0000280000007945 */ /* 0x000fd80003800000 */
[----:B------:R-:W-:Y:S05]  /*14a0*/  @P0 BRA `(.L_x_3934) ;  /* 0x0000002400f80947 */ /* 0x000fea0003800000 */
[----:B0-----:R-:W0:Y:S01]  /*14b0*/  LDC R8, c[0x0][0x218] ;  /* 0x00008600ff087b82 */ /* 0x001e220000000800 */
[----:B------:R-:W-:Y:S02]  /*14c0*/  CS2R R2, SRZ ;  /* 0x0000000000027805 */ /* 0x000fe4000001ff00 */
[----:B0-----:R-:W-:-:S13]  /*14d0*/  ISETP.NE.AND P0, PT, R8, RZ, PT ;  /* 0x000000ff0800720c */ /* 0x001fda0003f05270 */
[----:B------:R-:W-:Y:S05]  /*14e0*/  @!P0 BRA `(.L_x_3935) ;  /* 0x0000001000a88947 */ /* 0x000fea0003800000 */
[----:B------:R-:W-:Y:S01]  /*14f0*/  MOV R3, R0 ;  /* 0x0000000000037202 */ /* 0x000fe20000000f00 */
        /* <DEDUP_REMOVED lines=297> */
.L_x_3935:
        /* <DEDUP_REMOVED lines=12> */
[----:B------:R-:W0:Y:S01]  /*2850*/  MUFU.LG2 R7, R7 ;  /* 0x0000000700077308 */ /* 0x000e220000000c00 */
[----:B------:R-:W-:Y:S01]  /*2860*/  ISETP.GE.AND P0, PT, R0, UR6, PT ;  /* 0x0000000600007c0c */ /* 0x000fe2000bf06270 */
[----:B0-----:R-:W-:-:S05]  /*2870*/  FMUL.FTZ R8, R7, 0.69314718246459960938 ;  /* 0x3f31721807087820 */ /* 0x001fca0000410000 */
[----:B------:R-:W-:-:S05]  /*2880*/  F2FP.BF16.F32.PACK_AB R8, RZ, R8 ;  /* 0x00000008ff08723e */ /* 0x000fca00000010ff */
[----:B------:R1:W-:Y:S02]  /*2890*/  STG.E.U16 desc[UR4][R2.64], R8 ;  /* 0x0000000802007986 */ /* 0x0003e4000c101504 */
[----:B------:R-:W-:Y:S05]  /*28a0*/  @P0 BRA `(.L_x_3934) ;  /* 0x0000001000f80947 */ /* 0x000fea0003800000 */
[----:B-1----:R-:W0:Y:S01]  /*28b0*/  LDC R8, c[0x0][0x218] ;  /* 0x00008600ff087b82 */ /* 0x002e220000000800 */
[----:B------:R-:W-:Y:S02]  /*28c0*/  CS2R R2, SRZ ;  /* 0x0000000000027805 */ /* 0x000fe4000001ff00 */
        /* <DEDUP_REMOVED lines=286> */
[----:B------:R-:W-:-:S03]  /*3ab0*/  @P0 MOV R8, RZ ;  /* 0x000000ff00080202 */ /* 0x000fc60000000f00 */
[----:B------:R-:W1:Y:S01]  /*3ac0*/  @P0 LDC R15, c[0x0][0x33c] ;  /* 0x0000cf00ff0f0b82 */ /* 0x000e620000000800 */
[----:B------:R-:W-:-:S07]  /*3ad0*/  IMAD.MOV R11, RZ, RZ, -R9 ;  /* 0x000000ffff0b7224 */ /* 0x000fce00078e0a09 */
        /* <DEDUP_REMOVED lines=11> */
.L_x_3936:
        /* <DEDUP_REMOVED lines=16> */
.L_x_3934:
[----:B------:R-:W-:Y:S05]  /*3c90*/  BSYNC B0 ;  /* 0x0000000000007941 */ /* 0x000fea0003800000 */
.L_x_3933:
[----:B------:R-:W-:-:S13]  /*3ca0*/  ISETP.GE.AND P0, PT, R0, UR6, PT ;  /* 0x0000000600007c0c */ /* 0x000fda000bf06270 */
[----:B------:R-:W-:Y:S05]  /*3cb0*/  @P0 EXIT ;  /* 0x000000000000094d */ /* 0x000fea0003800000 */
[----:B012---:R-:W0:Y:S01]  /*3cc0*/  LDC R8, c[0x0][0x218] ;  /* 0x00008600ff087b82 */ /* 0x007e220000000800 */
[----:B------:R-:W-:Y:S02]  /*3cd0*/  CS2R R2, SRZ ;  /* 0x0000000000027805 */ /* 0x000fe4000001ff00 */
[----:B0-----:R-:W-:-:S13]  /*3ce0*/  ISETP.NE.AND P0, PT, R8, RZ, PT ;  /* 0x000000ff0800720c */ /* 0x001fda0003f05270 */
[----:B------:R-:W-:Y:S05]  /*3cf0*/  @!P0 BRA `(.L_x_3937) ;  /* 0x0000001000a88947 */ /* 0x000fea0003800000 */
[----:B------:R-:W-:Y:S01]  /*3d00*/  HFMA2.MMA R2, -RZ, RZ, 0, 0 ;  /* 0x00000000ff027435 */ /* 0x000fe200000001ff */
[----:B------:R-:W-:Y:S01]  /*3d10*/  MOV R3, R0 ;  /* 0x0000000000037202 */ /* 0x000fe20000000f00 */
[----:B------:R-:W-:Y:S01]  /*3d20*/  ULDC.64 UR6, c[0x0][0x220] ;  /* 0x0000880000067ab9 */ /* 0x000fe20000000a00 */
[----:B------:R-:W-:-:S07]  /*3d30*/  ISETP.NE.AND P0, PT, R8, 0x1, PT ;  /* 0x000000010800780c */ /* 0x000fce0003f05270 */
        /* <DEDUP_REMOVED lines=294> */
.L_x_3937:
[----:B------:R-:W-:Y:S02]  /*4fa0*/  ULDC.64 UR6, c[0x0][0x418] ;  /* 0x0001060000067ab9 */ /* 0x000fe40000000a00 */
[----:B------:R-:W-:-:S04]  /*4fb0*/  IADD3 R4, P0, R2, UR6, RZ ;  /* 0x0000000602047c10 */ /* 0x000fc8000ff1e0ff */
[----:B------:R-:W-:Y:S01]  /*4fc0*/  IADD3.X R5, RZ, UR7, RZ, P0, !PT ;  /* 0x00000007ff057c10 */ /* 0x000fe200087fe4ff */
[----:B------:R-:W-:-:S04]  /*4fd0*/  ULDC.64 UR6, c[0x0][0x410] ;  /* 0x0001040000067ab9 */ /* 0x000fc80000000a00 */
[----:B------:R-:W2:Y:S01]  /*4fe0*/  LDG.E.U16 R4, desc[UR4][R4.64] ;  /* 0x0000000404047981 */ /* 0x000ea2000c1e1500 */
[----:B------:R-:W-:-:S04]  /*4ff0*/  IADD3 R2, P0, R3, UR6, RZ ;  /* 0x0000000603027c10 */ /* 0x000fc8000ff1e0ff */
[----:B------:R-:W-:Y:S02]  /*5000*/  IADD3.X R3, RZ, UR7, RZ, P0, !PT ;  /* 0x00000007ff037c10 */ /* 0x000fe400087fe4ff */
[----:B--2---:R-:W-:-:S05]  /*5010*/  SHF.L.U32 R0, R4, 0x10, RZ ;  /* 0x0000001004007819 */ /* 0x004fca00000006ff */
[----:B------:R-:W-:-:S04]  /*5020*/  FADD.FTZ R6, -R0, 1 ;  /* 0x3f80000000067421 */ /* 0x000fc80000010100 */
[----:B------:R-:W0:Y:S02]  /*5030*/  MUFU.RCP R7, R6 ;  /* 0x0000000600077308 */ /* 0x000e240000001000 */
[----:B0-----:R-:W-:-:S06]  /*5040*/  FMUL.FTZ R0, R0, R7 ;  /* 0x0000000700007220 */ /* 0x001fcc0000410000 */
[----:B------:R-:W0:Y:S02]  /*5050*/  MUFU.LG2 R0, R0 ;  /* 0x0000000000007308 */ /* 0x000e240000000c00 */
[----:B0-----:R-:W-:-:S05]  /*5060*/  FMUL.FTZ R7, R0, 0.69314718246459960938 ;  /* 0x3f31721800077820 */ /* 0x001fca0000410000 */
[----:B------:R-:W-:-:S05]  /*5070*/  F2FP.BF16.F32.PACK_AB R7, RZ, R7 ;  /* 0x00000007ff07723e */ /* 0x000fca00000010ff */
[----:B------:R-:W-:Y:S01]  /*5080*/  STG.E.U16 desc[UR4][R2.64], R7 ;  /* 0x0000000702007986 */ /* 0x000fe2000c101504 */
[----:B------:R-:W-:Y:S05]  /*5090*/  EXIT ;  /* 0x000000000000794d */ /* 0x000fea0003800000 */
.L_x_3938:
        /* <DEDUP_REMOVED lines=14> */
.L_x_11183:


//--------------------- .text._ZN2at6native27unrolled_elementwise_kernelIZZZNS0_17logit_kernel_cudaERNS_18TensorIteratorBaseERKN3c106ScalarEENKUlvE_clEvENKUlvE2_clEvEUlNS4_8BFloat16EE_St5arrayIPcLm2EELi4E23TrivialOffsetCalculatorILi1EjESG_NS0_6memory15LoadWithoutCastENSH_16StoreWithoutCastEEEviT_T0_T2_T3_T4_T5_ --------------------------
	.section	.text._ZN2at6native27unrolled_elementwise_kernelIZZZNS0_17logit_kernel_cudaERNS_18TensorIteratorBaseERKN3c106ScalarEENKUlvE_clEvENKUlvE2_clEvEUlNS4_8BFloat16EE_St5arrayIPcLm2EELi4E23TrivialOffsetCalculatorILi1EjESG_NS0_6memory15LoadWithoutCastENSH_16StoreWithoutCastEEEviT_T0_T2_T3_T4_T5_,"ax",@progbits
	.align	128
        .global         _ZN2at6native27unrolled_elementwise_kernelIZZZNS0_17logit_kernel_cudaERNS_18TensorIteratorBaseERKN3c106ScalarEENKUlvE_clEvENKUlvE2_clEvEUlNS4_8BFloat16EE_St5arrayIPcLm2EELi4E23TrivialOffsetCalculatorILi1EjESG_NS0_6memory15LoadWithoutCastENSH_16StoreWithoutCastEEEviT_T0_T2_T3_T4_T5_
        .type           _ZN2at6native27unrolled_elementwise_kernelIZZZNS0_17logit_kernel_cudaERNS_18TensorIteratorBaseERKN3c106ScalarEENKUlvE_clEvENKUlvE2_clEvEUlNS4_8BFloat16EE_St5arrayIPcLm2EELi4E23TrivialOffsetCalculatorILi1EjESG_NS0_6memory15LoadWithoutCastENSH_16StoreWithoutCastEEEviT_T0_T2_T3_T4_T5_,@function
        .size           _ZN2at6native27unrolled_elementwise_kernelIZZZNS0_17logit_kernel_cudaERNS_18TensorIteratorBaseERKN3c106ScalarEENKUlvE_clEvENKUlvE2_clEvEUlNS4_8BFloat16EE_St5arrayIPcLm2EELi4E23TrivialOffsetCalculatorILi1EjESG_NS0_6memory15LoadWithoutCastENSH_16StoreWithoutCastEEEviT_T0_T2_T3_T4_T5_,(.L_x_11184 - _ZN2at6native27unrolled_elementwise_kernelIZZZNS0_17logit_kernel_cudaERNS_18TensorIteratorBaseERKN3c106ScalarEENKUlvE_clEvENKUlvE2_clEvEUlNS4_8BFloat16EE_St5arrayIPcLm2EELi4E23TrivialOffsetCalculatorILi1EjESG_NS0_6memory15LoadWithoutCastENSH_16StoreWithoutCastEEEviT_T0_T2_T3_T4_T5_)
        .other          _ZN2at6native27unrolled_elementwise_kernelIZZZNS0_17logit_kernel_cudaERNS_18TensorIteratorBaseERKN3c106ScalarEENKUlvE_clEvENKUlvE2_clEvEUlNS4_8BFloat16EE_St5arrayIPcLm2EELi4E23TrivialOffsetCalculatorILi1EjESG_NS0_6memory15LoadWithoutCastENSH_16StoreWithoutCastEEEviT_T0_T2_T3_T4_T5_,@"STO_CUDA_ENTRY STV_DEFAULT"
_ZN2at6native27unrolled_elementwise_kernelIZZZNS0_17logit_kernel_cudaERNS_18TensorIteratorBaseERKN3c106ScalarEENKUlvE_clEvENKUlvE2_clEvEUlNS4_8BFloat16EE_St5arrayIPcLm2EELi4E23TrivialOffsetCalculatorILi1EjESG_NS0_6memory15LoadWithoutCastENSH_16StoreWithoutCastEEEviT_T0_T2_T3_T4_T5_:
.text._ZN2at6native27unrolled_elementwise_kernelIZZZNS0_17logit_kernel_cudaERNS_18TensorIteratorBaseERKN3c106ScalarEENKUlvE_clEvENKUlvE2_clEvEUlNS4_8BFloat16EE_St5arrayIPcLm2EELi4E23TrivialOffsetCalculatorILi1EjESG_NS0_6memory15LoadWithoutCastENSH_16StoreWithoutCastEEEviT_T0_T2_T3_T4_T5_:
[----:B------:R-:W-:Y:S01]  /*0000*/  LDC R1, c[0x0][0x28] ;  /* 0x00000a00ff017b82 */ /* 0x000fe20000000800 */
[----:B------:R-:W0:Y:S07]  /*0010*/  S2R R0, SR_CTAID.X ;  /* 0x0000000000007919 */ /* 0x000e2e0000002500 */
[----:B------:R-:W0:Y:S01]  /*0020*/  LDC R9, c[0x0][0x210] ;  /* 0x00008400ff097b82 */ /* 0x000e220000000800 */
[----:B------:R-:W-:Y:S01]  /*0030*/  PRMT R6, RZ, 0x7610, R6 ;  /* 0x00007610ff067816 */ /* 0x000fe20000000006 */
[----:B------:R-:W-:Y:S01]  /*0040*/  ULDC.64 UR4, c[0x0][0x208] ;  /* 0x0000820000047ab9 */ /* 0x000fe20000000a00 */
[----:B------:R-:W1:Y:S01]  /*0050*/  S2R R7, SR_TID.X ;  /* 0x0000000000077919 */ /* 0x000e620000002100 */
[----:B0-----:R-:W-:Y:S01]  /*0060*/  IMAD R2, R0, -0x200, R9 ;  /* 0xfffffe0000027824 */ /* 0x001fe200078e0209 */
[----:B-1----:R-:W-:-:S04]  /*0070*/  MOV R19, R7 ;  /* 0x0000000700137202 */ /* 0x002fc80000000f00 */
[----:B------:R-:W-:-:S13]  /*0080*/  ISETP.GE.AND P0, PT, R7, R2, PT ;  /* 0x000000020700720c */ /* 0x000fda0003f06270 */
[----:B------:R-:W-:Y:S01]  /*0090*/  @!P0 VIADD R19, R7, 0x80 ;  /* 0x0000008007138836 */ /* 0x000fe20000000000 */
[----:B------:R-:W0:Y:S01]  /*00a0*/  @!P0 LDC.64 R12, c[0x0][0x220] ;  /* 0x00008800ff0c8b82 */ /* 0x000e220000000a00 */
[----:B------:R-:W-:-:S03]  /*00b0*/  @!P0 LEA R15, R0, R7, 0x9 ;  /* 0x00000007000f8211 */ /* 0x000fc600078e48ff */
[----:B------:R-:W-:-:S13]  /*00c0*/  ISETP.GE.AND P1, PT, R19, R2, PT ;  /* 0x000000021300720c */ /* 0x000fda0003f26270 */
[----:B------:R-:W-:Y:S01]  /*00d0*/  @!P1 LEA R17, R0, R19, 0x9 ;  /* 0x0000001300119211 */ /* 0x000fe200078e48ff */
[----:B------:R-:W-:Y:S01]  /*00e0*/  @!P1 VIADD R19, R19, 0x80 ;  /* 0x0000008013139836 */ /* 0x000fe20000000000 */
[----:B------:R-:W1:Y:S04]  /*00f0*/  @!P1 LDC.64 R10, c[0x0][0x220] ;  /* 0x00008800ff0a9b82 */ /* 0x000e680000000a00 */
[----:B------:R-:W-:Y:S01]  /*0100*/  ISETP.GE.AND P3, PT, R19, R2, PT ;  /* 0x000000021300720c */ /* 0x000fe20003f66270 */
[----:B0-----:R-:W-:-:S05]  /*0110*/  @!P0 IMAD.WIDE.U32 R12, R15, 0x2, R12 ;  /* 0x000000020f0c8825 */ /* 0x001fca00078e000c */
[----:B------:R0:W2:Y:S07]  /*0120*/  @!P0 LDG.E.U16 R6, desc[UR4][R12.64] ;  /* 0x000000040c068981 */ /* 0x0000ae000c1e1500 */
[----:B------:R-:W3:Y:S01]  /*0130*/  @!P3 LDC.64 R8, c[0x0][0x220] ;  /* 0x00008800ff08bb82 */ /* 0x000ee20000000a00 */
[----:B------:R-:W-:Y:S01]  /*0140*/  @!P3 IMAD R21, R0, 0x200, R19 ;  /* 0x000002000015b824 */ /* 0x000fe200078e0213 */
[----:B------:R-:W-:-:S04]  /*0150*/  @!P3 IADD3 R19, R19, 0x80, RZ ;  /* 0x000000801313b810 */ /* 0x000fc80007ffe0ff */
[----:B------:R-:W-:Y:S01]  /*0160*/  ISETP.GE.AND P2, PT, R19, R2, PT ;  /* 0x000000021300720c */ /* 0x000fe20003f46270 */
[----:B-1----:R-:W-:Y:S01]  /*0170*/  @!P1 IMAD.WIDE.U32 R14, R17, 0x2, R10 ;  /* 0x00000002110e9825 */ /* 0x002fe200078e000a */
[----:B------:R-:W-:Y:S02]  /*0180*/  PRMT R18, RZ, 0x7610, R18 ;  /* 0x00007610ff127816 */ /* 0x000fe40000000012 */
[----:B------:R-:W-:-:S04]  /*0190*/  PRMT R20, RZ, 0x7610, R20 ;  /* 0x00007610ff147816 */ /* 0x000fc80000000014 */
[----:B------:R-:W4:Y:S01]  /*01a0*/  @!P1 LDG.E.U16 R18, desc[UR4][R14.64] ;  /* 0x000000040e129981 */ /* 0x000f22000c1e1500 */
[----:B---3--:R-:W-:-:S04]  /*01b0*/  @!P3 IMAD.WIDE.U32 R16, R21, 0x2, R8 ;  /* 0x000000021510b825 */ /* 0x008fc800078e0008 */
[----:B------:R-:W1:Y:S01]  /*01c0*/  @!P2 LDC.64 R8, c[0x0][0x220] ;  /* 0x00008800ff08ab82 */ /* 0x000e620000000a00 */
[----:B------:R-:W3:Y:S01]  /*01d0*/  @!P3 LDG.E.U16 R20, desc[UR4][R16.64] ;  /* 0x000000041014b981 */ /* 0x000ee2000c1e1500 */
[----:B------:R-:W-:Y:S01]  /*01e0*/  @!P2 IMAD R11, R0, 0x200, R19 ;  /* 0x00000200000ba824 */ /* 0x000fe200078e0213 */
[----:B------:R-:W-:-:S03]  /*01f0*/  PRMT R10, RZ, 0x7610, R10 ;  /* 0x00007610ff0a7816 */ /* 0x000fc6000000000a */
[----:B-1----:R-:W-:-:S05]  /*0200*/  @!P2 IMAD.WIDE.U32 R8, R11, 0x2, R8 ;  /* 0x000000020b08a825 */ /* 0x002fca00078e0008 */
[----:B------:R1:W5:Y:S01]  /*0210*/  @!P2 LDG.E.U16 R10, desc[UR4][R8.64] ;  /* 0x00000004080aa981 */ /* 0x000362000c1e1500 */
[C---:B------:R-:W-:Y:S01]  /*0220*/  IADD3 R11, R7.reuse, 0x80, RZ ;  /* 0x00000080070b7810 */ /* 0x040fe20007ffe0ff */
[----:B0-----:R-:W-:-:S03]  /*0230*/  VIADD R13, R7, 0x100 ;  /* 0x00000100070d7836 */ /* 0x001fc60000000000 */
[-C--:B------:R-:W-:Y:S02]  /*0240*/  ISETP.GE.AND P2, PT, R11, R2.reuse, PT ;  /* 0x000000020b00720c */ /* 0x080fe40003f46270 */
[----:B------:R-:W-:Y:S01]  /*0250*/  ISETP.GE.AND P3, PT, R13, R2, PT ;  /* 0x000000020d00720c */ /* 0x000fe20003f66270 */
[----:B-1----:R-:W-:-:S05]  /*0260*/  VIADD R9, R7, 0x180 ;  /* 0x0000018007097836 */ /* 0x002fca0000000000 */
[----:B------:R-:W-:Y:S02]  /*0270*/  ISETP.GE.AND P1, PT, R9, R2, PT ;  /* 0x000000020900720c */ /* 0x000fe40003f26270 */
[----:B------:R-:W0:Y:S01]  /*0280*/  @!P0 LDC.64 R8, c[0x0][0x218] ;  /* 0x00008600ff088b82 */ /* 0x000e220000000a00 */
[----:B------:R-:W-:Y:S01]  /*0290*/  BSSY B0, `(.L_x_3939) ;  /* 0x000002a000007945 */ /* 0x000fe20003800000 */
[----:B--2---:R-:W-:-:S05]  /*02a0*/  @!P0 SHF.L.U32 R6, R6, 0x10, RZ ;  /* 0x0000001006068819 */ /* 0x004fca00000006ff */
[----:B------:R-:W-:-:S04]  /*02b0*/  @!P0 FADD.FTZ R12, -R6, 1 ;  /* 0x3f800000060c8421 */ /* 0x000fc80000010100 */
[----:B------:R-:W1:Y:S01]  /*02c0*/  @!P0 MUFU.RCP R15, R12 ;  /* 0x0000000c000f8308 */ /* 0x000e620000001000 */
[----:B----4-:R-:W-:Y:S02]  /*02d0*/  @!P2 IMAD.U32 R18, R18, 0x10000, RZ ;  /* 0x000100001212a824 */ /* 0x010fe400078e00ff */
[----:B-1----:R-:W-:Y:S02]  /*02e0*/  @!P0 FMUL.FTZ R6, R6, R15 ;  /* 0x0000000f06068220 */ /* 0x002fe40000410000 */
[----:B------:R-:W-:Y:S01]  /*02f0*/  @!P2 FADD.FTZ R13, -R18, 1 ;  /* 0x3f800000120da421 */ /* 0x000fe20000010100 */
[----:B---3--:R-:W-:-:S03]  /*0300*/  @!P3 SHF.L.U32 R20, R20, 0x10, RZ ;  /* 0x000000101414b819 */ /* 0x008fc600000006ff */
[----:B------:R-:W1:Y:S02]  /*0310*/  @!P0 MUFU.LG2 R6, R6 ;  /* 0x0000000600068308 */ /* 0x000e640000000c00 */
[----:B------:R-:W-:-:S06]  /*0320*/  @!P3 FADD.FTZ R14, -R20, 1 ;  /* 0x3f800000140eb421 */ /* 0x000fcc0000010100 */
[----:B------:R-:W2:Y:S08]  /*0330*/  @!P2 MUFU.RCP R13, R13 ;  /* 0x0000000d000da308 */ /* 0x000eb00000001000 */
[----:B------:R-:W3:Y:S01]  /*0340*/  @!P3 MUFU.RCP R17, R14 ;  /* 0x0000000e0011b308 */ /* 0x000ee20000001000 */
[----:B-1----:R-:W-:Y:S01]  /*0350*/  @!P0 FMUL.FTZ R12, R6, 0.69314718246459960938 ;  /* 0x3f317218060c8820 */ /* 0x002fe20000410000 */
[----:B------:R-:W-:-:S04]  /*0360*/  @!P0 IMAD R15, R0, 0x200, R7 ;  /* 0x00000200000f8824 */ /* 0x000fc800078e0207 */
[----:B------:R-:W-:Y:S01]  /*0370*/  @!P0 F2FP.BF16.F32.PACK_AB R5, RZ, R12 ;  /* 0x0000000cff05823e */ /* 0x000fe200000010ff */
[----:B--2---:R-:W-:Y:S01]  /*0380*/  @!P2 FMUL.FTZ R18, R18, R13 ;  /* 0x0000000d1212a220 */ /* 0x004fe20000410000 */
[----:B0-----:R-:W-:Y:S01]  /*0390*/  @!P0 IMAD.WIDE.U32 R8, R15, 0x2, R8 ;  /* 0x000000020f088825 */ /* 0x001fe200078e0008 */
[----:B-----5:R-:W-:-:S03]  /*03a0*/  @!P1 SHF.L.U32 R10, R10, 0x10, RZ ;  /* 0x000000100a0a9819 */ /* 0x020fc600000006ff */
[----:B---3--:R-:W-:Y:S01]  /*03b0*/  @!P3 FMUL.FTZ R20, R20, R17 ;  /* 0x000000111414b220 */ /* 0x008fe20000410000 */
[----:B------:R-:W0:Y:S01]  /*03c0*/  @!P2 MUFU.LG2 R18, R18 ;  /* 0x000000120012a308 */ /* 0x000e220000000c00 */
[----:B------:R1:W-:Y:S01]  /*03d0*/  @!P0 STG.E.U16 desc[UR4][R8.64], R5 ;  /* 0x0000000508008986 */ /* 0x0003e2000c101504 */
[----:B------:R-:W-:Y:S01]  /*03e0*/  @!P0 MOV R7, R11 ;  /* 0x0000000b00078202 */ /* 0x000fe20000000f00 */
[----:B------:R-:W-:-:S05]  /*03f0*/  @!P1 FADD.FTZ R13, -R10, 1 ;  /* 0x3f8000000a0d9421 */ /* 0x000fca0000010100 */
[----:B------:R-:W2:Y:S01]  /*0400*/  @!P3 MUFU.LG2 R20, R20 ;  /* 0x000000140014b308 */ /* 0x000ea20000000c00 */
[----:B------:R-:W-:-:S07]  /*0410*/  ISETP.GE.AND P4, PT, R7, R2, PT ;  /* 0x000000020700720c */ /* 0x000fce0003f86270 */
[----:B------:R-:W3:Y:S01]  /*0420*/  @!P1 MUFU.RCP R13, R13 ;  /* 0x0000000d000d9308 */ /* 0x000ee20000001000 */
[----:B0-----:R-:W-:Y:S01]  /*0430*/  @!P2 FMUL.FTZ R18, R18, 0.69314718246459960938 ;  /* 0x3f3172181212a820 */ /* 0x001fe20000410000 */
[----:B--2---:R-:W-:-:S04]  /*0440*/  @!P3 FMUL.FTZ R20, R20, 0.69314718246459960938 ;  /* 0x3f3172181414b820 */ /* 0x004fc80000410000 */
[----:B------:R-:W-:Y:S02]  /*0450*/  @!P2 F2FP.BF16.F32.PACK_AB R4, RZ, R18 ;  /* 0x00000012ff04a23e */ /* 0x000fe400000010ff */
[----:B------:R-:W-:Y:S01]  /*0460*/  @!P3 F2FP.BF16.F32.PACK_AB R3, RZ, R20 ;  /* 0x00000014ff03b23e */ /* 0x000fe200000010ff */
[----:B-1----:R-:W-:Y:S06]  /*0470*/  @P4 BRA `(.L_x_3940) ;  /* 0x00000000002c4947 */ /* 0x002fec0003800000 */
[----:B------:R-:W0:Y:S01]  /*0480*/  LDC.64 R8, c[0x0][0x218] ;  /* 0x00008600ff087b82 */ /* 0x000e220000000a00 */
[----:B------:R-:W-:Y:S01]  /*0490*/  IMAD R5, R0, 0x200, R7 ;  /* 0x0000020000057824 */ /* 0x000fe200078e0207 */
[----:B------:R-:W-:Y:S02]  /*04a0*/  IADD3 R7, R7, 0x80, RZ ;  /* 0x0000008007077810 */ /* 0x000fe40007ffe0ff */
[----:B------:R-:W-:Y:S02]  /*04b0*/  PRMT R6, R4, 0x7610, R6 ;  /* 0x0000761004067816 */ /* 0x000fe40000000006 */
[----:B------:R-:W-:-:S13]  /*04c0*/  ISETP.GE.AND P0, PT, R7, R2, PT ;  /* 0x000000020700720c */ /* 0x000fda0003f06270 */
[----:B------:R-:W-:Y:S01]  /*04d0*/  @!P0 IMAD R11, R0, 0x200, R7 ;  /* 0x00000200000b8824 */ /* 0x000fe200078e0207 */
[----:B------:R-:W-:Y:S01]  /*04e0*/  @!P0 IADD3 R7, R7, 0x80, RZ ;  /* 0x0000008007078810 */ /* 0x000fe20007ffe0ff */
[----:B0-----:R-:W-:-:S04]  /*04f0*/  IMAD.WIDE.U32 R4, R5, 0x2, R8 ;  /* 0x0000000205047825 */ /* 0x001fc800078e0008 */
[----:B------:R-:W-:Y:S01]  /*0500*/  @!P0 IMAD.WIDE.U32 R8, R11, 0x2, R8 ;  /* 0x000000020b088825 */ /* 0x000fe200078e0008 */
[----:B------:R0:W-:Y:S04]  /*0510*/  STG.E.U16 desc[UR4][R4.64], R6 ;  /* 0x0000000604007986 */ /* 0x0001e8000c101504 */
[----:B------:R0:W-:Y:S02]  /*0520*/  @!P0 STG.E.U16 desc[UR4][R8.64], R3 ;  /* 0x0000000308008986 */ /* 0x0001e4000c101504 */
.L_x_3940:
[----:B------:R-:W-:Y:S05]  /*0530*/  BSYNC B0 ;  /* 0x0000000000007941 */ /* 0x000fea0003800000 */
.L_x_3939:
[----:B---3--:R-:W-:Y:S01]  /*0540*/  @!P1 FMUL.FTZ R10, R10, R13 ;  /* 0x0000000d0a0a9220 */ /* 0x008fe20000410000 */
[----:B------:R-:W-:-:S05]  /*0550*/  ISETP.GE.AND P0, PT, R7, R2, PT ;  /* 0x000000020700720c */ /* 0x000fca0003f06270 */
[----:B------:R-:W1:Y:S08]  /*0560*/  @!P1 MUFU.LG2 R10, R10 ;  /* 0x0000000a000a9308 */ /* 0x000e700000000c00 */
[----:B------:R-:W-:Y:S05]  /*0570*/  @P0 EXIT ;  /* 0x000000000000094d */ /* 0x000fea0003800000 */
[----:B0-----:R-:W0:Y:S01]  /*0580*/  LDC.64 R2, c[0x0][0x218] ;  /* 0x00008600ff027b82 */ /* 0x001e220000000a00 */
[----:B-1----:R-:W-:Y:S01]  /*0590*/  @!P1 FMUL.FTZ R10, R10, 0.69314718246459960938 ;  /* 0x3f3172180a0a9820 */ /* 0x002fe20000410000 */
[----:B------:R-:W-:-:S04]  /*05a0*/  LEA R7, R0, R7, 0x9 ;  /* 0x0000000700077211 */ /* 0x000fc800078e48ff */
[----:B------:R-:W-:Y:S01]  /*05b0*/  @!P1 F2FP.BF16.F32.PACK_AB R4, RZ, R10 ;  /* 0x0000000aff04923e */ /* 0x000fe200000010ff */
[----:B0-----:R-:W-:-:S05]  /*05c0*/  IMAD.WIDE.U32 R2, R7, 0x2, R2 ;  /* 0x0000000207027825 */ /* 0x001fca00078e0002 */
[----:B------:R-:W-:Y:S01]  /*05d0*/  STG.E.U16 desc[UR4][R2.64], R4 ;  /* 0x0000000402007986 */ /* 0x000fe2000c101504 */
[----:B------:R-:W-:Y:S05]  /*05e0*/  EXIT ;  /* 0x000000000000794d */ /* 0x000fea0003800000 */
.L_x_3941:
        /* <DEDUP_REMOVED lines=9> */
.L_x_11184:


//--------------------- .text._ZN2at6native29vectorized_elementwise_kernelILi2EZZZNS0_17logit_kernel_cudaERNS_18TensorIteratorBaseERKN3c106ScalarEENKUlvE_clEvENKUlvE2_clEvEUlNS4_8BFloat16EE_St5arrayIPcLm2EEEEviT0_T1_ --------------------------
	.section	.text._ZN2at6native29vectorized_elementwise_kernelILi2EZZZNS0_17logit_kernel_cudaERNS_18TensorIteratorBaseERKN3c106ScalarEENKUlvE_clEvENKUlvE2_clEvEUlNS4_8BFloat16EE_St5arrayIPcLm2EEEEviT0_T1_,"ax",@progbits
	.align	128
        .global         _ZN2at6native29vectorized_elementwise_kernelILi2EZZZNS0_17logit_kernel_cudaERNS_18TensorIteratorBaseERKN3c106ScalarEENKUlvE_clEvENKUlvE2_clEvEUlNS4_8BFloat16EE_St5arrayIPcLm2EEEEviT0_T1_
        .type           _ZN2at6native29vectorized_elementwise_kernelILi2EZZZNS0_17logit_kernel_cudaERNS_18TensorIteratorBaseERKN3c106ScalarEENKUlvE_clEvENKUlvE2_clEvEUlNS4_8BFloat16EE_St5arrayIPcLm2EEEEviT0_T1_,@function
        .size           _ZN2at6native29vectorized_elementwise_kernelILi2EZZZNS0_17logit_kernel_cudaERNS_18TensorIteratorBaseERKN3c106ScalarEENKUlvE_clEvENKUlvE2_clEvEUlNS4_8BFloat16EE_St5arrayIPcLm2EEEEviT0_T1_,(.L_x_11185 - _ZN2at6native29vectorized_elementwise_kernelILi2EZZZNS0_17logit_kernel_cudaERNS_18TensorIteratorBaseERKN3c106ScalarEENKUlvE_clEvENKUlvE2_clEvEUlNS4_8BFloat16EE_St5arrayIPcLm2EEEEviT0_T1_)
        .other          _ZN2at6native29vectorized_elementwise_kernelILi2EZZZNS0_17logit_kernel_cudaERNS_18TensorIteratorBaseERKN3c106ScalarEENKUlvE_clEvENKUlvE2_clEvEUlNS4_8BFloat16EE_St5arrayIPcLm2EEEEviT0_T1_,@"STO_CUDA_ENTRY STV_DEFAULT"
_ZN2at6native29vectorized_elementwise_kernelILi2EZZZNS0_17logit_kernel_cudaERNS_18TensorIteratorBaseERKN3c106ScalarEENKUlvE_clEvENKUlvE2_clEvEUlNS4_8BFloat16EE_St5arrayIPcLm2EEEEviT0_T1_:
.text._ZN2at6native29vectorized_elementwise_kernelILi2EZZZNS0_17logit_kernel_cudaERNS_18TensorIteratorBaseERKN3c106ScalarEENKUlvE_clEvENKUlvE2_clEvEUlNS4_8BFloat16EE_St5arrayIPcLm2EEEEviT0_T1_:
[----:B------:R-:W-:Y:S01]  /*0000*/  LDC R1, c[0x0][0x28] ;  /* 0x00000a00ff017b82 */ /* 0x000fe20000000800 */
[----:B------:R-:W0:Y:S01]  /*0010*/  S2R R3, SR_CTAID.X ;  /* 0x0000000000037919 */ /* 0x000e220000002500 */
[----:B------:R-:W-:Y:S01]  /*0020*/  ULDC UR4, c[0x0][0x210] ;  /* 0x0000840000047ab9 */ /* 0x000fe20000000800 */
[----:B0-----:R-:W-:-:S04]  /*0030*/  SHF.L.U32 R3, R3, 0xa, RZ ;  /* 0x0000000a03037819 */ /* 0x001fc800000006ff */
        /* <DEDUP_REMOVED lines=12> */
[----:B--2---:R-:W-:-:S02]  /*0100*/  SHF.L.U32 R10, R12, 0x10, RZ ;  /* 0x000000100c0a7819 */ /* 0x004fc400000006ff */
[----:B------:R-:W-:Y:S01]  /*0110*/  PRMT R12, R12, 0x7632, R12 ;  /* 0x000076320c0c7816 */ /* 0x000fe2000000000c */
[C---:B---3--:R-:W-:Y:S01]  /*0120*/  IMAD.U32 R13, R2.reuse, 0x10000, RZ ;  /* 0x00010000020d7824 */ /* 0x048fe200078e00ff */
[----:B------:R-:W-:Y:S01]  /*0130*/  PRMT R2, R2, 0x7632, R2 ;  /* 0x0000763202027816 */ /* 0x000fe20000000002 */
[----:B------:R-:W-:Y:S02]  /*0140*/  FADD.FTZ R19, -R10, 1 ;  /* 0x3f8000000a137421 */ /* 0x000fe40000010100 */
[----:B------:R-:W-:Y:S01]  /*0150*/  IMAD.U32 R12, R12, 0x10000, RZ ;  /* 0x000100000c0c7824 */ /* 0x000fe200078e00ff */
[C---:B----4-:R-:W-:Y:S01]  /*0160*/  SHF.L.U32 R6, R8.reuse, 0x10, RZ ;  /* 0x0000001008067819 */ /* 0x050fe200000006ff */
[----:B------:R-:W-:Y:S01]  /*0170*/  FADD.FTZ R16, -R13, 1 ;  /* 0x3f8000000d107421 */ /* 0x000fe20000010100 */
[----:B0-----:R-:W-:Y:S01]  /*0180*/  PRMT R4, R8, 0x7632, R4 ;  /* 0x0000763208047816 */ /* 0x001fe20000000004 */
[----:B------:R-:W-:Y:S01]  /*0190*/  FADD.FTZ R17, -R12, 1 ;  /* 0x3f8000000c117421 */ /* 0x000fe20000010100 */
[C---:B-----5:R-:W-:Y:S01]  /*01a0*/  PRMT R8, R9.reuse, 0x7632, R8 ;  /* 0x0000763209087816 */ /* 0x060fe20000000008 */
[----:B------:R-:W-:Y:S01]  /*01b0*/  FADD.FTZ R15, -R6, 1 ;  /* 0x3f800000060f7421 */ /* 0x000fe20000010100 */
[----:B------:R-:W-:Y:S01]  /*01c0*/  SHF.L.U32 R7, R9, 0x10, RZ ;  /* 0x0000001009077819 */ /* 0x000fe200000006ff */
[----:B------:R-:W0:Y:S01]  /*01d0*/  MUFU.RCP R19, R19 ;  /* 0x0000001300137308 */ /* 0x000e220000001000 */
[----:B------:R-:W-:Y:S01]  /*01e0*/  SHF.L.U32 R2, R2, 0x10, RZ ;  /* 0x0000001002027819 */ /* 0x000fe200000006ff */
[----:B------:R-:W-:Y:S01]  /*01f0*/  IMAD.U32 R8, R8, 0x10000, RZ ;  /* 0x0001000008087824 */ /* 0x000fe200078e00ff */
[----:B------:R-:W-:Y:S01]  /*0200*/  SHF.L.U32 R4, R4, 0x10, RZ ;  /* 0x0000001004047819 */ /* 0x000fe200000006ff */
[----:B------:R-:W-:-:S02]  /*0210*/  FADD.FTZ R14, -R7, 1 ;  /* 0x3f800000070e7421 */ /* 0x000fc40000010100 */
[----:B------:R-:W-:Y:S01]  /*0220*/  FADD.FTZ R11, -R2, 1 ;  /* 0x3f800000020b7421 */ /* 0x000fe20000010100 */
[----:B------:R-:W-:Y:S01]  /*0230*/  FADD.FTZ R5, -R8, 1 ;  /* 0x3f80000008057421 */ /* 0x000fe20000010100 */
[----:B------:R-:W-:Y:S01]  /*0240*/  FADD.FTZ R9, -R4, 1 ;  /* 0x3f80000004097421 */ /* 0x000fe20000010100 */
[----:B------:R-:W1:Y:S08]  /*0250*/  MUFU.RCP R15, R15 ;  /* 0x0000000f000f7308 */ /* 0x000e700000001000 */
[----:B------:R-:W2:Y:S01]  /*0260*/  MUFU.RCP R14, R14 ;  /* 0x0000000e000e7308 */ /* 0x000ea20000001000 */
[----:B0-----:R-:W-:-:S07]  /*0270*/  FMUL.FTZ R10, R10, R19 ;  /* 0x000000130a0a7220 */ /* 0x001fce0000410000 */
[----:B------:R-:W0:Y:S01]  /*0280*/  MUFU.RCP R16, R16 ;  /* 0x0000001000107308 */ /* 0x000e220000001000 */
[----:B-1----:R-:W-:-:S07]  /*0290*/  FMUL.FTZ R15, R6, R15 ;  /* 0x0000000f060f7220 */ /* 0x002fce0000410000 */
[----:B------:R-:W1:Y:S01]  /*02a0*/  MUFU.RCP R17, R17 ;  /* 0x0000001100117308 */ /* 0x000e620000001000 */
[----:B--2---:R-:W-:Y:S02]  /*02b0*/  FMUL.FTZ R14, R7, R14 ;  /* 0x0000000e070e7220 */ /* 0x004fe40000410000 */
[----:B------:R-:W2:Y:S05]  /*02c0*/  LDC.64 R6, c[0x0][0x218] ;  /* 0x00008600ff067b82 */ /* 0x000eaa0000000a00 */
[----:B------:R-:W3:Y:S01]  /*02d0*/  MUFU.RCP R11, R11 ;  /* 0x0000000b000b7308 */ /* 0x000ee20000001000 */
[----:B0-----:R-:W-:-:S07]  /*02e0*/  FMUL.FTZ R13, R13, R16 ;  /* 0x000000100d0d7220 */ /* 0x001fce0000410000 */
[----:B------:R-:W0:Y:S01]  /*02f0*/  MUFU.RCP R9, R9 ;  /* 0x0000000900097308 */ /* 0x000e220000001000 */
[----:B-1----:R-:W-:-:S07]  /*0300*/  FMUL.FTZ R17, R12, R17 ;  /* 0x000000110c117220 */ /* 0x002fce0000410000 */
[----:B------:R-:W1:Y:S01]  /*0310*/  MUFU.RCP R5, R5 ;  /* 0x0000000500057308 */ /* 0x000e620000001000 */
[----:B---3--:R-:W-:Y:S01]  /*0320*/  FMUL.FTZ R11, R2, R11 ;  /* 0x0000000b020b7220 */ /* 0x008fe20000410000 */
[----:B--2---:R-:W-:-:S06]  /*0330*/  IMAD.WIDE.U32 R6, R3, 0x2, R6 ;  /* 0x0000000203067825 */ /* 0x004fcc00078e0006 */
[----:B------:R-:W2:Y:S01]  /*0340*/  MUFU.LG2 R10, R10 ;  /* 0x0000000a000a7308 */ /* 0x000ea20000000c00 */
[----:B0-----:R-:W-:Y:S01]  /*0350*/  FMUL.FTZ R9, R4, R9 ;  /* 0x0000000904097220 */ /* 0x001fe20000410000 */
[----:B------:R-:W-:-:S06]  /*0360*/  IMAD.WIDE R6, R0, 0x4, R6 ;  /* 0x0000000400067825 */ /* 0x000fcc00078e0206 */
[----:B------:R-:W0:Y:S01]  /*0370*/  MUFU.LG2 R13, R13 ;  /* 0x0000000d000d7308 */ /* 0x000e220000000c00 */
[----:B-1----:R-:W-:-:S07]  /*0380*/  FMUL.FTZ R5, R8, R5 ;  /* 0x0000000508057220 */ /* 0x002fce0000410000 */
[----:B------:R-:W1:Y:S01]  /*0390*/  MUFU.LG2 R15, R15 ;  /* 0x0000000f000f7308 */ /* 0x000e620000000c00 */
[----:B--2---:R-:W-:-:S07]  /*03a0*/  FMUL.FTZ R10, R10, 0.69314718246459960938 ;  /* 0x3f3172180a0a7820 */ /* 0x004fce0000410000 */
[----:B------:R-:W2:Y:S01]  /*03b0*/  MUFU.LG2 R14, R14 ;  /* 0x0000000e000e7308 */ /* 0x000ea20000000c00 */
[----:B0-----:R-:W-:-:S07]  /*03c0*/  FMUL.FTZ R13, R13, 0.69314718246459960938 ;  /* 0x3f3172180d0d7820 */ /* 0x001fce0000410000 */
[----:B------:R-:W0:Y:S01]  /*03d0*/  MUFU.LG2 R17, R17 ;  /* 0x0000001100117308 */ /* 0x000e220000000c00 */
[----:B-1----:R-:W-:-:S07]  /*03e0*/  FMUL.FTZ R15, R15, 0.69314718246459960938 ;  /* 0x3f3172180f0f7820 */ /* 0x002fce0000410000 */
[----:B------:R-:W1:Y:S01]  /*03f0*/  MUFU.LG2 R11, R11 ;  /* 0x0000000b000b7308 */ /* 0x000e620000000c00 */
[----:B--2---:R-:W-:-:S07]  /*0400*/  FMUL.FTZ R14, R14, 0.69314718246459960938 ;  /* 0x3f3172180e0e7820 */ /* 0x004fce0000410000 */
[----:B------:R-:W2:Y:S01]  /*0410*/  MUFU.LG2 R9, R9 ;  /* 0x0000000900097308 */ /* 0x000ea20000000c00 */
[----:B0-----:R-:W-:-:S05]  /*0420*/  FMUL.FTZ R17, R17, 0.69314718246459960938 ;  /* 0x3f31721811117820 */ /* 0x001fca0000410000 */
[----:B------:R-:W-:Y:S02]  /*0430*/  F2FP.BF16.F32.PACK_AB R17, R17, R10 ;  /* 0x0000000a1111723e */ /* 0x000fe400000010ff */
[----:B------:R-:W0:Y:S01]  /*0440*/  MUFU.LG2 R5, R5 ;  /* 0x0000000500057308 */ /* 0x000e220000000c00 */
[----:B-1----:R-:W-:Y:S02]  /*0450*/  FMUL.FTZ R2, R11, 0.69314718246459960938 ;  /* 0x3f3172180b027820 */ /* 0x002fe40000410000 */
[----:B------:R-:W-:Y:S03]  /*0460*/  STG.E desc[UR4][R6.64], R17 ;  /* 0x0000001106007986 */ /* 0x000fe6000c101904 */
[----:B------:R-:W-:Y:S01]  /*0470*/  F2FP.BF16.F32.PACK_AB R13, R2, R13 ;  /* 0x0000000d020d723e */ /* 0x000fe200000010ff */
[----:B--2---:R-:W-:-:S04]  /*0480*/  FMUL.FTZ R4, R9, 0.69314718246459960938 ;  /* 0x3f31721809047820 */ /* 0x004fc80000410000 */
[----:B------:R-:W-:Y:S01]  /*0490*/  STG.E desc[UR4][R6.64+0x200], R13 ;  /* 0x0002000d06007986 */ /* 0x000fe2000c101904 */
[----:B------:R-:W-:Y:S01]  /*04a0*/  F2FP.BF16.F32.PACK_AB R15, R4, R15 ;  /* 0x0000000f040f723e */ /* 0x000fe200000010ff */
[----:B0-----:R-:W-:-:S04]  /*04b0*/  FMUL.FTZ R3, R5, 0.69314718246459960938 ;  /* 0x3f31721805037820 */ /* 0x001fc80000410000 */
[----:B------:R-:W-:Y:S01]  /*04c0*/  STG.E desc[UR4][R6.64+0x400], R15 ;  /* 0x0004000f06007986 */ /* 0x000fe2000c101904 */
[----:B------:R-:W-:-:S05]  /*04d0*/  F2FP.BF16.F32.PACK_AB R3, R3, R14 ;  /* 0x0000000e0303723e */ /* 0x000fca00000010ff */
[----:B------:R-:W-:Y:S01]  /*04e0*/  STG.E desc[UR4][R6.64+0x600], R3 ;  /* 0x0006000306007986 */ /* 0x000fe2000c101904 */
[----:B------:R-:W-:Y:S05]  /*04f0*/  EXIT ;  /* 0x000000000000794d */ /* 0x000fea0003800000 */
.L_x_3942:
[----:B------:R-:W0:Y:S01]  /*0500*/  S2R R22, SR_TID.X ;  /* 0x0000000000167919 */ /* 0x000e220000002100 */
[----:B------:R-:W-:Y:S02]  /*0510*/  PRMT R19, RZ, 0x7610, R19 ;  /* 0x00007610ff137816 */ /* 0x000fe40000000013 */
[----:B0-----:R-:W-:Y:S02]  /*0520*/  ISETP.GE.AND P0, PT, R22, R5, PT ;  /* 0x000000051600720c */ /* 0x001fe40003f06270 */
[----:B------:R-:W-:-:S11]  /*0530*/  MOV R0, R22 ;  /* 0x0000001600007202 */ /* 0x000fd60000000f00 */
[----:B------:R-:W-:Y:S01]  /*0540*/  @!P0 IADD3 R0, R22, 0x80, RZ ;  /* 0x0000008016008810 */ /* 0x000fe20007ffe0ff */
[----:B------:R-:W0:Y:S01]  /*0550*/  @!P0 LDC.64 R12, c[0x0][0x220] ;  /* 0x00008800ff0c8b82 */ /* 0x000e220000000a00 */
[----:B------:R-:W-:Y:S02]  /*0560*/  @!P0 IADD3 R11, R3, R22, RZ ;  /* 0x00000016030b8210 */ /* 0x000fe40007ffe0ff */
[----:B------:R-:W-:-:S13]  /*0570*/  ISETP.GE.AND P2, PT, R0, R5, PT ;  /* 0x000000050000720c */ /* 0x000fda0003f46270 */
[----:B------:R-:W-:Y:S01]  /*0580*/  @!P2 IMAD.IADD R21, R3, 0x1, R0 ;  /* 0x000000010315a824 */ /* 0x000fe200078e0200 */
[----:B------:R-:W-:Y:S01]  /*0590*/  @!P2 IADD3 R0, R0, 0x80, RZ ;  /* 0x000000800000a810 */ /* 0x000fe20007ffe0ff */
[----:B------:R-:W1:Y:S03]  /*05a0*/  @!P2 LDC.64 R14, c[0x0][0x220] ;  /* 0x00008800ff0eab82 */ /* 0x000e660000000a00 */
[----:B------:R-:W-:Y:S01]  /*05b0*/  ISETP.GE.AND P3, PT, R0, R5, PT ;  /* 0x000000050000720c */ /* 0x000fe20003f66270 */
[----:B0-----:R-:W-:-:S12]  /*05c0*/  @!P0 IMAD.WIDE.U32 R12, R11, 0x2, R12 ;  /* 0x000000020b0c8825 */ /* 0x001fd800078e000c */
[----:B------:R-:W-:Y:S01]  /*05d0*/  @!P3 IADD3 R23, R3, R0, RZ ;  /* 0x000000000317b210 */ /* 0x000fe20007ffe0ff */
[----:B------:R-:W-:Y:S01]  /*05e0*/  @!P3 VIADD R0, R0, 0x80 ;  /* 0x000000800000b836 */ /* 0x000fe20000000000 */
[----:B------:R-:W-:Y:S01]  /*05f0*/  PRMT R11, RZ, 0x7610, R11 ;  /* 0x00007610ff0b7816 */ /* 0x000fe2000000000b */
[----:B------:R0:W2:Y:S03]  /*0600*/  @!P0 LDG.E.U16 R19, desc[UR4][R12.64] ;  /* 0x000000040c138981 */ /* 0x0000a6000c1e1500 */
[----:B------:R-:W-:Y:S01]  /*0610*/  ISETP.GE.AND P4, PT, R0, R5, PT ;  /* 0x000000050000720c */ /* 0x000fe20003f86270 */
[----:B-1----:R-:W-:-:S05]  /*0620*/  @!P2 IMAD.WIDE.U32 R14, R21, 0x2, R14 ;  /* 0x00000002150ea825 */ /* 0x002fca00078e000e */
[----:B------:R1:W3:Y:S01]  /*0630*/  @!P2 LDG.E.U16 R11, desc[UR4][R14.64] ;  /* 0x000000040e0ba981 */ /* 0x0002e2000c1e1500 */
[----:B0-----:R-:W0:Y:S06]  /*0640*/  @!P3 LDC.64 R12, c[0x0][0x220] ;  /* 0x00008800ff0cbb82 */ /* 0x001e2c0000000a00 */
[----:B------:R-:W-:Y:S01]  /*0650*/  @!P4 IADD3 R17, R3, R0, RZ ;  /* 0x000000000311c210 */ /* 0x000fe20007ffe0ff */
[----:B------:R-:W-:Y:S01]  /*0660*/  @!P4 VIADD R0, R0, 0x80 ;  /* 0x000000800000c836 */ /* 0x000fe20000000000 */
[----:B------:R-:W4:Y:S04]  /*0670*/  @!P4 LDC.64 R28, c[0x0][0x220] ;  /* 0x00008800ff1ccb82 */ /* 0x000f280000000a00 */
[----:B------:R-:W-:-:S13]  /*0680*/  ISETP.GE.AND P1, PT, R0, R5, PT ;  /* 0x000000050000720c */ /* 0x000fda0003f26270 */
[----:B------:R-:W-:Y:S01]  /*0690*/  @!P1 IADD3 R25, R3, R0, RZ ;  /* 0x0000000003199210 */ /* 0x000fe20007ffe0ff */
[----:B------:R-:W5:Y:S01]  /*06a0*/  @!P1 LDC.64 R20, c[0x0][0x220] ;  /* 0x00008800ff149b82 */ /* 0x000f620000000a00 */
[----:B------:R-:W-:-:S04]  /*06b0*/  @!P1 IADD3 R0, R0, 0x80, RZ ;  /* 0x0000008000009810 */ /* 0x000fc80007ffe0ff */
[----:B------:R-:W-:-:S13]  /*06c0*/  ISETP.GE.AND P5, PT, R0, R5, PT ;  /* 0x000000050000720c */ /* 0x000fda0003fa6270 */
[----:B------:R-:W-:Y:S01]  /*06d0*/  @!P5 IMAD.IADD R27, R3, 0x1, R0 ;  /* 0x00000001031bd824 */ /* 0x000fe200078e0200 */
[----:B------:R-:W-:-:S04]  /*06e0*/  @!P5 IADD3 R0, R0, 0x80, RZ ;  /* 0x000000800000d810 */ /* 0x000fc80007ffe0ff */
[----:B------:R-:W-:Y:S01]  /*06f0*/  ISETP.GE.AND P6, PT, R0, R5, PT ;  /* 0x000000050000720c */ /* 0x000fe20003fc6270 */
[----:B0-----:R-:W-:-:S12]  /*0700*/  @!P3 IMAD.WIDE.U32 R12, R23, 0x2, R12 ;  /* 0x00000002170cb825 */ /* 0x001fd800078e000c */
[----:B------:R-:W-:Y:S01]  /*0710*/  @!P6 IADD3 R26, R3, R0, RZ ;  /* 0x00000000031ae210 */ /* 0x000fe20007ffe0ff */
[----:B------:R-:W-:Y:S01]  /*0720*/  @!P6 VIADD R0, R0, 0x80 ;  /* 0x000000800000e836 */ /* 0x000fe20000000000 */
[----:B-1----:R-:W0:Y:S04]  /*0730*/  @!P6 LDC.64 R14, c[0x0][0x220] ;  /* 0x00008800ff0eeb82 */ /* 0x002e280000000a00 */
[----:B------:R-:W-:Y:S02]  /*0740*/  ISETP.GE.AND P2, PT, R0, R5, PT ;  /* 0x000000050000720c */ /* 0x000fe40003f46270 */
[----:B------:R-:W-:Y:S01]  /*0750*/  PRMT R23, RZ, 0x7610, R23 ;  /* 0x00007610ff177816 */ /* 0x000fe20000000017 */
[----:B----4-:R-:W-:Y:S02]  /*0760*/  @!P4 IMAD.WIDE.U32 R28, R17, 0x2, R28 ;  /* 0x00000002111cc825 */ /* 0x010fe400078e001c */
[----:B------:R-:W1:Y:S02]  /*0770*/  @!P5 LDC.64 R16, c[0x0][0x220] ;  /* 0x00008800ff10db82 */ /* 0x000e640000000a00 */
[----:B-----5:R-:W-:Y:S01]  /*0780*/  @!P1 IMAD.WIDE.U32 R20, R25, 0x2, R20 ;  /* 0x0000000219149825 */ /* 0x020fe200078e0014 */
[----:B------:R4:W5:Y:S01]  /*0790*/  @!P3 LDG.E.U16 R23, desc[UR4][R12.64] ;  /* 0x000000040c17b981 */ /* 0x000962000c1e1500 */
[----:B------:R-:W-:-:S06]  /*07a0*/  PRMT R25, RZ, 0x7610, R25 ;  /* 0x00007610ff197816 */ /* 0x000fcc0000000019 */
[----:B------:R4:W5:Y:S02]  /*07b0*/  @!P1 LDG.E.U16 R25, desc[UR4][R20.64] ;  /* 0x0000000414199981 */ /* 0x000964000c1e1500 */
[----:B----4-:R-:W4:Y:S01]  /*07c0*/  @!P2 LDC.64 R12, c[0x0][0x220] ;  /* 0x00008800ff0cab82 */ /* 0x010f220000000a00 */
[----:B------:R-:W-:-:S06]  /*07d0*/  PRMT R24, RZ, 0x7610, R24 ;  /* 0x00007610ff187816 */ /* 0x000fcc0000000018 */
[----:B------:R1:W5:Y:S01]  /*07e0*/  @!P4 LDG.E.U16 R24, desc[UR4][R28.64] ;  /* 0x000000041c18c981 */ /* 0x000362000c1e1500 */
[----:B------:R-:W-:Y:S01]  /*07f0*/  PRMT R20, RZ, 0x7610, R20 ;  /* 0x00007610ff147816 */ /* 0x000fe20000000014 */
[----:B0-----:R-:W-:Y:S01]  /*0800*/  @!P6 IMAD.WIDE.U32 R14, R26, 0x2, R14 ;  /* 0x000000021a0ee825 */ /* 0x001fe200078e000e */
[----:B------:R-:W-:-:S03]  /*0810*/  PRMT R26, RZ, 0x7610, R26 ;  /* 0x00007610ff1a7816 */ /* 0x000fc6000000001a */
[----:B-1----:R-:W-:Y:S01]  /*0820*/  @!P5 IMAD.WIDE.U32 R16, R27, 0x2, R16 ;  /* 0x000000021b10d825 */ /* 0x002fe200078e0010 */
[----:B------:R-:W-:Y:S02]  /*0830*/  @!P2 IADD3 R29, R3, R0, RZ ;  /* 0x00000000031da210 */ /* 0x000fe40007ffe0ff */
[----:B------:R-:W5:Y:S01]  /*0840*/  @!P6 LDG.E.U16 R26, desc[UR4][R14.64] ;  /* 0x000000040e1ae981 */ /* 0x000f62000c1e1500 */
[----:B------:R-:W-:Y:S02]  /*0850*/  PRMT R27, RZ, 0x7610, R27 ;  /* 0x00007610ff1b7816 */ /* 0x000fe4000000001b */
[----:B----4-:R-:W-:-:S04]  /*0860*/  @!P2 IMAD.WIDE.U32 R12, R29, 0x2, R12 ;  /* 0x000000021d0ca825 */ /* 0x010fc800078e000c */
[----:B------:R-:W4:Y:S04]  /*0870*/  @!P5 LDG.E.U16 R27, desc[UR4][R16.64] ;  /* 0x00000004101bd981 */ /* 0x000f28000c1e1500 */
[----:B------:R0:W4:Y:S01]  /*0880*/  @!P2 LDG.E.U16 R20, desc[UR4][R12.64] ;  /* 0x000000040c14a981 */ /* 0x000122000c1e1500 */
[----:B------:R-:W-:-:S04]  /*0890*/  IADD3 R0, R22, 0x80, RZ ;  /* 0x0000008016007810 */ /* 0x000fc80007ffe0ff */
[----:B------:R-:W-:Y:S01]  /*08a0*/  ISETP.GE.AND P6, PT, R0, R5, PT ;  /* 0x000000050000720c */ /* 0x000fe20003fc6270 */
[C---:B0-----:R-:W-:Y:S01]  /*08b0*/  VIADD R12, R22.reuse, 0x180 ;  /* 0x00000180160c7836 */ /* 0x041fe20000000000 */
[----:B------:R-:W-:-:S04]  /*08c0*/  IADD3 R28, R22, 0x100, RZ ;  /* 0x00000100161c7810 */ /* 0x000fc80007ffe0ff */
[-C--:B------:R-:W-:Y:S02]  /*08d0*/  ISETP.GE.AND P2, PT, R12, R5.reuse, PT ;  /* 0x000000050c00720c */ /* 0x080fe40003f46270 */
[----:B------:R-:W-:Y:S02]  /*08e0*/  ISETP.GE.AND P1, PT, R28, R5, PT ;  /* 0x000000051c00720c */ /* 0x000fe40003f26270 */
[----:B------:R-:W-:-:S04]  /*08f0*/  IADD3 R28, R22, 0x200, RZ ;  /* 0x00000200161c7810 */ /* 0x000fc80007ffe0ff */
[----:B------:R-:W-:Y:S02]  /*0900*/  ISETP.GE.AND P3, PT, R28, R5, PT ;  /* 0x000000051c00720c */ /* 0x000fe40003f66270 */
[----:B------:R-:W-:-:S04]  /*0910*/  IADD3 R28, R22, 0x280, RZ ;  /* 0x00000280161c7810 */ /* 0x000fc80007ffe0ff */
[----:B------:R-:W-:Y:S01]  /*0920*/  ISETP.GE.AND P4, PT, R28, R5, PT ;  /* 0x000000051c00720c */ /* 0x000fe20003f86270 */
[----:B------:R-:W-:-:S05]  /*0930*/  VIADD R28, R22, 0x300 ;  /* 0x00000300161c7836 */ /* 0x000fca0000000000 */
[----:B------:R-:W-:Y:S02]  /*0940*/  ISETP.GE.AND P5, PT, R28, R5, PT ;  /* 0x000000051c00720c */ /* 0x000fe40003fa6270 */
[----:B------:R-:W-:Y:S01]  /*0950*/  IADD3 R28, R22, 0x380, RZ ;  /* 0x00000380161c7810 */ /* 0x000fe20007ffe0ff */
[----:B------:R-:W-:Y:S04]  /*0960*/  BSSY B0, `(.L_x_3943) ;  /* 0x000006b000007945 */ /* 0x000fe80003800000 */
[----:B------:R-:W-:Y:S01]  /*0970*/  BSSY B1, `(.L_x_3944) ;  /* 0x0000063000017945 */ /* 0x000fe20003800000 */
[----:B---3--:R-:W-:-:S05]  /*0980*/  @!P6 SHF.L.U32 R16, R11, 0x10, RZ ;  /* 0x000000100b10e819 */ /* 0x008fca00000006ff */
[----:B------:R-:W-:-:S04]  /*0990*/  @!P6 FADD.FTZ R14, -R16, 1 ;  /* 0x3f800000100ee421 */ /* 0x000fc80000010100 */
[----:B------:R-:W0:Y:S02]  /*09a0*/  @!P6 MUFU.RCP R15, R14 ;  /* 0x0000000e000fe308 */ /* 0x000e240000001000 */
[----:B0-----:R-:W-:-:S06]  /*09b0*/  @!P6 FMUL.FTZ R12, R16, R15 ;  /* 0x0000000f100ce220 */ /* 0x001fcc0000410000 */
[----:B------:R-:W0:Y:S01]  /*09c0*/  @!P6 MUFU.LG2 R12, R12 ;  /* 0x0000000c000ce308 */ /* 0x000e220000000c00 */
[----:B--2---:R-:W-:-:S04]  /*09d0*/  @!P0 IMAD.U32 R19, R19, 0x10000, RZ ;  /* 0x0001000013138824 */ /* 0x004fc800078e00ff */
[----:B------:R-:W-:-:S04]  /*09e0*/  @!P0 FADD.FTZ R17, -R19, 1 ;  /* 0x3f80000013118421 */ /* 0x000fc80000010100 */
[----:B------:R-:W1:Y:S01]  /*09f0*/  @!P0 MUFU.RCP R11, R17 ;  /* 0x00000011000b8308 */ /* 0x000e620000001000 */
[----:B0-----:R-:W-:-:S05]  /*0a00*/  @!P6 FMUL.FTZ R12, R12, 0.69314718246459960938 ;  /* 0x3f3172180c0ce820 */ /* 0x001fca0000410000 */
[----:B------:R-:W-:Y:S02]  /*0a10*/  @!P6 F2FP.BF16.F32.PACK_AB R2, RZ, R12 ;  /* 0x0000000cff02e23e */ /* 0x000fe400000010ff */
[----:B------:R-:W-:Y:S02]  /*0a20*/  ISETP.GE.AND P6, PT, R28, R5, PT ;  /* 0x000000051c00720c */ /* 0x000fe40003fc6270 */
[----:B-----5:R-:W-:Y:S02]  /*0a30*/  @!P1 SHF.L.U32 R23, R23, 0x10, RZ ;  /* 0x0000001017179819 */ /* 0x020fe400000006ff */
[----:B------:R-:W-:-:S03]  /*0a40*/  @!P3 SHF.L.U32 R25, R25, 0x10, RZ ;  /* 0x000000101919b819 */ /* 0x000fc600000006ff */
[----:B------:R-:W-:Y:S02]  /*0a50*/  @!P1 FADD.FTZ R13, -R23, 1 ;  /* 0x3f800000170d9421 */ /* 0x000fe40000010100 */
[----:B------:R-:W-:Y:S02]  /*0a60*/  @!P3 FADD.FTZ R16, -R25, 1 ;  /* 0x3f8000001910b421 */ /* 0x000fe40000010100 */
[----:B------:R0:W2:Y:S08]  /*0a70*/  @!P1 MUFU.RCP R14, R13 ;  /* 0x0000000d000e9308 */ /* 0x0000b00000001000 */
[----:B------:R-:W3:Y:S01]  /*0a80*/  @!P3 MUFU.RCP R16, R16 ;  /* 0x000000100010b308 */ /* 0x000ee20000001000 */
[----:B------:R-:W-:-:S02]  /*0a90*/  @!P2 IMAD.U32 R24, R24, 0x10000, RZ ;  /* 0x000100001818a824 */ /* 0x000fc400078e00ff */
[----:B-1----:R-:W-:Y:S01]  /*0aa0*/  @!P0 FMUL.FTZ R11, R19, R11 ;  /* 0x0000000b130b8220 */ /* 0x002fe20000410000 */
[----:B0-----:R-:W0:Y:S01]  /*0ab0*/  @!P0 LDC.64 R12, c[0x0][0x218] ;  /* 0x00008600ff0c8b82 */ /* 0x001e220000000a00 */
[----:B------:R-:W-:Y:S02]  /*0ac0*/  @!P5 IMAD.U32 R26, R26, 0x10000, RZ ;  /* 0x000100001a1ad824 */ /* 0x000fe400078e00ff */
[----:B------:R-:W-:Y:S01]  /*0ad0*/  @!P2 FADD.FTZ R15, -R24, 1 ;  /* 0x3f800000180fa421 */ /* 0x000fe20000010100 */
[----:B--2---:R-:W-:Y:S01]  /*0ae0*/  @!P1 FMUL.FTZ R14, R23, R14 ;  /* 0x0000000e170e9220 */ /* 0x004fe20000410000 */
[----:B----4-:R-:W-:Y:S02]  /*0af0*/  @!P4 SHF.L.U32 R27, R27, 0x10, RZ ;  /* 0x000000101b1bc819 */ /* 0x010fe400000006ff */
[----:B------:R-:W-:Y:S01]  /*0b00*/  @!P6 SHF.L.U32 R20, R20, 0x10, RZ ;  /* 0x000000101414e819 */ /* 0x000fe200000006ff */
[----:B---3--:R-:W-:Y:S02]  /*0b10*/  @!P3 FMUL.FTZ R16, R25, R16 ;  /* 0x000000101910b220 */ /* 0x008fe40000410000 */
[----:B------:R-:W-:Y:S01]  /*0b20*/  @!P4 FADD.FTZ R23, -R27, 1 ;  /* 0x3f8000001b17c421 */ /* 0x000fe20000010100 */
[----:B------:R-:W-:Y:S01]  /*0b30*/  @!P5 FADD.FTZ R25, -R26, 1 ;  /* 0x3f8000001a19d421 */ /* 0x000fe20000010100 */
[----:B------:R-:W-:-:S02]  /*0b40*/  @!P6 FADD.FTZ R19, -R20, 1 ;  /* 0x3f8000001413e421 */ /* 0x000fc40000010100 */
[----:B------:R-:W1:Y:S08]  /*0b50*/  @!P4 MUFU.RCP R28, R23 ;  /* 0x00000017001cc308 */ /* 0x000e700000001000 */
[----:B------:R-:W2:Y:S08]  /*0b60*/  @!P6 MUFU.RCP R19, R19 ;  /* 0x000000130013e308 */ /* 0x000eb00000001000 */
[----:B------:R-:W3:Y:S08]  /*0b70*/  @!P0 MUFU.LG2 R11, R11 ;  /* 0x0000000b000b8308 */ /* 0x000ef00000000c00 */
[----:B------:R-:W4:Y:S08]  /*0b80*/  @!P2 MUFU.RCP R15, R15 ;  /* 0x0000000f000fa308 */ /* 0x000f300000001000 */
[----:B------:R-:W5:Y:S01]  /*0b90*/  @!P5 MUFU.RCP R25, R25 ;  /* 0x000000190019d308 */ /* 0x000f620000001000 */
[----:B-1----:R-:W-:Y:S01]  /*0ba0*/  @!P4 FMUL.FTZ R17, R27, R28 ;  /* 0x0000001c1b11c220 */ /* 0x002fe20000410000 */
[----:B--2---:R-:W-:Y:S01]  /*0bb0*/  @!P6 FMUL.FTZ R20, R20, R19 ;  /* 0x000000131414e220 */ /* 0x004fe20000410000 */
[----:B---3--:R-:W-:Y:S01]  /*0bc0*/  @!P0 FMUL.FTZ R21, R11, 0.69314718246459960938 ;  /* 0x3f3172180b158820 */ /* 0x008fe20000410000 */
[----:B------:R-:W-:Y:S01]  /*0bd0*/  @!P0 IADD3 R23, R3, R22, RZ ;  /* 0x0000001603178210 */ /* 0x000fe20007ffe0ff */
[----:B----4-:R-:W-:-:S03]  /*0be0*/  @!P2 FMUL.FTZ R24, R24, R15 ;  /* 0x0000000f1818a220 */ /* 0x010fc60000410000 */
[----:B------:R-:W1:Y:S01]  /*0bf0*/  @!P1 MUFU.LG2 R14, R14 ;  /* 0x0000000e000e9308 */ /* 0x000e620000000c00 */
[----:B------:R-:W-:Y:S01]  /*0c00*/  @!P0 F2FP.BF16.F32.PACK_AB R18, RZ, R21 ;  /* 0x00000015ff12823e */ /* 0x000fe200000010ff */
[----:B0-----:R-:W-:-:S04]  /*0c10*/  @!P0 IMAD.WIDE.U32 R12, R23, 0x2, R12 ;  /* 0x00000002170c8825 */ /* 0x001fc800078e000c */
[----:B-----5:R-:W-:Y:S02]  /*0c20*/  @!P5 FMUL.FTZ R26, R26, R25 ;  /* 0x000000191a1ad220 */ /* 0x020fe40000410000 */
[----:B------:R-:W0:Y:S01]  /*0c30*/  @!P2 MUFU.LG2 R15, R24 ;  /* 0x00000018000fa308 */ /* 0x000e220000000c00 */
[----:B------:R-:W-:Y:S01]  /*0c40*/  @!P0 IMAD.MOV.U32 R22, RZ, RZ, R0 ;  /* 0x000000ffff168224 */ /* 0x000fe200078e0000 */
[----:B------:R2:W-:Y:S06]  /*0c50*/  @!P0 STG.E.U16 desc[UR4][R12.64], R18 ;  /* 0x000000120c008986 */ /* 0x0005ec000c101504 */
[----:B------:R-:W3:Y:S01]  /*0c60*/  @!P3 MUFU.LG2 R16, R16 ;  /* 0x000000100010b308 */ /* 0x000ee20000000c00 */
[----:B------:R-:W-:-:S07]  /*0c70*/  ISETP.GE.AND P0, PT, R22, R5, PT ;  /* 0x000000051600720c */ /* 0x000fce0003f06270 */
[----:B------:R-:W4:Y:S08]  /*0c80*/  @!P4 MUFU.LG2 R17, R17 ;  /* 0x000000110011c308 */ /* 0x000f300000000c00 */
[----:B------:R-:W5:Y:S08]  /*0c90*/  @!P5 MUFU.LG2 R11, R26 ;  /* 0x0000001a000bd308 */ /* 0x000f700000000c00 */
[----:B------:R-:W2:Y:S01]  /*0ca0*/  @!P6 MUFU.LG2 R20, R20 ;  /* 0x000000140014e308 */ /* 0x000ea20000000c00 */
[----:B-1----:R-:W-:Y:S01]  /*0cb0*/  @!P1 FMUL.FTZ R14, R14, 0.69314718246459960938 ;  /* 0x3f3172180e0e9820 */ /* 0x002fe20000410000 */
[----:B0-----:R-:W-:Y:S01]  /*0cc0*/  @!P2 FMUL.FTZ R15, R15, 0.69314718246459960938 ;  /* 0x3f3172180f0fa820 */ /* 0x001fe20000410000 */
[----:B---3--:R-:W-:Y:S01]  /*0cd0*/  @!P3 FMUL.FTZ R16, R16, 0.69314718246459960938 ;  /* 0x3f3172181010b820 */ /* 0x008fe20000410000 */
[----:B----4-:R-:W-:Y:S01]  /*0ce0*/  @!P4 FMUL.FTZ R17, R17, 0.69314718246459960938 ;  /* 0x3f3172181111c820 */ /* 0x010fe20000410000 */
[----:B-----5:R-:W-:Y:S01]  /*0cf0*/  @!P5 FMUL.FTZ R11, R11, 0.69314718246459960938 ;  /* 0x3f3172180b0bd820 */ /* 0x020fe20000410000 */
[----:B------:R-:W-:-:S02]  /*0d00*/  @!P1 F2FP.BF16.F32.PACK_AB R4, RZ, R14 ;  /* 0x0000000eff04923e */ /* 0x000fc400000010ff */
[----:B------:R-:W-:Y:S01]  /*0d10*/  @!P2 F2FP.BF16.F32.PACK_AB R6, RZ, R15 ;  /* 0x0000000fff06a23e */ /* 0x000fe200000010ff */
[----:B--2---:R-:W-:Y:S01]  /*0d20*/  @!P6 FMUL.FTZ R0, R20, 0.69314718246459960938 ;  /* 0x3f3172181400e820 */ /* 0x004fe20000410000 */
[----:B------:R-:W-:Y:S02]  /*0d30*/  @!P3 F2FP.BF16.F32.PACK_AB R7, RZ, R16 ;  /* 0x00000010ff07b23e */ /* 0x000fe400000010ff */
[----:B------:R-:W-:Y:S02]  /*0d40*/  @!P4 F2FP.BF16.F32.PACK_AB R8, RZ, R17 ;  /* 0x00000011ff08c23e */ /* 0x000fe400000010ff */
[----:B------:R-:W-:Y:S02]  /*0d50*/  @!P5 F2FP.BF16.F32.PACK_AB R9, RZ, R11 ;  /* 0x0000000bff09d23e */ /* 0x000fe400000010ff */
[----:B------:R-:W-:Y:S01]  /*0d60*/  @!P6 F2FP.BF16.F32.PACK_AB R10, RZ, R0 ;  /* 0x00000000ff0ae23e */ /* 0x000fe200000010ff */
[----:B------:R-:W-:Y:S06]  /*0d70*/  @P0 BRA `(.L_x_3945) ;  /* 0x0000000000300947 */ /* 0x000fec0003800000 */
[----:B------:R-:W0:Y:S01]  /*0d80*/  LDC.64 R12, c[0x0][0x218] ;  /* 0x00008600ff0c7b82 */ /* 0x000e220000000a00 */
[----:B------:R-:W-:Y:S02]  /*0d90*/  IADD3 R11, R3, R22, RZ ;  /* 0x00000016030b7210 */ /* 0x000fe40007ffe0ff */
[----:B------:R-:W-:-:S04]  /*0da0*/  IADD3 R22, R22, 0x80, RZ ;  /* 0x0000008016167810 */ /* 0x000fc80007ffe0ff */
[----:B------:R-:W-:Y:S01]  /*0db0*/  ISETP.GE.AND P0, PT, R22, R5, PT ;  /* 0x000000051600720c */ /* 0x000fe20003f06270 */
[----:B0-----:R-:W-:-:S05]  /*0dc0*/  IMAD.WIDE.U32 R12, R11, 0x2, R12 ;  /* 0x000000020b0c7825 */ /* 0x001fca00078e000c */
[----:B------:R0:W-:Y:S07]  /*0dd0*/  STG.E.U16 desc[UR4][R12.64], R2 ;  /* 0x000000020c007986 */ /* 0x0001ee000c101504 */
[----:B------:R-:W-:Y:S05]  /*0de0*/  @P0 BRA `(.L_x_3946) ;  /* 0x0000000000300947 */ /* 0x000fea0003800000 */
[----:B0-----:R-:W0:Y:S01]  /*0df0*/  LDC.64 R12, c[0x0][0x218] ;  /* 0x00008600ff0c7b82 */ /* 0x001e220000000a00 */
[----:B------:R-:W-:Y:S01]  /*0e00*/  IMAD.IADD R11, R3, 0x1, R22 ;  /* 0x00000001030b7824 */ /* 0x000fe200078e0216 */
[----:B------:R-:W-:-:S03]  /*0e10*/  IADD3 R22, R22, 0x80, RZ ;  /* 0x0000008016167810 */ /* 0x000fc60007ffe0ff */
[----:B0-----:R-:W-:-:S05]  /*0e20*/  IMAD.WIDE.U32 R12, R11, 0x2, R12 ;  /* 0x000000020b0c7825 */ /* 0x001fca00078e000c */
[----:B------:R0:W-:Y:S02]  /*0e30*/  STG.E.U16 desc[UR4][R12.64], R4 ;  /* 0x000000040c007986 */ /* 0x0001e4000c101504 */
.L_x_3945:
[----:B------:R-:W-:-:S13]  /*0e40*/  ISETP.GE.AND P0, PT, R22, R5, PT ;  /* 0x000000051600720c */ /* 0x000fda0003f06270 */
[----:B------:R-:W-:Y:S05]  /*0e50*/  @P0 BRA `(.L_x_3947) ;  /* 0x0000000000300947 */ /* 0x000fea0003800000 */
[----:B0-----:R-:W0:Y:S01]  /*0e60*/  LDC.64 R12, c[0x0][0x218] ;  /* 0x00008600ff0c7b82 */ /* 0x001e220000000a00 */
[----:B------:R-:W-:Y:S01]  /*0e70*/  IADD3 R11, R3, R22, RZ ;  /* 0x00000016030b7210 */ /* 0x000fe20007ffe0ff */
[----:B------:R-:W-:-:S04]  /*0e80*/  VIADD R22, R22, 0x80 ;  /* 0x0000008016167836 */ /* 0x000fc80000000000 */
[----:B0-----:R-:W-:-:S05]  /*0e90*/  IMAD.WIDE.U32 R12, R11, 0x2, R12 ;  /* 0x000000020b0c7825 */ /* 0x001fca00078e000c */
[----:B------:R1:W-:Y:S02]  /*0ea0*/  STG.E.U16 desc[UR4][R12.64], R6 ;  /* 0x000000060c007986 */ /* 0x0003e4000c101504 */
.L_x_3946:
[----:B------:R-:W-:-:S13]  /*0eb0*/  ISETP.GE.AND P0, PT, R22, R5, PT ;  /* 0x000000051600720c */ /* 0x000fda0003f06270 */
[----:B------:R-:W-:Y:S05]  /*0ec0*/  @P0 BRA `(.L_x_3948) ;  /* 0x0000000000340947 */ /* 0x000fea0003800000 */
[----:B01----:R-:W0:Y:S01]  /*0ed0*/  LDC.64 R12, c[0x0][0x218] ;  /* 0x00008600ff0c7b82 */ /* 0x003e220000000a00 */
[----:B------:R-:W-:Y:S02]  /*0ee0*/  IADD3 R11, R3, R22, RZ ;  /* 0x00000016030b7210 */ /* 0x000fe40007ffe0ff */
[----:B------:R-:W-:-:S03]  /*0ef0*/  IADD3 R22, R22, 0x80, RZ ;  /* 0x0000008016167810 */ /* 0x000fc60007ffe0ff */
[----:B0-----:R-:W-:-:S05]  /*0f00*/  IMAD.WIDE.U32 R12, R11, 0x2, R12 ;  /* 0x000000020b0c7825 */ /* 0x001fca00078e000c */
[----:B------:R1:W-:Y:S02]  /*0f10*/  STG.E.U16 desc[UR4][R12.64], R7 ;  /* 0x000000070c007986 */ /* 0x0003e4000c101504 */
.L_x_3947:
        /* <DEDUP_REMOVED lines=8> */
.L_x_3948:
[----:B------:R-:W-:Y:S05]  /*0fa0*/  BSYNC B1 ;  /* 0x0000000000017941 */ /* 0x000fea0003800000 */
.L_x_3944:
[----:B------:R-:W-:-:S13]  /*0fb0*/  ISETP.GE.AND P0, PT, R22, R5, PT ;  /* 0x000000051600720c */ /* 0x000fda0003f06270 */
[----:B-12---:R-:W1:Y:S01]  /*0fc0*/  @!P0 LDC.64 R6, c[0x0][0x218] ;  /* 0x00008600ff068b82 */ /* 0x006e620000000a00 */
[----:B------:R-:W-:Y:S02]  /*0fd0*/  @!P0 IADD3 R11, R3, R22, RZ ;  /* 0x00000016030b8210 */ /* 0x000fe40007ffe0ff */
[----:B------:R-:W-:-:S03]  /*0fe0*/  @!P0 IADD3 R22, R22, 0x80, RZ ;  /* 0x0000008016168810 */ /* 0x000fc60007ffe0ff */
[----:B-1----:R-:W-:-:S05]  /*0ff0*/  @!P0 IMAD.WIDE.U32 R6, R11, 0x2, R6 ;  /* 0x000000020b068825 */ /* 0x002fca00078e0006 */
[----:B------:R2:W-:Y:S02]  /*1000*/  @!P0 STG.E.U16 desc[UR4][R6.64], R9 ;  /* 0x0000000906008986 */ /* 0x0005e4000c101504 */
.L_x_3949:
[----:B------:R-:W-:Y:S05]  /*1010*/  BSYNC B0 ;  /* 0x0000000000007941 */ /* 0x000fea0003800000 */
.L_x_3943:
[----:B------:R-:W-:Y:S05]  /*1020*/  WARPSYNC.ALL ;  /* 0x0000000000007948 */ /* 0x000fea0003800000 */
[----:B------:R-:W-:-:S13]  /*1030*/  ISETP.GE.AND P0, PT, R22, R5, PT ;  /* 0x000000051600720c */ /* 0x000fda0003f06270 */
[----:B------:R-:W-:Y:S05]  /*1040*/  @P0 EXIT ;  /* 0x000000000000094d */ /* 0x000fea0003800000 */
[----:B0-----:R-:W0:Y:S01]  /*1050*/  LDC.64 R4, c[0x0][0x218] ;  /* 0x00008600ff047b82 */ /* 0x001e220000000a00 */
[----:B------:R-:W-:-:S05]  /*1060*/  IADD3 R3, R3, R22, RZ ;  /* 0x0000001603037210 */ /* 0x000fca0007ffe0ff */
[----:B0-----:R-:W-:-:S05]  /*1070*/  IMAD.WIDE.U32 R2, R3, 0x2, R4 ;  /* 0x0000000203027825 */ /* 0x001fca00078e0004 */
[----:B------:R-:W-:Y:S01]  /*1080*/  STG.E.U16 desc[UR4][R2.64], R10 ;  /* 0x0000000a02007986 */ /* 0x000fe2000c101504 */
[----:B------:R-:W-:Y:S05]  /*1090*/  EXIT ;  /* 0x000000000000794d */ /* 0x000fea0003800000 */
.L_x_3950:
        /* <DEDUP_REMOVED lines=14> */
.L_x_11185:


//--------------------- .text._ZN2at6native29vectorized_elementwise_kernelILi4EZZZNS0_17logit_kernel_cudaERNS_18TensorIteratorBaseERKN3c106ScalarEENKUlvE_clEvENKUlvE2_clEvEUlNS4_8BFloat16EE_St5arrayIPcLm2EEEEviT0_T1_ --------------------------
	.section	.text._ZN2at6native29vectorized_elementwise_kernelILi4EZZZNS0_17logit_kernel_cudaERNS_18TensorIteratorBaseERKN3c106ScalarEENKUlvE_clEvENKUlvE2_clEvEUlNS4_8BFloat16EE_St5arrayIPcLm2EEEEviT0_T1_,"ax",@progbits
	.align	128
        .global         _ZN2at6native29vectorized_elementwise_kernelILi4EZZZNS0_17logit_kernel_cudaERNS_18TensorIteratorBaseERKN3c106ScalarEENKUlvE_clEvENKUlvE2_clEvEUlNS4_8BFloat16EE_St5arrayIPcLm2EEEEviT0_T1_
        .type           _ZN2at6native29vectorized_elementwise_kernelILi4EZZZNS0_17logit_kernel_cudaERNS_18TensorIteratorBaseERKN3c106ScalarEENKUlvE_clEvENKUlvE2_clEvEUlNS4_8BFloat16EE_St5arrayIPcLm2EEEEviT0_T1_,@function
        .size           _ZN2at6native29vectorized_elementwise_kernelILi4EZZZNS0_17logit_kernel_cudaERNS_18TensorIteratorBaseERKN3c106ScalarEENKUlvE_clEvENKUlvE2_clEvEUlNS4_8BFloat16EE_St5arrayIPcLm2EEEEviT0_T1_,(.L_x_11186 - _ZN2at6native29vectorized_elementwise_kernelILi4EZZZNS0_17logit_kernel_cudaERNS_18TensorIteratorBaseERKN3c106ScalarEENKUlvE_clEvENKUlvE2_clEvEUlNS4_8BFloat16EE_St5arrayIPcLm2EEEEviT0_T1_)
        .other          _ZN2at6native29vectorized_elementwise_kernelILi4EZZZNS0_17logit_kernel_cudaERNS_18TensorIteratorBaseERKN3c106ScalarEENKUlvE_clEvENKUlvE2_clEvEUlNS4_8BFloat16EE_St5arrayIPcLm2EEEEviT0_T1_,@"STO_CUDA_ENTRY STV_DEFAULT"
_ZN2at6native29vectorized_elementwise_kernelILi4EZZZNS0_17logit_kernel_cudaERNS_18TensorIteratorBaseERKN3c106ScalarEENKUlvE_clEvENKUlvE2_clEvEUlNS4_8BFloat16EE_St5arrayIPcLm2EEEEviT0_T1_:
.text._ZN2at6native29vectorized_elementwise_kernelILi4EZZZNS0_17logit_kernel_cudaERNS_18TensorIteratorBaseERKN3c106ScalarEENKUlvE_clEvENKUlvE2_clEvEUlNS4_8BFloat16EE_St5arrayIPcLm2EEEEviT0_T1_:
        /* <DEDUP_REMOVED lines=13> */
[----:B------:R-:W3:Y:S01]  /*00d0*/  LDG.E.64 R4, desc[UR4][R16.64+0x400] ;  /* 0x0004000410047981 */ /* 0x000ee2000c1e1b00 */
[C---:B--2---:R-:W-:Y:S01]  /*00e0*/  SHF.L.U32 R14, R6.reuse, 0x10, RZ ;  /* 0x00000010060e7819 */ /* 0x044fe200000006ff */
[C---:B------:R-:W-:Y:S01]  /*00f0*/  IMAD.U32 R10, R7.reuse, 0x10000, RZ ;  /* 0x00010000070a7824 */ /* 0x040fe200078e00ff */
[----:B------:R-:W-:Y:S02]  /*0100*/  PRMT R12, R6, 0x7632, R12 ;  /* 0x00007632060c7816 */ /* 0x000fe4000000000c */
[----:B---3--:R-:W-:Y:S01]  /*0110*/  SHF.L.U32 R8, R4, 0x10, RZ ;  /* 0x0000001004087819 */ /* 0x008fe200000006ff */
[----:B------:R-:W-:Y:S01]  /*0120*/  FADD.FTZ R13, -R10, 1 ;  /* 0x3f8000000a0d7421 */ /* 0x000fe20000010100 */
[----:B------:R-:W-:Y:S01]  /*0130*/  PRMT R6, R7, 0x7632, R6 ;  /* 0x0000763207067816 */ /* 0x000fe20000000006 */
[----:B------:R-:W-:Y:S01]  /*0140*/  IMAD.U32 R12, R12, 0x10000, RZ ;  /* 0x000100000c0c7824 */ /* 0x000fe200078e00ff */
[----:B------:R-:W-:Y:S01]  /*0150*/  PRMT R4, R4, 0x7632, R4 ;  /* 0x0000763204047816 */ /* 0x000fe20000000004 */
[----:B------:R-:W-:Y:S01]  /*0160*/  FADD.FTZ R9, -R8, 1 ;  /* 0x3f80000008097421 */ /* 0x000fe20000010100 */
[C---:B------:R-:W-:Y:S01]  /*0170*/  PRMT R16, R5.reuse, 0x7632, R16 ;  /* 0x0000763205107816 */ /* 0x040fe20000000010 */
[----:B------:R-:W-:Y:S01]  /*0180*/  FADD.FTZ R15, -R14, 1 ;  /* 0x3f8000000e0f7421 */ /* 0x000fe20000010100 */
[----:B------:R-:W-:Y:S01]  /*0190*/  SHF.L.U32 R2, R5, 0x10, RZ ;  /* 0x0000001005027819 */ /* 0x000fe200000006ff */
[----:B------:R-:W-:Y:S01]  /*01a0*/  FADD.FTZ R19, -R12, 1 ;  /* 0x3f8000000c137421 */ /* 0x000fe20000010100 */
[----:B------:R-:W-:Y:S01]  /*01b0*/  SHF.L.U32 R6, R6, 0x10, RZ ;  /* 0x0000001006067819 */ /* 0x000fe200000006ff */
[----:B------:R-:W-:Y:S01]  /*01c0*/  IMAD.U32 R16, R16, 0x10000, RZ ;  /* 0x0001000010107824 */ /* 0x000fe200078e00ff */
[----:B------:R-:W-:Y:S01]  /*01d0*/  SHF.L.U32 R4, R4, 0x10, RZ ;  /* 0x0000001004047819 */ /* 0x000fe200000006ff */
[----:B------:R-:W-:Y:S01]  /*01e0*/  FADD.FTZ R11, -R2, 1 ;  /* 0x3f800000020b7421 */ /* 0x000fe20000010100 */
[----:B------:R-:W0:Y:S01]  /*01f0*/  MUFU.RCP R13, R13 ;  /* 0x0000000d000d7308 */ /* 0x000e220000001000 */
[----:B------:R-:W-:Y:S01]  /*0200*/  FADD.FTZ R17, -R6, 1 ;  /* 0x3f80000006117421 */ /* 0x000fe20000010100 */
[----:B------:R-:W-:Y:S01]  /*0210*/  FADD.FTZ R7, -R16, 1 ;  /* 0x3f80000010077421 */ /* 0x000fe20000010100 */
[----:B------:R-:W-:-:S05]  /*0220*/  FADD.FTZ R5, -R4, 1 ;  /* 0x3f80000004057421 */ /* 0x000fca0000010100 */
[----:B------:R-:W1:Y:S08]  /*0230*/  MUFU.RCP R9, R9 ;  /* 0x0000000900097308 */ /* 0x000e700000001000 */
[----:B------:R-:W2:Y:S01]  /*0240*/  MUFU.RCP R15, R15 ;  /* 0x0000000f000f7308 */ /* 0x000ea20000001000 */
[----:B0-----:R-:W-:-:S07]  /*0250*/  FMUL.FTZ R10, R10, R13 ;  /* 0x0000000d0a0a7220 */ /* 0x001fce0000410000 */
[----:B------:R-:W0:Y:S01]  /*0260*/  MUFU.RCP R11, R11 ;  /* 0x0000000b000b7308 */ /* 0x000e220000001000 */
[----:B-1----:R-:W-:Y:S02]  /*0270*/  FMUL.FTZ R13, R8, R9 ;  /* 0x00000009080d7220 */ /* 0x002fe40000410000 */
[----:B------:R-:W1:Y:S05]  /*0280*/  LDC.64 R8, c[0x0][0x218] ;  /* 0x00008600ff087b82 */ /* 0x000e6a0000000a00 */
[----:B------:R-:W3:Y:S01]  /*0290*/  MUFU.RCP R19, R19 ;  /* 0x0000001300137308 */ /* 0x000ee20000001000 */
[----:B--2---:R-:W-:-:S07]  /*02a0*/  FMUL.FTZ R14, R14, R15 ;  /* 0x0000000f0e0e7220 */ /* 0x004fce0000410000 */
[----:B------:R-:W2:Y:S01]  /*02b0*/  MUFU.RCP R17, R17 ;  /* 0x0000001100117308 */ /* 0x000ea20000001000 */
[----:B0-----:R-:W-:-:S07]  /*02c0*/  FMUL.FTZ R11, R2, R11 ;  /* 0x0000000b020b7220 */ /* 0x001fce0000410000 */
[----:B------:R-:W0:Y:S01]  /*02d0*/  MUFU.RCP R5, R5 ;  /* 0x0000000500057308 */ /* 0x000e220000001000 */
[----:B---3--:R-:W-:Y:S01]  /*02e0*/  FMUL.FTZ R19, R12, R19 ;  /* 0x000000130c137220 */ /* 0x008fe20000410000 */
[----:B-1----:R-:W-:-:S06]  /*02f0*/  IMAD.WIDE.U32 R8, R3, 0x2, R8 ;  /* 0x0000000203087825 */ /* 0x002fcc00078e0008 */
[----:B------:R-:W1:Y:S01]  /*0300*/  MUFU.RCP R7, R7 ;  /* 0x0000000700077308 */ /* 0x000e620000001000 */
[----:B--2---:R-:W-:Y:S01]  /*0310*/  FMUL.FTZ R17, R6, R17 ;  /* 0x0000001106117220 */ /* 0x004fe20000410000 */
[----:B------:R-:W-:-:S06]  /*0320*/  IMAD.WIDE R8, R0, 0x8, R8 ;  /* 0x0000000800087825 */ /* 0x000fcc00078e0208 */
[----:B------:R-:W2:Y:S01]  /*0330*/  MUFU.LG2 R14, R14 ;  /* 0x0000000e000e7308 */ /* 0x000ea20000000c00 */
[----:B0-----:R-:W-:-:S07]  /*0340*/  FMUL.FTZ R5, R4, R5 ;  /* 0x0000000504057220 */ /* 0x001fce0000410000 */
        /* <DEDUP_REMOVED lines=14> */
[----:B-1----:R-:W-:-:S05]  /*0430*/  FMUL.FTZ R17, R17, 0.69314718246459960938 ;  /* 0x3f31721811117820 */ /* 0x002fca0000410000 */
[----:B------:R-:W-:Y:S01]  /*0440*/  F2FP.BF16.F32.PACK_AB R15, R17, R10 ;  /* 0x0000000a110f723e */ /* 0x000fe200000010ff */
[----:B--2---:R-:W-:-:S04]  /*0450*/  FMUL.FTZ R2, R5, 0.69314718246459960938 ;  /* 0x3f31721805027820 */ /* 0x004fc80000410000 */
[----:B------:R-:W-:Y:S01]  /*0460*/  STG.E.64 desc[UR4][R8.64], R14 ;  /* 0x0000000e08007986 */ /* 0x000fe2000c101b04 */
[----:B------:R-:W-:Y:S01]  /*0470*/  F2FP.BF16.F32.PACK_AB R2, R2, R13 ;  /* 0x0000000d0202723e */ /* 0x000fe200000010ff */
[----:B0-----:R-:W-:-:S05]  /*0480*/  FMUL.FTZ R4, R7, 0.69314718246459960938 ;  /* 0x3f31721807047820 */ /* 0x001fca0000410000 */
[----:B------:R-:W-:-:S05]  /*0490*/  F2FP.BF16.F32.PACK_AB R3, R4, R11 ;  /* 0x0000000b0403723e */ /* 0x000fca00000010ff */
[----:B------:R-:W-:Y:S01]  /*04a0*/  STG.E.64 desc[UR4][R8.64+0x400], R2 ;  /* 0x0004000208007986 */ /* 0x000fe2000c101b04 */
[----:B------:R-:W-:Y:S05]  /*04b0*/  EXIT ;  /* 0x000000000000794d */ /* 0x000fea0003800000 */
.L_x_3951:
        /* <DEDUP_REMOVED lines=148> */
.L_x_3954:
[----:B------:R-:W-:-:S13]  /*0e00*/  ISETP.GE.AND P0, PT, R22, R5, PT ;  /* 0x000000051600720c */ /* 0x000fda0003f06270 */
[----:B------:R-:W-:Y:S05]  /*0e10*/  @P0 BRA `(.L_x_3956) ;  /* 0x0000000000300947 */ /* 0x000fea0003800000 */
[----:B0-----:R-:W0:Y:S01]  /*0e20*/  LDC.64 R12, c[0x0][0x218] ;  /* 0x00008600ff0c7b82 */ /* 0x001e220000000a00 */
[----:B------:R-:W-:Y:S01]  /*0e30*/  IADD3 R11, R3, R22, RZ ;  /* 0x00000016030b7210 */ /* 0x000fe20007ffe0ff */
[----:B------:R-:W-:-:S04]  /*0e40*/  VIADD R22, R22, 0x80 ;  /* 0x0000008016167836 */ /* 0x000fc80000000000 */
[----:B0-----:R-:W-:-:S05]  /*0e50*/  IMAD.WIDE.U32 R12, R11, 0x2, R12 ;  /* 0x000000020b0c7825 */ /* 0x001fca00078e000c */
[----:B------:R1:W-:Y:S02]  /*0e60*/  STG.E.U16 desc[UR4][R12.64], R6 ;  /* 0x000000060c007986 */ /* 0x0003e4000c101504 */
.L_x_3955:
[----:B------:R-:W-:-:S13]  /*0e70*/  ISETP.GE.AND P0, PT, R22, R5, PT ;  /* 0x000000051600720c */ /* 0x000fda0003f06270 */
[----:B------:R-:W-:Y:S05]  /*0e80*/  @P0 BRA `(.L_x_3957) ;  /* 0x0000000000340947 */ /* 0x000fea0003800000 */
[----:B01----:R-:W0:Y:S01]  /*0e90*/  LDC.64 R12, c[0x0][0x218] ;  /* 0x00008600ff0c7b82 */ /* 0x003e220000000a00 */
[----:B------:R-:W-:Y:S02]  /*0ea0*/  IADD3 R11, R3, R22, RZ ;  /* 0x00000016030b7210 */ /* 0x000fe40007ffe0ff */
[----:B------:R-:W-:-:S03]  /*0eb0*/  IADD3 R22, R22, 0x80, RZ ;  /* 0x0000008016167810 */ /* 0x000fc60007ffe0ff */
[----:B0-----:R-:W-:-:S05]  /*0ec0*/  IMAD.WIDE.U32 R12, R11, 0x2, R12 ;  /* 0x000000020b0c7825 */ /* 0x001fca00078e000c */
[----:B------:R1:W-:Y:S02]  /*0ed0*/  STG.E.U16 desc[UR4][R12.64], R7 ;  /* 0x000000070c007986 */ /* 0x0003e4000c101504 */
.L_x_3956:
        /* <DEDUP_REMOVED lines=8> */
.L_x_3957:
[----:B------:R-:W-:Y:S05]  /*0f60*/  BSYNC B1 ;  /* 0x0000000000017941 */ /* 0x000fea0003800000 */
.L_x_3953:
[----:B------:R-:W-:-:S13]  /*0f70*/  ISETP.GE.AND P0, PT, R22, R5, PT ;  /* 0x000000051600720c */ /* 0x000fda0003f06270 */
[----:B-12---:R-:W1:Y:S01]  /*0f80*/  @!P0 LDC.64 R6, c[0x0][0x218] ;  /* 0x00008600ff068b82 */ /* 0x006e620000000a00 */
[----:B------:R-:W-:Y:S02]  /*0f90*/  @!P0 IADD3 R11, R3, R22, RZ ;  /* 0x00000016030b8210 */ /* 0x000fe40007ffe0ff */
[----:B------:R-:W-:-:S03]  /*0fa0*/  @!P0 IADD3 R22, R22, 0x80, RZ ;  /* 0x0000008016168810 */ /* 0x000fc60007ffe0ff */
[----:B-1----:R-:W-:-:S05]  /*0fb0*/  @!P0 IMAD.WIDE.U32 R6, R11, 0x2, R6 ;  /* 0x000000020b068825 */ /* 0x002fca00078e0006 */
[----:B------:R2:W-:Y:S02]  /*0fc0*/  @!P0 STG.E.U16 desc[UR4][R6.64], R9 ;  /* 0x0000000906008986 */ /* 0x0005e4000c101504 */
.L_x_3958:
[----:B------:R-:W-:Y:S05]  /*0fd0*/  BSYNC B0 ;  /* 0x0000000000007941 */ /* 0x000fea0003800000 */
.L_x_3952:
        /* <DEDUP_REMOVED lines=8> */
.L_x_3959:
        /* <DEDUP_REMOVED lines=10> */
.L_x_11186:


//--------------------- .text._ZN2at6native29vectorized_elementwise_kernelILi8EZZZNS0_17logit_kernel_cudaERNS_18TensorIteratorBaseERKN3c106ScalarEENKUlvE_clEvENKUlvE2_clEvEUlNS4_8BFloat16EE_St5arrayIPcLm2EEEEviT0_T1_ --------------------------
	.section	.text._ZN2at6native29vectorized_elementwise_kernelILi8EZZZNS0_17logit_kernel_cudaERNS_18TensorIteratorBaseERKN3c106ScalarEENKUlvE_clEvENKUlvE2_clEvEUlNS4_8BFloat16EE_St5arrayIPcLm2EEEEviT0_T1_,"ax",@progbits
	.align	128
        .global         _ZN2at6native29vectorized_elementwise_kernelILi8EZZZNS0_17logit_kernel_cudaERNS_18TensorIteratorBaseERKN3c106ScalarEENKUlvE_clEvENKUlvE2_clEvEUlNS4_8BFloat16EE_St5arrayIPcLm2EEEEviT0_T1_
        .type           _ZN2at6native29vectorized_elementwise_kernelILi8EZZZNS0_17logit_kernel_cudaERNS_18TensorIteratorBaseERKN3c106ScalarEENKUlvE_clEvENKUlvE2_clEvEUlNS4_8BFloat16EE_St5arrayIPcLm2EEEEviT0_T1_,@function
        .size           _ZN2at6native29vectorized_elementwise_kernelILi8EZZZNS0_17logit_kernel_cudaERNS_18TensorIteratorBaseERKN3c106ScalarEENKUlvE_clEvENKUlvE2_clEvEUlNS4_8BFloat16EE_St5arrayIPcLm2EEEEviT0_T1_,(.L_x_11187 - _ZN2at6native29vectorized_elementwise_kernelILi8EZZZNS0_17logit_kernel_cudaERNS_18TensorIteratorBaseERKN3c106ScalarEENKUlvE_clEvENKUlvE2_clEvEUlNS4_8BFloat16EE_St5arrayIPcLm2EEEEviT0_T1_)
        .other          _ZN2at6native29vectorized_elementwise_kernelILi8EZZZNS0_17logit_kernel_cudaERNS_18TensorIteratorBaseERKN3c106ScalarEENKUlvE_clEvENKUlvE2_clEvEUlNS4_8BFloat16EE_St5arrayIPcLm2EEEEviT0_T1_,@"STO_CUDA_ENTRY STV_DEFAULT"
_ZN2at6native29vectorized_elementwise_kernelILi8EZZZNS0_17logit_kernel_cudaERNS_18TensorIteratorBaseERKN3c106ScalarEENKUlvE_clEvENKUlvE2_clEvEUlNS4_8BFloat16EE_St5arrayIPcLm2EEEEviT0_T1_:
.text._ZN2at6native29vectorized_elementwise_kernelILi8EZZZNS0_17logit_kernel_cudaERNS_18TensorIteratorBaseERKN3c106ScalarEENKUlvE_clEvENKUlvE2_clEvEUlNS4_8BFloat16EE_St5arrayIPcLm2EEEEviT0_T1_:
        /* <DEDUP_REMOVED lines=12> */
[----:B------:R-:W2:Y:S02]  /*00c0*/  LDG.E.128 R4, desc[UR4][R4.64] ;  /* 0x0000000404047981 */ /* 0x000ea4000c1e1d00 */
[C---:B--2---:R-:W-:Y:S01]  /*00d0*/  SHF.L.U32 R14, R4.reuse, 0x10, RZ ;  /* 0x00000010040e7819 */ /* 0x044fe200000006ff */
[C---:B------:R-:W-:Y:S01]  /*00e0*/  IMAD.U32 R10, R5.reuse, 0x10000, RZ ;  /* 0x00010000050a7824 */ /* 0x040fe200078e00ff */
[----:B------:R-:W-:Y:S02]  /*00f0*/  PRMT R12, R4, 0x7632, R12 ;  /* 0x00007632040c7816 */ /* 0x000fe4000000000c */
[----:B------:R-:W-:Y:S01]  /*0100*/  PRMT R4, R5, 0x7632, R4 ;  /* 0x0000763205047816 */ /* 0x000fe20000000004 */
[----:B------:R-:W-:Y:S01]  /*0110*/  FADD.FTZ R13, -R10, 1 ;  /* 0x3f8000000a0d7421 */ /* 0x000fe20000010100 */
[----:B------:R-:W-:Y:S01]  /*0120*/  PRMT R5, R6, 0x7632, R5 ;  /* 0x0000763206057816 */ /* 0x000fe20000000005 */
[----:B------:R-:W-:Y:S01]  /*0130*/  IMAD.U32 R12, R12, 0x10000, RZ ;  /* 0x000100000c0c7824 */ /* 0x000fe200078e00ff */
        /* <DEDUP_REMOVED lines=8> */
[----:B------:R-:W-:Y:S01]  /*01c0*/  SHF.L.U32 R5, R5, 0x10, RZ ;  /* 0x0000001005057819 */ /* 0x000fe200000006ff */
[----:B------:R-:W-:Y:S01]  /*01d0*/  FADD.FTZ R11, -R2, 1 ;  /* 0x3f800000020b7421 */ /* 0x000fe20000010100 */
[----:B------:R-:W-:Y:S01]  /*01e0*/  FADD.FTZ R16, -R17, 1 ;  /* 0x3f80000011107421 */ /* 0x000fe20000010100 */
[----:B------:R-:W-:Y:S01]  /*01f0*/  FADD.FTZ R19, -R4, 1 ;  /* 0x3f80000004137421 */ /* 0x000fe20000010100 */
[----:B------:R-:W0:Y:S01]  /*0200*/  MUFU.RCP R13, R13 ;  /* 0x0000000d000d7308 */ /* 0x000e220000001000 */
[----:B------:R-:W-:Y:S01]  /*0210*/  FADD.FTZ R18, -R5, 1 ;  /* 0x3f80000005127421 */ /* 0x000fe20000010100 */
[----:B------:R-:W1:Y:S06]  /*0220*/  LDC.64 R6, c[0x0][0x218] ;  /* 0x00008600ff067b82 */ /* 0x000e6c0000000a00 */
[----:B------:R-:W2:Y:S08]  /*0230*/  MUFU.RCP R9, R9 ;  /* 0x0000000900097308 */ /* 0x000eb00000001000 */
[----:B------:R-:W3:Y:S01]  /*0240*/  MUFU.RCP R15, R15 ;  /* 0x0000000f000f7308 */ /* 0x000ee20000001000 */
[----:B0-----:R-:W-:-:S07]  /*0250*/  FMUL.FTZ R10, R10, R13 ;  /* 0x0000000d0a0a7220 */ /* 0x001fce0000410000 */
[----:B------:R-:W0:Y:S01]  /*0260*/  MUFU.RCP R11, R11 ;  /* 0x0000000b000b7308 */ /* 0x000e220000001000 */
[----:B--2---:R-:W-:Y:S01]  /*0270*/  FMUL.FTZ R8, R8, R9 ;  /* 0x0000000908087220 */ /* 0x004fe20000410000 */
[----:B-1----:R-:W-:-:S06]  /*0280*/  IMAD.WIDE.U32 R6, R3, 0x2, R6 ;  /* 0x0000000203067825 */ /* 0x002fcc00078e0006 */
[----:B------:R-:W1:Y:S01]  /*0290*/  MUFU.RCP R21, R21 ;  /* 0x0000001500157308 */ /* 0x000e620000001000 */
[----:B---3--:R-:W-:-:S07]  /*02a0*/  FMUL.FTZ R14, R14, R15 ;  /* 0x0000000f0e0e7220 */ /* 0x008fce0000410000 */
[----:B------:R-:W2:Y:S01]  /*02b0*/  MUFU.RCP R19, R19 ;  /* 0x0000001300137308 */ /* 0x000ea20000001000 */
[----:B0-----:R-:W-:Y:S01]  /*02c0*/  FMUL.FTZ R11, R2, R11 ;  /* 0x0000000b020b7220 */ /* 0x001fe20000410000 */
[----:B------:R-:W-:-:S06]  /*02d0*/  IMAD.WIDE R2, R0, 0x10, R6 ;  /* 0x0000001000027825 */ /* 0x000fcc00078e0206 */
[----:B------:R-:W0:Y:S01]  /*02e0*/  MUFU.RCP R18, R18 ;  /* 0x0000001200127308 */ /* 0x000e220000001000 */
[----:B-1----:R-:W-:-:S07]  /*02f0*/  FMUL.FTZ R21, R12, R21 ;  /* 0x000000150c157220 */ /* 0x002fce0000410000 */
[----:B------:R-:W1:Y:S01]  /*0300*/  MUFU.RCP R16, R16 ;  /* 0x0000001000107308 */ /* 0x000e620000001000 */
[----:B--2---:R-:W-:-:S07]  /*0310*/  FMUL.FTZ R19, R4, R19 ;  /* 0x0000001304137220 */ /* 0x004fce0000410000 */
        /* <DEDUP_REMOVED lines=18> */
[----:B--2---:R-:W-:-:S05]  /*0440*/  FMUL.FTZ R10, R18, 0.69314718246459960938 ;  /* 0x3f317218120a7820 */ /* 0x004fca0000410000 */
[----:B------:R-:W-:Y:S01]  /*0450*/  F2FP.BF16.F32.PACK_AB R6, R10, R9 ;  /* 0x000000090a06723e */ /* 0x000fe200000010ff */
[----:B0-----:R-:W-:-:S05]  /*0460*/  FMUL.FTZ R12, R16, 0.69314718246459960938 ;  /* 0x3f317218100c7820 */ /* 0x001fca0000410000 */
[----:B------:R-:W-:-:S05]  /*0470*/  F2FP.BF16.F32.PACK_AB R7, R12, R11 ;  /* 0x0000000b0c07723e */ /* 0x000fca00000010ff */
[----:B------:R-:W-:Y:S01]  /*0480*/  STG.E.128 desc[UR4][R2.64], R4 ;  /* 0x0000000402007986 */ /* 0x000fe2000c101d04 */
[----:B------:R-:W-:Y:S05]  /*0490*/  EXIT ;  /* 0x000000000000794d */ /* 0x000fea0003800000 */
.L_x_3960:
        /* <DEDUP_REMOVED lines=148> */
.L_x_3963:
[----:B------:R-:W-:-:S13]  /*0de0*/  ISETP.GE.AND P0, PT, R22, R5, PT ;  /* 0x000000051600720c */ /* 0x000fda0003f06270 */
[----:B------:R-:W-:Y:S05]  /*0df0*/  @P0 BRA `(.L_x_3965) ;  /* 0x0000000000300947 */ /* 0x000fea0003800000 */
[----:B0-----:R-:W0:Y:S01]  /*0e00*/  LDC.64 R12, c[0x0][0x218] ;  /* 0x00008600ff0c7b82 */ /* 0x001e220000000a00 */
[----:B------:R-:W-:Y:S01]  /*0e10*/  IADD3 R11, R3, R22, RZ ;  /* 0x00000016030b7210 */ /* 0x000fe20007ffe0ff */
[----:B------:R-:W-:-:S04]  /*0e20*/  VIADD R22, R22, 0x80 ;  /* 0x0000008016167836 */ /* 0x000fc80000000000 */
[----:B0-----:R-:W-:-:S05]  /*0e30*/  IMAD.WIDE.U32 R12, R11, 0x2, R12 ;  /* 0x000000020b0c7825 */ /* 0x001fca00078e000c */
[----:B------:R1:W-:Y:S02]  /*0e40*/  STG.E.U16 desc[UR4][R12.64], R6 ;  /* 0x000000060c007986 */ /* 0x0003e4000c101504 */
.L_x_3964:
[----:B------:R-:W-:-:S13]  /*0e50*/  ISETP.GE.AND P0, PT, R22, R5, PT ;  /* 0x000000051600720c */ /* 0x000fda0003f06270 */
[----:B------:R-:W-:Y:S05]  /*0e60*/  @P0 BRA `(.L_x_3966) ;  /* 0x0000000000340947 */ /* 0x000fea0003800000 */
[----:B01----:R-:W0:Y:S01]  /*0e70*/  LDC.64 R12, c[0x0][0x218] ;  /* 0x00008600ff0c7b82 */ /* 0x003e220000000a00 */
[----:B------:R-:W-:Y:S02]  /*0e80*/  IADD3 R11, R3, R22, RZ ;  /* 0x00000016030b7210 */ /* 0x000fe40007ffe0ff */
[----:B------:R-:W-:-:S03]  /*0e90*/  IADD3 R22, R22, 0x80, RZ ;  /* 0x0000008016167810 */ /* 0x000fc60007ffe0ff */
[----:B0-----:R-:W-:-:S05]  /*0ea0*/  IMAD.WIDE.U32 R12, R11, 0x2, R12 ;  /* 0x000000020b0c7825 */ /* 0x001fca00078e000c */
[----:B------:R1:W-:Y:S02]  /*0eb0*/  STG.E.U16 desc[UR4][R12.64], R7 ;  /* 0x000000070c007986 */ /* 0x0003e4000c101504 */
.L_x_3965:
        /* <DEDUP_REMOVED lines=8> */
.L_x_3966:
[----:B------:R-:W-:Y:S05]  /*0f40*/  BSYNC B1 ;  /* 0x0000000000017941 */ /* 0x000fea0003800000 */
.L_x_3962:
[----:B------:R-:W-:-:S13]  /*0f50*/  ISETP.GE.AND P0, PT, R22, R5, PT ;  /* 0x000000051600720c */ /* 0x000fda0003f06270 */
[----:B-12---:R-:W1:Y:S01]  /*0f60*/  @!P0 LDC.64 R6, c[0x0][0x218] ;  /* 0x00008600ff068b82 */ /* 0x006e620000000a00 */
[----:B------:R-:W-:Y:S02]  /*0f70*/  @!P0 IADD3 R11, R3, R22, RZ ;  /* 0x00000016030b8210 */ /* 0x000fe40007ffe0ff */
[----:B------:R-:W-:-:S03]  /*0f80*/  @!P0 IADD3 R22, R22, 0x80, RZ ;  /* 0x0000008016168810 */ /* 0x000fc60007ffe0ff */
[----:B-1----:R-:W-:-:S05]  /*0f90*/  @!P0 IMAD.WIDE.U32 R6, R11, 0x2, R6 ;  /* 0x000000020b068825 */ /* 0x002fca00078e0006 */
[----:B------:R2:W-:Y:S02]  /*0fa0*/  @!P0 STG.E.U16 desc[UR4][R6.64], R9 ;  /* 0x0000000906008986 */ /* 0x0005e4000c101504 */
.L_x_3967:
[----:B------:R-:W-:Y:S05]  /*0fb0*/  BSYNC B0 ;  /* 0x0000000000007941 */ /* 0x000fea0003800000 */
.L_x_3961:
        /* <DEDUP_REMOVED lines=8> */
.L_x_3968:
        /* <DEDUP_REMOVED lines=12> */
.L_x_11187:


//--------------------- .text._ZN2at6native18elementwise_kernelILi128ELi4EZNS0_15gpu_kernel_implIZZZNS0_17logit_kernel_cudaERNS_18TensorIteratorBaseERKN3c106ScalarEENKUlvE_clEvENKUlvE1_clEvEUlNS5_4HalfEE0_EEvS4_RKT_EUliE_EEviT1_ --------------------------
	.section	.text._ZN2at6native18elementwise_kernelILi128ELi4EZNS0_15gpu_kernel_implIZZZNS0_17logit_kernel_cudaERNS_18TensorIteratorBaseERKN3c106ScalarEENKUlvE_clEvENKUlvE1_clEvEUlNS5_4HalfEE0_EEvS4_RKT_EUliE_EEviT1_,"ax",@progbits
	.align	128
        .global         _ZN2at6native18elementwise_kernelILi128ELi4EZNS0_15gpu_kernel_implIZZZNS0_17logit_kernel_cudaERNS_18TensorIteratorBaseERKN3c106ScalarEENKUlvE_clEvENKUlvE1_clEvEUlNS5_4HalfEE0_EEvS4_RKT_EUliE_EEviT1_
        .type           _ZN2at6native18elementwise_kernelILi128ELi4EZNS0_15gpu_kernel_implIZZZNS0_17logit_kernel_cudaERNS_18TensorIteratorBaseERKN3c106ScalarEENKUlvE_clEvENKUlvE1_clEvEUlNS5_4HalfEE0_EEvS4_RKT_EUliE_EEviT1_,@function
        .size           _ZN2at6native18elementwise_kernelILi128ELi4EZNS0_15gpu_kernel_implIZZZNS0_17logit_kernel_cudaERNS_18TensorIteratorBaseERKN3c106ScalarEENKUlvE_clEvENKUlvE1_clEvEUlNS5_4HalfEE0_EEvS4_RKT_EUliE_EEviT1_,(.L_x_11188 - _ZN2at6native18elementwise_kernelILi128ELi4EZNS0_15gpu_kernel_implIZZZNS0_17logit_kernel_cudaERNS_18TensorIteratorBaseERKN3c106ScalarEENKUlvE_clEvENKUlvE1_clEvEUlNS5_4HalfEE0_EEvS4_RKT_EUliE_EEviT1_)
        .other          _ZN2at6native18elementwise_kernelILi128ELi4EZNS0_15gpu_kernel_implIZZZNS0_17logit_kernel_cudaERNS_18TensorIteratorBaseERKN3c106ScalarEENKUlvE_clEvENKUlvE1_clEvEUlNS5_4HalfEE0_EEvS4_RKT_EUliE_EEviT1_,@"STO_CUDA_ENTRY STV_DEFAULT"
_ZN2at6native18elementwise_kernelILi128ELi4EZNS0_15gpu_kernel_implIZZZNS0_17logit_kernel_cudaERNS_18TensorIteratorBaseERKN3c106ScalarEENKUlvE_clEvENKUlvE1_clEvEUlNS5_4HalfEE0_EEvS4_RKT_EUliE_EEviT1_:
.text._ZN2at6native18elementwise_kernelILi128ELi4EZNS0_15gpu_kernel_implIZZZNS0_17logit_kernel_cudaERNS_18TensorIteratorBaseERKN3c106ScalarEENKUlvE_clEvENKUlvE1_clEvEUlNS5_4HalfEE0_EEvS4_RKT_EUliE_EEviT1_:
        /* <DEDUP_REMOVED lines=313> */
.L_x_3971:
        /* <DEDUP_REMOVED lines=22> */
.L_x_3975:
[----:B------:R-:W2:Y:S02]  /*14f0*/  LDG.E.U8 R2, desc[UR36][R2.64] ;  /* 0x0000002402027981 */ /* 0x000ea4000c1e1100 */
[----:B--2---:R-:W-:-:S04]  /*1500*/  I2FP.F32.U32 R0, R2 ;  /* 0x0000000200007245 */ /* 0x004fc80000201000 */
[----:B------:R-:W-:Y:S01]  /*1510*/  F2FP.F16.F32.PACK_AB R0, RZ, R0 ;  /* 0x00000000ff00723e */ /* 0x000fe200000000ff */
[----:B------:R-:W-:Y:S06]  /*1520*/  BRA `(.L_x_3977) ;  /* 0x0000000c00887947 */ /* 0x000fec0003800000 */
.L_x_3974:
        /* <DEDUP_REMOVED lines=10> */
.L_x_3979:
[----:B------:R-:W2:Y:S02]  /*15d0*/  LDG.E R2, desc[UR36][R2.64] ;  /* 0x0000002402027981 */ /* 0x000ea4000c1e1900 */
[----:B--2---:R-:W-:-:S04]  /*15e0*/  I2FP.F32.S32 R0, R2 ;  /* 0x0000000200007245 */ /* 0x004fc80000201400 */
[----:B------:R-:W-:Y:S01]  /*15f0*/  F2FP.F16.F32.PACK_AB R0, RZ, R0 ;  /* 0x00000000ff00723e */ /* 0x000fe200000000ff */
[----:B------:R-:W-:Y:S06]  /*1600*/  BRA `(.L_x_3977) ;  /* 0x0000000c00507947 */ /* 0x000fec0003800000 */
.L_x_3978:
[----:B------:R-:W2:Y:S02]  /*1610*/  LDG.E.U16 R2, desc[UR36][R2.64] ;  /* 0x0000002402027981 */ /* 0x000ea4000c1e1500 */
[----:B--2---:R-:W0:Y:S02]  /*1620*/  I2F.S16 R0, R2 ;  /* 0x0000000200007306 */ /* 0x004e240000101400 */
[----:B0-----:R-:W-:Y:S01]  /*1630*/  F2FP.F16.F32.PACK_AB R0, RZ, R0 ;  /* 0x00000000ff00723e */ /* 0x001fe200000000ff */
[----:B------:R-:W-:Y:S06]  /*1640*/  BRA `(.L_x_3977) ;  /* 0x0000000c00407947 */ /* 0x000fec0003800000 */
.L_x_3973:
        /* <DEDUP_REMOVED lines=9> */
.L_x_3981:
[----:B------:R0:W5:Y:S01]  /*16e0*/  LDG.E.U16 R0, desc[UR36][R2.64] ;  /* 0x0000002402007981 */ /* 0x000162000c1e1500 */
[----:B------:R-:W-:Y:S05]  /*16f0*/  BRA `(.L_x_3977) ;  /* 0x0000000c00147947 */ /* 0x000fea0003800000 */
.L_x_3980:
        /* <DEDUP_REMOVED lines=9> */
.L_x_3983:
[----:B------:R1:W5:Y:S01]  /*1790*/  LDG.E.U16 R0, desc[UR36][R2.64] ;  /* 0x0000002402007981 */ /* 0x000362000c1e1500 */
[----:B------:R-:W-:Y:S05]  /*17a0*/  BRA `(.L_x_3977) ;  /* 0x0000000800e87947 */ /* 0x000fea0003800000 */
.L_x_3982:
        /* <DEDUP_REMOVED lines=8> */
.L_x_3972:
        /* <DEDUP_REMOVED lines=13> */
.L_x_3986:
        /* <DEDUP_REMOVED lines=8> */
.L_x_3985:
        /* <DEDUP_REMOVED lines=28> */
.L_x_3988:
        /* <DEDUP_REMOVED lines=15> */
.L_x_3987:
[----:B------:R-:W2:Y:S02]  /*1c30*/  LDG.E.U16 R0, desc[UR36][R2.64] ;  /* 0x0000002402007981 */ /* 0x000ea4000c1e1500 */
[----:B--2---:R-:W-:-:S05]  /*1c40*/  IMAD.U32 R0, R0, 0x10000, RZ ;  /* 0x0001000000007824 */ /* 0x004fca00078e00ff */
[----:B------:R-:W-:Y:S01]  /*1c50*/  F2FP.F16.F32.PACK_AB R0, RZ, R0 ;  /* 0x00000000ff00723e */ /* 0x000fe200000000ff */
[----:B------:R-:W-:Y:S06]  /*1c60*/  BRA `(.L_x_3977) ;  /* 0x0000000400b87947 */ /* 0x000fec0003800000 */
.L_x_3984:
        /* <DEDUP_REMOVED lines=12> */
.L_x_3991:
        /* <DEDUP_REMOVED lines=21> */
.L_x_3995:
[----:B------:R-:W-:Y:S05]  /*1e80*/  BSYNC B1 ;  /* 0x0000000000017941 */ /* 0x000fea0003800000 */
.L_x_3994:
[----:B------:R-:W-:Y:S01]  /*1e90*/  LEA R3, R0, 0x3b800000, 0x17 ;  /* 0x3b80000000037811 */ /* 0x000fe200078eb8ff */
[----:B------:R-:W-:-:S05]  /*1ea0*/  IMAD.SHL.U32 R0, R2, 0x100000, RZ ;  /* 0x0010000002007824 */ /* 0x000fca00078e00ff */
[----:B------:R-:W-:-:S07]  /*1eb0*/  LOP3.LUT R0, R3, R0, R4, 0xfe, !PT ;  /* 0x0000000003007212 */ /* 0x000fce00078efe04 */
.L_x_3993:
[----:B------:R-:W-:Y:S05]  /*1ec0*/  BSYNC B0 ;  /* 0x0000000000007941 */ /* 0x000fea0003800000 */
.L_x_3992:
[----:B------:R-:W-:Y:S01]  /*1ed0*/  F2FP.F16.F32.PACK_AB R0, RZ, R0 ;  /* 0x00000000ff00723e */ /* 0x000fe200000000ff */
[----:B------:R-:W-:Y:S06]  /*1ee0*/  BRA `(.L_x_3977) ;  /* 0x0000000400187947 */ /* 0x000fec0003800000 */
.L_x_3990:
        /* <DEDUP_REMOVED lines=21> */
.L_x_3999:
[----:B------:R-:W-:Y:S05]  /*2040*/  BSYNC B1 ;  /* 0x0000000000017941 */ /* 0x000fea0003800000 */
.L_x_3998:
[----:B------:R-:W-:Y:S01]  /*2050*/  LEA R3, R0, 0x37800000, 0x17 ;  /* 0x3780000000037811 */ /* 0x000fe200078eb8ff */
[----:B------:R-:W-:-:S05]  /*2060*/  IMAD.SHL.U32 R0, R2, 0x200000, RZ ;  /* 0x0020000002007824 */ /* 0x000fca00078e00ff */
[----:B------:R-:W-:-:S07]  /*2070*/  LOP3.LUT R0, R3, R0, R4, 0xfe, !PT ;  /* 0x0000000003007212 */ /* 0x000fce00078efe04 */
.L_x_3997:
[----:B------:R-:W-:Y:S05]  /*2080*/  BSYNC B0 ;  /* 0x0000000000007941 */ /* 0x000fea0003800000 */
.L_x_3996:
[----:B------:R-:W-:Y:S01]  /*2090*/  F2FP.F16.F32.PACK_AB R0, RZ, R0 ;  /* 0x00000000ff00723e */ /* 0x000fe200000000ff */
[----:B------:R-:W-:Y:S06]  /*20a0*/  BRA `(.L_x_3977) ;  /* 0x0000000000a87947 */ /* 0x000fec0003800000 */
.L_x_3989:
        /* <DEDUP_REMOVED lines=14> */
.L_x_4003:
[----:B------:R-:W-:Y:S05]  /*2190*/  BSYNC B0 ;  /* 0x0000000000007941 */ /* 0x000fea0003800000 */
.L_x_4002:
[----:B------:R-:W-:Y:S01]  /*21a0*/  F2FP.F16.F32.PACK_AB R0, RZ, R0 ;  /* 0x00000000ff00723e */ /* 0x000fe200000000ff */
[----:B------:R-:W-:Y:S06]  /*21b0*/  BRA `(.L_x_3977) ;  /* 0x0000000000647947 */ /* 0x000fec0003800000 */
.L_x_3976:
        /* <DEDUP_REMOVED lines=16> */
.L_x_4004:
[----:B------:R-:W-:Y:S01]  /*22c0*/  PRMT R0, RZ, 0x7610, R0 ;  /* 0x00007610ff007816 */ /* 0x000fe20000000000 */
[----:B------:R-:W-:Y:S06]  /*22d0*/  BRA `(.L_x_3977) ;  /* 0x00000000001c7947 */ /* 0x000fec0003800000 */
.L_x_4001:
[----:B------:R-:W2:Y:S02]  /*22e0*/  LDG.E.64 R2, desc[UR36][R2.64] ;  /* 0x0000002402027981 */ /* 0x000ea4000c1e1b00 */
[----:B--2---:R-:W0:Y:S02]  /*22f0*/  I2F.U64 R0, R2 ;  /* 0x0000000200007312 */ /* 0x004e240000301000 */
[----:B0-----:R-:W-:Y:S01]  /*2300*/  F2FP.F16.F32.PACK_AB R0, RZ, R0 ;  /* 0x00000000ff00723e */ /* 0x001fe200000000ff */
[----:B------:R-:W-:Y:S06]  /*2310*/  BRA `(.L_x_3977) ;  /* 0x00000000000c7947 */ /* 0x000fec0003800000 */
.L_x_4000:
[----:B------:R-:W2:Y:S02]  /*2320*/  LDG.E R2, desc[UR36][R2.64] ;  /* 0x0000002402027981 */ /* 0x000ea4000c1e1900 */
[----:B--2---:R-:W-:-:S04]  /*2330*/  I2FP.F32.U32 R0, R2 ;  /* 0x0000000200007245 */ /* 0x004fc80000201000 */
[----:B------:R-:W-:-:S07]  /*2340*/  F2FP.F16.F32.PACK_AB R0, RZ, R0 ;  /* 0x00000000ff00723e */ /* 0x000fce00000000ff */
.L_x_3977:
[----:B01---5:R-:W-:Y:S01]  /*2350*/  HADD2.F32 R2, -RZ, R0.H0_H0 ;  /* 0x20000000ff027230 */ /* 0x023fe20000004100 */
        /* <DEDUP_REMOVED lines=10> */
.L_x_4006:
[----:B------:R-:W-:Y:S05]  /*2400*/  BSYNC B0 ;  /* 0x0000000000007941 */ /* 0x000fea0003800000 */
.L_x_4005:
[----:B0-----:R-:W-:Y:S01]  /*2410*/  FADD.FTZ R2, -R0, 1 ;  /* 0x3f80000000027421 */ /* 0x001fe20000010100 */
[----:B------:R-:W0:Y:S03]  /*2420*/  LDC.U8 R5, c[0x0][0x430] ;  /* 0x00010c00ff057b82 */ /* 0x000e260000000000 */
[----:B------:R-:W1:Y:S02]  /*2430*/  MUFU.RCP R3, R2 ;  /* 0x0000000200037308 */ /* 0x000e640000001000 */
[----:B-1----:R-:W-:Y:S01]  /*2440*/  FMUL.FTZ R0, R3, R0 ;  /* 0x0000000003007220 */ /* 0x002fe20000410000 */
[----:B0-----:R-:W-:-:S05]  /*2450*/  PRMT R4, R5, 0x9910, RZ ;  /* 0x0000991005047816 */ /* 0x001fca00000000ff */
[----:B------:R-:W0:Y:S01]  /*2460*/  MUFU.LG2 R0, R0 ;  /* 0x0000000000007308 */ /* 0x000e220000000c00 */
[----:B------:R-:W-:Y:S01]  /*2470*/  ISETP.GT.AND P0, PT, R4, 0x9, PT ;  /* 0x000000090400780c */ /* 0x000fe20003f04270 */
[----:B0-----:R-:W-:-:S05]  /*2480*/  FMUL.FTZ R3, R0, 0.69314718246459960938 ;  /* 0x3f31721800037820 */ /* 0x001fca0000410000 */
[----:B------:R-:W-:-:S07]  /*2490*/  F2FP.F16.F32.PACK_AB R3, RZ, R3 ;  /* 0x00000003ff03723e */ /* 0x000fce00000000ff */
        /* <DEDUP_REMOVED lines=13> */
.L_x_4010:
[----:B------:R-:W-:-:S06]  /*2570*/  HADD2.F32 R3, -RZ, R3.H0_H0 ;  /* 0x20000003ff037230 */ /* 0x000fcc0000004100 */
[----:B------:R-:W0:Y:S02]  /*2580*/  F2I.S64.TRUNC R2, R3 ;  /* 0x0000000300027311 */ /* 0x000e24000020d900 */
[----:B0-----:R0:W-:Y:S01]  /*2590*/  STG.E.U8 desc[UR36][R16.64], R2 ;  /* 0x0000000210007986 */ /* 0x0011e2000c101124 */
[----:B------:R-:W-:Y:S05]  /*25a0*/  BRA `(.L_x_4012) ;  /* 0x0000000c00847947 */ /* 0x000fea0003800000 */
.L_x_4009:
        /* <DEDUP_REMOVED lines=10> */
.L_x_4014:
[----:B------:R-:W-:-:S06]  /*2650*/  HADD2.F32 R3, -RZ, R3.H0_H0 ;  /* 0x20000003ff037230 */ /* 0x000fcc0000004100 */
[----:B------:R-:W0:Y:S02]  /*2660*/  F2I.FTZ.TRUNC.NTZ R3, R3 ;  /* 0x0000000300037305 */ /* 0x000e24000021f100 */
[----:B0-----:R0:W-:Y:S01]  /*2670*/  STG.E desc[UR36][R16.64], R3 ;  /* 0x0000000310007986 */ /* 0x0011e2000c101924 */
[----:B------:R-:W-:Y:S05]  /*2680*/  BRA `(.L_x_4012) ;  /* 0x0000000c004c7947 */ /* 0x000fea0003800000 */
.L_x_4013:
[----:B------:R-:W-:-:S06]  /*2690*/  HADD2.F32 R3, -RZ, R3.H0_H0 ;  /* 0x20000003ff037230 */ /* 0x000fcc0000004100 */
[----:B------:R-:W0:Y:S02]  /*26a0*/  F2I.FTZ.TRUNC.NTZ R3, R3 ;  /* 0x0000000300037305 */ /* 0x000e24000021f100 */
[----:B0-----:R0:W-:Y:S01]  /*26b0*/  STG.E.U16 desc[UR36][R16.64], R3 ;  /* 0x0000000310007986 */ /* 0x0011e2000c101524 */
[----:B------:R-:W-:Y:S05]  /*26c0*/  BRA `(.L_x_4012) ;  /* 0x0000000c003c7947 */ /* 0x000fea0003800000 */
.L_x_4008:
        /* <DEDUP_REMOVED lines=9> */
.L_x_4016:
[----:B------:R0:W-:Y:S01]  /*2760*/  STG.E.U16 desc[UR36][R16.64], R3 ;  /* 0x0000000310007986 */ /* 0x0001e2000c101524 */
[----:B------:R-:W-:Y:S05]  /*2770*/  BRA `(.L_x_4012) ;  /* 0x0000000c00107947 */ /* 0x000fea0003800000 */
.L_x_4015:
        /* <DEDUP_REMOVED lines=10> */
.L_x_4018:
[----:B------:R-:W-:-:S05]  /*2820*/  HADD2.F32 R0, -RZ, R3.H0_H0 ;  /* 0x20000003ff007230 */ /* 0x000fca0000004100 */
[----:B------:R-:W-:-:S04]  /*2830*/  F2FP.F16.F32.PACK_AB R0, RZ, R0 ;  /* 0x00000000ff00723e */ /* 0x000fc800000000ff */
[----:B------:R-:W-:-:S05]  /*2840*/  PRMT R0, R0, 0x5410, RZ ;  /* 0x0000541000007816 */ /* 0x000fca00000000ff */
[----:B------:R0:W-:Y:S01]  /*2850*/  STG.E desc[UR36][R16.64], R0 ;  /* 0x0000000010007986 */ /* 0x0001e2000c101924 */
[----:B------:R-:W-:Y:S05]  /*2860*/  BRA `(.L_x_4012) ;  /* 0x0000000800d47947 */ /* 0x000fea0003800000 */
.L_x_4017:
[----:B------:R-:W-:-:S05]  /*2870*/  HADD2.F32 R2, -RZ, R3.H0_H0 ;  /* 0x20000003ff027230 */ /* 0x000fca0000004100 */
[----:B------:R-:W-:-:S06]  /*2880*/  FMUL.FTZ R2, R2, 1 ;  /* 0x3f80000002027820 */ /* 0x000fcc0000410000 */
[----:B------:R-:W0:Y:S02]  /*2890*/  F2F.F64.F32 R2, R2 ;  /* 0x0000000200027310 */ /* 0x000e240000201800 */
[----:B0-----:R0:W-:Y:S01]  /*28a0*/  STG.E.64 desc[UR36][R16.64], R2 ;  /* 0x0000000210007986 */ /* 0x0011e2000c101b24 */
[----:B------:R-:W-:Y:S05]  /*28b0*/  BRA `(.L_x_4012) ;  /* 0x0000000800c07947 */ /* 0x000fea0003800000 */
.L_x_4007:
        /* <DEDUP_REMOVED lines=13> */
.L_x_4021:
[----:B------:R-:W-:Y:S01]  /*2990*/  HADD2.F32 R3, -RZ, R3.H0_H0 ;  /* 0x20000003ff037230 */ /* 0x000fe20000004100 */
[----:B------:R-:W-:-:S04]  /*29a0*/  CS2R R6, SRZ ;  /* 0x0000000000067805 */ /* 0x000fc8000001ff00 */
[----:B------:R-:W-:-:S04]  /*29b0*/  FMUL.FTZ R3, R3, 1 ;  /* 0x3f80000003037820 */ /* 0x000fc80000410000 */
[----:B------:R-:W0:Y:S02]  /*29c0*/  F2F.F64.F32 R4, R3 ;  /* 0x0000000300047310 */ /* 0x000e240000201800 */
[----:B0-----:R0:W-:Y:S01]  /*29d0*/  STG.E.128 desc[UR36][R16.64], R4 ;  /* 0x0000000410007986 */ /* 0x0011e2000c101d24 */
[----:B------:R-:W-:Y:S05]  /*29e0*/  BRA `(.L_x_4012) ;  /* 0x0000000800747947 */ /* 0x000fea0003800000 */
.L_x_4020:
        /* <DEDUP_REMOVED lines=21> */
.L_x_4025:
[----:B------:R-:W-:Y:S05]  /*2b40*/  BSYNC B0 ;  /* 0x0000000000007941 */ /* 0x000fea0003800000 */
.L_x_4024:
[----:B------:R-:W-:-:S05]  /*2b50*/  LOP3.LUT R3, R0, R3, RZ, 0xfc, !PT ;  /* 0x0000000300037212 */ /* 0x000fca00078efcff */
[----:B------:R0:W-:Y:S01]  /*2b60*/  STG.E.U8 desc[UR36][R16.64], R3 ;  /* 0x0000000310007986 */ /* 0x0001e2000c101124 */
[----:B------:R-:W-:Y:S05]  /*2b70*/  BRA `(.L_x_4012) ;  /* 0x0000000800107947 */ /* 0x000fea0003800000 */
.L_x_4023:
        /* <DEDUP_REMOVED lines=13> */
.L_x_4027:
[----:B------:R-:W-:Y:S01]  /*2c50*/  IMAD.MOV.U32 R0, RZ, RZ, 0x7f ;  /* 0x0000007fff007424 */ /* 0x000fe200078e00ff */
[----:B------:R-:W-:-:S04]  /*2c60*/  ISETP.GT.U32.AND P0, PT, R2, 0x7f800000, PT ;  /* 0x7f8000000200780c */ /* 0x000fc80003f04070 */
[----:B------:R-:W-:-:S09]  /*2c70*/  SEL R0, R0, 0x7c, P0 ;  /* 0x0000007c00007807 */ /* 0x000fd20000000000 */
.L_x_4028:
[----:B------:R-:W-:Y:S05]  /*2c80*/  BSYNC B0 ;  /* 0x0000000000007941 */ /* 0x000fea0003800000 */
.L_x_4026:
[----:B------:R-:W-:-:S04]  /*2c90*/  LOP3.LUT R2, R3, 0x80000000, RZ, 0xc0, !PT ;  /* 0x8000000003027812 */ /* 0x000fc800078ec0ff */
[----:B------:R-:W-:-:S04]  /*2ca0*/  SHF.R.U32.HI R3, RZ, 0x18, R2 ;  /* 0x00000018ff037819 */ /* 0x000fc80000011602 */
[----:B------:R-:W-:-:S05]  /*2cb0*/  LOP3.LUT R3, R0, R3, RZ, 0xfc, !PT ;  /* 0x0000000300037212 */ /* 0x000fca00078efcff */
[----:B------:R0:W-:Y:S01]  /*2cc0*/  STG.E.U8 desc[UR36][R16.64], R3 ;  /* 0x0000000310007986 */ /* 0x0001e2000c101124 */
[----:B------:R-:W-:Y:S05]  /*2cd0*/  BRA `(.L_x_4012) ;  /* 0x0000000400b87947 */ /* 0x000fea0003800000 */
.L_x_4022:
[----:B------:R-:W-:-:S05]  /*2ce0*/  HADD2.F32 R0, -RZ, R3.H0_H0 ;  /* 0x20000003ff007230 */ /* 0x000fca0000004100 */
[----:B------:R-:W-:-:S05]  /*2cf0*/  F2FP.BF16.F32.PACK_AB R0, RZ, R0 ;  /* 0x00000000ff00723e */ /* 0x000fca00000010ff */
[----:B------:R0:W-:Y:S01]  /*2d00*/  STG.E.U16 desc[UR36][R16.64], R0 ;  /* 0x0000000010007986 */ /* 0x0001e2000c101524 */
[----:B------:R-:W-:Y:S05]  /*2d10*/  BRA `(.L_x_4012) ;  /* 0x0000000400a87947 */ /* 0x000fea0003800000 */
.L_x_4019:
        /* <DEDUP_REMOVED lines=12> */
.L_x_4031:
        /* <DEDUP_REMOVED lines=17> */
.L_x_4034:
[----:B------:R-:W-:-:S04]  /*2ef0*/  LOP3.LUT R2, R3, 0x80000000, RZ, 0xc0, !PT ;  /* 0x8000000003027812 */ /* 0x000fc800078ec0ff */
[----:B------:R-:W-:-:S04]  /*2f00*/  SHF.R.U32.HI R3, RZ, 0x18, R2 ;  /* 0x00000018ff037819 */ /* 0x000fc80000011602 */
[----:B------:R-:W-:-:S04]  /*2f10*/  LOP3.LUT R0, R0, R3, RZ, 0xfc, !PT ;  /* 0x0000000300007212 */ /* 0x000fc800078efcff */
[----:B------:R-:W-:-:S07]  /*2f20*/  PRMT R8, R0, 0x7610, R8 ;  /* 0x0000761000087816 */ /* 0x000fce0000000008 */
.L_x_4033:
[----:B------:R-:W-:Y:S05]  /*2f30*/  BSYNC B0 ;  /* 0x0000000000007941 */ /* 0x000fea0003800000 */
.L_x_4032:
[----:B------:R0:W-:Y:S01]  /*2f40*/  STG.E.U8 desc[UR36][R16.64], R8 ;  /* 0x0000000810007986 */ /* 0x0001e2000c101124 */
[----:B------:R-:W-:Y:S05]  /*2f50*/  BRA `(.L_x_4012) ;  /* 0x0000000400187947 */ /* 0x000fea0003800000 */
.L_x_4030:
        /* <DEDUP_REMOVED lines=17> */
.L_x_4037:
[----:B------:R-:W-:-:S04]  /*3070*/  LOP3.LUT R2, R3, 0x80000000, RZ, 0xc0, !PT ;  /* 0x8000000003027812 */ /* 0x000fc800078ec0ff */
[----:B------:R-:W-:-:S04]  /*3080*/  SHF.R.U32.HI R3, RZ, 0x18, R2 ;  /* 0x00000018ff037819 */ /* 0x000fc80000011602 */
[----:B------:R-:W-:-:S04]  /*3090*/  LOP3.LUT R0, R0, R3, RZ, 0xfc, !PT ;  /* 0x0000000300007212 */ /* 0x000fc800078efcff */
[----:B------:R-:W-:-:S07]  /*30a0*/  PRMT R8, R0, 0x7610, R8 ;  /* 0x0000761000087816 */ /* 0x000fce0000000008 */
.L_x_4036:
[----:B------:R-:W-:Y:S05]  /*30b0*/  BSYNC B0 ;  /* 0x0000000000007941 */ /* 0x000fea0003800000 */
.L_x_4035:
[----:B------:R3:W-:Y:S01]  /*30c0*/  STG.E.U8 desc[UR36][R16.64], R8 ;  /* 0x0000000810007986 */ /* 0x0007e2000c101124 */
[----:B------:R-:W-:Y:S05]  /*30d0*/  BRA `(.L_x_4012) ;  /* 0x0000000000b87947 */ /* 0x000fea0003800000 */
.L_x_4029:
        /* <DEDUP_REMOVED lines=22> */
.L_x_4011:
        /* <DEDUP_REMOVED lines=16> */
.L_x_4040:
[----:B------:R-:W-:Y:S05]  /*3340*/  BRA `(.L_x_4012) ;  /* 0x00000000001c7947 */ /* 0x000fea0003800000 */
.L_x_4039:
[----:B------:R-:W-:-:S06]  /*3350*/  HADD2.F32 R3, -RZ, R3.H0_H0 ;  /* 0x20000003ff037230 */ /* 0x000fcc0000004100 */
[----:B------:R-:W0:Y:S02]  /*3360*/  F2I.U64.TRUNC R2, R3 ;  /* 0x0000000300027311 */ /* 0x000e24000020d800 */
[----:B0-----:R2:W-:Y:S01]  /*3370*/  STG.E.64 desc[UR36][R16.64], R2 ;  /* 0x0000000210007986 */ /* 0x0015e2000c101b24 */
[----:B------:R-:W-:Y:S05]  /*3380*/  BRA `(.L_x_4012) ;  /* 0x00000000000c7947 */ /* 0x000fea0003800000 */
.L_x_4038:
[----:B------:R-:W-:-:S06]  /*3390*/  HADD2.F32 R3, -RZ, R3.H0_H0 ;  /* 0x20000003ff037230 */ /* 0x000fcc0000004100 */
[----:B------:R-:W0:Y:S02]  /*33a0*/  F2I.FTZ.U32.TRUNC.NTZ R3, R3 ;  /* 0x0000000300037305 */ /* 0x000e24000021f000 */
[----:B0-----:R0:W-:Y:S02]  /*33b0*/  STG.E desc[UR36][R16.64], R3 ;  /* 0x0000000310007986 */ /* 0x0011e4000c101924 */
.L_x_4012:
[----:B------:R-:W-:-:S04]  /*33c0*/  IMAD R18, R23, 0x200, R18 ;  /* 0x0000020017127824 */ /* 0x000fc800078e0212 */
[----:B------:R-:W-:-:S07]  /*33d0*/  VIADD R19, R18, 0x80 ;  /* 0x0000008012137836 */ /* 0x000fce0000000000 */
.L_x_3970:
[----:B------:R-:W-:Y:S05]  /*33e0*/  BSYNC B6 ;  /* 0x0000000000067941 */ /* 0x000fea0003800000 */
.L_x_3969:
        /* <DEDUP_REMOVED lines=307> */
.L_x_4043:
        /* <DEDUP_REMOVED lines=22> */
.L_x_4047:
[----:B------:R-:W2:Y:S02]  /*4880*/  LDG.E.U8 R2, desc[UR36][R2.64] ;  /* 0x0000002402027981 */ /* 0x000ea4000c1e1100 */
[----:B--2---:R-:W-:-:S04]  /*4890*/  I2FP.F32.U32 R0, R2 ;  /* 0x0000000200007245 */ /* 0x004fc80000201000 */
[----:B------:R-:W-:Y:S01]  /*48a0*/  F2FP.F16.F32.PACK_AB R0, RZ, R0 ;  /* 0x00000000ff00723e */ /* 0x000fe200000000ff */
[----:B------:R-:W-:Y:S06]  /*48b0*/  BRA `(.L_x_4049) ;  /* 0x0000000c00887947 */ /* 0x000fec0003800000 */
.L_x_4046:
        /* <DEDUP_REMOVED lines=10> */
.L_x_4051:
[----:B------:R-:W2:Y:S02]  /*4960*/  LDG.E R2, desc[UR36][R2.64] ;  /* 0x0000002402027981 */ /* 0x000ea4000c1e1900 */
[----:B--2---:R-:W-:-:S04]  /*4970*/  I2FP.F32.S32 R0, R2 ;  /* 0x0000000200007245 */ /* 0x004fc80000201400 */
[----:B------:R-:W-:Y:S01]  /*4980*/  F2FP.F16.F32.PACK_AB R0, RZ, R0 ;  /* 0x00000000ff00723e */ /* 0x000fe200000000ff */
[----:B------:R-:W-:Y:S06]  /*4990*/  BRA `(.L_x_4049) ;  /* 0x0000000c00507947 */ /* 0x000fec0003800000 */
.L_x_4050:
[----:B------:R-:W2:Y:S02]  /*49a0*/  LDG.E.U16 R2, desc[UR36][R2.64] ;  /* 0x0000002402027981 */ /* 0x000ea4000c1e1500 */
[----:B--2---:R-:W0:Y:S02]  /*49b0*/  I2F.S16 R0, R2 ;  /* 0x0000000200007306 */ /* 0x004e240000101400 */
[----:B0-----:R-:W-:Y:S01]  /*49c0*/  F2FP.F16.F32.PACK_AB R0, RZ, R0 ;  /* 0x00000000ff00723e */ /* 0x001fe200000000ff */
[----:B------:R-:W-:Y:S06]  /*49d0*/  BRA `(.L_x_4049) ;  /* 0x0000000c00407947 */ /* 0x000fec0003800000 */
.L_x_4045:
        /* <DEDUP_REMOVED lines=9> */
.L_x_4053:
[----:B------:R1:W5:Y:S01]  /*4a70*/  LDG.E.U16 R0, desc[UR36][R2.64] ;  /* 0x0000002402007981 */ /* 0x000362000c1e1500 */
[----:B------:R-:W-:Y:S05]  /*4a80*/  BRA `(.L_x_4049) ;  /* 0x0000000c00147947 */ /* 0x000fea0003800000 */
.L_x_4052:
        /* <DEDUP_REMOVED lines=9> */
.L_x_4055:
[----:B------:R0:W5:Y:S01]  /*4b20*/  LDG.E.U16 R0, desc[UR36][R2.64] ;  /* 0x0000002402007981 */ /* 0x000162000c1e1500 */
[----:B------:R-:W-:Y:S05]  /*4b30*/  BRA `(.L_x_4049) ;  /* 0x0000000800e87947 */ /* 0x000fea0003800000 */
.L_x_4054:
        /* <DEDUP_REMOVED lines=8> */
.L_x_4044:
        /* <DEDUP_REMOVED lines=13> */
.L_x_4058:
        /* <DEDUP_REMOVED lines=8> */
.L_x_4057:
        /* <DEDUP_REMOVED lines=28> */
.L_x_4060:
        /* <DEDUP_REMOVED lines=15> */
.L_x_4059:
[----:B------:R-:W2:Y:S02]  /*4fc0*/  LDG.E.U16 R0, desc[UR36][R2.64] ;  /* 0x0000002402007981 */ /* 0x000ea4000c1e1500 */
[----:B--2---:R-:W-:-:S05]  /*4fd0*/  IMAD.U32 R0, R0, 0x10000, RZ ;  /* 0x0001000000007824 */ /* 0x004fca00078e00ff */
[----:B------:R-:W-:Y:S01]  /*4fe0*/  F2FP.F16.F32.PACK_AB R0, RZ, R0 ;  /* 0x00000000ff00723e */ /* 0x000fe200000000ff */
[----:B------:R-:W-:Y:S06]  /*4ff0*/  BRA `(.L_x_4049) ;  /* 0x0000000400b87947 */ /* 0x000fec0003800000 */
.L_x_4056:
        /* <DEDUP_REMOVED lines=12> */
.L_x_4063:
        /* <DEDUP_REMOVED lines=21> */
.L_x_4067:
[----:B------:R-:W-:Y:S05]  /*5210*/  BSYNC B1 ;  /* 0x0000000000017941 */ /* 0x000fea0003800000 */
.L_x_4066:
[----:B------:R-:W-:Y:S01]  /*5220*/  LEA R3, R0, 0x3b800000, 0x17 ;  /* 0x3b80000000037811 */ /* 0x000fe200078eb8ff */
[----:B------:R-:W-:-:S05]  /*5230*/  IMAD.SHL.U32 R0, R2, 0x100000, RZ ;  /* 0x0010000002007824 */ /* 0x000fca00078e00ff */
[----:B------:R-:W-:-:S07]  /*5240*/  LOP3.LUT R0, R3, R0, R4, 0xfe, !PT ;  /* 0x0000000003007212 */ /* 0x000fce00078efe04 */
.L_x_4065:
[----:B------:R-:W-:Y:S05]  /*5250*/  BSYNC B0 ;  /* 0x0000000000007941 */ /* 0x000fea0003800000 */
.L_x_4064:
[----:B------:R-:W-:Y:S01]  /*5260*/  F2FP.F16.F32.PACK_AB R0, RZ, R0 ;  /* 0x00000000ff00723e */ /* 0x000fe200000000ff */
[----:B------:R-:W-:Y:S06]  /*5270*/  BRA `(.L_x_4049) ;  /* 0x0000000400187947 */ /* 0x000fec0003800000 */
.L_x_4062:
        /* <DEDUP_REMOVED lines=21> */
.L_x_4071:
[----:B------:R-:W-:Y:S05]  /*53d0*/  BSYNC B1 ;  /* 0x0000000000017941 */ /* 0x000fea0003800000 */
.L_x_4070:
[----:B------:R-:W-:Y:S01]  /*53e0*/  LEA R3, R0, 0x37800000, 0x17 ;  /* 0x3780000000037811 */ /* 0x000fe200078eb8ff */
[----:B------:R-:W-:-:S05]  /*53f0*/  IMAD.SHL.U32 R0, R2, 0x200000, RZ ;  /* 0x0020000002007824 */ /* 0x000fca00078e00ff */
[----:B------:R-:W-:-:S07]  /*5400*/  LOP3.LUT R0, R3, R0, R4, 0xfe, !PT ;  /* 0x0000000003007212 */ /* 0x000fce00078efe04 */
.L_x_4069:
[----:B------:R-:W-:Y:S05]  /*5410*/  BSYNC B0 ;  /* 0x0000000000007941 */ /* 0x000fea0003800000 */
.L_x_4068:
[----:B------:R-:W-:Y:S01]  /*5420*/  F2FP.F16.F32.PACK_AB R0, RZ, R0 ;  /* 0x00000000ff00723e */ /* 0x000fe200000000ff */
[----:B------:R-:W-:Y:S06]  /*5430*/  BRA `(.L_x_4049) ;  /* 0x0000000000a87947 */ /* 0x000fec0003800000 */
.L_x_4061:
        /* <DEDUP_REMOVED lines=14> */
.L_x_4075:
[----:B------:R-:W-:Y:S05]  /*5520*/  BSYNC B0 ;  /* 0x0000000000007941 */ /* 0x000fea0003800000 */
.L_x_4074:
[----:B------:R-:W-:Y:S01]  /*5530*/  F2FP.F16.F32.PACK_AB R0, RZ, R0 ;  /* 0x00000000ff00723e */ /* 0x000fe200000000ff */
[----:B------:R-:W-:Y:S06]  /*5540*/  BRA `(.L_x_4049) ;  /* 0x0000000000647947 */ /* 0x000fec0003800000 */
.L_x_4048:
        /* <DEDUP_REMOVED lines=16> */
.L_x_4076:
[----:B------:R-:W-:Y:S01]  /*5650*/  PRMT R0, RZ, 0x7610, R0 ;  /* 0x00007610ff007816 */ /* 0x000fe20000000000 */
[----:B------:R-:W-:Y:S06]  /*5660*/  BRA `(.L_x_4049) ;  /* 0x00000000001c7947 */ /* 0x000fec0003800000 */
.L_x_4073:
[----:B------:R-:W2:Y:S02]  /*5670*/  LDG.E.64 R2, desc[UR36][R2.64] ;  /* 0x0000002402027981 */ /* 0x000ea4000c1e1b00 */
[----:B--2---:R-:W0:Y:S02]  /*5680*/  I2F.U64 R0, R2 ;  /* 0x0000000200007312 */ /* 0x004e240000301000 */
[----:B0-----:R-:W-:Y:S01]  /*5690*/  F2FP.F16.F32.PACK_AB R0, RZ, R0 ;  /* 0x00000000ff00723e */ /* 0x001fe200000000ff */
[----:B------:R-:W-:Y:S06]  /*56a0*/  BRA `(.L_x_4049) ;  /* 0x00000000000c7947 */ /* 0x000fec0003800000 */
.L_x_4072:
[----:B------:R-:W2:Y:S02]  /*56b0*/  LDG.E R2, desc[UR36][R2.64] ;  /* 0x0000002402027981 */ /* 0x000ea4000c1e1900 */
[----:B--2---:R-:W-:-:S04]  /*56c0*/  I2FP.F32.U32 R0, R2 ;  /* 0x0000000200007245 */ /* 0x004fc80000201000 */
[----:B------:R-:W-:-:S07]  /*56d0*/  F2FP.F16.F32.PACK_AB R0, RZ, R0 ;  /* 0x00000000ff00723e */ /* 0x000fce00000000ff */
.L_x_4049:
        /* <DEDUP_REMOVED lines=11> */
.L_x_4078:
[----:B------:R-:W-:Y:S05]  /*5790*/  BSYNC B0 ;  /* 0x0000000000007941 */ /* 0x000fea0003800000 */
.L_x_4077:
        /* <DEDUP_REMOVED lines=22> */
.L_x_4082:
[----:B------:R-:W-:-:S06]  /*5900*/  HADD2.F32 R3, -RZ, R3.H0_H0 ;  /* 0x20000003ff037230 */ /* 0x000fcc0000004100 */
[----:B------:R-:W0:Y:S02]  /*5910*/  F2I.S64.TRUNC R2, R3 ;  /* 0x0000000300027311 */ /* 0x000e24000020d900 */
[----:B0-----:R4:W-:Y:S01]  /*5920*/  STG.E.U8 desc[UR36][R16.64], R2 ;  /* 0x0000000210007986 */ /* 0x0019e2000c101124 */
[----:B------:R-:W-:Y:S05]  /*5930*/  BRA `(.L_x_4084) ;  /* 0x0000000c00847947 */ /* 0x000fea0003800000 */
.L_x_4081:
        /* <DEDUP_REMOVED lines=10> */
.L_x_4086:
[----:B------:R-:W-:-:S06]  /*59e0*/  HADD2.F32 R3, -RZ, R3.H0_H0 ;  /* 0x20000003ff037230 */ /* 0x000fcc0000004100 */
[----:B------:R-:W0:Y:S02]  /*59f0*/  F2I.FTZ.TRUNC.NTZ R3, R3 ;  /* 0x0000000300037305 */ /* 0x000e24000021f100 */
[----:B0-----:R2:W-:Y:S01]  /*5a00*/  STG.E desc[UR36][R16.64], R3 ;  /* 0x0000000310007986 */ /* 0x0015e2000c101924 */
[----:B------:R-:W-:Y:S05]  /*5a10*/  BRA `(.L_x_4084) ;  /* 0x0000000c004c7947 */ /* 0x000fea0003800000 */
.L_x_4085:
[----:B------:R-:W-:-:S06]  /*5a20*/  HADD2.F32 R3, -RZ, R3.H0_H0 ;  /* 0x20000003ff037230 */ /* 0x000fcc0000004100 */
[----:B------:R-:W0:Y:S02]  /*5a30*/  F2I.FTZ.TRUNC.NTZ R3, R3 ;  /* 0x0000000300037305 */ /* 0x000e24000021f100 */
[----:B0-----:R0:W-:Y:S01]  /*5a40*/  STG.E.U16 desc[UR36][R16.64], R3 ;  /* 0x0000000310007986 */ /* 0x0011e2000c101524 */
[----:B------:R-:W-:Y:S05]  /*5a50*/  BRA `(.L_x_4084) ;  /* 0x0000000c003c7947 */ /* 0x000fea0003800000 */
.L_x_4080:
        /* <DEDUP_REMOVED lines=9> */
.L_x_4088:
[----:B------:R0:W-:Y:S01]  /*5af0*/  STG.E.U16 desc[UR36][R16.64], R3 ;  /* 0x0000000310007986 */ /* 0x0001e2000c101524 */
[----:B------:R-:W-:Y:S05]  /*5b00*/  BRA `(.L_x_4084) ;  /* 0x0000000c00107947 */ /* 0x000fea0003800000 */
.L_x_4087:
        /* <DEDUP_REMOVED lines=10> */
.L_x_4090:
[----:B------:R-:W-:-:S05]  /*5bb0*/  HADD2.F32 R0, -RZ, R3.H0_H0 ;  /* 0x20000003ff007230 */ /* 0x000fca0000004100 */
[----:B------:R-:W-:-:S04]  /*5bc0*/  F2FP.F16.F32.PACK_AB R0, RZ, R0 ;  /* 0x00000000ff00723e */ /* 0x000fc800000000ff */
[----:B------:R-:W-:-:S05]  /*5bd0*/  PRMT R0, R0, 0x5410, RZ ;  /* 0x0000541000007816 */ /* 0x000fca00000000ff */
[----:B------:R0:W-:Y:S01]  /*5be0*/  STG.E desc[UR36][R16.64], R0 ;  /* 0x0000000010007986 */ /* 0x0001e2000c101924 */
[----:B------:R-:W-:Y:S05]  /*5bf0*/  BRA `(.L_x_4084) ;  /* 0x0000000800d47947 */ /* 0x000fea0003800000 */
.L_x_4089:
[----:B------:R-:W-:-:S05]  /*5c00*/  HADD2.F32 R2, -RZ, R3.H0_H0 ;  /* 0x20000003ff027230 */ /* 0x000fca0000004100 */
[----:B------:R-:W-:-:S06]  /*5c10*/  FMUL.FTZ R2, R2, 1 ;  /* 0x3f80000002027820 */ /* 0x000fcc0000410000 */
[----:B------:R-:W0:Y:S02]  /*5c20*/  F2F.F64.F32 R2, R2 ;  /* 0x0000000200027310 */ /* 0x000e240000201800 */
[----:B0-----:R0:W-:Y:S01]  /*5c30*/  STG.E.64 desc[UR36][R16.64], R2 ;  /* 0x0000000210007986 */ /* 0x0011e2000c101b24 */
[----:B------:R-:W-:Y:S05]  /*5c40*/  BRA `(.L_x_4084) ;  /* 0x0000000800c07947 */ /* 0x000fea0003800000 */
.L_x_4079:
        /* <DEDUP_REMOVED lines=13> */
.L_x_4093:
[----:B------:R-:W-:Y:S01]  /*5d20*/  HADD2.F32 R3, -RZ, R3.H0_H0 ;  /* 0x20000003ff037230 */ /* 0x000fe20000004100 */
[----:B------:R-:W-:-:S04]  /*5d30*/  CS2R R6, SRZ ;  /* 0x0000000000067805 */ /* 0x000fc8000001ff00 */
[----:B------:R-:W-:-:S04]  /*5d40*/  FMUL.FTZ R3, R3, 1 ;  /* 0x3f80000003037820 */ /* 0x000fc80000410000 */
[----:B------:R-:W0:Y:S02]  /*5d50*/  F2F.F64.F32 R4, R3 ;  /* 0x0000000300047310 */ /* 0x000e240000201800 */
[----:B0-----:R0:W-:Y:S01]  /*5d60*/  STG.E.128 desc[UR36][R16.64], R4 ;  /* 0x0000000410007986 */ /* 0x0011e2000c101d24 */
[----:B------:R-:W-:Y:S05]  /*5d70*/  BRA `(.L_x_4084) ;  /* 0x0000000800747947 */ /* 0x000fea0003800000 */
.L_x_4092:
        /* <DEDUP_REMOVED lines=21> */
.L_x_4097:
[----:B------:R-:W-:Y:S05]  /*5ed0*/  BSYNC B0 ;  /* 0x0000000000007941 */ /* 0x000fea0003800000 */
.L_x_4096:
[----:B------:R-:W-:-:S05]  /*5ee0*/  LOP3.LUT R3, R0, R3, RZ, 0xfc, !PT ;  /* 0x0000000300037212 */ /* 0x000fca00078efcff */
[----:B------:R0:W-:Y:S01]  /*5ef0*/  STG.E.U8 desc[UR36][R16.64], R3 ;  /* 0x0000000310007986 */ /* 0x0001e2000c101124 */
[----:B------:R-:W-:Y:S05]  /*5f00*/  BRA `(.L_x_4084) ;  /* 0x0000000800107947 */ /* 0x000fea0003800000 */
.L_x_4095:
        /* <DEDUP_REMOVED lines=13> */
.L_x_4099:
[----:B------:R-:W-:Y:S01]  /*5fe0*/  IMAD.MOV.U32 R0, RZ, RZ, 0x7f ;  /* 0x0000007fff007424 */ /* 0x000fe200078e00ff */
[----:B------:R-:W-:-:S04]  /*5ff0*/  ISETP.GT.U32.AND P0, PT, R2, 0x7f800000, PT ;  /* 0x7f8000000200780c */ /* 0x000fc80003f04070 */
[----:B------:R-:W-:-:S09]  /*6000*/  SEL R0, R0, 0x7c, P0 ;  /* 0x0000007c00007807 */ /* 0x000fd20000000000 */
.L_x_4100:
[----:B------:R-:W-:Y:S05]  /*6010*/  BSYNC B0 ;  /* 0x0000000000007941 */ /* 0x000fea0003800000 */
.L_x_4098:
[----:B------:R-:W-:-:S04]  /*6020*/  LOP3.LUT R2, R3, 0x80000000, RZ, 0xc0, !PT ;  /* 0x8000000003027812 */ /* 0x000fc800078ec0ff */
[----:B------:R-:W-:-:S04]  /*6030*/  SHF.R.U32.HI R3, RZ, 0x18, R2 ;  /* 0x00000018ff037819 */ /* 0x000fc80000011602 */
[----:B------:R-:W-:-:S05]  /*6040*/  LOP3.LUT R3, R0, R3, RZ, 0xfc, !PT ;  /* 0x0000000300037212 */ /* 0x000fca00078efcff */
[----:B------:R0:W-:Y:S01]  /*6050*/  STG.E.U8 desc[UR36][R16.64], R3 ;  /* 0x0000000310007986 */ /* 0x0001e2000c101124 */
[----:B------:R-:W-:Y:S05]  /*6060*/  BRA `(.L_x_4084) ;  /* 0x0000000400b87947 */ /* 0x000fea0003800000 */
.L_x_4094:
[----:B------:R-:W-:-:S05]  /*6070*/  HADD2.F32 R0, -RZ, R3.H0_H0 ;  /* 0x20000003ff007230 */ /* 0x000fca0000004100 */
[----:B------:R-:W-:-:S05]  /*6080*/  F2FP.BF16.F32.PACK_AB R0, RZ, R0 ;  /* 0x00000000ff00723e */ /* 0x000fca00000010ff */
[----:B------:R0:W-:Y:S01]  /*6090*/  STG.E.U16 desc[UR36][R16.64], R0 ;  /* 0x0000000010007986 */ /* 0x0001e2000c101524 */
[----:B------:R-:W-:Y:S05]  /*60a0*/  BRA `(.L_x_4084) ;  /* 0x0000000400a87947 */ /* 0x000fea0003800000 */
.L_x_4091:
        /* <DEDUP_REMOVED lines=12> */
.L_x_4103:
        /* <DEDUP_REMOVED lines=17> */
.L_x_4106:
[----:B------:R-:W-:-:S04]  /*6280*/  LOP3.LUT R2, R3, 0x80000000, RZ, 0xc0, !PT ;  /* 0x8000000003027812 */ /* 0x000fc800078ec0ff */
[----:B------:R-:W-:-:S04]  /*6290*/  SHF.R.U32.HI R3, RZ, 0x18, R2 ;  /* 0x00000018ff037819 */ /* 0x000fc80000011602 */
[----:B------:R-:W-:-:S04]  /*62a0*/  LOP3.LUT R0, R0, R3, RZ, 0xfc, !PT ;  /* 0x0000000300007212 */ /* 0x000fc800078efcff */
[----:B------:R-:W-:-:S07]  /*62b0*/  PRMT R8, R0, 0x7610, R8 ;  /* 0x0000761000087816 */ /* 0x000fce0000000008 */
.L_x_4105:
[----:B------:R-:W-:Y:S05]  /*62c0*/  BSYNC B0 ;  /* 0x0000000000007941 */ /* 0x000fea0003800000 */
.L_x_4104:
[----:B------:R0:W-:Y:S01]  /*62d0*/  STG.E.U8 desc[UR36][R16.64], R8 ;  /* 0x0000000810007986 */ /* 0x0001e2000c101124 */
[----:B------:R-:W-:Y:S05]  /*62e0*/  BRA `(.L_x_4084) ;  /* 0x0000000400187947 */ /* 0x000fea0003800000 */
.L_x_4102:
        /* <DEDUP_REMOVED lines=17> */
.L_x_4109:
[----:B------:R-:W-:-:S04]  /*6400*/  LOP3.LUT R2, R3, 0x80000000, RZ, 0xc0, !PT ;  /* 0x8000000003027812 */ /* 0x000fc800078ec0ff */
[----:B------:R-:W-:-:S04]  /*6410*/  SHF.R.U32.HI R3, RZ, 0x18, R2 ;  /* 0x00000018ff037819 */ /* 0x000fc80000011602 */
[----:B------:R-:W-:-:S04]  /*6420*/  LOP3.LUT R0, R0, R3, RZ, 0xfc, !PT ;  /* 0x0000000300007212 */ /* 0x000fc800078efcff */
[----:B------:R-:W-:-:S07]  /*6430*/  PRMT R8, R0, 0x7610, R8 ;  /* 0x0000761000087816 */ /* 0x000fce0000000008 */
.L_x_4108:
[----:B------:R-:W-:Y:S05]  /*6440*/  BSYNC B0 ;  /* 0x0000000000007941 */ /* 0x000fea0003800000 */
.L_x_4107:
[----:B------:R0:W-:Y:S01]  /*6450*/  STG.E.U8 desc[UR36][R16.64], R8 ;  /* 0x0000000810007986 */ /* 0x0001e2000c101124 */
[----:B------:R-:W-:Y:S05]  /*6460*/  BRA `(.L_x_4084) ;  /* 0x0000000000b87947 */ /* 0x000fea0003800000 */
.L_x_4101:
        /* <DEDUP_REMOVED lines=22> */
.L_x_4083:
        /* <DEDUP_REMOVED lines=16> */
.L_x_4112:
[----:B------:R-:W-:Y:S05]  /*66d0*/  BRA `(.L_x_4084) ;  /* 0x00000000001c7947 */ /* 0x000fea0003800000 */
.L_x_4111:
[----:B------:R-:W-:-:S06]  /*66e0*/  HADD2.F32 R3, -RZ, R3.H0_H0 ;  /* 0x20000003ff037230 */ /* 0x000fcc0000004100 */
[----:B------:R-:W0:Y:S02]  /*66f0*/  F2I.U64.TRUNC R2, R3 ;  /* 0x0000000300027311 */ /* 0x000e24000020d800 */
[----:B0-----:R0:W-:Y:S01]  /*6700*/  STG.E.64 desc[UR36][R16.64], R2 ;  /* 0x0000000210007986 */ /* 0x0011e2000c101b24 */
[----:B------:R-:W-:Y:S05]  /*6710*/  BRA `(.L_x_4084) ;  /* 0x00000000000c7947 */ /* 0x000fea0003800000 */
.L_x_4110:
[----:B------:R-:W-:-:S06]  /*6720*/  HADD2.F32 R3, -RZ, R3.H0_H0 ;  /* 0x20000003ff037230 */ /* 0x000fcc0000004100 */
[----:B------:R-:W0:Y:S02]  /*6730*/  F2I.FTZ.U32.TRUNC.NTZ R3, R3 ;  /* 0x0000000300037305 */ /* 0x000e24000021f000 */
[----:B0-----:R0:W-:Y:S02]  /*6740*/  STG.E desc[UR36][R16.64], R3 ;  /* 0x0000000310007986 */ /* 0x0011e4000c101924 */
.L_x_4084:
[----:B------:R-:W-:-:S07]  /*6750*/  VIADD R19, R19, 0x80 ;  /* 0x0000008013137836 */ /* 0x000fce0000000000 */
.L_x_4042:
[----:B------:R-:W-:Y:S05]  /*6760*/  BSYNC B6 ;  /* 0x0000000000067941 */ /* 0x000fea0003800000 */
.L_x_4041:
        /* <DEDUP_REMOVED lines=307> */
.L_x_4115:
        /* <DEDUP_REMOVED lines=22> */
.L_x_4119:
[----:B------:R-:W2:Y:S02]  /*7c00*/  LDG.E.U8 R2, desc[UR36][R2.64] ;  /* 0x0000002402027981 */ /* 0x000ea4000c1e1100 */
[----:B--2---:R-:W-:-:S04]  /*7c10*/  I2FP.F32.U32 R0, R2 ;  /* 0x0000000200007245 */ /* 0x004fc80000201000 */
[----:B------:R-:W-:Y:S01]  /*7c20*/  F2FP.F16.F32.PACK_AB R0, RZ, R0 ;  /* 0x00000000ff00723e */ /* 0x000fe200000000ff */
[----:B------:R-:W-:Y:S06]  /*7c30*/  BRA `(.L_x_4121) ;  /* 0x0000000c00887947 */ /* 0x000fec0003800000 */
.L_x_4118:
        /* <DEDUP_REMOVED lines=10> */
.L_x_4123:
[----:B------:R-:W2:Y:S02]  /*7ce0*/  LDG.E R2, desc[UR36][R2.64] ;  /* 0x0000002402027981 */ /* 0x000ea4000c1e1900 */
[----:B--2---:R-:W-:-:S04]  /*7cf0*/  I2FP.F32.S32 R0, R2 ;  /* 0x0000000200007245 */ /* 0x004fc80000201400 */
[----:B------:R-:W-:Y:S01]  /*7d00*/  F2FP.F16.F32.PACK_AB R0, RZ, R0 ;  /* 0x00000000ff00723e */ /* 0x000fe200000000ff */
[----:B------:R-:W-:Y:S06]  /*7d10*/  BRA `(.L_x_4121) ;  /* 0x0000000c00507947 */ /* 0x000fec0003800000 */
.L_x_4122:
[----:B------:R-:W2:Y:S02]  /*7d20*/  LDG.E.U16 R2, desc[UR36][R2.64] ;  /* 0x0000002402027981 */ /* 0x000ea4000c1e1500 */
[----:B--2---:R-:W0:Y:S02]  /*7d30*/  I2F.S16 R0, R2 ;  /* 0x0000000200007306 */ /* 0x004e240000101400 */
[----:B0-----:R-:W-:Y:S01]  /*7d40*/  F2FP.F16.F32.PACK_AB R0, RZ, R0 ;  /* 0x00000000ff00723e */ /* 0x001fe200000000ff */
[----:B------:R-:W-:Y:S06]  /*7d50*/  BRA `(.L_x_4121) ;  /* 0x0000000c00407947 */ /* 0x000fec0003800000 */
.L_x_4117:
        /* <DEDUP_REMOVED lines=9> */
.L_x_4125:
[----:B------:R0:W5:Y:S01]  /*7df0*/  LDG.E.U16 R0, desc[UR36][R2.64] ;  /* 0x0000002402007981 */ /* 0x000162000c1e1500 */
[----:B------:R-:W-:Y:S05]  /*7e00*/  BRA `(.L_x_4121) ;  /* 0x0000000c00147947 */ /* 0x000fea0003800000 */
.L_x_4124:
        /* <DEDUP_REMOVED lines=9> */
.L_x_4127:
[----:B------:R1:W5:Y:S01]  /*7ea0*/  LDG.E.U16 R0, desc[UR36][R2.64] ;  /* 0x0000002402007981 */ /* 0x000362000c1e1500 */
[----:B------:R-:W-:Y:S05]  /*7eb0*/  BRA `(.L_x_4121) ;  /* 0x0000000800e87947 */ /* 0x000fea0003800000 */
.L_x_4126:
        /* <DEDUP_REMOVED lines=8> */
.L_x_4116:
        /* <DEDUP_REMOVED lines=13> */
.L_x_4130:
        /* <DEDUP_REMOVED lines=8> */
.L_x_4129:
        /* <DEDUP_REMOVED lines=28> */
.L_x_4132:
        /* <DEDUP_REMOVED lines=15> */
.L_x_4131:
[----:B------:R-:W2:Y:S02]  /*8340*/  LDG.E.U16 R0, desc[UR36][R2.64] ;  /* 0x0000002402007981 */ /* 0x000ea4000c1e1500 */
[----:B--2---:R-:W-:-:S05]  /*8350*/  IMAD.U32 R0, R0, 0x10000, RZ ;  /* 0x0001000000007824 */ /* 0x004fca00078e00ff */
[----:B------:R-:W-:Y:S01]  /*8360*/  F2FP.F16.F32.PACK_AB R0, RZ, R0 ;  /* 0x00000000ff00723e */ /* 0x000fe200000000ff */
[----:B------:R-:W-:Y:S06]  /*8370*/  BRA `(.L_x_4121) ;  /* 0x0000000400b87947 */ /* 0x000fec0003800000 */
.L_x_4128:
        /* <DEDUP_REMOVED lines=12> */
.L_x_4135:
        /* <DEDUP_REMOVED lines=21> */
.L_x_4139:
[----:B------:R-:W-:Y:S05]  /*8590*/  BSYNC B1 ;  /* 0x0000000000017941 */ /* 0x000fea0003800000 */
.L_x_4138:
[----:B------:R-:W-:Y:S01]  /*85a0*/  LEA R3, R0, 0x3b800000, 0x17 ;  /* 0x3b80000000037811 */ /* 0x000fe200078eb8ff */
[----:B------:R-:W-:-:S05]  /*85b0*/  IMAD.SHL.U32 R0, R2, 0x100000, RZ ;  /* 0x0010000002007824 */ /* 0x000fca00078e00ff */
[----:B------:R-:W-:-:S07]  /*85c0*/  LOP3.LUT R0, R3, R0, R4, 0xfe, !PT ;  /* 0x0000000003007212 */ /* 0x000fce00078efe04 */
.L_x_4137:
[----:B------:R-:W-:Y:S05]  /*85d0*/  BSYNC B0 ;  /* 0x0000000000007941 */ /* 0x000fea0003800000 */
.L_x_4136:
[----:B------:R-:W-:Y:S01]  /*85e0*/  F2FP.F16.F32.PACK_AB R0, RZ, R0 ;  /* 0x00000000ff00723e */ /* 0x000fe200000000ff */
[----:B------:R-:W-:Y:S06]  /*85f0*/  BRA `(.L_x_4121) ;  /* 0x0000000400187947 */ /* 0x000fec0003800000 */
.L_x_4134:
        /* <DEDUP_REMOVED lines=21> */
.L_x_4143:
[----:B------:R-:W-:Y:S05]  /*8750*/  BSYNC B1 ;  /* 0x0000000000017941 */ /* 0x000fea0003800000 */
.L_x_4142:
[----:B------:R-:W-:Y:S01]  /*8760*/  LEA R3, R0, 0x37800000, 0x17 ;  /* 0x3780000000037811 */ /* 0x000fe200078eb8ff */
[----:B------:R-:W-:-:S05]  /*8770*/  IMAD.SHL.U32 R0, R2, 0x200000, RZ ;  /* 0x0020000002007824 */ /* 0x000fca00078e00ff */
[----:B------:R-:W-:-:S07]  /*8780*/  LOP3.LUT R0, R3, R0, R4, 0xfe, !PT ;  /* 0x0000000003007212 */ /* 0x000fce00078efe04 */
.L_x_4141:
[----:B------:R-:W-:Y:S05]  /*8790*/  BSYNC B0 ;  /* 0x0000000000007941 */ /* 0x000fea0003800000 */
.L_x_4140:
[----:B------:R-:W-:Y:S01]  /*87a0*/  F2FP.F16.F32.PACK_AB R0, RZ, R0 ;  /* 0x00000000ff00723e */ /* 0x000fe200000000ff */
[----:B------:R-:W-:Y:S06]  /*87b0*/  BRA `(.L_x_4121) ;  /* 0x0000000000a87947 */ /* 0x000fec0003800000 */
.L_x_4133:
        /* <DEDUP_REMOVED lines=14> */
.L_x_4147:
[----:B------:R-:W-:Y:S05]  /*88a0*/  BSYNC B0 ;  /* 0x0000000000007941 */ /* 0x000fea0003800000 */
.L_x_4146:
[----:B------:R-:W-:Y:S01]  /*88b0*/  F2FP.F16.F32.PACK_AB R0, RZ, R0 ;  /* 0x00000000ff00723e */ /* 0x000fe200000000ff */
[----:B------:R-:W-:Y:S06]  /*88c0*/  BRA `(.L_x_4121) ;  /* 0x0000000000647947 */ /* 0x000fec0003800000 */
.L_x_4120:
        /* <DEDUP_REMOVED lines=16> */
.L_x_4148:
[----:B------:R-:W-:Y:S01]  /*89d0*/  PRMT R0, RZ, 0x7610, R0 ;  /* 0x00007610ff007816 */ /* 0x000fe20000000000 */
[----:B------:R-:W-:Y:S06]  /*89e0*/  BRA `(.L_x_4121) ;  /* 0x00000000001c7947 */ /* 0x000fec0003800000 */
.L_x_4145:
[----:B------:R-:W2:Y:S02]  /*89f0*/  LDG.E.64 R2, desc[UR36][R2.64] ;  /* 0x0000002402027981 */ /* 0x000ea4000c1e1b00 */
[----:B--2---:R-:W0:Y:S02]  /*8a00*/  I2F.U64 R0, R2 ;  /* 0x0000000200007312 */ /* 0x004e240000301000 */
[----:B0-----:R-:W-:Y:S01]  /*8a10*/  F2FP.F16.F32.PACK_AB R0, RZ, R0 ;  /* 0x00000000ff00723e */ /* 0x001fe200000000ff */
[----:B------:R-:W-:Y:S06]  /*8a20*/  BRA `(.L_x_4121) ;  /* 0x00000000000c7947 */ /* 0x000fec0003800000 */
.L_x_4144:
[----:B------:R-:W2:Y:S02]  /*8a30*/  LDG.E R2, desc[UR36][R2.64] ;  /* 0x0000002402027981 */ /* 0x000ea4000c1e1900 */
[----:B--2---:R-:W-:-:S04]  /*8a40*/  I2FP.F32.U32 R0, R2 ;  /* 0x0000000200007245 */ /* 0x004fc80000201000 */
[----:B------:R-:W-:-:S07]  /*8a50*/  F2FP.F16.F32.PACK_AB R0, RZ, R0 ;  /* 0x00000000ff00723e */ /* 0x000fce00000000ff */
.L_x_4121:
        /* <DEDUP_REMOVED lines=11> */
.L_x_4150:
[----:B------:R-:W-:Y:S05]  /*8b10*/  BSYNC B0 ;  /* 0x0000000000007941 */ /* 0x000fea0003800000 */
.L_x_4149:
        /* <DEDUP_REMOVED lines=22> */
.L_x_4154:
[----:B------:R-:W-:-:S06]  /*8c80*/  HADD2.F32 R3, -RZ, R3.H0_H0 ;  /* 0x20000003ff037230 */ /* 0x000fcc0000004100 */
[----:B------:R-:W0:Y:S02]  /*8c90*/  F2I.S64.TRUNC R2, R3 ;  /* 0x0000000300027311 */ /* 0x000e24000020d900 */
[----:B0-----:R0:W-:Y:S01]  /*8ca0*/  STG.E.U8 desc[UR36][R16.64], R2 ;  /* 0x0000000210007986 */ /* 0x0011e2000c101124 */
[----:B------:R-:W-:Y:S05]  /*8cb0*/  BRA `(.L_x_4156) ;  /* 0x0000000c00847947 */ /* 0x000fea0003800000 */
.L_x_4153:
        /* <DEDUP_REMOVED lines=10> */
.L_x_4158:
[----:B------:R-:W-:-:S06]  /*8d60*/  HADD2.F32 R3, -RZ, R3.H0_H0 ;  /* 0x20000003ff037230 */ /* 0x000fcc0000004100 */
[----:B------:R-:W0:Y:S02]  /*8d70*/  F2I.FTZ.TRUNC.NTZ R3, R3 ;  /* 0x0000000300037305 */ /* 0x000e24000021f100 */
[----:B0-----:R0:W-:Y:S01]  /*8d80*/  STG.E desc[UR36][R16.64], R3 ;  /* 0x0000000310007986 */ /* 0x0011e2000c101924 */
[----:B------:R-:W-:Y:S05]  /*8d90*/  BRA `(.L_x_4156) ;  /* 0x0000000c004c7947 */ /* 0x000fea0003800000 */
.L_x_4157:
[----:B------:R-:W-:-:S06]  /*8da0*/  HADD2.F32 R3, -RZ, R3.H0_H0 ;  /* 0x20000003ff037230 */ /* 0x000fcc0000004100 */
[----:B------:R-:W0:Y:S02]  /*8db0*/  F2I.FTZ.TRUNC.NTZ R3, R3 ;  /* 0x0000000300037305 */ /* 0x000e24000021f100 */
[----:B0-----:R0:W-:Y:S01]  /*8dc0*/  STG.E.U16 desc[UR36][R16.64], R3 ;  /* 0x0000000310007986 */ /* 0x0011e2000c101524 */
[----:B------:R-:W-:Y:S05]  /*8dd0*/  BRA `(.L_x_4156) ;  /* 0x0000000c003c7947 */ /* 0x000fea0003800000 */
.L_x_4152:
        /* <DEDUP_REMOVED lines=9> */
.L_x_4160:
[----:B------:R0:W-:Y:S01]  /*8e70*/  STG.E.U16 desc[UR36][R16.64], R3 ;  /* 0x0000000310007986 */ /* 0x0001e2000c101524 */
[----:B------:R-:W-:Y:S05]  /*8e80*/  BRA `(.L_x_4156) ;  /* 0x0000000c00107947 */ /* 0x000fea0003800000 */
.L_x_4159:
        /* <DEDUP_REMOVED lines=10> */
.L_x_4162:
[----:B------:R-:W-:-:S05]  /*8f30*/  HADD2.F32 R0, -RZ, R3.H0_H0 ;  /* 0x20000003ff007230 */ /* 0x000fca0000004100 */
[----:B------:R-:W-:-:S04]  /*8f40*/  F2FP.F16.F32.PACK_AB R0, RZ, R0 ;  /* 0x00000000ff00723e */ /* 0x000fc800000000ff */
[----:B------:R-:W-:-:S05]  /*8f50*/  PRMT R0, R0, 0x5410, RZ ;  /* 0x0000541000007816 */ /* 0x000fca00000000ff */
[----:B------:R0:W-:Y:S01]  /*8f60*/  STG.E desc[UR36][R16.64], R0 ;  /* 0x0000000010007986 */ /* 0x0001e2000c101924 */
[----:B------:R-:W-:Y:S05]  /*8f70*/  BRA `(.L_x_4156) ;  /* 0x0000000800d47947 */ /* 0x000fea0003800000 */
.L_x_4161:
[----:B------:R-:W-:-:S05]  /*8f80*/  HADD2.F32 R2, -RZ, R3.H0_H0 ;  /* 0x20000003ff027230 */ /* 0x000fca0000004100 */
[----:B------:R-:W-:-:S06]  /*8f90*/  FMUL.FTZ R2, R2, 1 ;  /* 0x3f80000002027820 */ /* 0x000fcc0000410000 */
[----:B------:R-:W0:Y:S02]  /*8fa0*/  F2F.F64.F32 R2, R2 ;  /* 0x0000000200027310 */ /* 0x000e240000201800 */
[----:B0-----:R0:W-:Y:S01]  /*8fb0*/  STG.E.64 desc[UR36][R16.64], R2 ;  /* 0x0000000210007986 */ /* 0x0011e2000c101b24 */
[----:B------:R-:W-:Y:S05]  /*8fc0*/  BRA `(.L_x_4156) ;  /* 0x0000000800c07947 */ /* 0x000fea0003800000 */
.L_x_4151:
        /* <DEDUP_REMOVED lines=13> */
.L_x_4165:
[----:B------:R-:W-:Y:S01]  /*90a0*/  HADD2.F32 R3, -RZ, R3.H0_H0 ;  /* 0x20000003ff037230 */ /* 0x000fe20000004100 */
[----:B------:R-:W-:-:S04]  /*90b0*/  CS2R R6, SRZ ;  /* 0x0000000000067805 */ /* 0x000fc8000001ff00 */
[----:B------:R-:W-:-:S04]  /*90c0*/  FMUL.FTZ R3, R3, 1 ;  /* 0x3f80000003037820 */ /* 0x000fc80000410000 */
[----:B------:R-:W0:Y:S02]  /*90d0*/  F2F.F64.F32 R4, R3 ;  /* 0x0000000300047310 */ /* 0x000e240000201800 */
[----:B0-----:R0:W-:Y:S01]  /*90e0*/  STG.E.128 desc[UR36][R16.64], R4 ;  /* 0x0000000410007986 */ /* 0x0011e2000c101d24 */
[----:B------:R-:W-:Y:S05]  /*90f0*/  BRA `(.L_x_4156) ;  /* 0x0000000800747947 */ /* 0x000fea0003800000 */
.L_x_4164:
        /* <DEDUP_REMOVED lines=21> */
.L_x_4169:
[----:B------:R-:W-:Y:S05]  /*9250*/  BSYNC B0 ;  /* 0x0000000000007941 */ /* 0x000fea0003800000 */
.L_x_4168:
[----:B------:R-:W-:-:S05]  /*9260*/  LOP3.LUT R3, R0, R3, RZ, 0xfc, !PT ;  /* 0x0000000300037212 */ /* 0x000fca00078efcff */
[----:B------:R0:W-:Y:S01]  /*9270*/  STG.E.U8 desc[UR36][R16.64], R3 ;  /* 0x0000000310007986 */ /* 0x0001e2000c101124 */
[----:B------:R-:W-:Y:S05]  /*9280*/  BRA `(.L_x_4156) ;  /* 0x0000000800107947 */ /* 0x000fea0003800000 */
.L_x_4167:
        /* <DEDUP_REMOVED lines=13> */
.L_x_4171:
[----:B------:R-:W-:Y:S01]  /*9360*/  IMAD.MOV.U32 R0, RZ, RZ, 0x7f ;  /* 0x0000007fff007424 */ /* 0x000fe200078e00ff */
[----:B------:R-:W-:-:S04]  /*9370*/  ISETP.GT.U32.AND P0, PT, R2, 0x7f800000, PT ;  /* 0x7f8000000200780c */ /* 0x000fc80003f04070 */
[----:B------:R-:W-:-:S09]  /*9380*/  SEL R0, R0, 0x7c, P0 ;  /* 0x0000007c00007807 */ /* 0x000fd20000000000 */
.L_x_4172:
[----:B------:R-:W-:Y:S05]  /*9390*/  BSYNC B0 ;  /* 0x0000000000007941 */ /* 0x000fea0003800000 */
.L_x_4170:
[----:B------:R-:W-:-:S04]  /*93a0*/  LOP3.LUT R2, R3, 0x80000000, RZ, 0xc0, !PT ;  /* 0x8000000003027812 */ /* 0x000fc800078ec0ff */
[----:B------:R-:W-:-:S04]  /*93b0*/  SHF.R.U32.HI R3, RZ, 0x18, R2 ;  /* 0x00000018ff037819 */ /* 0x000fc80000011602 */
[----:B------:R-:W-:-:S05]  /*93c0*/  LOP3.LUT R3, R0, R3, RZ, 0xfc, !PT ;  /* 0x0000000300037212 */ /* 0x000fca00078efcff */
[----:B------:R0:W-:Y:S01]  /*93d0*/  STG.E.U8 desc[UR36][R16.64], R3 ;  /* 0x0000000310007986 */ /* 0x0001e2000c101124 */
[----:B------:R-:W-:Y:S05]  /*93e0*/  BRA `(.L_x_4156) ;  /* 0x0000000400b87947 */ /* 0x000fea0003800000 */
.L_x_4166:
[----:B------:R-:W-:-:S05]  /*93f0*/  HADD2.F32 R0, -RZ, R3.H0_H0 ;  /* 0x20000003ff007230 */ /* 0x000fca0000004100 */
[----:B------:R-:W-:-:S05]  /*9400*/  F2FP.BF16.F32.PACK_AB R0, RZ, R0 ;  /* 0x00000000ff00723e */ /* 0x000fca00000010ff */
[----:B------:R0:W-:Y:S01]  /*9410*/  STG.E.U16 desc[UR36][R16.64], R0 ;  /* 0x0000000010007986 */ /* 0x0001e2000c101524 */
[----:B------:R-:W-:Y:S05]  /*9420*/  BRA `(.L_x_4156) ;  /* 0x0000000400a87947 */ /* 0x000fea0003800000 */
.L_x_4163:
        /* <DEDUP_REMOVED lines=12> */
.L_x_4175:
        /* <DEDUP_REMOVED lines=17> */
.L_x_4178:
[----:B------:R-:W-:-:S04]  /*9600*/  LOP3.LUT R2, R3, 0x80000000, RZ, 0xc0, !PT ;  /* 0x8000000003027812 */ /* 0x000fc800078ec0ff */
[----:B------:R-:W-:-:S04]  /*9610*/  SHF.R.U32.HI R3, RZ, 0x18, R2 ;  /* 0x00000018ff037819 */ /* 0x000fc80000011602 */
[----:B------:R-:W-:-:S04]  /*9620*/  LOP3.LUT R0, R0, R3, RZ, 0xfc, !PT ;  /* 0x0000000300007212 */ /* 0x000fc800078efcff */
[----:B------:R-:W-:-:S07]  /*9630*/  PRMT R8, R0, 0x7610, R8 ;  /* 0x0000761000087816 */ /* 0x000fce0000000008 */
.L_x_4177:
[----:B------:R-:W-:Y:S05]  /*9640*/  BSYNC B0 ;  /* 0x0000000000007941 */ /* 0x000fea0003800000 */
.L_x_4176:
[----:B------:R3:W-:Y:S01]  /*9650*/  STG.E.U8 desc[UR36][R16.64], R8 ;  /* 0x0000000810007986 */ /* 0x0007e2000c101124 */
[----:B------:R-:W-:Y:S05]  /*9660*/  BRA `(.L_x_4156) ;  /* 0x0000000400187947 */ /* 0x000fea0003800000 */
.L_x_4174:
        /* <DEDUP_REMOVED lines=17> */
.L_x_4181:
[----:B------:R-:W-:-:S04]  /*9780*/  LOP3.LUT R2, R3, 0x80000000, RZ, 0xc0, !PT ;  /* 0x8000000003027812 */ /* 0x000fc800078ec0ff */
[----:B------:R-:W-:-:S04]  /*9790*/  SHF.R.U32.HI R3, RZ, 0x18, R2 ;  /* 0x00000018ff037819 */ /* 0x000fc80000011602 */
[----:B------:R-:W-:-:S04]  /*97a0*/  LOP3.LUT R0, R0, R3, RZ, 0xfc, !PT ;  /* 0x0000000300007212 */ /* 0x000fc800078efcff */
[----:B------:R-:W-:-:S07]  /*97b0*/  PRMT R8, R0, 0x7610, R8 ;  /* 0x0000761000087816 */ /* 0x000fce0000000008 */
.L_x_4180:
[----:B------:R-:W-:Y:S05]  /*97c0*/  BSYNC B0 ;  /* 0x0000000000007941 */ /* 0x000fea0003800000 */
.L_x_4179:
[----:B------:R0:W-:Y:S01]  /*97d0*/  STG.E.U8 desc[UR36][R16.64], R8 ;  /* 0x0000000810007986 */ /* 0x0001e2000c101124 */
[----:B------:R-:W-:Y:S05]  /*97e0*/  BRA `(.L_x_4156) ;  /* 0x0000000000b87947 */ /* 0x000fea0003800000 */
.L_x_4173:
        /* <DEDUP_REMOVED lines=22> */
.L_x_4155:
        /* <DEDUP_REMOVED lines=16> */
.L_x_4184:
[----:B------:R-:W-:Y:S05]  /*9a50*/  BRA `(.L_x_4156) ;  /* 0x00000000001c7947 */ /* 0x000fea0003800000 */
.L_x_4183:
[----:B------:R-:W-:-:S06]  /*9a60*/  HADD2.F32 R3, -RZ, R3.H0_H0 ;  /* 0x20000003ff037230 */ /* 0x000fcc0000004100 */
[----:B------:R-:W0:Y:S02]  /*9a70*/  F2I.U64.TRUNC R2, R3 ;  /* 0x0000000300027311 */ /* 0x000e24000020d800 */
[----:B0-----:R0:W-:Y:S01]  /*9a80*/  STG.E.64 desc[UR36][R16.64], R2 ;  /* 0x0000000210007986 */ /* 0x0011e2000c101b24 */
[----:B------:R-:W-:Y:S05]  /*9a90*/  BRA `(.L_x_4156) ;  /* 0x00000000000c7947 */ /* 0x000fea0003800000 */
.L_x_4182:
[----:B------:R-:W-:-:S06]  /*9aa0*/  HADD2.F32 R3, -RZ, R3.H0_H0 ;  /* 0x20000003ff037230 */ /* 0x000fcc0000004100 */
[----:B------:R-:W0:Y:S02]  /*9ab0*/  F2I.FTZ.U32.TRUNC.NTZ R3, R3 ;  /* 0x0000000300037305 */ /* 0x000e24000021f000 */
[----:B0-----:R2:W-:Y:S02]  /*9ac0*/  STG.E desc[UR36][R16.64], R3 ;  /* 0x0000000310007986 */ /* 0x0015e4000c101924 */
.L_x_4156:
[----:B------:R-:W-:-:S07]  /*9ad0*/  VIADD R19, R19, 0x80 ;  /* 0x0000008013137836 */ /* 0x000fce0000000000 */
.L_x_4114:
[----:B------:R-:W-:Y:S05]  /*9ae0*/  BSYNC B6 ;  /* 0x0000000000067941 */ /* 0x000fea0003800000 */
.L_x_4113:
        /* <DEDUP_REMOVED lines=306> */
.L_x_4185:
        /* <DEDUP_REMOVED lines=22> */
.L_x_4189:
[----:B------:R-:W2:Y:S02]  /*af70*/  LDG.E.U8 R2, desc[UR36][R2.64] ;  /* 0x0000002402027981 */ /* 0x000ea4000c1e1100 */
[----:B--2---:R-:W-:-:S04]  /*af80*/  I2FP.F32.U32 R0, R2 ;  /* 0x0000000200007245 */ /* 0x004fc80000201000 */
[----:B------:R-:W-:Y:S01]  /*af90*/  F2FP.F16.F32.PACK_AB R0, RZ, R0 ;  /* 0x00000000ff00723e */ /* 0x000fe200000000ff */
[----:B------:R-:W-:Y:S06]  /*afa0*/  BRA `(.L_x_4191) ;  /* 0x0000000c00887947 */ /* 0x000fec0003800000 */
.L_x_4188:
        /* <DEDUP_REMOVED lines=10> */
.L_x_4193:
[----:B------:R-:W2:Y:S02]  /*b050*/  LDG.E R2, desc[UR36][R2.64] ;  /* 0x0000002402027981 */ /* 0x000ea4000c1e1900 */
[----:B--2---:R-:W-:-:S04]  /*b060*/  I2FP.F32.S32 R0, R2 ;  /* 0x0000000200007245 */ /* 0x004fc80000201400 */
[----:B------:R-:W-:Y:S01]  /*b070*/  F2FP.F16.F32.PACK_AB R0, RZ, R0 ;  /* 0x00000000ff00723e */ /* 0x000fe200000000ff */
[----:B------:R-:W-:Y:S06]  /*b080*/  BRA `(.L_x_4191) ;  /* 0x0000000c00507947 */ /* 0x000fec0003800000 */
.L_x_4192:
[----:B------:R-:W2:Y:S02]  /*b090*/  LDG.E.U16 R2, desc[UR36][R2.64] ;  /* 0x0000002402027981 */ /* 0x000ea4000c1e1500 */
[----:B--2---:R-:W0:Y:S02]  /*b0a0*/  I2F.S16 R0, R2 ;  /* 0x0000000200007306 */ /* 0x004e240000101400 */
[----:B0-----:R-:W-:Y:S01]  /*b0b0*/  F2FP.F16.F32.PACK_AB R0, RZ, R0 ;  /* 0x00000000ff00723e */ /* 0x001fe200000000ff */
[----:B------:R-:W-:Y:S06]  /*b0c0*/  BRA `(.L_x_4191) ;  /* 0x0000000c00407947 */ /* 0x000fec0003800000 */
.L_x_4187:
        /* <DEDUP_REMOVED lines=9> */
.L_x_4195:
[----:B------:R0:W5:Y:S01]  /*b160*/  LDG.E.U16 R0, desc[UR36][R2.64] ;  /* 0x0000002402007981 */ /* 0x000162000c1e1500 */
[----:B------:R-:W-:Y:S05]  /*b170*/  BRA `(.L_x_4191) ;  /* 0x0000000c00147947 */ /* 0x000fea0003800000 */
.L_x_4194:
        /* <DEDUP_REMOVED lines=9> */
.L_x_4197:
[----:B------:R1:W5:Y:S01]  /*b210*/  LDG.E.U16 R0, desc[UR36][R2.64] ;  /* 0x0000002402007981 */ /* 0x000362000c1e1500 */
[----:B------:R-:W-:Y:S05]  /*b220*/  BRA `(.L_x_4191) ;  /* 0x0000000800e87947 */ /* 0x000fea0003800000 */
.L_x_4196:
        /* <DEDUP_REMOVED lines=8> */
.L_x_4186:
        /* <DEDUP_REMOVED lines=13> */
.L_x_4200:
        /* <DEDUP_REMOVED lines=8> */
.L_x_4199:
        /* <DEDUP_REMOVED lines=28> */
.L_x_4202:
        /* <DEDUP_REMOVED lines=15> */
.L_x_4201:
[----:B------:R-:W2:Y:S02]  /*b6b0*/  LDG.E.U16 R0, desc[UR36][R2.64] ;  /* 0x0000002402007981 */ /* 0x000ea4000c1e1500 */
[----:B--2---:R-:W-:-:S05]  /*b6c0*/  IMAD.U32 R0, R0, 0x10000, RZ ;  /* 0x0001000000007824 */ /* 0x004fca00078e00ff */
[----:B------:R-:W-:Y:S01]  /*b6d0*/  F2FP.F16.F32.PACK_AB R0, RZ, R0 ;  /* 0x00000000ff00723e */ /* 0x000fe200000000ff */
[----:B------:R-:W-:Y:S06]  /*b6e0*/  BRA `(.L_x_4191) ;  /* 0x0000000400b87947 */ /* 0x000fec0003800000 */
.L_x_4198:
        /* <DEDUP_REMOVED lines=12> */
.L_x_4205:
        /* <DEDUP_REMOVED lines=21> */
.L_x_4209:
[----:B------:R-:W-:Y:S05]  /*b900*/  BSYNC B1 ;  /* 0x0000000000017941 */ /* 0x000fea0003800000 */
.L_x_4208:
[----:B------:R-:W-:Y:S01]  /*b910*/  LEA R3, R0, 0x3b800000, 0x17 ;  /* 0x3b80000000037811 */ /* 0x000fe200078eb8ff */
[----:B------:R-:W-:-:S05]  /*b920*/  IMAD.SHL.U32 R0, R2, 0x100000, RZ ;  /* 0x0010000002007824 */ /* 0x000fca00078e00ff */
[----:B------:R-:W-:-:S07]  /*b930*/  LOP3.LUT R0, R3, R0, R4, 0xfe, !PT ;  /* 0x0000000003007212 */ /* 0x000fce00078efe04 */
.L_x_4207:
[----:B------:R-:W-:Y:S05]  /*b940*/  BSYNC B0 ;  /* 0x0000000000007941 */ /* 0x000fea0003800000 */
.L_x_4206:
[----:B------:R-:W-:Y:S01]  /*b950*/  F2FP.F16.F32.PACK_AB R0, RZ, R0 ;  /* 0x00000000ff00723e */ /* 0x000fe200000000ff */
[----:B------:R-:W-:Y:S06]  /*b960*/  BRA `(.L_x_4191) ;  /* 0x0000000400187947 */ /* 0x000fec0003800000 */
.L_x_4204:
        /* <DEDUP_REMOVED lines=21> */
.L_x_4213:
[----:B------:R-:W-:Y:S05]  /*bac0*/  BSYNC B1 ;  /* 0x0000000000017941 */ /* 0x000fea0003800000 */
.L_x_4212:
[----:B------:R-:W-:Y:S01]  /*bad0*/  LEA R3, R0, 0x37800000, 0x17 ;  /* 0x3780000000037811 */ /* 0x000fe200078eb8ff */
[----:B------:R-:W-:-:S05]  /*bae0*/  IMAD.SHL.U32 R0, R2, 0x200000, RZ ;  /* 0x0020000002007824 */ /* 0x000fca00078e00ff */
[----:B------:R-:W-:-:S07]  /*baf0*/  LOP3.LUT R0, R3, R0, R4, 0xfe, !PT ;  /* 0x0000000003007212 */ /* 0x000fce00078efe04 */
.L_x_4211:
[----:B------:R-:W-:Y:S05]  /*bb00*/  BSYNC B0 ;  /* 0x0000000000007941 */ /* 0x000fea0003800000 */
.L_x_4210:
[----:B------:R-:W-:Y:S01]  /*bb10*/  F2FP.F16.F32.PACK_AB R0, RZ, R0 ;  /* 0x00000000ff00723e */ /* 0x000fe200000000ff */
[----:B------:R-:W-:Y:S06]  /*bb20*/  BRA `(.L_x_4191) ;  /* 0x0000000000a87947 */ /* 0x000fec0003800000 */
.L_x_4203:
        /* <DEDUP_REMOVED lines=14> */
.L_x_4217:
[----:B------:R-:W-:Y:S05]  /*bc10*/  BSYNC B0 ;  /* 0x0000000000007941 */ /* 0x000fea0003800000 */
.L_x_4216:
[----:B------:R-:W-:Y:S01]  /*bc20*/  F2FP.F16.F32.PACK_AB R0, RZ, R0 ;  /* 0x00000000ff00723e */ /* 0x000fe200000000ff */
[----:B------:R-:W-:Y:S06]  /*bc30*/  BRA `(.L_x_4191) ;  /* 0x0000000000647947 */ /* 0x000fec0003800000 */
.L_x_4190:
        /* <DEDUP_REMOVED lines=16> */
.L_x_4218:
[----:B------:R-:W-:Y:S01]  /*bd40*/  PRMT R0, RZ, 0x7610, R0 ;  /* 0x00007610ff007816 */ /* 0x000fe20000000000 */
[----:B------:R-:W-:Y:S06]  /*bd50*/  BRA `(.L_x_4191) ;  /* 0x00000000001c7947 */ /* 0x000fec0003800000 */
.L_x_4215:
[----:B------:R-:W2:Y:S02]  /*bd60*/  LDG.E.64 R2, desc[UR36][R2.64] ;  /* 0x0000002402027981 */ /* 0x000ea4000c1e1b00 */
[----:B--2---:R-:W0:Y:S02]  /*bd70*/  I2F.U64 R0, R2 ;  /* 0x0000000200007312 */ /* 0x004e240000301000 */
[----:B0-----:R-:W-:Y:S01]  /*bd80*/  F2FP.F16.F32.PACK_AB R0, RZ, R0 ;  /* 0x00000000ff00723e */ /* 0x001fe200000000ff */
[----:B------:R-:W-:Y:S06]  /*bd90*/  BRA `(.L_x_4191) ;  /* 0x00000000000c7947 */ /* 0x000fec0003800000 */
.L_x_4214:
[----:B------:R-:W2:Y:S02]  /*bda0*/  LDG.E R2, desc[UR36][R2.64] ;  /* 0x0000002402027981 */ /* 0x000ea4000c1e1900 */
[----:B--2---:R-:W-:-:S04]  /*bdb0*/  I2FP.F32.U32 R0, R2 ;  /* 0x0000000200007245 */ /* 0x004fc80000201000 */
[----:B------:R-:W-:-:S07]  /*bdc0*/  F2FP.F16.F32.PACK_AB R0, RZ, R0 ;  /* 0x00000000ff00723e */ /* 0x000fce00000000ff */
.L_x_4191:
        /* <DEDUP_REMOVED lines=11> */
.L_x_4220:
[----:B------:R-:W-:Y:S05]  /*be80*/  BSYNC B0 ;  /* 0x0000000000007941 */ /* 0x000fea0003800000 */
.L_x_4219:
        /* <DEDUP_REMOVED lines=22> */
.L_x_4224:
[----:B------:R-:W-:-:S06]  /*bff0*/  HADD2.F32 R3, -RZ, R3.H0_H0 ;  /* 0x20000003ff037230 */ /* 0x000fcc0000004100 */
[----:B------:R-:W0:Y:S02]  /*c000*/  F2I.S64.TRUNC R2, R3 ;  /* 0x0000000300027311 */ /* 0x000e24000020d900 */
[----:B0-----:R-:W-:Y:S01]  /*c010*/  STG.E.U8 desc[UR36][R16.64], R2 ;  /* 0x0000000210007986 */ /* 0x001fe2000c101124 */
[----:B------:R-:W-:Y:S05]  /*c020*/  EXIT ;  /* 0x000000000000794d */ /* 0x000fea0003800000 */
.L_x_4223:
        /* <DEDUP_REMOVED lines=10> */
.L_x_4227:
[----:B------:R-:W-:-:S06]  /*c0d0*/  HADD2.F32 R3, -RZ, R3.H0_H0 ;  /* 0x20000003ff037230 */ /* 0x000fcc0000004100 */
[----:B------:R-:W0:Y:S02]  /*c0e0*/  F2I.FTZ.TRUNC.NTZ R3, R3 ;  /* 0x0000000300037305 */ /* 0x000e24000021f100 */
[----:B0-----:R-:W-:Y:S01]  /*c0f0*/  STG.E desc[UR36][R16.64], R3 ;  /* 0x0000000310007986 */ /* 0x001fe2000c101924 */
[----:B------:R-:W-:Y:S05]  /*c100*/  EXIT ;  /* 0x000000000000794d */ /* 0x000fea0003800000 */
.L_x_4226:
[----:B------:R-:W-:-:S06]  /*c110*/  HADD2.F32 R3, -RZ, R3.H0_H0 ;  /* 0x20000003ff037230 */ /* 0x000fcc0000004100 */
[----:B------:R-:W0:Y:S02]  /*c120*/  F2I.FTZ.TRUNC.NTZ R3, R3 ;  /* 0x0000000300037305 */ /* 0x000e24000021f100 */
[----:B0-----:R-:W-:Y:S01]  /*c130*/  STG.E.U16 desc[UR36][R16.64], R3 ;  /* 0x0000000310007986 */ /* 0x001fe2000c101524 */
[----:B------:R-:W-:Y:S05]  /*c140*/  EXIT ;  /* 0x000000000000794d */ /* 0x000fea0003800000 */
.L_x_4222:
        /* <DEDUP_REMOVED lines=9> */
.L_x_4229:
[----:B------:R-:W-:Y:S01]  /*c1e0*/  STG.E.U16 desc[UR36][R16.64], R3 ;  /* 0x0000000310007986 */ /* 0x000fe2000c101524 */
[----:B------:R-:W-:Y:S05]  /*c1f0*/  EXIT ;  /* 0x000000000000794d */ /* 0x000fea0003800000 */
.L_x_4228:
        /* <DEDUP_REMOVED lines=10> */
.L_x_4231:
[----:B------:R-:W-:-:S05]  /*c2a0*/  HADD2.F32 R0, -RZ, R3.H0_H0 ;  /* 0x20000003ff007230 */ /* 0x000fca0000004100 */
[----:B------:R-:W-:-:S04]  /*c2b0*/  F2FP.F16.F32.PACK_AB R0, RZ, R0 ;  /* 0x00000000ff00723e */ /* 0x000fc800000000ff */
[----:B------:R-:W-:-:S05]  /*c2c0*/  PRMT R0, R0, 0x5410, RZ ;  /* 0x0000541000007816 */ /* 0x000fca00000000ff */
[----:B------:R-:W-:Y:S01]  /*c2d0*/  STG.E desc[UR36][R16.64], R0 ;  /* 0x0000000010007986 */ /* 0x000fe2000c101924 */
[----:B------:R-:W-:Y:S05]  /*c2e0*/  EXIT ;  /* 0x000000000000794d */ /* 0x000fea0003800000 */
.L_x_4230:
[----:B------:R-:W-:-:S05]  /*c2f0*/  HADD2.F32 R2, -RZ, R3.H0_H0 ;  /* 0x20000003ff027230 */ /* 0x000fca0000004100 */
[----:B------:R-:W-:-:S06]  /*c300*/  FMUL.FTZ R2, R2, 1 ;  /* 0x3f80000002027820 */ /* 0x000fcc0000410000 */
[----:B------:R-:W0:Y:S02]  /*c310*/  F2F.F64.F32 R2, R2 ;  /* 0x0000000200027310 */ /* 0x000e240000201800 */
[----:B0-----:R-:W-:Y:S01]  /*c320*/  STG.E.64 desc[UR36][R16.64], R2 ;  /* 0x0000000210007986 */ /* 0x001fe2000c101b24 */
[----:B------:R-:W-:Y:S05]  /*c330*/  EXIT ;  /* 0x000000000000794d */ /* 0x000fea0003800000 */
.L_x_4221:
        /* <DEDUP_REMOVED lines=13> */
.L_x_4234:
[----:B------:R-:W-:Y:S01]  /*c410*/  HADD2.F32 R3, -RZ, R3.H0_H0 ;  /* 0x20000003ff037230 */ /* 0x000fe20000004100 */
[----:B------:R-:W-:-:S04]  /*c420*/  CS2R R6, SRZ ;  /* 0x0000000000067805 */ /* 0x000fc8000001ff00 */
[----:B------:R-:W-:-:S04]  /*c430*/  FMUL.FTZ R3, R3, 1 ;  /* 0x3f80000003037820 */ /* 0x000fc80000410000 */
[----:B------:R-:W0:Y:S02]  /*c440*/  F2F.F64.F32 R4, R3 ;  /* 0x0000000300047310 */ /* 0x000e240000201800 */
[----:B0-----:R-:W-:Y:S01]  /*c450*/  STG.E.128 desc[UR36][R16.64], R4 ;  /* 0x0000000410007986 */ /* 0x001fe2000c101d24 */
[----:B------:R-:W-:Y:S05]  /*c460*/  EXIT ;  /* 0x000000000000794d */ /* 0x000fea0003800000 */
.L_x_4233:
        /* <DEDUP_REMOVED lines=21> */
.L_x_4238:
[----:B------:R-:W-:Y:S05]  /*c5c0*/  BSYNC B0 ;  /* 0x0000000000007941 */ /* 0x000fea0003800000 */
.L_x_4237:
[----:B------:R-:W-:-:S05]  /*c5d0*/  LOP3.LUT R3, R0, R3, RZ, 0xfc, !PT ;  /* 0x0000000300037212 */ /* 0x000fca00078efcff */
[----:B------:R-:W-:Y:S01]  /*c5e0*/  STG.E.U8 desc[UR36][R16.64], R3 ;  /* 0x0000000310007986 */ /* 0x000fe2000c101124 */
[----:B------:R-:W-:Y:S05]  /*c5f0*/  EXIT ;  /* 0x000000000000794d */ /* 0x000fea0003800000 */
.L_x_4236:
        /* <DEDUP_REMOVED lines=13> */
.L_x_4240:
[----:B------:R-:W-:Y:S01]  /*c6d0*/  IMAD.MOV.U32 R0, RZ, RZ, 0x7f ;  /* 0x0000007fff007424 */ /* 0x000fe200078e00ff */
[----:B------:R-:W-:-:S04]  /*c6e0*/  ISETP.GT.U32.AND P0, PT, R2, 0x7f800000, PT ;  /* 0x7f8000000200780c */ /* 0x000fc80003f04070 */
[----:B------:R-:W-:-:S09]  /*c6f0*/  SEL R0, R0, 0x7c, P0 ;  /* 0x0000007c00007807 */ /* 0x000fd20000000000 */
.L_x_4241:
[----:B------:R-:W-:Y:S05]  /*c700*/  BSYNC B0 ;  /* 0x0000000000007941 */ /* 0x000fea0003800000 */
.L_x_4239:
[----:B------:R-:W-:-:S04]  /*c710*/  LOP3.LUT R2, R3, 0x80000000, RZ, 0xc0, !PT ;  /* 0x8000000003027812 */ /* 0x000fc800078ec0ff */
[----:B------:R-:W-:-:S04]  /*c720*/  SHF.R.U32.HI R3, RZ, 0x18, R2 ;  /* 0x00000018ff037819 */ /* 0x000fc80000011602 */
[----:B------:R-:W-:-:S05]  /*c730*/  LOP3.LUT R3, R0, R3, RZ, 0xfc, !PT ;  /* 0x0000000300037212 */ /* 0x000fca00078efcff */
[----:B------:R-:W-:Y:S01]  /*c740*/  STG.E.U8 desc[UR36][R16.64], R3 ;  /* 0x0000000310007986 */ /* 0x000fe2000c101124 */
[----:B------:R-:W-:Y:S05]  /*c750*/  EXIT ;  /* 0x000000000000794d */ /* 0x000fea0003800000 */
.L_x_4235:
[----:B------:R-:W-:-:S05]  /*c760*/  HADD2.F32 R0, -RZ, R3.H0_H0 ;  /* 0x20000003ff007230 */ /* 0x000fca0000004100 */
[----:B------:R-:W-:-:S05]  /*c770*/  F2FP.BF16.F32.PACK_AB R0, RZ, R0 ;  /* 0x00000000ff00723e */ /* 0x000fca00000010ff */
[----:B------:R-:W-:Y:S01]  /*c780*/  STG.E.U16 desc[UR36][R16.64], R0 ;  /* 0x0000000010007986 */ /* 0x000fe2000c101524 */
[----:B------:R-:W-:Y:S05]  /*c790*/  EXIT ;  /* 0x000000000000794d */ /* 0x000fea0003800000 */
.L_x_4232:
        /* <DEDUP_REMOVED lines=12> */
.L_x_4244:
        /* <DEDUP_REMOVED lines=17> */
.L_x_4247:
[----:B------:R-:W-:-:S04]  /*c970*/  LOP3.LUT R2, R3, 0x80000000, RZ, 0xc0, !PT ;  /* 0x8000000003027812 */ /* 0x000fc800078ec0ff */
[----:B------:R-:W-:-:S04]  /*c980*/  SHF.R.U32.HI R3, RZ, 0x18, R2 ;  /* 0x00000018ff037819 */ /* 0x000fc80000011602 */
[----:B------:R-:W-:-:S04]  /*c990*/  LOP3.LUT R0, R0, R3, RZ, 0xfc, !PT ;  /* 0x0000000300007212 */ /* 0x000fc800078efcff */
[----:B------:R-:W-:-:S07]  /*c9a0*/  PRMT R8, R0, 0x7610, R8 ;  /* 0x0000761000087816 */ /* 0x000fce0000000008 */
.L_x_4246:
[----:B------:R-:W-:Y:S05]  /*c9b0*/  BSYNC B0 ;  /* 0x0000000000007941 */ /* 0x000fea0003800000 */
.L_x_4245:
[----:B------:R-:W-:Y:S01]  /*c9c0*/  STG.E.U8 desc[UR36][R16.64], R8 ;  /* 0x0000000810007986 */ /* 0x000fe2000c101124 */
[----:B------:R-:W-:Y:S05]  /*c9d0*/  EXIT ;  /* 0x000000000000794d */ /* 0x000fea0003800000 */
.L_x_4243:
        /* <DEDUP_REMOVED lines=17> */
.L_x_4250:
[----:B------:R-:W-:-:S04]  /*caf0*/  LOP3.LUT R2, R3, 0x80000000, RZ, 0xc0, !PT ;  /* 0x8000000003027812 */ /* 0x000fc800078ec0ff */
[----:B------:R-:W-:-:S04]  /*cb00*/  SHF.R.U32.HI R3, RZ, 0x18, R2 ;  /* 0x00000018ff037819 */ /* 0x000fc80000011602 */
[----:B------:R-:W-:-:S04]  /*cb10*/  LOP3.LUT R0, R0, R3, RZ, 0xfc, !PT ;  /* 0x0000000300007212 */ /* 0x000fc800078efcff */
[----:B------:R-:W-:-:S07]  /*cb20*/  PRMT R8, R0, 0x7610, R8 ;  /* 0x0000761000087816 */ /* 0x000fce0000000008 */
.L_x_4249:
[----:B------:R-:W-:Y:S05]  /*cb30*/  BSYNC B0 ;  /* 0x0000000000007941 */ /* 0x000fea0003800000 */
.L_x_4248:
[----:B------:R-:W-:Y:S01]  /*cb40*/  STG.E.U8 desc[UR36][R16.64], R8 ;  /* 0x0000000810007986 */ /* 0x000fe2000c101124 */
[----:B------:R-:W-:Y:S05]  /*cb50*/  EXIT ;  /* 0x000000000000794d */ /* 0x000fea0003800000 */
.L_x_4242:
        /* <DEDUP_REMOVED lines=22> */
.L_x_4225:
        /* <DEDUP_REMOVED lines=16> */
.L_x_4253:
[----:B------:R-:W-:Y:S05]  /*cdc0*/  EXIT ;  /* 0x000000000000794d */ /* 0x000fea0003800000 */
.L_x_4252:
[----:B------:R-:W-:-:S06]  /*cdd0*/  HADD2.F32 R3, -RZ, R3.H0_H0 ;  /* 0x20000003ff037230 */ /* 0x000fcc0000004100 */
[----:B------:R-:W0:Y:S02]  /*cde0*/  F2I.U64.TRUNC R2, R3 ;  /* 0x0000000300027311 */ /* 0x000e24000020d800 */
[----:B0-----:R-:W-:Y:S01]  /*cdf0*/  STG.E.64 desc[UR36][R16.64], R2 ;  /* 0x0000000210007986 */ /* 0x001fe2000c101b24 */
[----:B------:R-:W-:Y:S05]  /*ce00*/  EXIT ;  /* 0x000000000000794d */ /* 0x000fea0003800000 */
.L_x_4251:
[----:B------:R-:W-:-:S06]  /*ce10*/  HADD2.F32 R3, -RZ, R3.H0_H0 ;  /* 0x20000003ff037230 */ /* 0x000fcc0000004100 */
[----:B------:R-:W0:Y:S02]  /*ce20*/  F2I.FTZ.U32.TRUNC.NTZ R3, R3 ;  /* 0x0000000300037305 */ /* 0x000e24000021f000 */
[----:B0-----:R-:W-:Y:S01]  /*ce30*/  STG.E desc[UR36][R16.64], R3 ;  /* 0x0000000310007986 */ /* 0x001fe2000c101924 */
[----:B------:R-:W-:Y:S05]  /*ce40*/  EXIT ;  /* 0x000000000000794d */ /* 0x000fea0003800000 */
.L_x_4254:
        /* <DEDUP_REMOVED lines=11> */
.L_x_11188:


//--------------------- .text._ZN2at6native27unrolled_elementwise_kernelIZZZNS0_17logit_kernel_cudaERNS_18TensorIteratorBaseERKN3c106ScalarEENKUlvE_clEvENKUlvE1_clEvEUlNS4_4HalfEE0_St5arrayIPcLm2EELi4E23TrivialOffsetCalculatorILi1EjESG_NS0_6memory12LoadWithCastILi1EEENSH_13StoreWithCastILi1EEEEEviT_T0_T2_T3_T4_T5_ --------------------------
	.section	.text._ZN2at6native27unrolled_elementwise_kernelIZZZNS0_17logit_kernel_cudaERNS_18TensorIteratorBaseERKN3c106ScalarEENKUlvE_clEvENKUlvE1_clEvEUlNS4_4HalfEE0_St5arrayIPcLm2EELi4E23TrivialOffsetCalculatorILi1EjESG_NS0_6memory12LoadWithCastILi1EEENSH_13StoreWithCastILi1EEEEEviT_T0_T2_T3_T4_T5_,"ax",@progbits
	.align	128
        .global         _ZN2at6native27unrolled_elementwise_kernelIZZZNS0_17logit_kernel_cudaERNS_18TensorIteratorBaseERKN3c106ScalarEENKUlvE_clEvENKUlvE1_clEvEUlNS4_4HalfEE0_St5arrayIPcLm2EELi4E23TrivialOffsetCalculatorILi1EjESG_NS0_6memory12LoadWithCastILi1EEENSH_13StoreWithCastILi1EEEEEviT_T0_T2_T3_T4_T5_
        .type           _ZN2at6native27unrolled_elementwise_kernelIZZZNS0_17logit_kernel_cudaERNS_18TensorIteratorBaseERKN3c106ScalarEENKUlvE_clEvENKUlvE1_clEvEUlNS4_4HalfEE0_St5arrayIPcLm2EELi4E23TrivialOffsetCalculatorILi1EjESG_NS0_6memory12LoadWithCastILi1EEENSH_13StoreWithCastILi1EEEEEviT_T0_T2_T3_T4_T5_,@function
        .size           _ZN2at6native27unrolled_elementwise_kernelIZZZNS0_17logit_kernel_cudaERNS_18TensorIteratorBaseERKN3c106ScalarEENKUlvE_clEvENKUlvE1_clEvEUlNS4_4HalfEE0_St5arrayIPcLm2EELi4E23TrivialOffsetCalculatorILi1EjESG_NS0_6memory12LoadWithCastILi1EEENSH_13StoreWithCastILi1EEEEEviT_T0_T2_T3_T4_T5_,(.L_x_11189 - _ZN2at6native27unrolled_elementwise_kernelIZZZNS0_17logit_kernel_cudaERNS_18TensorIteratorBaseERKN3c106ScalarEENKUlvE_clEvENKUlvE1_clEvEUlNS4_4HalfEE0_St5arrayIPcLm2EELi4E23TrivialOffsetCalculatorILi1EjESG_NS0_6memory12LoadWithCastILi1EEENSH_13StoreWithCastILi1EEEEEviT_T0_T2_T3_T4_T5_)
        .other          _ZN2at6native27unrolled_elementwise_kernelIZZZNS0_17logit_kernel_cudaERNS_18TensorIteratorBaseERKN3c106ScalarEENKUlvE_clEvENKUlvE1_clEvEUlNS4_4HalfEE0_St5arrayIPcLm2EELi4E23TrivialOffsetCalculatorILi1EjESG_NS0_6memory12LoadWithCastILi1EEENSH_13StoreWithCastILi1EEEEEviT_T0_T2_T3_T4_T5_,@"STO_CUDA_ENTRY STV_DEFAULT"
_ZN2at6native27unrolled_elementwise_kernelIZZZNS0_17logit_kernel_cudaERNS_18TensorIteratorBaseERKN3c106ScalarEENKUlvE_clEvENKUlvE1_clEvEUlNS4_4HalfEE0_St5arrayIPcLm2EELi4E23TrivialOffsetCalculatorILi1EjESG_NS0_6memory12LoadWithCastILi1EEENSH_13StoreWithCastILi1EEEEEviT_T0_T2_T3_T4_T5_:
.text._ZN2at6native27unrolled_elementwise_kernelIZZZNS0_17logit_kernel_cudaERNS_18TensorIteratorBaseERKN3c106ScalarEENKUlvE_clEvENKUlvE1_clEvEUlNS4_4HalfEE0_St5arrayIPcLm2EELi4E23TrivialOffsetCalculatorILi1EjESG_NS0_6memory12LoadWithCastILi1EEENSH_13StoreWithCastILi1EEEEEviT_T0_T2_T3_T4_T5_:
        /* <DEDUP_REMOVED lines=36> */
.L_x_4260:
[----:B------:R-:W2:Y:S02]  /*0240*/  LDG.E.U8 R2, desc[UR36][R2.64] ;  /* 0x0000002402027981 */ /* 0x000ea4000c1e1100 */
[----:B--2---:R-:W-:-:S04]  /*0250*/  I2FP.F32.U32 R0, R2 ;  /* 0x0000000200007245 */ /* 0x004fc80000201000 */
[----:B------:R-:W-:-:S04]  /*0260*/  F2FP.F16.F32.PACK_AB R0, RZ, R0 ;  /* 0x00000000ff00723e */ /* 0x000fc800000000ff */
[----:B------:R-:W-:Y:S01]  /*0270*/  PRMT R23, R0, 0x7610, R23 ;  /* 0x0000761000177816 */ /* 0x000fe20000000017 */
[----:B------:R-:W-:Y:S06]  /*0280*/  BRA `(.L_x_4262) ;  /* 0x0000000c00c07947 */ /* 0x000fec0003800000 */
.L_x_4259:
        /* <DEDUP_REMOVED lines=11> */
.L_x_4264:
[----:B------:R-:W2:Y:S02]  /*0340*/  LDG.E R2, desc[UR36][R2.64] ;  /* 0x0000002402027981 */ /* 0x000ea4000c1e1900 */
[----:B--2---:R-:W-:-:S04]  /*0350*/  I2FP.F32.S32 R0, R2 ;  /* 0x0000000200007245 */ /* 0x004fc80000201400 */
[----:B------:R-:W-:-:S04]  /*0360*/  F2FP.F16.F32.PACK_AB R0, RZ, R0 ;  /* 0x00000000ff00723e */ /* 0x000fc800000000ff */
[----:B------:R-:W-:Y:S01]  /*0370*/  PRMT R23, R0, 0x7610, R23 ;  /* 0x0000761000177816 */ /* 0x000fe20000000017 */
[----:B------:R-:W-:Y:S06]  /*0380*/  BRA `(.L_x_4262) ;  /* 0x0000000c00807947 */ /* 0x000fec0003800000 */
.L_x_4263:
[----:B------:R-:W2:Y:S02]  /*0390*/  LDG.E.U16 R2, desc[UR36][R2.64] ;  /* 0x0000002402027981 */ /* 0x000ea4000c1e1500 */
[----:B--2---:R-:W0:Y:S02]  /*03a0*/  I2F.S16 R0, R2 ;  /* 0x0000000200007306 */ /* 0x004e240000101400 */
[----:B0-----:R-:W-:-:S04]  /*03b0*/  F2FP.F16.F32.PACK_AB R0, RZ, R0 ;  /* 0x00000000ff00723e */ /* 0x001fc800000000ff */
[----:B------:R-:W-:Y:S01]  /*03c0*/  PRMT R23, R0, 0x7610, R23 ;  /* 0x0000761000177816 */ /* 0x000fe20000000017 */
[----:B------:R-:W-:Y:S06]  /*03d0*/  BRA `(.L_x_4262) ;  /* 0x0000000c006c7947 */ /* 0x000fec0003800000 */
.L_x_4258:
        /* <DEDUP_REMOVED lines=9> */
.L_x_4266:
[----:B------:R1:W5:Y:S01]  /*0470*/  LDG.E.U16 R23, desc[UR36][R2.64] ;  /* 0x0000002402177981 */ /* 0x000362000c1e1500 */
[----:B------:R-:W-:Y:S05]  /*0480*/  BRA `(.L_x_4262) ;  /* 0x0000000c00407947 */ /* 0x000fea0003800000 */
.L_x_4265:
        /* <DEDUP_REMOVED lines=9> */
.L_x_4268:
[----:B------:R0:W5:Y:S01]  /*0520*/  LDG.E.U16 R23, desc[UR36][R2.64] ;  /* 0x0000002402177981 */ /* 0x000162000c1e1500 */
[----:B------:R-:W-:Y:S05]  /*0530*/  BRA `(.L_x_4262) ;  /* 0x0000000c00147947 */ /* 0x000fea0003800000 */
.L_x_4267:
        /* <DEDUP_REMOVED lines=9> */
.L_x_4257:
        /* <DEDUP_REMOVED lines=14> */
.L_x_4271:
        /* <DEDUP_REMOVED lines=9> */
.L_x_4270:
        /* <DEDUP_REMOVED lines=28> */
.L_x_4273:
        /* <DEDUP_REMOVED lines=16> */
.L_x_4272:
[----:B------:R-:W2:Y:S02]  /*0a00*/  LDG.E.U16 R0, desc[UR36][R2.64] ;  /* 0x0000002402007981 */ /* 0x000ea4000c1e1500 */
[----:B--2---:R-:W-:-:S05]  /*0a10*/  IMAD.U32 R0, R0, 0x10000, RZ ;  /* 0x0001000000007824 */ /* 0x004fca00078e00ff */
[----:B------:R-:W-:-:S04]  /*0a20*/  F2FP.F16.F32.PACK_AB R0, RZ, R0 ;  /* 0x00000000ff00723e */ /* 0x000fc800000000ff */
[----:B------:R-:W-:Y:S01]  /*0a30*/  PRMT R23, R0, 0x7610, R23 ;  /* 0x0000761000177816 */ /* 0x000fe20000000017 */
[----:B------:R-:W-:Y:S06]  /*0a40*/  BRA `(.L_x_4262) ;  /* 0x0000000400d07947 */ /* 0x000fec0003800000 */
.L_x_4269:
        /* <DEDUP_REMOVED lines=13> */
.L_x_4276:
        /* <DEDUP_REMOVED lines=21> */
.L_x_4280:
[----:B------:R-:W-:Y:S05]  /*0c70*/  BSYNC B1 ;  /* 0x0000000000017941 */ /* 0x000fea0003800000 */
.L_x_4279:
[----:B------:R-:W-:Y:S01]  /*0c80*/  LEA R3, R0, 0x3b800000, 0x17 ;  /* 0x3b80000000037811 */ /* 0x000fe200078eb8ff */
[----:B------:R-:W-:-:S05]  /*0c90*/  IMAD.SHL.U32 R0, R2, 0x100000, RZ ;  /* 0x0010000002007824 */ /* 0x000fca00078e00ff */
[----:B------:R-:W-:-:S07]  /*0ca0*/  LOP3.LUT R0, R3, R0, R4, 0xfe, !PT ;  /* 0x0000000003007212 */ /* 0x000fce00078efe04 */
.L_x_4278:
[----:B------:R-:W-:Y:S05]  /*0cb0*/  BSYNC B0 ;  /* 0x0000000000007941 */ /* 0x000fea0003800000 */
.L_x_4277:
[----:B------:R-:W-:-:S04]  /*0cc0*/  F2FP.F16.F32.PACK_AB R0, RZ, R0 ;  /* 0x00000000ff00723e */ /* 0x000fc800000000ff */
[----:B------:R-:W-:Y:S01]  /*0cd0*/  PRMT R23, R0, 0x7610, R23 ;  /* 0x0000761000177816 */ /* 0x000fe20000000017 */
[----:B------:R-:W-:Y:S06]  /*0ce0*/  BRA `(.L_x_4262) ;  /* 0x0000000400287947 */ /* 0x000fec0003800000 */
.L_x_4275:
        /* <DEDUP_REMOVED lines=21> */
.L_x_4284:
[----:B------:R-:W-:Y:S05]  /*0e40*/  BSYNC B1 ;  /* 0x0000000000017941 */ /* 0x000fea0003800000 */
.L_x_4283:
[----:B------:R-:W-:Y:S01]  /*0e50*/  LEA R3, R0, 0x37800000, 0x17 ;  /* 0x3780000000037811 */ /* 0x000fe200078eb8ff */
[----:B------:R-:W-:-:S05]  /*0e60*/  IMAD.SHL.U32 R0, R2, 0x200000, RZ ;  /* 0x0020000002007824 */ /* 0x000fca00078e00ff */
[----:B------:R-:W-:-:S07]  /*0e70*/  LOP3.LUT R0, R3, R0, R4, 0xfe, !PT ;  /* 0x0000000003007212 */ /* 0x000fce00078efe04 */
.L_x_4282:
[----:B------:R-:W-:Y:S05]  /*0e80*/  BSYNC B0 ;  /* 0x0000000000007941 */ /* 0x000fea0003800000 */
.L_x_4281:
[----:B------:R-:W-:-:S04]  /*0e90*/  F2FP.F16.F32.PACK_AB R0, RZ, R0 ;  /* 0x00000000ff00723e */ /* 0x000fc800000000ff */
[----:B------:R-:W-:Y:S01]  /*0ea0*/  PRMT R23, R0, 0x7610, R23 ;  /* 0x0000761000177816 */ /* 0x000fe20000000017 */
[----:B------:R-:W-:Y:S06]  /*0eb0*/  BRA `(.L_x_4262) ;  /* 0x0000000000b47947 */ /* 0x000fec0003800000 */
.L_x_4274:
        /* <DEDUP_REMOVED lines=14> */
.L_x_4288:
[----:B------:R-:W-:Y:S05]  /*0fa0*/  BSYNC B0 ;  /* 0x0000000000007941 */ /* 0x000fea0003800000 */
.L_x_4287:
[----:B------:R-:W-:-:S04]  /*0fb0*/  F2FP.F16.F32.PACK_AB R0, RZ, R0 ;  /* 0x00000000ff00723e */ /* 0x000fc800000000ff */
[----:B------:R-:W-:Y:S01]  /*0fc0*/  PRMT R23, R0, 0x7610, R23 ;  /* 0x0000761000177816 */ /* 0x000fe20000000017 */
[----:B------:R-:W-:Y:S06]  /*0fd0*/  BRA `(.L_x_4262) ;  /* 0x00000000006c7947 */ /* 0x000fec0003800000 */
.L_x_4261:
        /* <DEDUP_REMOVED lines=16> */
.L_x_4289:
[----:B------:R-:W-:Y:S01]  /*10e0*/  PRMT R23, RZ, 0x7610, R23 ;  /* 0x00007610ff177816 */ /* 0x000fe20000000017 */
[----:B------:R-:W-:Y:S06]  /*10f0*/  BRA `(.L_x_4262) ;  /* 0x0000000000247947 */ /* 0x000fec0003800000 */
.L_x_4286:
[----:B------:R-:W2:Y:S02]  /*1100*/  LDG.E.64 R2, desc[UR36][R2.64] ;  /* 0x0000002402027981 */ /* 0x000ea4000c1e1b00 */
[----:B--2---:R-:W0:Y:S02]  /*1110*/  I2F.U64 R0, R2 ;  /* 0x0000000200007312 */ /* 0x004e240000301000 */
[----:B0-----:R-:W-:-:S04]  /*1120*/  F2FP.F16.F32.PACK_AB R0, RZ, R0 ;  /* 0x00000000ff00723e */ /* 0x001fc800000000ff */
[----:B------:R-:W-:Y:S01]  /*1130*/  PRMT R23, R0, 0x7610, R23 ;  /* 0x0000761000177816 */ /* 0x000fe20000000017 */
[----:B------:R-:W-:Y:S06]  /*1140*/  BRA `(.L_x_4262) ;  /* 0x0000000000107947 */ /* 0x000fec0003800000 */
.L_x_4285:
[----:B------:R-:W2:Y:S02]  /*1150*/  LDG.E R2, desc[UR36][R2.64] ;  /* 0x0000002402027981 */ /* 0x000ea4000c1e1900 */
[----:B--2---:R-:W-:-:S04]  /*1160*/  I2FP.F32.U32 R0, R2 ;  /* 0x0000000200007245 */ /* 0x004fc80000201000 */
[----:B------:R-:W-:-:S04]  /*1170*/  F2FP.F16.F32.PACK_AB R0, RZ, R0 ;  /* 0x00000000ff00723e */ /* 0x000fc800000000ff */
[----:B------:R-:W-:-:S07]  /*1180*/  PRMT R23, R0, 0x7610, R23 ;  /* 0x0000761000177816 */ /* 0x000fce0000000017 */
.L_x_4262:
[----:B------:R-:W2:Y:S02]  /*1190*/  S2R R17, SR_TID.X ;  /* 0x0000000000117919 */ /* 0x000ea40000002100 */
[----:B--2---:R-:W-:-:S07]  /*11a0*/  VIADD R17, R17, 0x80 ;  /* 0x0000008011117836 */ /* 0x004fce0000000000 */
.L_x_4256:
[----:B------:R-:W-:Y:S05]  /*11b0*/  BSYNC B6 ;  /* 0x0000000000067941 */ /* 0x000fea0003800000 */
.L_x_4255:
        /* <DEDUP_REMOVED lines=26> */
.L_x_4295:
[----:B------:R-:W2:Y:S02]  /*1360*/  LDG.E.U8 R2, desc[UR36][R2.64] ;  /* 0x0000002402027981 */ /* 0x000ea4000c1e1100 */
[----:B--2---:R-:W-:-:S04]  /*1370*/  I2FP.F32.U32 R0, R2 ;  /* 0x0000000200007245 */ /* 0x004fc80000201000 */
[----:B------:R-:W-:-:S04]  /*1380*/  F2FP.F16.F32.PACK_AB R0, RZ, R0 ;  /* 0x00000000ff00723e */ /* 0x000fc800000000ff */
[----:B------:R-:W-:Y:S01]  /*1390*/  PRMT R19, R0, 0x7610, R19 ;  /* 0x0000761000137816 */ /* 0x000fe20000000013 */
[----:B------:R-:W-:Y:S06]  /*13a0*/  BRA `(.L_x_4297) ;  /* 0x0000000c00bc7947 */ /* 0x000fec0003800000 */
.L_x_4294:
        /* <DEDUP_REMOVED lines=11> */
.L_x_4299:
[----:B------:R-:W2:Y:S02]  /*1460*/  LDG.E R2, desc[UR36][R2.64] ;  /* 0x0000002402027981 */ /* 0x000ea4000c1e1900 */
[----:B--2---:R-:W-:-:S04]  /*1470*/  I2FP.F32.S32 R0, R2 ;  /* 0x0000000200007245 */ /* 0x004fc80000201400 */
[----:B------:R-:W-:-:S04]  /*1480*/  F2FP.F16.F32.PACK_AB R0, RZ, R0 ;  /* 0x00000000ff00723e */ /* 0x000fc800000000ff */
[----:B------:R-:W-:Y:S01]  /*1490*/  PRMT R19, R0, 0x7610, R19 ;  /* 0x0000761000137816 */ /* 0x000fe20000000013 */
[----:B------:R-:W-:Y:S06]  /*14a0*/  BRA `(.L_x_4297) ;  /* 0x0000000c007c7947 */ /* 0x000fec0003800000 */
.L_x_4298:
[----:B------:R-:W2:Y:S02]  /*14b0*/  LDG.E.U16 R2, desc[UR36][R2.64] ;  /* 0x0000002402027981 */ /* 0x000ea4000c1e1500 */
[----:B--2---:R-:W0:Y:S02]  /*14c0*/  I2F.S16 R0, R2 ;  /* 0x0000000200007306 */ /* 0x004e240000101400 */
[----:B0-----:R-:W-:-:S04]  /*14d0*/  F2FP.F16.F32.PACK_AB R0, RZ, R0 ;  /* 0x00000000ff00723e */ /* 0x001fc800000000ff */
[----:B------:R-:W-:Y:S01]  /*14e0*/  PRMT R19, R0, 0x7610, R19 ;  /* 0x0000761000137816 */ /* 0x000fe20000000013 */
[----:B------:R-:W-:Y:S06]  /*14f0*/  BRA `(.L_x_4297) ;  /* 0x0000000c00687947 */ /* 0x000fec0003800000 */
.L_x_4293:
        /* <DEDUP_REMOVED lines=9> */
.L_x_4301:
[----:B------:R0:W5:Y:S01]  /*1590*/  LDG.E.U16 R19, desc[UR36][R2.64] ;  /* 0x0000002402137981 */ /* 0x000162000c1e1500 */
[----:B------:R-:W-:Y:S05]  /*15a0*/  BRA `(.L_x_4297) ;  /* 0x0000000c003c7947 */ /* 0x000fea0003800000 */
.L_x_4300:
        /* <DEDUP_REMOVED lines=9> */
.L_x_4303:
[----:B------:R1:W5:Y:S01]  /*1640*/  LDG.E.U16 R19, desc[UR36][R2.64] ;  /* 0x0000002402137981 */ /* 0x000362000c1e1500 */
[----:B------:R-:W-:Y:S05]  /*1650*/  BRA `(.L_x_4297) ;  /* 0x0000000c00107947 */ /* 0x000fea0003800000 */
.L_x_4302:
        /* <DEDUP_REMOVED lines=9> */
.L_x_4292:
        /* <DEDUP_REMOVED lines=14> */
.L_x_4306:
        /* <DEDUP_REMOVED lines=9> */
.L_x_4305:
        /* <DEDUP_REMOVED lines=28> */
.L_x_4308:
        /* <DEDUP_REMOVED lines=15> */
.L_x_4307:
[----:B------:R-:W2:Y:S02]  /*1b10*/  LDG.E.U16 R0, desc[UR36][R2.64] ;  /* 0x0000002402007981 */ /* 0x000ea4000c1e1500 */
[----:B--2---:R-:W-:-:S05]  /*1b20*/  IMAD.U32 R0, R0, 0x10000, RZ ;  /* 0x0001000000007824 */ /* 0x004fca00078e00ff */
[----:B------:R-:W-:-:S04]  /*1b30*/  F2FP.F16.F32.PACK_AB R0, RZ, R0 ;  /* 0x00000000ff00723e */ /* 0x000fc800000000ff */
[----:B------:R-:W-:Y:S01]  /*1b40*/  PRMT R19, R0, 0x7610, R19 ;  /* 0x0000761000137816 */ /* 0x000fe20000000013 */
[----:B------:R-:W-:Y:S06]  /*1b50*/  BRA `(.L_x_4297) ;  /* 0x0000000400d07947 */ /* 0x000fec0003800000 */
.L_x_4304:
        /* <DEDUP_REMOVED lines=13> */
.L_x_4311:
        /* <DEDUP_REMOVED lines=21> */
.L_x_4315:
[----:B------:R-:W-:Y:S05]  /*1d80*/  BSYNC B1 ;  /* 0x0000000000017941 */ /* 0x000fea0003800000 */
.L_x_4314:
[----:B------:R-:W-:Y:S01]  /*1d90*/  LEA R3, R0, 0x3b800000, 0x17 ;  /* 0x3b80000000037811 */ /* 0x000fe200078eb8ff */
[----:B------:R-:W-:-:S05]  /*1da0*/  IMAD.SHL.U32 R0, R2, 0x100000, RZ ;  /* 0x0010000002007824 */ /* 0x000fca00078e00ff */
[----:B------:R-:W-:-:S07]  /*1db0*/  LOP3.LUT R0, R3, R0, R4, 0xfe, !PT ;  /* 0x0000000003007212 */ /* 0x000fce00078efe04 */
.L_x_4313:
[----:B------:R-:W-:Y:S05]  /*1dc0*/  BSYNC B0 ;  /* 0x0000000000007941 */ /* 0x000fea0003800000 */
.L_x_4312:
[----:B------:R-:W-:-:S04]  /*1dd0*/  F2FP.F16.F32.PACK_AB R0, RZ, R0 ;  /* 0x00000000ff00723e */ /* 0x000fc800000000ff */
[----:B------:R-:W-:Y:S01]  /*1de0*/  PRMT R19, R0, 0x7610, R19 ;  /* 0x0000761000137816 */ /* 0x000fe20000000013 */
[----:B------:R-:W-:Y:S06]  /*1df0*/  BRA `(.L_x_4297) ;  /* 0x0000000400287947 */ /* 0x000fec0003800000 */
.L_x_4310:
        /* <DEDUP_REMOVED lines=21> */
.L_x_4319:
[----:B------:R-:W-:Y:S05]  /*1f50*/  BSYNC B1 ;  /* 0x0000000000017941 */ /* 0x000fea0003800000 */
.L_x_4318:
[----:B------:R-:W-:Y:S01]  /*1f60*/  LEA R3, R0, 0x37800000, 0x17 ;  /* 0x3780000000037811 */ /* 0x000fe200078eb8ff */
[----:B------:R-:W-:-:S05]  /*1f70*/  IMAD.SHL.U32 R0, R2, 0x200000, RZ ;  /* 0x0020000002007824 */ /* 0x000fca00078e00ff */
[----:B------:R-:W-:-:S07]  /*1f80*/  LOP3.LUT R0, R3, R0, R4, 0xfe, !PT ;  /* 0x0000000003007212 */ /* 0x000fce00078efe04 */
.L_x_4317:
[----:B------:R-:W-:Y:S05]  /*1f90*/  BSYNC B0 ;  /* 0x0000000000007941 */ /* 0x000fea0003800000 */
.L_x_4316:
[----:B------:R-:W-:-:S04]  /*1fa0*/  F2FP.F16.F32.PACK_AB R0, RZ, R0 ;  /* 0x00000000ff00723e */ /* 0x000fc800000000ff */
[----:B------:R-:W-:Y:S01]  /*1fb0*/  PRMT R19, R0, 0x7610, R19 ;  /* 0x0000761000137816 */ /* 0x000fe20000000013 */
[----:B------:R-:W-:Y:S06]  /*1fc0*/  BRA `(.L_x_4297) ;  /* 0x0000000000b47947 */ /* 0x000fec0003800000 */
.L_x_4309:
        /* <DEDUP_REMOVED lines=14> */
.L_x_4323:
[----:B------:R-:W-:Y:S05]  /*20b0*/  BSYNC B0 ;  /* 0x0000000000007941 */ /* 0x000fea0003800000 */
.L_x_4322:
[----:B------:R-:W-:-:S04]  /*20c0*/  F2FP.F16.F32.PACK_AB R0, RZ, R0 ;  /* 0x00000000ff00723e */ /* 0x000fc800000000ff */
[----:B------:R-:W-:Y:S01]  /*20d0*/  PRMT R19, R0, 0x7610, R19 ;  /* 0x0000761000137816 */ /* 0x000fe20000000013 */
[----:B------:R-:W-:Y:S06]  /*20e0*/  BRA `(.L_x_4297) ;  /* 0x00000000006c7947 */ /* 0x000fec0003800000 */
.L_x_4296:
        /* <DEDUP_REMOVED lines=16> */
.L_x_4324:
[----:B------:R-:W-:Y:S01]  /*21f0*/  PRMT R19, RZ, 0x7610, R19 ;  /* 0x00007610ff137816 */ /* 0x000fe20000000013 */
[----:B------:R-:W-:Y:S06]  /*2200*/  BRA `(.L_x_4297) ;  /* 0x0000000000247947 */ /* 0x000fec0003800000 */
.L_x_4321:
[----:B------:R-:W2:Y:S02]  /*2210*/  LDG.E.64 R2, desc[UR36][R2.64] ;  /* 0x0000002402027981 */ /* 0x000ea4000c1e1b00 */
[----:B--2---:R-:W0:Y:S02]  /*2220*/  I2F.U64 R0, R2 ;  /* 0x0000000200007312 */ /* 0x004e240000301000 */
[----:B0-----:R-:W-:-:S04]  /*2230*/  F2FP.F16.F32.PACK_AB R0, RZ, R0 ;  /* 0x00000000ff00723e */ /* 0x001fc800000000ff */
[----:B------:R-:W-:Y:S01]  /*2240*/  PRMT R19, R0, 0x7610, R19 ;  /* 0x0000761000137816 */ /* 0x000fe20000000013 */
[----:B------:R-:W-:Y:S06]  /*2250*/  BRA `(.L_x_4297) ;  /* 0x0000000000107947 */ /* 0x000fec0003800000 */
.L_x_4320:
[----:B------:R-:W2:Y:S02]  /*2260*/  LDG.E R2, desc[UR36][R2.64] ;  /* 0x0000002402027981 */ /* 0x000ea4000c1e1900 */
[----:B--2---:R-:W-:-:S04]  /*2270*/  I2FP.F32.U32 R0, R2 ;  /* 0x0000000200007245 */ /* 0x004fc80000201000 */
[----:B------:R-:W-:-:S04]  /*2280*/  F2FP.F16.F32.PACK_AB R0, RZ, R0 ;  /* 0x00000000ff00723e */ /* 0x000fc800000000ff */
[----:B------:R-:W-:-:S07]  /*2290*/  PRMT R19, R0, 0x7610, R19 ;  /* 0x0000761000137816 */ /* 0x000fce0000000013 */
.L_x_4297:
[----:B------:R-:W-:-:S07]  /*22a0*/  VIADD R17, R17, 0x80 ;  /* 0x0000008011117836 */ /* 0x000fce0000000000 */
.L_x_4291:
[----:B------:R-:W-:Y:S05]  /*22b0*/  BSYNC B6 ;  /* 0x0000000000067941 */ /* 0x000fea0003800000 */
.L_x_4290:
[----:B------:R-:W-:Y:S01]  /*22c0*/  ISETP.GE.AND P0, PT, R17, R22, PT ;  /* 0x000000161100720c */ /* 0x000fe20003f06270 */
[----:B------:R-:W-:Y:S01]  /*22d0*/  BSSY B6, `(.L_x_4325) ;  /* 0x0000110000067945 */ /* 0x000fe20003800000 */
[----:B------:R-:W-:Y:S02]  /*22e0*/  PRMT R25, RZ, 0x7610, R25 ;  /* 0x00007610ff197816 */ /* 0x000fe40000000019 */
[----:B------:R-:W-:-:S09]  /*22f0*/  PRMT R26, RZ, 0x7610, R26 ;  /* 0x00007610ff1a7816 */ /* 0x000fd2000000001a */
        /* <DEDUP_REMOVED lines=24> */
.L_x_4330:
[----:B------:R-:W2:Y:S02]  /*2480*/  LDG.E.U8 R2, desc[UR36][R2.64] ;  /* 0x0000002402027981 */ /* 0x000ea4000c1e1100 */
[----:B--2---:R-:W-:-:S04]  /*2490*/  I2FP.F32.U32 R0, R2 ;  /* 0x0000000200007245 */ /* 0x004fc80000201000 */
[----:B------:R-:W-:-:S04]  /*24a0*/  F2FP.F16.F32.PACK_AB R0, RZ, R0 ;  /* 0x00000000ff00723e */ /* 0x000fc800000000ff */
[----:B------:R-:W-:Y:S01]  /*24b0*/  PRMT R26, R0, 0x7610, R26 ;  /* 0x00007610001a7816 */ /* 0x000fe2000000001a */
[----:B------:R-:W-:Y:S06]  /*24c0*/  BRA `(.L_x_4332) ;  /* 0x0000000c00bc7947 */ /* 0x000fec0003800000 */
.L_x_4329:
        /* <DEDUP_REMOVED lines=11> */
.L_x_4334:
[----:B------:R-:W2:Y:S02]  /*2580*/  LDG.E R2, desc[UR36][R2.64] ;  /* 0x0000002402027981 */ /* 0x000ea4000c1e1900 */
[----:B--2---:R-:W-:-:S04]  /*2590*/  I2FP.F32.S32 R0, R2 ;  /* 0x0000000200007245 */ /* 0x004fc80000201400 */
[----:B------:R-:W-:-:S04]  /*25a0*/  F2FP.F16.F32.PACK_AB R0, RZ, R0 ;  /* 0x00000000ff00723e */ /* 0x000fc800000000ff */
[----:B------:R-:W-:Y:S01]  /*25b0*/  PRMT R26, R0, 0x7610, R26 ;  /* 0x00007610001a7816 */ /* 0x000fe2000000001a */
[----:B------:R-:W-:Y:S06]  /*25c0*/  BRA `(.L_x_4332) ;  /* 0x0000000c007c7947 */ /* 0x000fec0003800000 */
.L_x_4333:
[----:B------:R-:W2:Y:S02]  /*25d0*/  LDG.E.U16 R2, desc[UR36][R2.64] ;  /* 0x0000002402027981 */ /* 0x000ea4000c1e1500 */
[----:B--2---:R-:W0:Y:S02]  /*25e0*/  I2F.S16 R0, R2 ;  /* 0x0000000200007306 */ /* 0x004e240000101400 */
[----:B0-----:R-:W-:-:S04]  /*25f0*/  F2FP.F16.F32.PACK_AB R0, RZ, R0 ;  /* 0x00000000ff00723e */ /* 0x001fc800000000ff */
[----:B------:R-:W-:Y:S01]  /*2600*/  PRMT R26, R0, 0x7610, R26 ;  /* 0x00007610001a7816 */ /* 0x000fe2000000001a */
[----:B------:R-:W-:Y:S06]  /*2610*/  BRA `(.L_x_4332) ;  /* 0x0000000c00687947 */ /* 0x000fec0003800000 */
.L_x_4328:
        /* <DEDUP_REMOVED lines=9> */
.L_x_4336:
[----:B------:R0:W5:Y:S01]  /*26b0*/  LDG.E.U16 R26, desc[UR36][R2.64] ;  /* 0x00000024021a7981 */ /* 0x000162000c1e1500 */
[----:B------:R-:W-:Y:S05]  /*26c0*/  BRA `(.L_x_4332) ;  /* 0x0000000c003c7947 */ /* 0x000fea0003800000 */
.L_x_4335:
        /* <DEDUP_REMOVED lines=9> */
.L_x_4338:
[----:B------:R1:W5:Y:S01]  /*2760*/  LDG.E.U16 R26, desc[UR36][R2.64] ;  /* 0x00000024021a7981 */ /* 0x000362000c1e1500 */
[----:B------:R-:W-:Y:S05]  /*2770*/  BRA `(.L_x_4332) ;  /* 0x0000000c00107947 */ /* 0x000fea0003800000 */
.L_x_4337:
        /* <DEDUP_REMOVED lines=9> */
.L_x_4327:
        /* <DEDUP_REMOVED lines=14> */
.L_x_4341:
        /* <DEDUP_REMOVED lines=9> */
.L_x_4340:
        /* <DEDUP_REMOVED lines=28> */
.L_x_4343:
        /* <DEDUP_REMOVED lines=15> */
.L_x_4342:
[----:B------:R-:W2:Y:S02]  /*2c30*/  LDG.E.U16 R0, desc[UR36][R2.64] ;  /* 0x0000002402007981 */ /* 0x000ea4000c1e1500 */
[----:B--2---:R-:W-:-:S05]  /*2c40*/  IMAD.U32 R0, R0, 0x10000, RZ ;  /* 0x0001000000007824 */ /* 0x004fca00078e00ff */
[----:B------:R-:W-:-:S04]  /*2c50*/  F2FP.F16.F32.PACK_AB R0, RZ, R0 ;  /* 0x00000000ff00723e */ /* 0x000fc800000000ff */
[----:B------:R-:W-:Y:S01]  /*2c60*/  PRMT R26, R0, 0x7610, R26 ;  /* 0x00007610001a7816 */ /* 0x000fe2000000001a */
[----:B------:R-:W-:Y:S06]  /*2c70*/  BRA `(.L_x_4332) ;  /* 0x0000000400d07947 */ /* 0x000fec0003800000 */
.L_x_4339:
        /* <DEDUP_REMOVED lines=13> */
.L_x_4346:
        /* <DEDUP_REMOVED lines=21> */
.L_x_4350:
[----:B------:R-:W-:Y:S05]  /*2ea0*/  BSYNC B1 ;  /* 0x0000000000017941 */ /* 0x000fea0003800000 */
.L_x_4349:
[----:B------:R-:W-:Y:S01]  /*2eb0*/  LEA R3, R0, 0x3b800000, 0x17 ;  /* 0x3b80000000037811 */ /* 0x000fe200078eb8ff */
[----:B------:R-:W-:-:S05]  /*2ec0*/  IMAD.SHL.U32 R0, R2, 0x100000, RZ ;  /* 0x0010000002007824 */ /* 0x000fca00078e00ff */
[----:B------:R-:W-:-:S07]  /*2ed0*/  LOP3.LUT R0, R3, R0, R4, 0xfe, !PT ;  /* 0x0000000003007212 */ /* 0x000fce00078efe04 */
.L_x_4348:
[----:B------:R-:W-:Y:S05]  /*2ee0*/  BSYNC B0 ;  /* 0x0000000000007941 */ /* 0x000fea0003800000 */
.L_x_4347:
[----:B------:R-:W-:-:S04]  /*2ef0*/  F2FP.F16.F32.PACK_AB R0, RZ, R0 ;  /* 0x00000000ff00723e */ /* 0x000fc800000000ff */
[----:B------:R-:W-:Y:S01]  /*2f00*/  PRMT R26, R0, 0x7610, R26 ;  /* 0x00007610001a7816 */ /* 0x000fe2000000001a */
[----:B------:R-:W-:Y:S06]  /*2f10*/  BRA `(.L_x_4332) ;  /* 0x0000000400287947 */ /* 0x000fec0003800000 */
.L_x_4345:
        /* <DEDUP_REMOVED lines=21> */
.L_x_4354:
[----:B------:R-:W-:Y:S05]  /*3070*/  BSYNC B1 ;  /* 0x0000000000017941 */ /* 0x000fea0003800000 */
.L_x_4353:
[----:B------:R-:W-:Y:S01]  /*3080*/  LEA R3, R0, 0x37800000, 0x17 ;  /* 0x3780000000037811 */ /* 0x000fe200078eb8ff */
[----:B------:R-:W-:-:S05]  /*3090*/  IMAD.SHL.U32 R0, R2, 0x200000, RZ ;  /* 0x0020000002007824 */ /* 0x000fca00078e00ff */
[----:B------:R-:W-:-:S07]  /*30a0*/  LOP3.LUT R0, R3, R0, R4, 0xfe, !PT ;  /* 0x0000000003007212 */ /* 0x000fce00078efe04 */
.L_x_4352:
[----:B------:R-:W-:Y:S05]  /*30b0*/  BSYNC B0 ;  /* 0x0000000000007941 */ /* 0x000fea0003800000 */
.L_x_4351:
[----:B------:R-:W-:-:S04]  /*30c0*/  F2FP.F16.F32.PACK_AB R0, RZ, R0 ;  /* 0x00000000ff00723e */ /* 0x000fc800000000ff */
[----:B------:R-:W-:Y:S01]  /*30d0*/  PRMT R26, R0, 0x7610, R26 ;  /* 0x00007610001a7816 */ /* 0x000fe2000000001a */
[----:B------:R-:W-:Y:S06]  /*30e0*/  BRA `(.L_x_4332) ;  /* 0x0000000000b47947 */ /* 0x000fec0003800000 */
.L_x_4344:
        /* <DEDUP_REMOVED lines=14> */
.L_x_4358:
[----:B------:R-:W-:Y:S05]  /*31d0*/  BSYNC B0 ;  /* 0x0000000000007941 */ /* 0x000fea0003800000 */
.L_x_4357:
[----:B------:R-:W-:-:S04]  /*31e0*/  F2FP.F16.F32.PACK_AB R0, RZ, R0 ;  /* 0x00000000ff00723e */ /* 0x000fc800000000ff */
[----:B------:R-:W-:Y:S01]  /*31f0*/  PRMT R26, R0, 0x7610, R26 ;  /* 0x00007610001a7816 */ /* 0x000fe2000000001a */
[----:B------:R-:W-:Y:S06]  /*3200*/  BRA `(.L_x_4332) ;  /* 0x00000000006c7947 */ /* 0x000fec0003800000 */
.L_x_4331:
        /* <DEDUP_REMOVED lines=16> */
.L_x_4359:
[----:B------:R-:W-:Y:S01]  /*3310*/  PRMT R26, RZ, 0x7610, R26 ;  /* 0x00007610ff1a7816 */ /* 0x000fe2000000001a */
[----:B------:R-:W-:Y:S06]  /*3320*/  BRA `(.L_x_4332) ;  /* 0x0000000000247947 */ /* 0x000fec0003800000 */
.L_x_4356:
[----:B------:R-:W2:Y:S02]  /*3330*/  LDG.E.64 R2, desc[UR36][R2.64] ;  /* 0x0000002402027981 */ /* 0x000ea4000c1e1b00 */
[----:B--2---:R-:W0:Y:S02]  /*3340*/  I2F.U64 R0, R2 ;  /* 0x0000000200007312 */ /* 0x004e240000301000 */
[----:B0-----:R-:W-:-:S04]  /*3350*/  F2FP.F16.F32.PACK_AB R0, RZ, R0 ;  /* 0x00000000ff00723e */ /* 0x001fc800000000ff */
[----:B------:R-:W-:Y:S01]  /*3360*/  PRMT R26, R0, 0x7610, R26 ;  /* 0x00007610001a7816 */ /* 0x000fe2000000001a */
[----:B------:R-:W-:Y:S06]  /*3370*/  BRA `(.L_x_4332) ;  /* 0x0000000000107947 */ /* 0x000fec0003800000 */
.L_x_4355:
[----:B------:R-:W2:Y:S02]  /*3380*/  LDG.E R2, desc[UR36][R2.64] ;  /* 0x0000002402027981 */ /* 0x000ea4000c1e1900 */
[----:B--2---:R-:W-:-:S04]  /*3390*/  I2FP.F32.U32 R0, R2 ;  /* 0x0000000200007245 */ /* 0x004fc80000201000 */
[----:B------:R-:W-:-:S04]  /*33a0*/  F2FP.F16.F32.PACK_AB R0, RZ, R0 ;  /* 0x00000000ff00723e */ /* 0x000fc800000000ff */
[----:B------:R-:W-:-:S07]  /*33b0*/  PRMT R26, R0, 0x7610, R26 ;  /* 0x00007610001a7816 */ /* 0x000fce000000001a */
.L_x_4332:
[----:B------:R-:W-:-:S07]  /*33c0*/  VIADD R17, R17, 0x80 ;  /* 0x0000008011117836 */ /* 0x000fce0000000000 */
.L_x_4326:
[----:B------:R-:W-:Y:S05]  /*33d0*/  BSYNC B6 ;  /* 0x0000000000067941 */ /* 0x000fea0003800000 */
.L_x_4325:
        /* <DEDUP_REMOVED lines=25> */
.L_x_4365:
[----:B------:R-:W2:Y:S02]  /*3570*/  LDG.E.U8 R2, desc[UR36][R2.64] ;  /* 0x0000002402027981 */ /* 0x000ea4000c1e1100 */
[----:B--2---:R-:W-:-:S04]  /*3580*/  I2FP.F32.U32 R0, R2 ;  /* 0x0000000200007245 */ /* 0x004fc80000201000 */
[----:B------:R-:W-:-:S04]  /*3590*/  F2FP.F16.F32.PACK_AB R0, RZ, R0 ;  /* 0x00000000ff00723e */ /* 0x000fc800000000ff */
[----:B------:R-:W-:Y:S01]  /*35a0*/  PRMT R25, R0, 0x7610, R25 ;  /* 0x0000761000197816 */ /* 0x000fe20000000019 */
[----:B------:R-:W-:Y:S06]  /*35b0*/  BRA `(.L_x_4361) ;  /* 0x0000000c00bc7947 */ /* 0x000fec0003800000 */
.L_x_4364:
        /* <DEDUP_REMOVED lines=11> */
.L_x_4368:
[----:B------:R-:W2:Y:S02]  /*3670*/  LDG.E R2, desc[UR36][R2.64] ;  /* 0x0000002402027981 */ /* 0x000ea4000c1e1900 */
[----:B--2---:R-:W-:-:S04]  /*3680*/  I2FP.F32.S32 R0, R2 ;  /* 0x0000000200007245 */ /* 0x004fc80000201400 */
[----:B------:R-:W-:-:S04]  /*3690*/  F2FP.F16.F32.PACK_AB R0, RZ, R0 ;  /* 0x00000000ff00723e */ /* 0x000fc800000000ff */
[----:B------:R-:W-:Y:S01]  /*36a0*/  PRMT R25, R0, 0x7610, R25 ;  /* 0x0000761000197816 */ /* 0x000fe20000000019 */
[----:B------:R-:W-:Y:S06]  /*36b0*/  BRA `(.L_x_4361) ;  /* 0x0000000c007c7947 */ /* 0x000fec0003800000 */
.L_x_4367:
[----:B------:R-:W2:Y:S02]  /*36c0*/  LDG.E.U16 R2, desc[UR36][R2.64] ;  /* 0x0000002402027981 */ /* 0x000ea4000c1e1500 */
[----:B--2---:R-:W0:Y:S02]  /*36d0*/  I2F.S16 R0, R2 ;  /* 0x0000000200007306 */ /* 0x004e240000101400 */
[----:B0-----:R-:W-:-:S04]  /*36e0*/  F2FP.F16.F32.PACK_AB R0, RZ, R0 ;  /* 0x00000000ff00723e */ /* 0x001fc800000000ff */
[----:B------:R-:W-:Y:S01]  /*36f0*/  PRMT R25, R0, 0x7610, R25 ;  /* 0x0000761000197816 */ /* 0x000fe20000000019 */
[----:B------:R-:W-:Y:S06]  /*3700*/  BRA `(.L_x_4361) ;  /* 0x0000000c00687947 */ /* 0x000fec0003800000 */
.L_x_4363:
        /* <DEDUP_REMOVED lines=9> */
.L_x_4370:
[----:B------:R2:W5:Y:S01]  /*37a0*/  LDG.E.U16 R25, desc[UR36][R2.64] ;  /* 0x0000002402197981 */ /* 0x000562000c1e1500 */
[----:B------:R-:W-:Y:S05]  /*37b0*/  BRA `(.L_x_4361) ;  /* 0x0000000c003c7947 */ /* 0x000fea0003800000 */
.L_x_4369:
        /* <DEDUP_REMOVED lines=9> */
.L_x_4372:
[----:B------:R3:W5:Y:S01]  /*3850*/  LDG.E.U16 R25, desc[UR36][R2.64] ;  /* 0x0000002402197981 */ /* 0x000762000c1e1500 */
[----:B------:R-:W-:Y:S05]  /*3860*/  BRA `(.L_x_4361) ;  /* 0x0000000c00107947 */ /* 0x000fea0003800000 */
.L_x_4371:
        /* <DEDUP_REMOVED lines=9> */
.L_x_4362:
        /* <DEDUP_REMOVED lines=14> */
.L_x_4375:
        /* <DEDUP_REMOVED lines=9> */
.L_x_4374:
        /* <DEDUP_REMOVED lines=28> */
.L_x_4377:
        /* <DEDUP_REMOVED lines=15> */
.L_x_4376:
[----:B------:R-:W2:Y:S02]  /*3d20*/  LDG.E.U16 R0, desc[UR36][R2.64] ;  /* 0x0000002402007981 */ /* 0x000ea4000c1e1500 */
[----:B--2---:R-:W-:-:S05]  /*3d30*/  IMAD.U32 R0, R0, 0x10000, RZ ;  /* 0x0001000000007824 */ /* 0x004fca00078e00ff */
[----:B------:R-:W-:-:S04]  /*3d40*/  F2FP.F16.F32.PACK_AB R0, RZ, R0 ;  /* 0x00000000ff00723e */ /* 0x000fc800000000ff */
[----:B------:R-:W-:Y:S01]  /*3d50*/  PRMT R25, R0, 0x7610, R25 ;  /* 0x0000761000197816 */ /* 0x000fe20000000019 */
[----:B------:R-:W-:Y:S06]  /*3d60*/  BRA `(.L_x_4361) ;  /* 0x0000000400d07947 */ /* 0x000fec0003800000 */
.L_x_4373:
        /* <DEDUP_REMOVED lines=13> */
.L_x_4380:
        /* <DEDUP_REMOVED lines=21> */
.L_x_4384:
[----:B------:R-:W-:Y:S05]  /*3f90*/  BSYNC B1 ;  /* 0x0000000000017941 */ /* 0x000fea0003800000 */
.L_x_4383:
[----:B------:R-:W-:Y:S01]  /*3fa0*/  LEA R3, R0, 0x3b800000, 0x17 ;  /* 0x3b80000000037811 */ /* 0x000fe200078eb8ff */
[----:B------:R-:W-:-:S05]  /*3fb0*/  IMAD.SHL.U32 R0, R2, 0x100000, RZ ;  /* 0x0010000002007824 */ /* 0x000fca00078e00ff */
[----:B------:R-:W-:-:S07]  /*3fc0*/  LOP3.LUT R0, R3, R0, R4, 0xfe, !PT ;  /* 0x0000000003007212 */ /* 0x000fce00078efe04 */
.L_x_4382:
[----:B------:R-:W-:Y:S05]  /*3fd0*/  BSYNC B0 ;  /* 0x0000000000007941 */ /* 0x000fea0003800000 */
.L_x_4381:
[----:B------:R-:W-:-:S04]  /*3fe0*/  F2FP.F16.F32.PACK_AB R0, RZ, R0 ;  /* 0x00000000ff00723e */ /* 0x000fc800000000ff */
[----:B------:R-:W-:Y:S01]  /*3ff0*/  PRMT R25, R0, 0x7610, R25 ;  /* 0x0000761000197816 */ /* 0x000fe20000000019 */
[----:B------:R-:W-:Y:S06]  /*4000*/  BRA `(.L_x_4361) ;  /* 0x0000000400287947 */ /* 0x000fec0003800000 */
.L_x_4379:
        /* <DEDUP_REMOVED lines=21> */
.L_x_4388:
[----:B------:R-:W-:Y:S05]  /*4160*/  BSYNC B1 ;  /* 0x0000000000017941 */ /* 0x000fea0003800000 */
.L_x_4387:
[----:B------:R-:W-:Y:S01]  /*4170*/  LEA R3, R0, 0x37800000, 0x17 ;  /* 0x3780000000037811 */ /* 0x000fe200078eb8ff */
[----:B------:R-:W-:-:S05]  /*4180*/  IMAD.SHL.U32 R0, R2, 0x200000, RZ ;  /* 0x0020000002007824 */ /* 0x000fca00078e00ff */
[----:B------:R-:W-:-:S07]  /*4190*/  LOP3.LUT R0, R3, R0, R4, 0xfe, !PT ;  /* 0x0000000003007212 */ /* 0x000fce00078efe04 */
.L_x_4386:
[----:B------:R-:W-:Y:S05]  /*41a0*/  BSYNC B0 ;  /* 0x0000000000007941 */ /* 0x000fea0003800000 */
.L_x_4385:
[----:B------:R-:W-:-:S04]  /*41b0*/  F2FP.F16.F32.PACK_AB R0, RZ, R0 ;  /* 0x00000000ff00723e */ /* 0x000fc800000000ff */
[----:B------:R-:W-:Y:S01]  /*41c0*/  PRMT R25, R0, 0x7610, R25 ;  /* 0x0000761000197816 */ /* 0x000fe20000000019 */
[----:B------:R-:W-:Y:S06]  /*41d0*/  BRA `(.L_x_4361) ;  /* 0x0000000000b47947 */ /* 0x000fec0003800000 */
.L_x_4378:
        /* <DEDUP_REMOVED lines=14> */
.L_x_4392:
[----:B------:R-:W-:Y:S05]  /*42c0*/  BSYNC B0 ;  /* 0x0000000000007941 */ /* 0x000fea0003800000 */
.L_x_4391:
[----:B------:R-:W-:-:S04]  /*42d0*/  F2FP.F16.F32.PACK_AB R0, RZ, R0 ;  /* 0x00000000ff00723e */ /* 0x000fc800000000ff */
[----:B------:R-:W-:Y:S01]  /*42e0*/  PRMT R25, R0, 0x7610, R25 ;  /* 0x0000761000197816 */ /* 0x000fe20000000019 */
[----:B------:R-:W-:Y:S06]  /*42f0*/  BRA `(.L_x_4361) ;  /* 0x00000000006c7947 */ /* 0x000fec0003800000 */
.L_x_4366:
        /* <DEDUP_REMOVED lines=16> */
.L_x_4393:
[----:B------:R-:W-:Y:S01]  /*4400*/  PRMT R25, RZ, 0x7610, R25 ;  /* 0x00007610ff197816 */ /* 0x000fe20000000019 */
[----:B------:R-:W-:Y:S06]  /*4410*/  BRA `(.L_x_4361) ;  /* 0x0000000000247947 */ /* 0x000fec0003800000 */
.L_x_4390:
[----:B------:R-:W2:Y:S02]  /*4420*/  LDG.E.64 R2, desc[UR36][R2.64] ;  /* 0x0000002402027981 */ /* 0x000ea4000c1e1b00 */
[----:B--2---:R-:W0:Y:S02]  /*4430*/  I2F.U64 R0, R2 ;  /* 0x0000000200007312 */ /* 0x004e240000301000 */
[----:B0-----:R-:W-:-:S04]  /*4440*/  F2FP.F16.F32.PACK_AB R0, RZ, R0 ;  /* 0x00000000ff00723e */ /* 0x001fc800000000ff */
[----:B------:R-:W-:Y:S01]  /*4450*/  PRMT R25, R0, 0x7610, R25 ;  /* 0x0000761000197816 */ /* 0x000fe20000000019 */
[----:B------:R-:W-:Y:S06]  /*4460*/  BRA `(.L_x_4361) ;  /* 0x0000000000107947 */ /* 0x000fec0003800000 */
.L_x_4389:
[----:B------:R-:W2:Y:S02]  /*4470*/  LDG.E R2, desc[UR36][R2.64] ;  /* 0x0000002402027981 */ /* 0x000ea4000c1e1900 */
[----:B--2---:R-:W-:-:S04]  /*4480*/  I2FP.F32.U32 R0, R2 ;  /* 0x0000000200007245 */ /* 0x004fc80000201000 */
[----:B------:R-:W-:-:S04]  /*4490*/  F2FP.F16.F32.PACK_AB R0, RZ, R0 ;  /* 0x00000000ff00723e */ /* 0x000fc800000000ff */
[----:B------:R-:W-:-:S07]  /*44a0*/  PRMT R25, R0, 0x7610, R25 ;  /* 0x0000761000197816 */ /* 0x000fce0000000019 */
.L_x_4361:
[----:B------:R-:W-:Y:S05]  /*44b0*/  BSYNC B6 ;  /* 0x0000000000067941 */ /* 0x000fea0003800000 */
.L_x_4360:
[----:B------:R-:W4:Y:S01]  /*44c0*/  S2R R17, SR_TID.X ;  /* 0x0000000000117919 */ /* 0x000f220000002100 */
[----:B------:R-:W-:Y:S01]  /*44d0*/  BSSY B0, `(.L_x_4394) ;  /* 0x0000015000007945 */ /* 0x000fe20003800000 */
[----:B----4-:R-:W-:-:S13]  /*44e0*/  ISETP.GE.AND P0, PT, R17, R22, PT ;  /* 0x000000161100720c */ /* 0x010fda0003f06270 */
[----:B------:R-:W-:Y:S05]  /*44f0*/  @P0 BRA `(.L_x_4395) ;  /* 0x0000000000480947 */ /* 0x000fea0003800000 */
[----:B-----5:R-:W-:Y:S01]  /*4500*/  HADD2.F32 R23, -RZ, R23.H0_H0 ;  /* 0x20000017ff177230 */ /* 0x020fe20000004100 */
        /* <DEDUP_REMOVED lines=9> */
[----:B------:R-:W4:Y:S02]  /*45a0*/  @P1 LDC R0, c[0x0][0x21c] ;  /* 0x00008700ff001b82 */ /* 0x000f240000000800 */
.L_x_4397:
[----:B------:R-:W-:Y:S05]  /*45b0*/  BSYNC B1 ;  /* 0x0000000000017941 */ /* 0x000fea0003800000 */
.L_x_4396:
[----:B01234-:R-:W-:-:S04]  /*45c0*/  FADD.FTZ R2, -R0, 1 ;  /* 0x3f80000000027421 */ /* 0x01ffc80000010100 */
[----:B------:R-:W0:Y:S02]  /*45d0*/  MUFU.RCP R3, R2 ;  /* 0x0000000200037308 */ /* 0x000e240000001000 */
[----:B0-----:R-:W-:-:S06]  /*45e0*/  FMUL.FTZ R3, R3, R0 ;  /* 0x0000000003037220 */ /* 0x001fcc0000410000 */
[----:B------:R-:W0:Y:S02]  /*45f0*/  MUFU.LG2 R3, R3 ;  /* 0x0000000300037308 */ /* 0x000e240000000c00 */
[----:B0-----:R-:W-:-:S05]  /*4600*/  FMUL.FTZ R0, R3, 0.69314718246459960938 ;  /* 0x3f31721803007820 */ /* 0x001fca0000410000 */
[----:B------:R-:W-:-:S07]  /*4610*/  F2FP.F16.F32.PACK_AB R0, RZ, R0 ;  /* 0x00000000ff00723e */ /* 0x000fce00000000ff */
.L_x_4395:
[----:B------:R-:W-:Y:S05]  /*4620*/  BSYNC B0 ;  /* 0x0000000000007941 */ /* 0x000fea0003800000 */
.L_x_4394:
[----:B-----5:R-:W-:Y:S01]  /*4630*/  VIADD R23, R17, 0x80 ;  /* 0x0000008011177836 */ /* 0x020fe20000000000 */
[----:B------:R-:W-:Y:S04]  /*4640*/  BSSY B0, `(.L_x_4398) ;  /* 0x0000015000007945 */ /* 0x000fe80003800000 */
[----:B------:R-:W-:-:S13]  /*4650*/  ISETP.GE.AND P1, PT, R23, R22, PT ;  /* 0x000000161700720c */ /* 0x000fda0003f26270 */
[----:B------:R-:W-:Y:S05]  /*4660*/  @P1 BRA `(.L_x_4399) ;  /* 0x0000000000481947 */ /* 0x000fea0003800000 */
[----:B------:R-:W-:Y:S01]  /*4670*/  HADD2.F32 R19, -RZ, R19.H0_H0 ;  /* 0x20000013ff137230 */ /* 0x000fe20000004100 */
[----:B------:R-:W-:Y:S01]  /*4680*/  ULDC UR4, c[0x0][0x218] ;  /* 0x0000860000047ab9 */ /* 0x000fe20000000800 */
[----:B------:R-:W-:Y:S03]  /*4690*/  BSSY B1, `(.L_x_4400) ;  /* 0x0000009000017945 */ /* 0x000fe60003800000 */
[----:B------:R-:W-:Y:S01]  /*46a0*/  FSETP.GEU.FTZ.AND P1, PT, R19, UR4, PT ;  /* 0x0000000413007c0b */ /* 0x000fe2000bf3e000 */
[----:B------:R-:W-:Y:S02]  /*46b0*/  ULDC UR4, c[0x0][0x218] ;  /* 0x0000860000047ab9 */ /* 0x000fe40000000800 */
[----:B0123--:R-:W-:-:S10]  /*46c0*/  IMAD.U32 R2, RZ, RZ, UR4 ;  /* 0x00000004ff027e24 */ /* 0x00ffd4000f8e00ff */
[----:B------:R-:W-:Y:S05]  /*46d0*/  @!P1 BRA `(.L_x_4401) ;  /* 0x0000000000109947 */ /* 0x000fea0003800000 */
[----:B------:R-:W-:Y:S01]  /*46e0*/  ULDC UR4, c[0x0][0x21c] ;  /* 0x0000870000047ab9 */ /* 0x000fe20000000800 */
[----:B------:R-:W-:Y:S01]  /*46f0*/  IMAD.MOV.U32 R2, RZ, RZ, R19 ;  /* 0x000000ffff027224 */ /* 0x000fe200078e0013 */
[----:B------:R-:W-:-:S13]  /*4700*/  FSETP.GT.FTZ.AND P1, PT, R19, UR4, PT ;  /* 0x0000000413007c0b */ /* 0x000fda000bf34000 */
[----:B------:R-:W0:Y:S02]  /*4710*/  @P1 LDC R2, c[0x0][0x21c] ;  /* 0x00008700ff021b82 */ /* 0x000e240000000800 */
.L_x_4401:
[----:B------:R-:W-:Y:S05]  /*4720*/  BSYNC B1 ;  /* 0x0000000000017941 */ /* 0x000fea0003800000 */
.L_x_4400:
[----:B0-----:R-:W-:-:S06]  /*4730*/  FADD.FTZ R3, -R2, 1 ;  /* 0x3f80000002037421 */ /* 0x001fcc0000010100 */
[----:B------:R-:W0:Y:S02]  /*4740*/  MUFU.RCP R3, R3 ;  /* 0x0000000300037308 */ /* 0x000e240000001000 */
[----:B0-----:R-:W-:-:S06]  /*4750*/  FMUL.FTZ R2, R3, R2 ;  /* 0x0000000203027220 */ /* 0x001fcc0000410000 */
[----:B------:R-:W0:Y:S02]  /*4760*/  MUFU.LG2 R2, R2 ;  /* 0x0000000200027308 */ /* 0x000e240000000c00 */
[----:B0-----:R-:W-:-:S05]  /*4770*/  FMUL.FTZ R27, R2, 0.69314718246459960938 ;  /* 0x3f317218021b7820 */ /* 0x001fca0000410000 */
[----:B------:R-:W-:-:S07]  /*4780*/  F2FP.F16.F32.PACK_AB R27, RZ, R27 ;  /* 0x0000001bff1b723e */ /* 0x000fce00000000ff */
.L_x_4399:
[----:B------:R-:W-:Y:S05]  /*4790*/  BSYNC B0 ;  /* 0x0000000000007941 */ /* 0x000fea0003800000 */
.L_x_4398:
[----:B0123--:R-:W-:Y:S01]  /*47a0*/  VIADD R3, R17, 0x100 ;  /* 0x0000010011037836 */ /* 0x00ffe20000000000 */
        /* <DEDUP_REMOVED lines=14> */
.L_x_4405:
[----:B------:R-:W-:Y:S05]  /*4890*/  BSYNC B1 ;  /* 0x0000000000017941 */ /* 0x000fea0003800000 */
.L_x_4404:
[----:B0-----:R-:W-:-:S06]  /*48a0*/  FADD.FTZ R3, -R2, 1 ;  /* 0x3f80000002037421 */ /* 0x001fcc0000010100 */
[----:B------:R-:W0:Y:S02]  /*48b0*/  MUFU.RCP R3, R3 ;  /* 0x0000000300037308 */ /* 0x000e240000001000 */
[----:B0-----:R-:W-:-:S06]  /*48c0*/  FMUL.FTZ R2, R3, R2 ;  /* 0x0000000203027220 */ /* 0x001fcc0000410000 */
[----:B------:R-:W0:Y:S02]  /*48d0*/  MUFU.LG2 R2, R2 ;  /* 0x0000000200027308 */ /* 0x000e240000000c00 */
[----:B0-----:R-:W-:-:S05]  /*48e0*/  FMUL.FTZ R19, R2, 0.69314718246459960938 ;  /* 0x3f31721802137820 */ /* 0x001fca0000410000 */
[----:B------:R-:W-:-:S07]  /*48f0*/  F2FP.F16.F32.PACK_AB R19, RZ, R19 ;  /* 0x00000013ff13723e */ /* 0x000fce00000000ff */
.L_x_4403:
[----:B------:R-:W-:Y:S05]  /*4900*/  BSYNC B0 ;  /* 0x0000000000007941 */ /* 0x000fea0003800000 */
.L_x_4402:
[----:B------:R-:W-:Y:S01]  /*4910*/  VIADD R3, R17, 0x180 ;  /* 0x0000018011037836 */ /* 0x000fe20000000000 */
[----:B------:R-:W-:Y:S04]  /*4920*/  BSSY B0, `(.L_x_4406) ;  /* 0x0000013000007945 */ /* 0x000fe80003800000 */
[----:B------:R-:W-:-:S13]  /*4930*/  ISETP.GE.AND P1, PT, R3, R22, PT ;  /* 0x000000160300720c */ /* 0x000fda0003f26270 */
[----:B------:R-:W-:Y:S05]  /*4940*/  @P1 BRA `(.L_x_4407) ;  /* 0x0000000000401947 */ /* 0x000fea0003800000 */
[----:B------:R-:W-:Y:S01]  /*4950*/  HADD2.F32 R25, -RZ, R25.H0_H0 ;  /* 0x20000019ff197230 */ /* 0x000fe20000004100 */
[----:B------:R-:W-:Y:S01]  /*4960*/  ULDC UR4, c[0x0][0x218] ;  /* 0x0000860000047ab9 */ /* 0x000fe20000000800 */
[----:B------:R-:W-:Y:S03]  /*4970*/  BSSY B1, `(.L_x_4408) ;  /* 0x0000007000017945 */ /* 0x000fe60003800000 */
[----:B------:R-:W-:-:S13]  /*4980*/  FSETP.GEU.FTZ.AND P1, PT, R25, UR4, PT ;  /* 0x0000000419007c0b */ /* 0x000fda000bf3e000 */
[----:B------:R-:W-:Y:S05]  /*4990*/  @!P1 BRA `(.L_x_4409) ;  /* 0x0000000000109947 */ /* 0x000fea0003800000 */
[----:B------:R-:W-:Y:S01]  /*49a0*/  ULDC UR4, c[0x0][0x21c] ;  /* 0x0000870000047ab9 */ /* 0x000fe20000000800 */
[----:B------:R-:W-:Y:S01]  /*49b0*/  IMAD.MOV.U32 R24, RZ, RZ, R25 ;  /* 0x000000ffff187224 */ /* 0x000fe200078e0019 */
[----:B------:R-:W-:-:S13]  /*49c0*/  FSETP.GT.FTZ.AND P1, PT, R25, UR4, PT ;  /* 0x0000000419007c0b */ /* 0x000fda000bf34000 */
[----:B------:R-:W0:Y:S02]  /*49d0*/  @P1 LDC R24, c[0x0][0x21c] ;  /* 0x00008700ff181b82 */ /* 0x000e240000000800 */
.L_x_4409:
[----:B------:R-:W-:Y:S05]  /*49e0*/  BSYNC B1 ;  /* 0x0000000000017941 */ /* 0x000fea0003800000 */
.L_x_4408:
[----:B0-----:R-:W-:-:S04]  /*49f0*/  FADD.FTZ R2, -R24, 1 ;  /* 0x3f80000018027421 */ /* 0x001fc80000010100 */
[----:B------:R-:W0:Y:S02]  /*4a00*/  MUFU.RCP R3, R2 ;  /* 0x0000000200037308 */ /* 0x000e240000001000 */
[----:B0-----:R-:W-:-:S06]  /*4a10*/  FMUL.FTZ R3, R3, R24 ;  /* 0x0000001803037220 */ /* 0x001fcc0000410000 */
[----:B------:R-:W0:Y:S02]  /*4a20*/  MUFU.LG2 R3, R3 ;  /* 0x0000000300037308 */ /* 0x000e240000000c00 */
[----:B0-----:R-:W-:-:S05]  /*4a30*/  FMUL.FTZ R24, R3, 0.69314718246459960938 ;  /* 0x3f31721803187820 */ /* 0x001fca0000410000 */
[----:B------:R-:W-:-:S07]  /*4a40*/  F2FP.F16.F32.PACK_AB R24, RZ, R24 ;  /* 0x00000018ff18723e */ /* 0x000fce00000000ff */
.L_x_4407:
[----:B------:R-:W-:Y:S05]  /*4a50*/  BSYNC B0 ;  /* 0x0000000000007941 */ /* 0x000fea0003800000 */
.L_x_4406:
[----:B------:R-:W0:Y:S01]  /*4a60*/  LDC.U8 R18, c[0x0][0x244] ;  /* 0x00009100ff127b82 */ /* 0x000e220000000000 */
[----:B------:R-:W-:Y:S04]  /*4a70*/  BSSY B6, `(.L_x_4410) ;  /* 0x0000112000067945 */ /* 0x000fe80003800000 */
[----:B------:R-:W-:Y:S05]  /*4a80*/  @P0 BRA `(.L_x_4411) ;  /* 0x0000001000400947 */ /* 0x000fea0003800000 */
[----:B------:R-:W1:Y:S01]  /*4a90*/  LDC.64 R2, c[0x0][0x228] ;  /* 0x00008a00ff027b82 */ /* 0x000e620000000a00 */
[----:B0-----:R-:W-:Y:S01]  /*4aa0*/  PRMT R4, R18, 0x9910, RZ ;  /* 0x0000991012047816 */ /* 0x001fe200000000ff */
[----:B------:R-:W-:Y:S01]  /*4ab0*/  IMAD R17, R16, 0x200, R17 ;  /* 0x0000020010117824 */ /* 0x000fe200078e0211 */
[----:B------:R-:W-:Y:S02]  /*4ac0*/  ULDC UR4, c[0x0][0x248] ;  /* 0x0000920000047ab9 */ /* 0x000fe40000000800 */
[----:B------:R-:W-:Y:S01]  /*4ad0*/  ISETP.GT.AND P0, PT, R4, 0x9, PT ;  /* 0x000000090400780c */ /* 0x000fe20003f04270 */
[----:B------:R-:W-:-:S05]  /*4ae0*/  IMAD R17, R17, UR4, RZ ;  /* 0x0000000411117c24 */ /* 0x000fca000f8e02ff */
[----:B-1----:R-:W-:-:S05]  /*4af0*/  IADD3 R2, P1, R17, R2, RZ ;  /* 0x0000000211027210 */ /* 0x002fca0007f3e0ff */
        /* <DEDUP_REMOVED lines=15> */
.L_x_4415:
[----:B------:R-:W-:Y:S02]  /*4bf0*/  HADD2.F32 R5, -RZ, R0.H0_H0 ;  /* 0x20000000ff057230 */ /* 0x000fe40000004100 */
[----:B------:R-:W-:-:S04]  /*4c00*/  IMAD.MOV.U32 R17, RZ, RZ, R23 ;  /* 0x000000ffff117224 */ /* 0x000fc800078e0017 */
[----:B------:R-:W0:Y:S02]  /*4c10*/  F2I.S64.TRUNC R4, R5 ;  /* 0x0000000500047311 */ /* 0x000e24000020d900 */
[----:B0-----:R0:W-:Y:S01]  /*4c20*/  STG.E.U8 desc[UR36][R2.64], R4 ;  /* 0x0000000402007986 */ /* 0x0011e2000c101124 */
[----:B------:R-:W-:Y:S05]  /*4c30*/  BRA `(.L_x_4411) ;  /* 0x0000000c00d47947 */ /* 0x000fea0003800000 */
.L_x_4414:
        /* <DEDUP_REMOVED lines=11> */
.L_x_4418:
[----:B------:R-:W-:Y:S02]  /*4cf0*/  HADD2.F32 R0, -RZ, R0.H0_H0 ;  /* 0x20000000ff007230 */ /* 0x000fe40000004100 */
[----:B------:R-:W-:Y:S02]  /*4d00*/  IMAD.MOV.U32 R17, RZ, RZ, R23 ;  /* 0x000000ffff117224 */ /* 0x000fe400078e0017 */
[----:B------:R-:W0:Y:S02]  /*4d10*/  F2I.FTZ.TRUNC.NTZ R5, R0 ;  /* 0x0000000000057305 */ /* 0x000e24000021f100 */
[----:B0-----:R0:W-:Y:S01]  /*4d20*/  STG.E desc[UR36][R2.64], R5 ;  /* 0x0000000502007986 */ /* 0x0011e2000c101924 */
[----:B------:R-:W-:Y:S05]  /*4d30*/  BRA `(.L_x_4411) ;  /* 0x0000000c00947947 */ /* 0x000fea0003800000 */
.L_x_4417:
[----:B------:R-:W-:Y:S02]  /*4d40*/  HADD2.F32 R0, -RZ, R0.H0_H0 ;  /* 0x20000000ff007230 */ /* 0x000fe40000004100 */
[----:B------:R-:W-:Y:S02]  /*4d50*/  IMAD.MOV.U32 R17, RZ, RZ, R23 ;  /* 0x000000ffff117224 */ /* 0x000fe400078e0017 */
[----:B------:R-:W0:Y:S02]  /*4d60*/  F2I.FTZ.TRUNC.NTZ R5, R0 ;  /* 0x0000000000057305 */ /* 0x000e24000021f100 */
[----:B0-----:R0:W-:Y:S01]  /*4d70*/  STG.E.U16 desc[UR36][R2.64], R5 ;  /* 0x0000000502007986 */ /* 0x0011e2000c101524 */
[----:B------:R-:W-:Y:S05]  /*4d80*/  BRA `(.L_x_4411) ;  /* 0x0000000c00807947 */ /* 0x000fea0003800000 */
.L_x_4413:
        /* <DEDUP_REMOVED lines=10> */
.L_x_4420:
[----:B------:R0:W-:Y:S01]  /*4e30*/  STG.E.U16 desc[UR36][R2.64], R0 ;  /* 0x0000000002007986 */ /* 0x0001e2000c101524 */
[----:B------:R-:W-:Y:S01]  /*4e40*/  IMAD.MOV.U32 R17, RZ, RZ, R23 ;  /* 0x000000ffff117224 */ /* 0x000fe200078e0017 */
[----:B------:R-:W-:Y:S06]  /*4e50*/  BRA `(.L_x_4411) ;  /* 0x0000000c004c7947 */ /* 0x000fec0003800000 */
.L_x_4419:
        /* <DEDUP_REMOVED lines=11> */
.L_x_4422:
[----:B------:R-:W-:Y:S02]  /*4f10*/  HADD2.F32 R0, -RZ, R0.H0_H0 ;  /* 0x20000000ff007230 */ /* 0x000fe40000004100 */
[----:B------:R-:W-:-:S03]  /*4f20*/  IMAD.MOV.U32 R17, RZ, RZ, R23 ;  /* 0x000000ffff117224 */ /* 0x000fc600078e0017 */
[----:B------:R-:W-:-:S04]  /*4f30*/  F2FP.F16.F32.PACK_AB R0, RZ, R0 ;  /* 0x00000000ff00723e */ /* 0x000fc800000000ff */
[----:B------:R-:W-:-:S05]  /*4f40*/  PRMT R0, R0, 0x5410, RZ ;  /* 0x0000541000007816 */ /* 0x000fca00000000ff */
[----:B------:R0:W-:Y:S01]  /*4f50*/  STG.E desc[UR36][R2.64], R0 ;  /* 0x0000000002007986 */ /* 0x0001e2000c101924 */
[----:B------:R-:W-:Y:S05]  /*4f60*/  BRA `(.L_x_4411) ;  /* 0x0000000c00087947 */ /* 0x000fea0003800000 */
.L_x_4421:
[----:B------:R-:W-:Y:S02]  /*4f70*/  HADD2.F32 R4, -RZ, R0.H0_H0 ;  /* 0x20000000ff047230 */ /* 0x000fe40000004100 */
[----:B------:R-:W-:-:S03]  /*4f80*/  IMAD.MOV.U32 R17, RZ, RZ, R23 ;  /* 0x000000ffff117224 */ /* 0x000fc600078e0017 */
[----:B------:R-:W-:-:S06]  /*4f90*/  FMUL.FTZ R4, R4, 1 ;  /* 0x3f80000004047820 */ /* 0x000fcc0000410000 */
[----:B------:R-:W0:Y:S02]  /*4fa0*/  F2F.F64.F32 R4, R4 ;  /* 0x0000000400047310 */ /* 0x000e240000201800 */
[----:B0-----:R0:W-:Y:S01]  /*4fb0*/  STG.E.64 desc[UR36][R2.64], R4 ;  /* 0x0000000402007986 */ /* 0x0011e2000c101b24 */
[----:B------:R-:W-:Y:S05]  /*4fc0*/  BRA `(.L_x_4411) ;  /* 0x0000000800f07947 */ /* 0x000fea0003800000 */
.L_x_4412:
        /* <DEDUP_REMOVED lines=14> */
.L_x_4425:
[----:B------:R-:W-:Y:S01]  /*50b0*/  HADD2.F32 R0, -RZ, R0.H0_H0 ;  /* 0x20000000ff007230 */ /* 0x000fe20000004100 */
[----:B------:R-:W-:Y:S01]  /*50c0*/  CS2R R6, SRZ ;  /* 0x0000000000067805 */ /* 0x000fe2000001ff00 */
[----:B------:R-:W-:-:S03]  /*50d0*/  IMAD.MOV.U32 R17, RZ, RZ, R23 ;  /* 0x000000ffff117224 */ /* 0x000fc600078e0017 */
[----:B------:R-:W-:-:S04]  /*50e0*/  FMUL.FTZ R0, R0, 1 ;  /* 0x3f80000000007820 */ /* 0x000fc80000410000 */
[----:B------:R-:W0:Y:S02]  /*50f0*/  F2F.F64.F32 R4, R0 ;  /* 0x0000000000047310 */ /* 0x000e240000201800 */
[----:B0-----:R0:W-:Y:S01]  /*5100*/  STG.E.128 desc[UR36][R2.64], R4 ;  /* 0x0000000402007986 */ /* 0x0011e2000c101d24 */
[----:B------:R-:W-:Y:S05]  /*5110*/  BRA `(.L_x_4411) ;  /* 0x00000008009c7947 */ /* 0x000fea0003800000 */
.L_x_4424:
        /* <DEDUP_REMOVED lines=21> */
.L_x_4429:
[----:B------:R-:W-:Y:S05]  /*5270*/  BSYNC B0 ;  /* 0x0000000000007941 */ /* 0x000fea0003800000 */
.L_x_4428:
[----:B------:R-:W-:Y:S01]  /*5280*/  LOP3.LUT R5, R0, R5, RZ, 0xfc, !PT ;  /* 0x0000000500057212 */ /* 0x000fe200078efcff */
[----:B------:R-:W-:-:S04]  /*5290*/  IMAD.MOV.U32 R17, RZ, RZ, R23 ;  /* 0x000000ffff117224 */ /* 0x000fc800078e0017 */
[----:B------:R0:W-:Y:S01]  /*52a0*/  STG.E.U8 desc[UR36][R2.64], R5 ;  /* 0x0000000502007986 */ /* 0x0001e2000c101124 */
[----:B------:R-:W-:Y:S05]  /*52b0*/  BRA `(.L_x_4411) ;  /* 0x0000000800347947 */ /* 0x000fea0003800000 */
.L_x_4427:
        /* <DEDUP_REMOVED lines=13> */
.L_x_4431:
[----:B------:R-:W-:Y:S01]  /*5390*/  IMAD.MOV.U32 R0, RZ, RZ, 0x7f ;  /* 0x0000007fff007424 */ /* 0x000fe200078e00ff */
[----:B------:R-:W-:-:S04]  /*53a0*/  ISETP.GT.U32.AND P0, PT, R4, 0x7f800000, PT ;  /* 0x7f8000000400780c */ /* 0x000fc80003f04070 */
[----:B------:R-:W-:-:S09]  /*53b0*/  SEL R0, R0, 0x7c, P0 ;  /* 0x0000007c00007807 */ /* 0x000fd20000000000 */
.L_x_4432:
[----:B------:R-:W-:Y:S05]  /*53c0*/  BSYNC B0 ;  /* 0x0000000000007941 */ /* 0x000fea0003800000 */
.L_x_4430:
[----:B------:R-:W-:Y:S01]  /*53d0*/  LOP3.LUT R4, R5, 0x80000000, RZ, 0xc0, !PT ;  /* 0x8000000005047812 */ /* 0x000fe200078ec0ff */
[----:B------:R-:W-:-:S03]  /*53e0*/  IMAD.MOV.U32 R17, RZ, RZ, R23 ;  /* 0x000000ffff117224 */ /* 0x000fc600078e0017 */
[----:B------:R-:W-:-:S04]  /*53f0*/  SHF.R.U32.HI R5, RZ, 0x18, R4 ;  /* 0x00000018ff057819 */ /* 0x000fc80000011604 */
[----:B------:R-:W-:-:S05]  /*5400*/  LOP3.LUT R5, R0, R5, RZ, 0xfc, !PT ;  /* 0x0000000500057212 */ /* 0x000fca00078efcff */
[----:B------:R0:W-:Y:S01]  /*5410*/  STG.E.U8 desc[UR36][R2.64], R5 ;  /* 0x0000000502007986 */ /* 0x0001e2000c101124 */
[----:B------:R-:W-:Y:S05]  /*5420*/  BRA `(.L_x_4411) ;  /* 0x0000000400d87947 */ /* 0x000fea0003800000 */
.L_x_4426:
[----:B------:R-:W-:Y:S02]  /*5430*/  HADD2.F32 R0, -RZ, R0.H0_H0 ;  /* 0x20000000ff007230 */ /* 0x000fe40000004100 */
[----:B------:R-:W-:-:S03]  /*5440*/  IMAD.MOV.U32 R17, RZ, RZ, R23 ;  /* 0x000000ffff117224 */ /* 0x000fc600078e0017 */
[----:B------:R-:W-:-:S05]  /*5450*/  F2FP.BF16.F32.PACK_AB R0, RZ, R0 ;  /* 0x00000000ff00723e */ /* 0x000fca00000010ff */
[----:B------:R0:W-:Y:S01]  /*5460*/  STG.E.U16 desc[UR36][R2.64], R0 ;  /* 0x0000000002007986 */ /* 0x0001e2000c101524 */
[----:B------:R-:W-:Y:S05]  /*5470*/  BRA `(.L_x_4411) ;  /* 0x0000000400c47947 */ /* 0x000fea0003800000 */
.L_x_4423:
        /* <DEDUP_REMOVED lines=13> */
.L_x_4435:
        /* <DEDUP_REMOVED lines=17> */
.L_x_4438:
[----:B------:R-:W-:-:S04]  /*5660*/  LOP3.LUT R0, R7, 0x80000000, RZ, 0xc0, !PT ;  /* 0x8000000007007812 */ /* 0x000fc800078ec0ff */
[----:B------:R-:W-:-:S04]  /*5670*/  SHF.R.U32.HI R5, RZ, 0x18, R0 ;  /* 0x00000018ff057819 */ /* 0x000fc80000011600 */
[----:B------:R-:W-:-:S04]  /*5680*/  LOP3.LUT R4, R4, R5, RZ, 0xfc, !PT ;  /* 0x0000000504047212 */ /* 0x000fc800078efcff */
[----:B------:R-:W-:-:S07]  /*5690*/  PRMT R0, R4, 0x7610, R0 ;  /* 0x0000761004007816 */ /* 0x000fce0000000000 */
.L_x_4437:
[----:B------:R-:W-:Y:S05]  /*56a0*/  BSYNC B0 ;  /* 0x0000000000007941 */ /* 0x000fea0003800000 */
.L_x_4436:
[----:B------:R4:W-:Y:S01]  /*56b0*/  STG.E.U8 desc[UR36][R2.64], R0 ;  /* 0x0000000002007986 */ /* 0x0009e2000c101124 */
[----:B------:R-:W-:Y:S01]  /*56c0*/  IMAD.MOV.U32 R17, RZ, RZ, R23 ;  /* 0x000000ffff117224 */ /* 0x000fe200078e0017 */
[----:B------:R-:W-:Y:S06]  /*56d0*/  BRA `(.L_x_4411) ;  /* 0x00000004002c7947 */ /* 0x000fec0003800000 */
.L_x_4434:
        /* <DEDUP_REMOVED lines=17> */
.L_x_4441:
[----:B------:R-:W-:-:S04]  /*57f0*/  LOP3.LUT R0, R7, 0x80000000, RZ, 0xc0, !PT ;  /* 0x8000000007007812 */ /* 0x000fc800078ec0ff */
[----:B------:R-:W-:-:S04]  /*5800*/  SHF.R.U32.HI R5, RZ, 0x18, R0 ;  /* 0x00000018ff057819 */ /* 0x000fc80000011600 */
[----:B------:R-:W-:-:S04]  /*5810*/  LOP3.LUT R4, R4, R5, RZ, 0xfc, !PT ;  /* 0x0000000504047212 */ /* 0x000fc800078efcff */
[----:B------:R-:W-:-:S07]  /*5820*/  PRMT R0, R4, 0x7610, R0 ;  /* 0x0000761004007816 */ /* 0x000fce0000000000 */
.L_x_4440:
[----:B------:R-:W-:Y:S05]  /*5830*/  BSYNC B0 ;  /* 0x0000000000007941 */ /* 0x000fea0003800000 */
.L_x_4439:
[----:B------:R0:W-:Y:S01]  /*5840*/  STG.E.U8 desc[UR36][R2.64], R0 ;  /* 0x0000000002007986 */ /* 0x0001e2000c101124 */
[----:B------:R-:W-:Y:S01]  /*5850*/  IMAD.MOV.U32 R17, RZ, RZ, R23 ;  /* 0x000000ffff117224 */ /* 0x000fe200078e0017 */
[----:B------:R-:W-:Y:S06]  /*5860*/  BRA `(.L_x_4411) ;  /* 0x0000000000c87947 */ /* 0x000fec0003800000 */
.L_x_4433:
        /* <DEDUP_REMOVED lines=23> */
.L_x_4416:
        /* <DEDUP_REMOVED lines=16> */
.L_x_4444:
[----:B------:R-:W-:Y:S01]  /*5ae0*/  IMAD.MOV.U32 R17, RZ, RZ, R23 ;  /* 0x000000ffff117224 */ /* 0x000fe200078e0017 */
[----:B------:R-:W-:Y:S06]  /*5af0*/  BRA `(.L_x_4411) ;  /* 0x0000000000247947 */ /* 0x000fec0003800000 */
.L_x_4443:
[----:B------:R-:W-:Y:S02]  /*5b00*/  HADD2.F32 R4, -RZ, R0.H0_H0 ;  /* 0x20000000ff047230 */ /* 0x000fe40000004100 */
[----:B------:R-:W-:-:S04]  /*5b10*/  IMAD.MOV.U32 R17, RZ, RZ, R23 ;  /* 0x000000ffff117224 */ /* 0x000fc800078e0017 */
[----:B------:R-:W0:Y:S02]  /*5b20*/  F2I.U64.TRUNC R4, R4 ;  /* 0x0000000400047311 */ /* 0x000e24000020d800 */
[----:B0-----:R3:W-:Y:S01]  /*5b30*/  STG.E.64 desc[UR36][R2.64], R4 ;  /* 0x0000000402007986 */ /* 0x0017e2000c101b24 */
[----:B------:R-:W-:Y:S05]  /*5b40*/  BRA `(.L_x_4411) ;  /* 0x0000000000107947 */ /* 0x000fea0003800000 */
.L_x_4442:
[----:B------:R-:W-:Y:S02]  /*5b50*/  HADD2.F32 R0, -RZ, R0.H0_H0 ;  /* 0x20000000ff007230 */ /* 0x000fe40000004100 */
[----:B------:R-:W-:Y:S02]  /*5b60*/  IMAD.MOV.U32 R17, RZ, RZ, R23 ;  /* 0x000000ffff117224 */ /* 0x000fe400078e0017 */
[----:B------:R-:W0:Y:S02]  /*5b70*/  F2I.FTZ.U32.TRUNC.NTZ R5, R0 ;  /* 0x0000000000057305 */ /* 0x000e24000021f000 */
[----:B0-----:R1:W-:Y:S03]  /*5b80*/  STG.E desc[UR36][R2.64], R5 ;  /* 0x0000000502007986 */ /* 0x0013e6000c101924 */
.L_x_4411:
[----:B------:R-:W-:Y:S05]  /*5b90*/  BSYNC B6 ;  /* 0x0000000000067941 */ /* 0x000fea0003800000 */
.L_x_4410:
[----:B------:R-:W-:Y:S01]  /*5ba0*/  ISETP.GE.AND P0, PT, R17, R22, PT ;  /* 0x000000161100720c */ /* 0x000fe20003f06270 */
[----:B------:R-:W-:-:S12]  /*5bb0*/  BSSY B6, `(.L_x_4445) ;  /* 0x00001fc000067945 */ /* 0x000fd80003800000 */
        /* <DEDUP_REMOVED lines=23> */
.L_x_4450:
[----:B------:R-:W-:-:S06]  /*5d30*/  HADD2.F32 R5, -RZ, R27.H0_H0 ;  /* 0x2000001bff057230 */ /* 0x000fcc0000004100 */
[----:B------:R-:W0:Y:S02]  /*5d40*/  F2I.S64.TRUNC R4, R5 ;  /* 0x0000000500047311 */ /* 0x000e24000020d900 */
[----:B0-----:R0:W-:Y:S01]  /*5d50*/  STG.E.U8 desc[UR36][R2.64], R4 ;  /* 0x0000000402007986 */ /* 0x0011e2000c101124 */
[----:B------:R-:W-:Y:S05]  /*5d60*/  BRA `(.L_x_4452) ;  /* 0x0000000c00847947 */ /* 0x000fea0003800000 */
.L_x_4449:
        /* <DEDUP_REMOVED lines=10> */
.L_x_4454:
[----:B------:R-:W-:-:S06]  /*5e10*/  HADD2.F32 R27, -RZ, R27.H0_H0 ;  /* 0x2000001bff1b7230 */ /* 0x000fcc0000004100 */
[----:B------:R-:W0:Y:S02]  /*5e20*/  F2I.FTZ.TRUNC.NTZ R27, R27 ;  /* 0x0000001b001b7305 */ /* 0x000e24000021f100 */
[----:B0-----:R0:W-:Y:S01]  /*5e30*/  STG.E desc[UR36][R2.64], R27 ;  /* 0x0000001b02007986 */ /* 0x0011e2000c101924 */
[----:B------:R-:W-:Y:S05]  /*5e40*/  BRA `(.L_x_4452) ;  /* 0x0000000c004c7947 */ /* 0x000fea0003800000 */
.L_x_4453:
[----:B------:R-:W-:-:S06]  /*5e50*/  HADD2.F32 R27, -RZ, R27.H0_H0 ;  /* 0x2000001bff1b7230 */ /* 0x000fcc0000004100 */
[----:B------:R-:W0:Y:S02]  /*5e60*/  F2I.FTZ.TRUNC.NTZ R27, R27 ;  /* 0x0000001b001b7305 */ /* 0x000e24000021f100 */
[----:B0-----:R0:W-:Y:S01]  /*5e70*/  STG.E.U16 desc[UR36][R2.64], R27 ;  /* 0x0000001b02007986 */ /* 0x0011e2000c101524 */
[----:B------:R-:W-:Y:S05]  /*5e80*/  BRA `(.L_x_4452) ;  /* 0x0000000c003c7947 */ /* 0x000fea0003800000 */
.L_x_4448:
        /* <DEDUP_REMOVED lines=9> */
.L_x_4456:
[----:B------:R0:W-:Y:S01]  /*5f20*/  STG.E.U16 desc[UR36][R2.64], R27 ;  /* 0x0000001b02007986 */ /* 0x0001e2000c101524 */
[----:B------:R-:W-:Y:S05]  /*5f30*/  BRA `(.L_x_4452) ;  /* 0x0000000c00107947 */ /* 0x000fea0003800000 */
.L_x_4455:
        /* <DEDUP_REMOVED lines=10> */
.L_x_4458:
[----:B------:R-:W-:-:S05]  /*5fe0*/  HADD2.F32 R0, -RZ, R27.H0_H0 ;  /* 0x2000001bff007230 */ /* 0x000fca0000004100 */
[----:B------:R-:W-:-:S04]  /*5ff0*/  F2FP.F16.F32.PACK_AB R0, RZ, R0 ;  /* 0x00000000ff00723e */ /* 0x000fc800000000ff */
[----:B------:R-:W-:-:S05]  /*6000*/  PRMT R0, R0, 0x5410, RZ ;  /* 0x0000541000007816 */ /* 0x000fca00000000ff */
[----:B------:R0:W-:Y:S01]  /*6010*/  STG.E desc[UR36][R2.64], R0 ;  /* 0x0000000002007986 */ /* 0x0001e2000c101924 */
[----:B------:R-:W-:Y:S05]  /*6020*/  BRA `(.L_x_4452) ;  /* 0x0000000800d47947 */ /* 0x000fea0003800000 */
.L_x_4457:
[----:B------:R-:W-:-:S05]  /*6030*/  HADD2.F32 R4, -RZ, R27.H0_H0 ;  /* 0x2000001bff047230 */ /* 0x000fca0000004100 */
[----:B------:R-:W-:-:S06]  /*6040*/  FMUL.FTZ R4, R4, 1 ;  /* 0x3f80000004047820 */ /* 0x000fcc0000410000 */
[----:B------:R-:W0:Y:S02]  /*6050*/  F2F.F64.F32 R4, R4 ;  /* 0x0000000400047310 */ /* 0x000e240000201800 */
[----:B0-----:R0:W-:Y:S01]  /*6060*/  STG.E.64 desc[UR36][R2.64], R4 ;  /* 0x0000000402007986 */ /* 0x0011e2000c101b24 */
[----:B------:R-:W-:Y:S05]  /*6070*/  BRA `(.L_x_4452) ;  /* 0x0000000800c07947 */ /* 0x000fea0003800000 */
.L_x_4447:
        /* <DEDUP_REMOVED lines=13> */
.L_x_4461:
[----:B------:R-:W-:Y:S01]  /*6150*/  HADD2.F32 R27, -RZ, R27.H0_H0 ;  /* 0x2000001bff1b7230 */ /* 0x000fe20000004100 */
[----:B------:R-:W-:-:S04]  /*6160*/  CS2R R6, SRZ ;  /* 0x0000000000067805 */ /* 0x000fc8000001ff00 */
[----:B------:R-:W-:-:S06]  /*6170*/  FMUL.FTZ R4, R27, 1 ;  /* 0x3f8000001b047820 */ /* 0x000fcc0000410000 */
[----:B------:R-:W0:Y:S02]  /*6180*/  F2F.F64.F32 R4, R4 ;  /* 0x0000000400047310 */ /* 0x000e240000201800 */
[----:B0-----:R0:W-:Y:S01]  /*6190*/  STG.E.128 desc[UR36][R2.64], R4 ;  /* 0x0000000402007986 */ /* 0x0011e2000c101d24 */
[----:B------:R-:W-:Y:S05]  /*61a0*/  BRA `(.L_x_4452) ;  /* 0x0000000800747947 */ /* 0x000fea0003800000 */
.L_x_4460:
        /* <DEDUP_REMOVED lines=21> */
.L_x_4465:
[----:B------:R-:W-:Y:S05]  /*6300*/  BSYNC B0 ;  /* 0x0000000000007941 */ /* 0x000fea0003800000 */
.L_x_4464:
[----:B------:R-:W-:-:S05]  /*6310*/  LOP3.LUT R5, R0, R5, RZ, 0xfc, !PT ;  /* 0x0000000500057212 */ /* 0x000fca00078efcff */
[----:B------:R0:W-:Y:S01]  /*6320*/  STG.E.U8 desc[UR36][R2.64], R5 ;  /* 0x0000000502007986 */ /* 0x0001e2000c101124 */
[----:B------:R-:W-:Y:S05]  /*6330*/  BRA `(.L_x_4452) ;  /* 0x0000000800107947 */ /* 0x000fea0003800000 */
.L_x_4463:
        /* <DEDUP_REMOVED lines=13> */
.L_x_4467:
[----:B------:R-:W-:Y:S01]  /*6410*/  IMAD.MOV.U32 R0, RZ, RZ, 0x7f ;  /* 0x0000007fff007424 */ /* 0x000fe200078e00ff */
[----:B------:R-:W-:-:S04]  /*6420*/  ISETP.GT.U32.AND P0, PT, R4, 0x7f800000, PT ;  /* 0x7f8000000400780c */ /* 0x000fc80003f04070 */
[----:B------:R-:W-:-:S09]  /*6430*/  SEL R0, R0, 0x7c, P0 ;  /* 0x0000007c00007807 */ /* 0x000fd20000000000 */
.L_x_4468:
[----:B------:R-:W-:Y:S05]  /*6440*/  BSYNC B0 ;  /* 0x0000000000007941 */ /* 0x000fea0003800000 */
.L_x_4466:
[----:B------:R-:W-:-:S04]  /*6450*/  LOP3.LUT R4, R27, 0x80000000, RZ, 0xc0, !PT ;  /* 0x800000001b047812 */ /* 0x000fc800078ec0ff */
[----:B------:R-:W-:-:S04]  /*6460*/  SHF.R.U32.HI R5, RZ, 0x18, R4 ;  /* 0x00000018ff057819 */ /* 0x000fc80000011604 */
[----:B------:R-:W-:-:S05]  /*6470*/  LOP3.LUT R5, R0, R5, RZ, 0xfc, !PT ;  /* 0x0000000500057212 */ /* 0x000fca00078efcff */
[----:B------:R0:W-:Y:S01]  /*6480*/  STG.E.U8 desc[UR36][R2.64], R5 ;  /* 0x0000000502007986 */ /* 0x0001e2000c101124 */
[----:B------:R-:W-:Y:S05]  /*6490*/  BRA `(.L_x_4452) ;  /* 0x0000000400b87947 */ /* 0x000fea0003800000 */
.L_x_4462:
[----:B------:R-:W-:-:S05]  /*64a0*/  HADD2.F32 R0, -RZ, R27.H0_H0 ;  /* 0x2000001bff007230 */ /* 0x000fca0000004100 */
[----:B------:R-:W-:-:S05]  /*64b0*/  F2FP.BF16.F32.PACK_AB R0, RZ, R0 ;  /* 0x00000000ff00723e */ /* 0x000fca00000010ff */
[----:B------:R0:W-:Y:S01]  /*64c0*/  STG.E.U16 desc[UR36][R2.64], R0 ;  /* 0x0000000002007986 */ /* 0x0001e2000c101524 */
[----:B------:R-:W-:Y:S05]  /*64d0*/  BRA `(.L_x_4452) ;  /* 0x0000000400a87947 */ /* 0x000fea0003800000 */
.L_x_4459:
        /* <DEDUP_REMOVED lines=12> */
.L_x_4471:
        /* <DEDUP_REMOVED lines=17> */
.L_x_4474:
[----:B------:R-:W-:-:S04]  /*66b0*/  LOP3.LUT R0, R27, 0x80000000, RZ, 0xc0, !PT ;  /* 0x800000001b007812 */ /* 0x000fc800078ec0ff */
[----:B------:R-:W-:-:S04]  /*66c0*/  SHF.R.U32.HI R5, RZ, 0x18, R0 ;  /* 0x00000018ff057819 */ /* 0x000fc80000011600 */
[----:B------:R-:W-:-:S04]  /*66d0*/  LOP3.LUT R4, R4, R5, RZ, 0xfc, !PT ;  /* 0x0000000504047212 */ /* 0x000fc800078efcff */
[----:B------:R-:W-:-:S07]  /*66e0*/  PRMT R0, R4, 0x7610, R0 ;  /* 0x0000761004007816 */ /* 0x000fce0000000000 */
.L_x_4473:
[----:B------:R-:W-:Y:S05]  /*66f0*/  BSYNC B0 ;  /* 0x0000000000007941 */ /* 0x000fea0003800000 */
.L_x_4472:
[----:B------:R3:W-:Y:S01]  /*6700*/  STG.E.U8 desc[UR36][R2.64], R0 ;  /* 0x0000000002007986 */ /* 0x0007e2000c101124 */
[----:B------:R-:W-:Y:S05]  /*6710*/  BRA `(.L_x_4452) ;  /* 0x0000000400187947 */ /* 0x000fea0003800000 */
.L_x_4470:
        /* <DEDUP_REMOVED lines=17> */
.L_x_4477:
[----:B------:R-:W-:-:S04]  /*6830*/  LOP3.LUT R0, R27, 0x80000000, RZ, 0xc0, !PT ;  /* 0x800000001b007812 */ /* 0x000fc800078ec0ff */
[----:B------:R-:W-:-:S04]  /*6840*/  SHF.R.U32.HI R5, RZ, 0x18, R0 ;  /* 0x00000018ff057819 */ /* 0x000fc80000011600 */
[----:B------:R-:W-:-:S04]  /*6850*/  LOP3.LUT R4, R4, R5, RZ, 0xfc, !PT ;  /* 0x0000000504047212 */ /* 0x000fc800078efcff */
[----:B------:R-:W-:-:S07]  /*6860*/  PRMT R0, R4, 0x7610, R0 ;  /* 0x0000761004007816 */ /* 0x000fce0000000000 */
.L_x_4476:
[----:B------:R-:W-:Y:S05]  /*6870*/  BSYNC B0 ;  /* 0x0000000000007941 */ /* 0x000fea0003800000 */
.L_x_4475:
[----:B------:R0:W-:Y:S01]  /*6880*/  STG.E.U8 desc[UR36][R2.64], R0 ;  /* 0x0000000002007986 */ /* 0x0001e2000c101124 */
[----:B------:R-:W-:Y:S05]  /*6890*/  BRA `(.L_x_4452) ;  /* 0x0000000000b87947 */ /* 0x000fea0003800000 */
.L_x_4469:
        /* <DEDUP_REMOVED lines=22> */
.L_x_4451:
        /* <DEDUP_REMOVED lines=16> */
.L_x_4480:
[----:B------:R-:W-:Y:S05]  /*6b00*/  BRA `(.L_x_4452) ;  /* 0x00000000001c7947 */ /* 0x000fea0003800000 */
.L_x_4479:
[----:B------:R-:W-:-:S06]  /*6b10*/  HADD2.F32 R4, -RZ, R27.H0_H0 ;  /* 0x2000001bff047230 */ /* 0x000fcc0000004100 */
[----:B------:R-:W0:Y:S02]  /*6b20*/  F2I.U64.TRUNC R4, R4 ;  /* 0x0000000400047311 */ /* 0x000e24000020d800 */
[----:B0-----:R2:W-:Y:S01]  /*6b30*/  STG.E.64 desc[UR36][R2.64], R4 ;  /* 0x0000000402007986 */ /* 0x0015e2000c101b24 */
[----:B------:R-:W-:Y:S05]  /*6b40*/  BRA `(.L_x_4452) ;  /* 0x00000000000c7947 */ /* 0x000fea0003800000 */
.L_x_4478:
[----:B------:R-:W-:-:S06]  /*6b50*/  HADD2.F32 R27, -RZ, R27.H0_H0 ;  /* 0x2000001bff1b7230 */ /* 0x000fcc0000004100 */
[----:B------:R-:W0:Y:S02]  /*6b60*/  F2I.FTZ.U32.TRUNC.NTZ R27, R27 ;  /* 0x0000001b001b7305 */ /* 0x000e24000021f000 */
[----:B0-----:R0:W-:Y:S02]  /*6b70*/  STG.E desc[UR36][R2.64], R27 ;  /* 0x0000001b02007986 */ /* 0x0011e4000c101924 */
.L_x_4452:
        /* <DEDUP_REMOVED lines=25> */
.L_x_4484:
[----:B------:R-:W-:-:S06]  /*6d10*/  HADD2.F32 R5, -RZ, R19.H0_H0 ;  /* 0x20000013ff057230 */ /* 0x000fcc0000004100 */
[----:B------:R-:W0:Y:S02]  /*6d20*/  F2I.S64.TRUNC R4, R5 ;  /* 0x0000000500047311 */ /* 0x000e24000020d900 */
[----:B0-----:R3:W-:Y:S01]  /*6d30*/  STG.E.U8 desc[UR36][R2.64], R4 ;  /* 0x0000000402007986 */ /* 0x0017e2000c101124 */
[----:B------:R-:W-:Y:S05]  /*6d40*/  BRA `(.L_x_4486) ;  /* 0x0000000c00847947 */ /* 0x000fea0003800000 */
.L_x_4483:
        /* <DEDUP_REMOVED lines=10> */
.L_x_4488:
[----:B------:R-:W-:-:S06]  /*6df0*/  HADD2.F32 R19, -RZ, R19.H0_H0 ;  /* 0x20000013ff137230 */ /* 0x000fcc0000004100 */
[----:B------:R-:W0:Y:S02]  /*6e00*/  F2I.FTZ.TRUNC.NTZ R19, R19 ;  /* 0x0000001300137305 */ /* 0x000e24000021f100 */
[----:B0-----:R2:W-:Y:S01]  /*6e10*/  STG.E desc[UR36][R2.64], R19 ;  /* 0x0000001302007986 */ /* 0x0015e2000c101924 */
[----:B------:R-:W-:Y:S05]  /*6e20*/  BRA `(.L_x_4486) ;  /* 0x0000000c004c7947 */ /* 0x000fea0003800000 */
.L_x_4487:
[----:B------:R-:W-:-:S06]  /*6e30*/  HADD2.F32 R19, -RZ, R19.H0_H0 ;  /* 0x20000013ff137230 */ /* 0x000fcc0000004100 */
[----:B------:R-:W0:Y:S02]  /*6e40*/  F2I.FTZ.TRUNC.NTZ R19, R19 ;  /* 0x0000001300137305 */ /* 0x000e24000021f100 */
[----:B0-----:R0:W-:Y:S01]  /*6e50*/  STG.E.U16 desc[UR36][R2.64], R19 ;  /* 0x0000001302007986 */ /* 0x0011e2000c101524 */
[----:B------:R-:W-:Y:S05]  /*6e60*/  BRA `(.L_x_4486) ;  /* 0x0000000c003c7947 */ /* 0x000fea0003800000 */
.L_x_4482:
        /* <DEDUP_REMOVED lines=9> */
.L_x_4490:
[----:B------:R0:W-:Y:S01]  /*6f00*/  STG.E.U16 desc[UR36][R2.64], R19 ;  /* 0x0000001302007986 */ /* 0x0001e2000c101524 */
[----:B------:R-:W-:Y:S05]  /*6f10*/  BRA `(.L_x_4486) ;  /* 0x0000000c00107947 */ /* 0x000fea0003800000 */
.L_x_4489:
        /* <DEDUP_REMOVED lines=10> */
.L_x_4492:
[----:B------:R-:W-:-:S05]  /*6fc0*/  HADD2.F32 R0, -RZ, R19.H0_H0 ;  /* 0x20000013ff007230 */ /* 0x000fca0000004100 */
[----:B------:R-:W-:-:S04]  /*6fd0*/  F2FP.F16.F32.PACK_AB R0, RZ, R0 ;  /* 0x00000000ff00723e */ /* 0x000fc800000000ff */
[----:B------:R-:W-:-:S05]  /*6fe0*/  PRMT R0, R0, 0x5410, RZ ;  /* 0x0000541000007816 */ /* 0x000fca00000000ff */
[----:B------:R0:W-:Y:S01]  /*6ff0*/  STG.E desc[UR36][R2.64], R0 ;  /* 0x0000000002007986 */ /* 0x0001e2000c101924 */
[----:B------:R-:W-:Y:S05]  /*7000*/  BRA `(.L_x_4486) ;  /* 0x0000000800d47947 */ /* 0x000fea0003800000 */
.L_x_4491:
[----:B------:R-:W-:-:S05]  /*7010*/  HADD2.F32 R4, -RZ, R19.H0_H0 ;  /* 0x20000013ff047230 */ /* 0x000fca0000004100 */
[----:B------:R-:W-:-:S06]  /*7020*/  FMUL.FTZ R4, R4, 1 ;  /* 0x3f80000004047820 */ /* 0x000fcc0000410000 */
[----:B------:R-:W0:Y:S02]  /*7030*/  F2F.F64.F32 R4, R4 ;  /* 0x0000000400047310 */ /* 0x000e240000201800 */
[----:B0-----:R0:W-:Y:S01]  /*7040*/  STG.E.64 desc[UR36][R2.64], R4 ;  /* 0x0000000402007986 */ /* 0x0011e2000c101b24 */
[----:B------:R-:W-:Y:S05]  /*7050*/  BRA `(.L_x_4486) ;  /* 0x0000000800c07947 */ /* 0x000fea0003800000 */
.L_x_4481:
        /* <DEDUP_REMOVED lines=13> */
.L_x_4495:
[----:B------:R-:W-:Y:S01]  /*7130*/  HADD2.F32 R19, -RZ, R19.H0_H0 ;  /* 0x20000013ff137230 */ /* 0x000fe20000004100 */
[----:B------:R-:W-:-:S04]  /*7140*/  CS2R R6, SRZ ;  /* 0x0000000000067805 */ /* 0x000fc8000001ff00 */
[----:B------:R-:W-:-:S06]  /*7150*/  FMUL.FTZ R4, R19, 1 ;  /* 0x3f80000013047820 */ /* 0x000fcc0000410000 */
[----:B------:R-:W0:Y:S02]  /*7160*/  F2F.F64.F32 R4, R4 ;  /* 0x0000000400047310 */ /* 0x000e240000201800 */
[----:B0-----:R0:W-:Y:S01]  /*7170*/  STG.E.128 desc[UR36][R2.64], R4 ;  /* 0x0000000402007986 */ /* 0x0011e2000c101d24 */
[----:B------:R-:W-:Y:S05]  /*7180*/  BRA `(.L_x_4486) ;  /* 0x0000000800747947 */ /* 0x000fea0003800000 */
.L_x_4494:
        /* <DEDUP_REMOVED lines=21> */
.L_x_4499:
[----:B------:R-:W-:Y:S05]  /*72e0*/  BSYNC B0 ;  /* 0x0000000000007941 */ /* 0x000fea0003800000 */
.L_x_4498:
[----:B------:R-:W-:-:S05]  /*72f0*/  LOP3.LUT R5, R0, R5, RZ, 0xfc, !PT ;  /* 0x0000000500057212 */ /* 0x000fca00078efcff */
[----:B------:R0:W-:Y:S01]  /*7300*/  STG.E.U8 desc[UR36][R2.64], R5 ;  /* 0x0000000502007986 */ /* 0x0001e2000c101124 */
[----:B------:R-:W-:Y:S05]  /*7310*/  BRA `(.L_x_4486) ;  /* 0x0000000800107947 */ /* 0x000fea0003800000 */
.L_x_4497:
        /* <DEDUP_REMOVED lines=13> */
.L_x_4501:
[----:B------:R-:W-:Y:S01]  /*73f0*/  IMAD.MOV.U32 R0, RZ, RZ, 0x7f ;  /* 0x0000007fff007424 */ /* 0x000fe200078e00ff */
[----:B------:R-:W-:-:S04]  /*7400*/  ISETP.GT.U32.AND P0, PT, R4, 0x7f800000, PT ;  /* 0x7f8000000400780c */ /* 0x000fc80003f04070 */
[----:B------:R-:W-:-:S09]  /*7410*/  SEL R0, R0, 0x7c, P0 ;  /* 0x0000007c00007807 */ /* 0x000fd20000000000 */
.L_x_4502:
[----:B------:R-:W-:Y:S05]  /*7420*/  BSYNC B0 ;  /* 0x0000000000007941 */ /* 0x000fea0003800000 */
.L_x_4500:
[----:B------:R-:W-:-:S04]  /*7430*/  LOP3.LUT R4, R19, 0x80000000, RZ, 0xc0, !PT ;  /* 0x8000000013047812 */ /* 0x000fc800078ec0ff */
[----:B------:R-:W-:-:S04]  /*7440*/  SHF.R.U32.HI R5, RZ, 0x18, R4 ;  /* 0x00000018ff057819 */ /* 0x000fc80000011604 */
[----:B------:R-:W-:-:S05]  /*7450*/  LOP3.LUT R5, R0, R5, RZ, 0xfc, !PT ;  /* 0x0000000500057212 */ /* 0x000fca00078efcff */
[----:B------:R0:W-:Y:S01]  /*7460*/  STG.E.U8 desc[UR36][R2.64], R5 ;  /* 0x0000000502007986 */ /* 0x0001e2000c101124 */
[----:B------:R-:W-:Y:S05]  /*7470*/  BRA `(.L_x_4486) ;  /* 0x0000000400b87947 */ /* 0x000fea0003800000 */
.L_x_4496:
[----:B------:R-:W-:-:S05]  /*7480*/  HADD2.F32 R0, -RZ, R19.H0_H0 ;  /* 0x20000013ff007230 */ /* 0x000fca0000004100 */
[----:B------:R-:W-:-:S05]  /*7490*/  F2FP.BF16.F32.PACK_AB R0, RZ, R0 ;  /* 0x00000000ff00723e */ /* 0x000fca00000010ff */
[----:B------:R0:W-:Y:S01]  /*74a0*/  STG.E.U16 desc[UR36][R2.64], R0 ;  /* 0x0000000002007986 */ /* 0x0001e2000c101524 */
[----:B------:R-:W-:Y:S05]  /*74b0*/  BRA `(.L_x_4486) ;  /* 0x0000000400a87947 */ /* 0x000fea0003800000 */
.L_x_4493:
        /* <DEDUP_REMOVED lines=12> */
.L_x_4505:
        /* <DEDUP_REMOVED lines=17> */
.L_x_4508:
[----:B------:R-:W-:-:S04]  /*7690*/  LOP3.LUT R0, R19, 0x80000000, RZ, 0xc0, !PT ;  /* 0x8000000013007812 */ /* 0x000fc800078ec0ff */
[----:B------:R-:W-:-:S04]  /*76a0*/  SHF.R.U32.HI R5, RZ, 0x18, R0 ;  /* 0x00000018ff057819 */ /* 0x000fc80000011600 */
[----:B------:R-:W-:-:S04]  /*76b0*/  LOP3.LUT R4, R4, R5, RZ, 0xfc, !PT ;  /* 0x0000000504047212 */ /* 0x000fc800078efcff */
[----:B------:R-:W-:-:S07]  /*76c0*/  PRMT R0, R4, 0x7610, R0 ;  /* 0x0000761004007816 */ /* 0x000fce0000000000 */
.L_x_4507:
[----:B------:R-:W-:Y:S05]  /*76d0*/  BSYNC B0 ;  /* 0x0000000000007941 */ /* 0x000fea0003800000 */
.L_x_4506:
[----:B------:R0:W-:Y:S01]  /*76e0*/  STG.E.U8 desc[UR36][R2.64], R0 ;  /* 0x0000000002007986 */ /* 0x0001e2000c101124 */
[----:B------:R-:W-:Y:S05]  /*76f0*/  BRA `(.L_x_4486) ;  /* 0x0000000400187947 */ /* 0x000fea0003800000 */
.L_x_4504:
        /* <DEDUP_REMOVED lines=17> */
.L_x_4511:
[----:B------:R-:W-:-:S04]  /*7810*/  LOP3.LUT R0, R19, 0x80000000, RZ, 0xc0, !PT ;  /* 0x8000000013007812 */ /* 0x000fc800078ec0ff */
[----:B------:R-:W-:-:S04]  /*7820*/  SHF.R.U32.HI R5, RZ, 0x18, R0 ;  /* 0x00000018ff057819 */ /* 0x000fc80000011600 */
[----:B------:R-:W-:-:S04]  /*7830*/  LOP3.LUT R4, R4, R5, RZ, 0xfc, !PT ;  /* 0x0000000504047212 */ /* 0x000fc800078efcff */
[----:B------:R-:W-:-:S07]  /*7840*/  PRMT R0, R4, 0x7610, R0 ;  /* 0x0000761004007816 */ /* 0x000fce0000000000 */
.L_x_4510:
[----:B------:R-:W-:Y:S05]  /*7850*/  BSYNC B0 ;  /* 0x0000000000007941 */ /* 0x000fea0003800000 */
.L_x_4509:
[----:B------:R0:W-:Y:S01]  /*7860*/  STG.E.U8 desc[UR36][R2.64], R0 ;  /* 0x0000000002007986 */ /* 0x0001e2000c101124 */
[----:B------:R-:W-:Y:S05]  /*7870*/  BRA `(.L_x_4486) ;  /* 0x0000000000b87947 */ /* 0x000fea0003800000 */
.L_x_4503:
        /* <DEDUP_REMOVED lines=22> */
.L_x_4485:
        /* <DEDUP_REMOVED lines=16> */
.L_x_4514:
[----:B------:R-:W-:Y:S05]  /*7ae0*/  BRA `(.L_x_4486) ;  /* 0x00000000001c7947 */ /* 0x000fea0003800000 */
.L_x_4513:
[----:B------:R-:W-:-:S06]  /*7af0*/  HADD2.F32 R4, -RZ, R19.H0_H0 ;  /* 0x20000013ff047230 */ /* 0x000fcc0000004100 */
[----:B------:R-:W0:Y:S02]  /*7b00*/  F2I.U64.TRUNC R4, R4 ;  /* 0x0000000400047311 */ /* 0x000e24000020d800 */
[----:B0-----:R0:W-:Y:S01]  /*7b10*/  STG.E.64 desc[UR36][R2.64], R4 ;  /* 0x0000000402007986 */ /* 0x0011e2000c101b24 */
[----:B------:R-:W-:Y:S05]  /*7b20*/  BRA `(.L_x_4486) ;  /* 0x00000000000c7947 */ /* 0x000fea0003800000 */
.L_x_4512:
[----:B------:R-:W-:-:S06]  /*7b30*/  HADD2.F32 R19, -RZ, R19.H0_H0 ;  /* 0x20000013ff137230 */ /* 0x000fcc0000004100 */
[----:B------:R-:W0:Y:S02]  /*7b40*/  F2I.FTZ.U32.TRUNC.NTZ R19, R19 ;  /* 0x0000001300137305 */ /* 0x000e24000021f000 */
[----:B0-----:R0:W-:Y:S02]  /*7b50*/  STG.E desc[UR36][R2.64], R19 ;  /* 0x0000001302007986 */ /* 0x0011e4000c101924 */
.L_x_4486:
[----:B------:R-:W-:-:S07]  /*7b60*/  VIADD R17, R17, 0x80 ;  /* 0x0000008011117836 */ /* 0x000fce0000000000 */
.L_x_4446:
[----:B------:R-:W-:Y:S05]  /*7b70*/  BSYNC B6 ;  /* 0x0000000000067941 */ /* 0x000fea0003800000 */
.L_x_4445:
        /* <DEDUP_REMOVED lines=23> */
.L_x_4518:
[----:B------:R-:W-:-:S06]  /*7cf0*/  HADD2.F32 R5, -RZ, R24.H0_H0 ;  /* 0x20000018ff057230 */ /* 0x000fcc0000004100 */
[----:B------:R-:W0:Y:S02]  /*7d00*/  F2I.S64.TRUNC R4, R5 ;  /* 0x0000000500047311 */ /* 0x000e24000020d900 */
[----:B0-----:R-:W-:Y:S01]  /*7d10*/  STG.E.U8 desc[UR36][R2.64], R4 ;  /* 0x0000000402007986 */ /* 0x001fe2000c101124 */
[----:B------:R-:W-:Y:S05]  /*7d20*/  EXIT ;  /* 0x000000000000794d */ /* 0x000fea0003800000 */
.L_x_4517:
        /* <DEDUP_REMOVED lines=10> */
.L_x_4521:
[----:B------:R-:W-:-:S04]  /*7dd0*/  HADD2.F32 R24, -RZ, R24.H0_H0 ;  /* 0x20000018ff187230 */ /* 0x000fc80000004100 */
[----:B------:R-:W0:Y:S02]  /*7de0*/  F2I.FTZ.TRUNC.NTZ R5, R24 ;  /* 0x0000001800057305 */ /* 0x000e24000021f100 */
[----:B0-----:R-:W-:Y:S01]  /*7df0*/  STG.E desc[UR36][R2.64], R5 ;  /* 0x0000000502007986 */ /* 0x001fe2000c101924 */
[----:B------:R-:W-:Y:S05]  /*7e00*/  EXIT ;  /* 0x000000000000794d */ /* 0x000fea0003800000 */
.L_x_4520:
[----:B------:R-:W-:-:S04]  /*7e10*/  HADD2.F32 R24, -RZ, R24.H0_H0 ;  /* 0x20000018ff187230 */ /* 0x000fc80000004100 */
[----:B------:R-:W0:Y:S02]  /*7e20*/  F2I.FTZ.TRUNC.NTZ R5, R24 ;  /* 0x0000001800057305 */ /* 0x000e24000021f100 */
[----:B0-----:R-:W-:Y:S01]  /*7e30*/  STG.E.U16 desc[UR36][R2.64], R5 ;  /* 0x0000000502007986 */ /* 0x001fe2000c101524 */
[----:B------:R-:W-:Y:S05]  /*7e40*/  EXIT ;  /* 0x000000000000794d */ /* 0x000fea0003800000 */
.L_x_4516:
        /* <DEDUP_REMOVED lines=9> */
.L_x_4523:
[----:B------:R-:W-:Y:S01]  /*7ee0*/  STG.E.U16 desc[UR36][R2.64], R24 ;  /* 0x0000001802007986 */ /* 0x000fe2000c101524 */
[----:B------:R-:W-:Y:S05]  /*7ef0*/  EXIT ;  /* 0x000000000000794d */ /* 0x000fea0003800000 */
.L_x_4522:
        /* <DEDUP_REMOVED lines=10> */
.L_x_4525:
[----:B------:R-:W-:-:S05]  /*7fa0*/  HADD2.F32 R0, -RZ, R24.H0_H0 ;  /* 0x20000018ff007230 */ /* 0x000fca0000004100 */
[----:B------:R-:W-:-:S04]  /*7fb0*/  F2FP.F16.F32.PACK_AB R0, RZ, R0 ;  /* 0x00000000ff00723e */ /* 0x000fc800000000ff */
[----:B------:R-:W-:-:S05]  /*7fc0*/  PRMT R0, R0, 0x5410, RZ ;  /* 0x0000541000007816 */ /* 0x000fca00000000ff */
[----:B------:R-:W-:Y:S01]  /*7fd0*/  STG.E desc[UR36][R2.64], R0 ;  /* 0x0000000002007986 */ /* 0x000fe2000c101924 */
[----:B------:R-:W-:Y:S05]  /*7fe0*/  EXIT ;  /* 0x000000000000794d */ /* 0x000fea0003800000 */
.L_x_4524:
[----:B------:R-:W-:-:S05]  /*7ff0*/  HADD2.F32 R4, -RZ, R24.H0_H0 ;  /* 0x20000018ff047230 */ /* 0x000fca0000004100 */
[----:B------:R-:W-:-:S06]  /*8000*/  FMUL.FTZ R4, R4, 1 ;  /* 0x3f80000004047820 */ /* 0x000fcc0000410000 */
[----:B------:R-:W0:Y:S02]  /*8010*/  F2F.F64.F32 R4, R4 ;  /* 0x0000000400047310 */ /* 0x000e240000201800 */
[----:B0-----:R-:W-:Y:S01]  /*8020*/  STG.E.64 desc[UR36][R2.64], R4 ;  /* 0x0000000402007986 */ /* 0x001fe2000c101b24 */
[----:B------:R-:W-:Y:S05]  /*8030*/  EXIT ;  /* 0x000000000000794d */ /* 0x000fea0003800000 */
.L_x_4515:
        /* <DEDUP_REMOVED lines=13> */
.L_x_4528:
[----:B------:R-:W-:Y:S01]  /*8110*/  HADD2.F32 R24, -RZ, R24.H0_H0 ;  /* 0x20000018ff187230 */ /* 0x000fe20000004100 */
[----:B------:R-:W-:-:S04]  /*8120*/  CS2R R6, SRZ ;  /* 0x0000000000067805 */ /* 0x000fc8000001ff00 */
[----:B------:R-:W-:-:S06]  /*8130*/  FMUL.FTZ R4, R24, 1 ;  /* 0x3f80000018047820 */ /* 0x000fcc0000410000 */
[----:B------:R-:W0:Y:S02]  /*8140*/  F2F.F64.F32 R4, R4 ;  /* 0x0000000400047310 */ /* 0x000e240000201800 */
[----:B0-----:R-:W-:Y:S01]  /*8150*/  STG.E.128 desc[UR36][R2.64], R4 ;  /* 0x0000000402007986 */ /* 0x001fe2000c101d24 */
[----:B------:R-:W-:Y:S05]  /*8160*/  EXIT ;  /* 0x000000000000794d */ /* 0x000fea0003800000 */
.L_x_4527:
        /* <DEDUP_REMOVED lines=21> */
.L_x_4532:
[----:B------:R-:W-:Y:S05]  /*82c0*/  BSYNC B0 ;  /* 0x0000000000007941 */ /* 0x000fea0003800000 */
.L_x_4531:
[----:B------:R-:W-:-:S05]  /*82d0*/  LOP3.LUT R5, R0, R5, RZ, 0xfc, !PT ;  /* 0x0000000500057212 */ /* 0x000fca00078efcff */
[----:B------:R-:W-:Y:S01]  /*82e0*/  STG.E.U8 desc[UR36][R2.64], R5 ;  /* 0x0000000502007986 */ /* 0x000fe2000c101124 */
[----:B------:R-:W-:Y:S05]  /*82f0*/  EXIT ;  /* 0x000000000000794d */ /* 0x000fea0003800000 */
.L_x_4530:
        /* <DEDUP_REMOVED lines=13> */
.L_x_4534:
[----:B------:R-:W-:Y:S01]  /*83d0*/  IMAD.MOV.U32 R0, RZ, RZ, 0x7f ;  /* 0x0000007fff007424 */ /* 0x000fe200078e00ff */
[----:B------:R-:W-:-:S04]  /*83e0*/  ISETP.GT.U32.AND P0, PT, R4, 0x7f800000, PT ;  /* 0x7f8000000400780c */ /* 0x000fc80003f04070 */
[----:B------:R-:W-:-:S09]  /*83f0*/  SEL R0, R0, 0x7c, P0 ;  /* 0x0000007c00007807 */ /* 0x000fd20000000000 */
.L_x_4535:
[----:B------:R-:W-:Y:S05]  /*8400*/  BSYNC B0 ;  /* 0x0000000000007941 */ /* 0x000fea0003800000 */
.L_x_4533:
[----:B------:R-:W-:-:S04]  /*8410*/  LOP3.LUT R4, R5, 0x80000000, RZ, 0xc0, !PT ;  /* 0x8000000005047812 */ /* 0x000fc800078ec0ff */
[----:B------:R-:W-:-:S04]  /*8420*/  SHF.R.U32.HI R5, RZ, 0x18, R4 ;  /* 0x00000018ff057819 */ /* 0x000fc80000011604 */
[----:B------:R-:W-:-:S05]  /*8430*/  LOP3.LUT R5, R0, R5, RZ, 0xfc, !PT ;  /* 0x0000000500057212 */ /* 0x000fca00078efcff */
[----:B------:R-:W-:Y:S01]  /*8440*/  STG.E.U8 desc[UR36][R2.64], R5 ;  /* 0x0000000502007986 */ /* 0x000fe2000c101124 */
[----:B------:R-:W-:Y:S05]  /*8450*/  EXIT ;  /* 0x000000000000794d */ /* 0x000fea0003800000 */
.L_x_4529:
[----:B------:R-:W-:-:S05]  /*8460*/  HADD2.F32 R0, -RZ, R24.H0_H0 ;  /* 0x20000018ff007230 */ /* 0x000fca0000004100 */
[----:B------:R-:W-:-:S05]  /*8470*/  F2FP.BF16.F32.PACK_AB R0, RZ, R0 ;  /* 0x00000000ff00723e */ /* 0x000fca00000010ff */
[----:B------:R-:W-:Y:S01]  /*8480*/  STG.E.U16 desc[UR36][R2.64], R0 ;  /* 0x0000000002007986 */ /* 0x000fe2000c101524 */
[----:B------:R-:W-:Y:S05]  /*8490*/  EXIT ;  /* 0x000000000000794d */ /* 0x000fea0003800000 */
.L_x_4526:
        /* <DEDUP_REMOVED lines=12> */
.L_x_4538:
        /* <DEDUP_REMOVED lines=17> */
.L_x_4541:
[----:B------:R-:W-:-:S04]  /*8670*/  LOP3.LUT R0, R7, 0x80000000, RZ, 0xc0, !PT ;  /* 0x8000000007007812 */ /* 0x000fc800078ec0ff */
[----:B------:R-:W-:-:S04]  /*8680*/  SHF.R.U32.HI R5, RZ, 0x18, R0 ;  /* 0x00000018ff057819 */ /* 0x000fc80000011600 */
[----:B------:R-:W-:-:S04]  /*8690*/  LOP3.LUT R4, R4, R5, RZ, 0xfc, !PT ;  /* 0x0000000504047212 */ /* 0x000fc800078efcff */
[----:B------:R-:W-:-:S07]  /*86a0*/  PRMT R0, R4, 0x7610, R0 ;  /* 0x0000761004007816 */ /* 0x000fce0000000000 */
.L_x_4540:
[----:B------:R-:W-:Y:S05]  /*86b0*/  BSYNC B0 ;  /* 0x0000000000007941 */ /* 0x000fea0003800000 */
.L_x_4539:
[----:B------:R-:W-:Y:S01]  /*86c0*/  STG.E.U8 desc[UR36][R2.64], R0 ;  /* 0x0000000002007986 */ /* 0x000fe2000c101124 */
[----:B------:R-:W-:Y:S05]  /*86d0*/  EXIT ;  /* 0x000000000000794d */ /* 0x000fea0003800000 */
.L_x_4537:
        /* <DEDUP_REMOVED lines=17> */
.L_x_4544:
[----:B------:R-:W-:-:S04]  /*87f0*/  LOP3.LUT R0, R7, 0x80000000, RZ, 0xc0, !PT ;  /* 0x8000000007007812 */ /* 0x000fc800078ec0ff */
[----:B------:R-:W-:-:S04]  /*8800*/  SHF.R.U32.HI R5, RZ, 0x18, R0 ;  /* 0x00000018ff057819 */ /* 0x000fc80000011600 */
[----:B------:R-:W-:-:S04]  /*8810*/  LOP3.LUT R4, R4, R5, RZ, 0xfc, !PT ;  /* 0x0000000504047212 */ /* 0x000fc800078efcff */
[----:B------:R-:W-:-:S07]  /*8820*/  PRMT R0, R4, 0x7610, R0 ;  /* 0x0000761004007816 */ /* 0x000fce0000000000 */
.L_x_4543:
[----:B------:R-:W-:Y:S05]  /*8830*/  BSYNC B0 ;  /* 0x0000000000007941 */ /* 0x000fea0003800000 */
.L_x_4542:
[----:B------:R-:W-:Y:S01]  /*8840*/  STG.E.U8 desc[UR36][R2.64], R0 ;  /* 0x0000000002007986 */ /* 0x000fe2000c101124 */
[----:B------:R-:W-:Y:S05]  /*8850*/  EXIT ;  /* 0x000000000000794d */ /* 0x000fea0003800000 */
.L_x_4536:
        /* <DEDUP_REMOVED lines=22> */
.L_x_4519:
        /* <DEDUP_REMOVED lines=16> */
.L_x_4547:
[----:B------:R-:W-:Y:S05]  /*8ac0*/  EXIT ;  /* 0x000000000000794d */ /* 0x000fea0003800000 */
.L_x_4546:
[----:B------:R-:W-:-:S06]  /*8ad0*/  HADD2.F32 R4, -RZ, R24.H0_H0 ;  /* 0x20000018ff047230 */ /* 0x000fcc0000004100 */
[----:B------:R-:W0:Y:S02]  /*8ae0*/  F2I.U64.TRUNC R4, R4 ;  /* 0x0000000400047311 */ /* 0x000e24000020d800 */
[----:B0-----:R-:W-:Y:S01]  /*8af0*/  STG.E.64 desc[UR36][R2.64], R4 ;  /* 0x0000000402007986 */ /* 0x001fe2000c101b24 */
[----:B------:R-:W-:Y:S05]  /*8b00*/  EXIT ;  /* 0x000000000000794d */ /* 0x000fea0003800000 */
.L_x_4545:
[----:B------:R-:W-:-:S04]  /*8b10*/  HADD2.F32 R24, -RZ, R24.H0_H0 ;  /* 0x20000018ff187230 */ /* 0x000fc80000004100 */
[----:B------:R-:W0:Y:S02]  /*8b20*/  F2I.FTZ.U32.TRUNC.NTZ R5, R24 ;  /* 0x0000001800057305 */ /* 0x000e24000021f000 */
[----:B0-----:R-:W-:Y:S01]  /*8b30*/  STG.E desc[UR36][R2.64], R5 ;  /* 0x0000000502007986 */ /* 0x001fe2000c101924 */
[----:B------:R-:W-:Y:S05]  /*8b40*/  EXIT ;  /* 0x000000000000794d */ /* 0x000fea0003800000 */
.L_x_4548:
        /* <DEDUP_REMOVED lines=11> */
.L_x_11189:


//--------------------- .text._ZN2at6native18elementwise_kernelILi128ELi4EZNS0_22gpu_kernel_impl_nocastIZZZNS0_17logit_kernel_cudaERNS_18TensorIteratorBaseERKN3c106ScalarEENKUlvE_clEvENKUlvE1_clEvEUlNS5_4HalfEE0_EEvS4_RKT_EUliE_EEviT1_ --------------------------
	.section	.text._ZN2at6native18elementwise_kernelILi128ELi4EZNS0_22gpu_kernel_impl_nocastIZZZNS0_17logit_kernel_cudaERNS_18TensorIteratorBaseERKN3c106ScalarEENKUlvE_clEvENKUlvE1_clEvEUlNS5_4HalfEE0_EEvS4_RKT_EUliE_EEviT1_,"ax",@progbits
	.align	128
        .global         _ZN2at6native18elementwise_kernelILi128ELi4EZNS0_22gpu_kernel_impl_nocastIZZZNS0_17logit_kernel_cudaERNS_18TensorIteratorBaseERKN3c106ScalarEENKUlvE_clEvENKUlvE1_clEvEUlNS5_4HalfEE0_EEvS4_RKT_EUliE_EEviT1_
        .type           _ZN2at6native18elementwise_kernelILi128ELi4EZNS0_22gpu_kernel_impl_nocastIZZZNS0_17logit_kernel_cudaERNS_18TensorIteratorBaseERKN3c106ScalarEENKUlvE_clEvENKUlvE1_clEvEUlNS5_4HalfEE0_EEvS4_RKT_EUliE_EEviT1_,@function
        .size           _ZN2at6native18elementwise_kernelILi128ELi4EZNS0_22gpu_kernel_impl_nocastIZZZNS0_17logit_kernel_cudaERNS_18TensorIteratorBaseERKN3c106ScalarEENKUlvE_clEvENKUlvE1_clEvEUlNS5_4HalfEE0_EEvS4_RKT_EUliE_EEviT1_,(.L_x_11190 - _ZN2at6native18elementwise_kernelILi128ELi4EZNS0_22gpu_kernel_impl_nocastIZZZNS0_17logit_kernel_cudaERNS_18TensorIteratorBaseERKN3c106ScalarEENKUlvE_clEvENKUlvE1_clEvEUlNS5_4HalfEE0_EEvS4_RKT_EUliE_EEviT1_)
        .other          _ZN2at6native18elementwise_kernelILi128ELi4EZNS0_22gpu_kernel_impl_nocastIZZZNS0_17logit_kernel_cudaERNS_18TensorIteratorBaseERKN3c106ScalarEENKUlvE_clEvENKUlvE1_clEvEUlNS5_4HalfEE0_EEvS4_RKT_EUliE_EEviT1_,@"STO_CUDA_ENTRY STV_DEFAULT"
_ZN2at6native18elementwise_kernelILi128ELi4EZNS0_22gpu_kernel_impl_nocastIZZZNS0_17logit_kernel_cudaERNS_18TensorIteratorBaseERKN3c106ScalarEENKUlvE_clEvENKUlvE1_clEvEUlNS5_4HalfEE0_EEvS4_RKT_EUliE_EEviT1_:
.text._ZN2at6native18elementwise_kernelILi128ELi4EZNS0_22gpu_kernel_impl_nocastIZZZNS0_17logit_kernel_cudaERNS_18TensorIteratorBaseERKN3c106ScalarEENKUlvE_clEvENKUlvE1_clEvEUlNS5_4HalfEE0_EEvS4_RKT_EUliE_EEviT1_:
        /* <DEDUP_REMOVED lines=314> */
.L_x_4551:
[----:B------:R-:W-:Y:S02]  /*13a0*/  ULDC.64 UR8, c[0x0][0x418] ;  /* 0x0001060000087ab9 */ /* 0x000fe40000000a00 */
[----:B------:R-:W-:Y:S01]  /*13b0*/  IADD3 R6, P0, R2, UR8, RZ ;  /* 0x0000000802067c10 */ /* 0x000fe2000ff1e0ff */
[----:B------:R-:W-:-:S03]  /*13c0*/  ULDC UR8, c[0x0][0x420] ;  /* 0x0001080000087ab9 */ /* 0x000fc60000000800 */
[----:B------:R-:W-:-:S05]  /*13d0*/  IADD3.X R7, RZ, UR9, RZ, P0, !PT ;  /* 0x00000009ff077c10 */ /* 0x000fca00087fe4ff */
[----:B------:R-:W2:Y:S01]  /*13e0*/  LDG.E.U16 R6, desc[UR4][R6.64] ;  /* 0x0000000406067981 */ /* 0x000ea2000c1e1500 */
[----:B------:R-:W-:Y:S01]  /*13f0*/  BSSY B1, `(.L_x_4552) ;  /* 0x000000c000017945 */ /* 0x000fe20003800000 */
[----:B------:R-:W-:Y:S01]  /*1400*/  MOV R2, UR7 ;  /* 0x0000000700027c02 */ /* 0x000fe20008000f00 */
[----:B--2---:R-:W-:-:S05]  /*1410*/  HADD2.F32 R8, -RZ, R6.H0_H0 ;  /* 0x20000006ff087230 */ /* 0x004fca0000004100 */
        /* <DEDUP_REMOVED lines=9> */
.L_x_4553:
[----:B------:R-:W-:Y:S05]  /*14b0*/  BSYNC B1 ;  /* 0x0000000000017941 */ /* 0x000fea0003800000 */
.L_x_4552:
[----:B0-----:R-:W-:Y:S01]  /*14c0*/  FADD.FTZ R6, -R2, 1 ;  /* 0x3f80000002067421 */ /* 0x001fe20000010100 */
[----:B------:R-:W-:-:S03]  /*14d0*/  VIADD R3, R3, 0x80 ;  /* 0x0000008003037836 */ /* 0x000fc60000000000 */
[----:B------:R-:W0:Y:S02]  /*14e0*/  MUFU.RCP R7, R6 ;  /* 0x0000000600077308 */ /* 0x000e240000001000 */
[----:B0-----:R-:W-:-:S06]  /*14f0*/  FMUL.FTZ R2, R7, R2 ;  /* 0x0000000207027220 */ /* 0x001fcc0000410000 */
[----:B------:R-:W0:Y:S02]  /*1500*/  MUFU.LG2 R2, R2 ;  /* 0x0000000200027308 */ /* 0x000e240000000c00 */
[----:B0-----:R-:W-:-:S05]  /*1510*/  FMUL.FTZ R7, R2, 0.69314718246459960938 ;  /* 0x3f31721802077820 */ /* 0x001fca0000410000 */
[----:B------:R-:W-:-:S05]  /*1520*/  F2FP.F16.F32.PACK_AB R7, RZ, R7 ;  /* 0x00000007ff07723e */ /* 0x000fca00000000ff */
[----:B------:R0:W-:Y:S02]  /*1530*/  STG.E.U16 desc[UR4][R4.64], R7 ;  /* 0x0000000704007986 */ /* 0x0001e4000c101504 */
.L_x_4550:
[----:B------:R-:W-:Y:S05]  /*1540*/  BSYNC B0 ;  /* 0x0000000000007941 */ /* 0x000fea0003800000 */
.L_x_4549:
        /* <DEDUP_REMOVED lines=305> */
.L_x_4556:
        /* <DEDUP_REMOVED lines=17> */
.L_x_4558:
[----:B------:R-:W-:Y:S05]  /*2970*/  BSYNC B1 ;  /* 0x0000000000017941 */ /* 0x000fea0003800000 */
.L_x_4557:
[----:B0-----:R-:W-:Y:S01]  /*2980*/  FADD.FTZ R6, -R2, 1 ;  /* 0x3f80000002067421 */ /* 0x001fe20000010100 */
[----:B------:R-:W-:-:S03]  /*2990*/  IADD3 R3, R3, 0x80, RZ ;  /* 0x0000008003037810 */ /* 0x000fc60007ffe0ff */
[----:B------:R-:W0:Y:S01]  /*29a0*/  MUFU.RCP R7, R6 ;  /* 0x0000000600077308 */ /* 0x000e220000001000 */
[----:B------:R-:W-:Y:S01]  /*29b0*/  ISETP.GE.AND P0, PT, R3, UR6, PT ;  /* 0x0000000603007c0c */ /* 0x000fe2000bf06270 */
[----:B0-----:R-:W-:-:S06]  /*29c0*/  FMUL.FTZ R2, R7, R2 ;  /* 0x0000000207027220 */ /* 0x001fcc0000410000 */
[----:B------:R-:W0:Y:S02]  /*29d0*/  MUFU.LG2 R2, R2 ;  /* 0x0000000200027308 */ /* 0x000e240000000c00 */
[----:B0-----:R-:W-:-:S05]  /*29e0*/  FMUL.FTZ R7, R2, 0.69314718246459960938 ;  /* 0x3f31721802077820 */ /* 0x001fca0000410000 */
[----:B------:R-:W-:-:S05]  /*29f0*/  F2FP.F16.F32.PACK_AB R7, RZ, R7 ;  /* 0x00000007ff07723e */ /* 0x000fca00000000ff */
[----:B------:R1:W-:Y:S01]  /*2a00*/  STG.E.U16 desc[UR4][R4.64], R7 ;  /* 0x0000000704007986 */ /* 0x0003e2000c101504 */
[----:B------:R-:W-:Y:S05]  /*2a10*/  @P0 BRA `(.L_x_4555) ;  /* 0x0000001400200947 */ /* 0x000fea0003800000 */
[----:B-1----:R-:W0:Y:S01]  /*2a20*/  LDC R4, c[0x0][0x218] ;  /* 0x00008600ff047b82 */ /* 0x002e220000000800 */
        /* <DEDUP_REMOVED lines=301> */
.L_x_4559:
        /* <DEDUP_REMOVED lines=17> */
.L_x_4561:
[----:B------:R-:W-:Y:S05]  /*3e10*/  BSYNC B1 ;  /* 0x0000000000017941 */ /* 0x000fea0003800000 */
.L_x_4560:
[----:B0-----:R-:W-:Y:S01]  /*3e20*/  FADD.FTZ R6, -R2, 1 ;  /* 0x3f80000002067421 */ /* 0x001fe20000010100 */
[----:B------:R-:W-:-:S03]  /*3e30*/  IADD3 R3, R3, 0x80, RZ ;  /* 0x0000008003037810 */ /* 0x000fc60007ffe0ff */
[----:B------:R-:W0:Y:S02]  /*3e40*/  MUFU.RCP R7, R6 ;  /* 0x0000000600077308 */ /* 0x000e240000001000 */
[----:B0-----:R-:W-:-:S06]  /*3e50*/  FMUL.FTZ R2, R7, R2 ;  /* 0x0000000207027220 */ /* 0x001fcc0000410000 */
[----:B------:R-:W0:Y:S02]  /*3e60*/  MUFU.LG2 R2, R2 ;  /* 0x0000000200027308 */ /* 0x000e240000000c00 */
[----:B0-----:R-:W-:-:S05]  /*3e70*/  FMUL.FTZ R7, R2, 0.69314718246459960938 ;  /* 0x3f31721802077820 */ /* 0x001fca0000410000 */
[----:B------:R-:W-:-:S05]  /*3e80*/  F2FP.F16.F32.PACK_AB R7, RZ, R7 ;  /* 0x00000007ff07723e */ /* 0x000fca00000000ff */
[----:B------:R2:W-:Y:S02]  /*3e90*/  STG.E.U16 desc[UR4][R4.64], R7 ;  /* 0x0000000704007986 */ /* 0x0005e4000c101504 */
.L_x_4555:
[----:B------:R-:W-:Y:S05]  /*3ea0*/  BSYNC B0 ;  /* 0x0000000000007941 */ /* 0x000fea0003800000 */
.L_x_4554:
        /* <DEDUP_REMOVED lines=304> */
.L_x_4562:
[----:B------:R-:W-:Y:S02]  /*51b0*/  ULDC.64 UR6, c[0x0][0x418] ;  /* 0x0001060000067ab9 */ /* 0x000fe40000000a00 */
[----:B------:R-:W-:Y:S01]  /*51c0*/  IADD3 R2, P0, R2, UR6, RZ ;  /* 0x0000000602027c10 */ /* 0x000fe2000ff1e0ff */
[----:B------:R-:W-:-:S03]  /*51d0*/  ULDC UR6, c[0x0][0x420] ;  /* 0x0001080000067ab9 */ /* 0x000fc60000000800 */
[----:B------:R-:W-:-:S05]  /*51e0*/  IADD3.X R3, RZ, UR7, RZ, P0, !PT ;  /* 0x00000007ff037c10 */ /* 0x000fca00087fe4ff */
[----:B------:R-:W2:Y:S01]  /*51f0*/  LDG.E.U16 R2, desc[UR4][R2.64] ;  /* 0x0000000402027981 */ /* 0x000ea2000c1e1500 */
[----:B------:R-:W-:Y:S01]  /*5200*/  BSSY B0, `(.L_x_4563) ;  /* 0x000000b000007945 */ /* 0x000fe20003800000 */
        /* <DEDUP_REMOVED lines=10> */
.L_x_4564:
[----:B------:R-:W-:Y:S05]  /*52b0*/  BSYNC B0 ;  /* 0x0000000000007941 */ /* 0x000fea0003800000 */
.L_x_4563:
[----:B0-----:R-:W-:-:S04]  /*52c0*/  FADD.FTZ R2, -R0, 1 ;  /* 0x3f80000000027421 */ /* 0x001fc80000010100 */
[----:B------:R-:W0:Y:S02]  /*52d0*/  MUFU.RCP R3, R2 ;  /* 0x0000000200037308 */ /* 0x000e240000001000 */
[----:B0-----:R-:W-:-:S06]  /*52e0*/  FMUL.FTZ R0, R3, R0 ;  /* 0x0000000003007220 */ /* 0x001fcc0000410000 */
[----:B------:R-:W0:Y:S02]  /*52f0*/  MUFU.LG2 R0, R0 ;  /* 0x0000000000007308 */ /* 0x000e240000000c00 */
[----:B0-----:R-:W-:-:S05]  /*5300*/  FMUL.FTZ R3, R0, 0.69314718246459960938 ;  /* 0x3f31721800037820 */ /* 0x001fca0000410000 */
[----:B------:R-:W-:-:S05]  /*5310*/  F2FP.F16.F32.PACK_AB R3, RZ, R3 ;  /* 0x00000003ff03723e */ /* 0x000fca00000000ff */
[----:B------:R-:W-:Y:S01]  /*5320*/  STG.E.U16 desc[UR4][R4.64], R3 ;  /* 0x0000000304007986 */ /* 0x000fe2000c101504 */
[----:B------:R-:W-:Y:S05]  /*5330*/  EXIT ;  /* 0x000000000000794d */ /* 0x000fea0003800000 */
.L_x_4565:
        /* <DEDUP_REMOVED lines=12> */
.L_x_11190:


//--------------------- .text._ZN2at6native27unrolled_elementwise_kernelIZZZNS0_17logit_kernel_cudaERNS_18TensorIteratorBaseERKN3c106ScalarEENKUlvE_clEvENKUlvE1_clEvEUlNS4_4HalfEE0_St5arrayIPcLm2EELi4E23TrivialOffsetCalculatorILi1EjESG_NS0_6memory15LoadWithoutCastENSH_16StoreWithoutCastEEEviT_T0_T2_T3_T4_T5_ --------------------------
	.section	.text._ZN2at6native27unrolled_elementwise_kernelIZZZNS0_17logit_kernel_cudaERNS_18TensorIteratorBaseERKN3c106ScalarEENKUlvE_clEvENKUlvE1_clEvEUlNS4_4HalfEE0_St5arrayIPcLm2EELi4E23TrivialOffsetCalculatorILi1EjESG_NS0_6memory15LoadWithoutCastENSH_16StoreWithoutCastEEEviT_T0_T2_T3_T4_T5_,"ax",@progbits
	.align	128
        .global         _ZN2at6native27unrolled_elementwise_kernelIZZZNS0_17logit_kernel_cudaERNS_18TensorIteratorBaseERKN3c106ScalarEENKUlvE_clEvENKUlvE1_clEvEUlNS4_4HalfEE0_St5arrayIPcLm2EELi4E23TrivialOffsetCalculatorILi1EjESG_NS0_6memory15LoadWithoutCastENSH_16StoreWithoutCastEEEviT_T0_T2_T3_T4_T5_
        .type           _ZN2at6native27unrolled_elementwise_kernelIZZZNS0_17logit_kernel_cudaERNS_18TensorIteratorBaseERKN3c106ScalarEENKUlvE_clEvENKUlvE1_clEvEUlNS4_4HalfEE0_St5arrayIPcLm2EELi4E23TrivialOffsetCalculatorILi1EjESG_NS0_6memory15LoadWithoutCastENSH_16StoreWithoutCastEEEviT_T0_T2_T3_T4_T5_,@function
        .size           _ZN2at6native27unrolled_elementwise_kernelIZZZNS0_17logit_kernel_cudaERNS_18TensorIteratorBaseERKN3c106ScalarEENKUlvE_clEvENKUlvE1_clEvEUlNS4_4HalfEE0_St5arrayIPcLm2EELi4E23TrivialOffsetCalculatorILi1EjESG_NS0_6memory15LoadWithoutCastENSH_16StoreWithoutCastEEEviT_T0_T2_T3_T4_T5_,(.L_x_11191 - _ZN2at6native27unrolled_elementwise_kernelIZZZNS0_17logit_kernel_cudaERNS_18TensorIteratorBaseERKN3c106ScalarEENKUlvE_clEvENKUlvE1_clEvEUlNS4_4HalfEE0_St5arrayIPcLm2EELi4E23TrivialOffsetCalculatorILi1EjESG_NS0_6memory15LoadWithoutCastENSH_16StoreWithoutCastEEEviT_T0_T2_T3_T4_T5_)
        .other          _ZN2at6native27unrolled_elementwise_kernelIZZZNS0_17logit_kernel_cudaERNS_18TensorIteratorBaseERKN3c106ScalarEENKUlvE_clEvENKUlvE1_clEvEUlNS4_4HalfEE0_St5arrayIPcLm2EELi4E23TrivialOffsetCalculatorILi1EjESG_NS0_6memory15LoadWithoutCastENSH_16StoreWithoutCastEEEviT_T0_T2_T3_T4_T5_,@"STO_CUDA_ENTRY STV_DEFAULT"
_ZN2at6native27unrolled_elementwise_kernelIZZZNS0_17logit_kernel_cudaERNS_18TensorIteratorBaseERKN3c106ScalarEENKUlvE_clEvENKUlvE1_clEvEUlNS4_4HalfEE0_St5arrayIPcLm2EELi4E23TrivialOffsetCalculatorILi1EjESG_NS0_6memory15LoadWithoutCastENSH_16StoreWithoutCastEEEviT_T0_T2_T3_T4_T5_:
.text._ZN2at6native27unrolled_elementwise_kernelIZZZNS0_17logit_kernel_cudaERNS_18TensorIteratorBaseERKN3c106ScalarEENKUlvE_clEvENKUlvE1_clEvEUlNS4_4HalfEE0_St5arrayIPcLm2EELi4E23TrivialOffsetCalculatorILi1EjESG_NS0_6memory15LoadWithoutCastENSH_16StoreWithoutCastEEEviT_T0_T2_T3_T4_T5_:
        /* <DEDUP_REMOVED lines=16> */
[----:B------:R-:W-:Y:S01]  /*0100*/  ISETP.GE.AND P3, PT, R13, R2, PT ;  /* 0x000000020d00720c */ /* 0x000fe20003f66270 */
[----:B0-----:R-:W-:-:S12]  /*0110*/  @!P0 IMAD.WIDE.U32 R4, R15, 0x2, R4 ;  /* 0x000000020f048825 */ /* 0x001fd800078e0004 */
[----:B------:R-:W-:Y:S01]  /*0120*/  @!P3 LEA R19, R0, R13, 0x9 ;  /* 0x0000000d0013b211 */ /* 0x000fe200078e48ff */
[----:B------:R-:W-:Y:S01]  /*0130*/  @!P3 VIADD R13, R13, 0x80 ;  /* 0x000000800d0db836 */ /* 0x000fe20000000000 */
[----:B------:R-:W0:Y:S04]  /*0140*/  @!P3 LDC.64 R8, c[0x0][0x230] ;  /* 0x00008c00ff08bb82 */ /* 0x000e280000000a00 */
[----:B------:R-:W-:Y:S01]  /*0150*/  ISETP.GE.AND P2, PT, R13, R2, PT ;  /* 0x000000020d00720c */ /* 0x000fe20003f46270 */
[----:B-1----:R-:W-:Y:S01]  /*0160*/  @!P1 IMAD.WIDE.U32 R10, R17, 0x2, R10 ;  /* 0x00000002110a9825 */ /* 0x002fe200078e000a */
[----:B------:R-:W-:-:S04]  /*0170*/  PRMT R17, RZ, 0x7610, R17 ;  /* 0x00007610ff117816 */ /* 0x000fc80000000011 */
[----:B------:R1:W5:Y:S04]  /*0180*/  @!P1 LDG.E.U16 R16, desc[UR4][R10.64] ;  /* 0x000000040a109981 */ /* 0x000368000c1e1500 */
[----:B------:R1:W5:Y:S03]  /*0190*/  @!P0 LDG.E.U16 R17, desc[UR4][R4.64] ;  /* 0x0000000404118981 */ /* 0x000366000c1e1500 */
[----:B------:R-:W2:Y:S01]  /*01a0*/  @!P2 LDC.64 R6, c[0x0][0x230] ;  /* 0x00008c00ff06ab82 */ /* 0x000ea20000000a00 */
[----:B------:R-:W-:Y:S01]  /*01b0*/  @!P2 LEA R13, R0, R13, 0x9 ;  /* 0x0000000d000da211 */ /* 0x000fe200078e48ff */
        /* <DEDUP_REMOVED lines=8> */
[----:B------:R-:W-:Y:S01]  /*0240*/  IMAD.U32 R9, RZ, RZ, UR7 ;  /* 0x00000007ff097e24 */ /* 0x000fe2000f8e00ff */
[----:B------:R-:W-:Y:S02]  /*0250*/  MOV R7, R3 ;  /* 0x0000000300077202 */ /* 0x000fe40000000f00 */
[----:B------:R-:W-:Y:S05]  /*0260*/  @P0 BRA `(.L_x_4567) ;  /* 0x0000000000440947 */ /* 0x000fea0003800000 */
[----:B-----5:R-:W-:Y:S01]  /*0270*/  HADD2.F32 R17, -RZ, R17.H0_H0 ;  /* 0x20000011ff117230 */ /* 0x020fe20000004100 */
[----:B------:R-:W-:Y:S01]  /*0280*/  ULDC UR6, c[0x0][0x218] ;  /* 0x0000860000067ab9 */ /* 0x000fe20000000800 */
[----:B------:R-:W-:Y:S01]  /*0290*/  BSSY B1, `(.L_x_4568) ;  /* 0x0000008000017945 */ /* 0x000fe20003800000 */
[----:B-1----:R-:W-:Y:S02]  /*02a0*/  IMAD.U32 R4, RZ, RZ, UR7 ;  /* 0x00000007ff047e24 */ /* 0x002fe4000f8e00ff */
[----:B------:R-:W-:-:S13]  /*02b0*/  FSETP.GEU.FTZ.AND P1, PT, R17, UR6, PT ;  /* 0x0000000611007c0b */ /* 0x000fda000bf3e000 */
[----:B------:R-:W-:Y:S05]  /*02c0*/  @!P1 BRA `(.L_x_4569) ;  /* 0x0000000000109947 */ /* 0x000fea0003800000 */
[----:B------:R-:W-:Y:S01]  /*02d0*/  ULDC UR6, c[0x0][0x21c] ;  /* 0x0000870000067ab9 */ /* 0x000fe20000000800 */
[----:B------:R-:W-:Y:S02]  /*02e0*/  MOV R4, R17 ;  /* 0x0000001100047202 */ /* 0x000fe40000000f00 */
[----:B------:R-:W-:-:S13]  /*02f0*/  FSETP.GT.FTZ.AND P1, PT, R17, UR6, PT ;  /* 0x0000000611007c0b */ /* 0x000fda000bf34000 */
[----:B------:R-:W0:Y:S02]  /*0300*/  @P1 LDC R4, c[0x0][0x21c] ;  /* 0x00008700ff041b82 */ /* 0x000e240000000800 */
.L_x_4569:
[----:B------:R-:W-:Y:S05]  /*0310*/  BSYNC B1 ;  /* 0x0000000000017941 */ /* 0x000fea0003800000 */
.L_x_4568:
[----:B0-----:R-:W-:-:S06]  /*0320*/  FADD.FTZ R5, -R4, 1 ;  /* 0x3f80000004057421 */ /* 0x001fcc0000010100 */
[----:B------:R-:W0:Y:S02]  /*0330*/  MUFU.RCP R5, R5 ;  /* 0x0000000500057308 */ /* 0x000e240000001000 */
[----:B0-----:R-:W-:-:S06]  /*0340*/  FMUL.FTZ R10, R5, R4 ;  /* 0x00000004050a7220 */ /* 0x001fcc0000410000 */
[----:B------:R-:W0:Y:S02]  /*0350*/  MUFU.LG2 R10, R10 ;  /* 0x0000000a000a7308 */ /* 0x000e240000000c00 */
[----:B0-----:R-:W-:-:S05]  /*0360*/  FMUL.FTZ R4, R10, 0.69314718246459960938 ;  /* 0x3f3172180a047820 */ /* 0x001fca0000410000 */
[----:B------:R-:W-:-:S07]  /*0370*/  F2FP.F16.F32.PACK_AB R4, RZ, R4 ;  /* 0x00000004ff04723e */ /* 0x000fce00000000ff */
.L_x_4567:
[----:B------:R-:W-:Y:S05]  /*0380*/  BSYNC B0 ;  /* 0x0000000000007941 */ /* 0x000fea0003800000 */
.L_x_4566:
[----:B-1----:R-:W-:Y:S01]  /*0390*/  VIADD R5, R7, 0x80 ;  /* 0x0000008007057836 */ /* 0x002fe20000000000 */
[----:B------:R-:W-:Y:S04]  /*03a0*/  BSSY B0, `(.L_x_4570) ;  /* 0x0000014000007945 */ /* 0x000fe80003800000 */
[----:B------:R-:W-:-:S13]  /*03b0*/  ISETP.GE.AND P1, PT, R5, R2, PT ;  /* 0x000000020500720c */ /* 0x000fda0003f26270 */
[----:B------:R-:W-:Y:S05]  /*03c0*/  @P1 BRA `(.L_x_4571) ;  /* 0x0000000000441947 */ /* 0x000fea0003800000 */
[----:B-----5:R-:W-:Y:S01]  /*03d0*/  HADD2.F32 R16, -RZ, R16.H0_H0 ;  /* 0x20000010ff107230 */ /* 0x020fe20000004100 */
[----:B------:R-:W-:Y:S01]  /*03e0*/  ULDC UR6, c[0x0][0x218] ;  /* 0x0000860000067ab9 */ /* 0x000fe20000000800 */
[----:B------:R-:W-:Y:S01]  /*03f0*/  BSSY B1, `(.L_x_4572) ;  /* 0x0000008000017945 */ /* 0x000fe20003800000 */
[----:B------:R-:W-:Y:S02]  /*0400*/  MOV R5, UR7 ;  /* 0x0000000700057c02 */ /* 0x000fe40008000f00 */
[----:B------:R-:W-:-:S13]  /*0410*/  FSETP.GEU.FTZ.AND P1, PT, R16, UR6, PT ;  /* 0x0000000610007c0b */ /* 0x000fda000bf3e000 */
[----:B------:R-:W-:Y:S05]  /*0420*/  @!P1 BRA `(.L_x_4573) ;  /* 0x0000000000109947 */ /* 0x000fea0003800000 */
[----:B------:R-:W-:Y:S01]  /*0430*/  ULDC UR6, c[0x0][0x21c] ;  /* 0x0000870000067ab9 */ /* 0x000fe20000000800 */
[----:B------:R-:W-:Y:S01]  /*0440*/  IMAD.MOV.U32 R5, RZ, RZ, R16 ;  /* 0x000000ffff057224 */ /* 0x000fe200078e0010 */
[----:B------:R-:W-:-:S13]  /*0450*/  FSETP.GT.FTZ.AND P1, PT, R16, UR6, PT ;  /* 0x0000000610007c0b */ /* 0x000fda000bf34000 */
[----:B------:R-:W0:Y:S02]  /*0460*/  @P1 LDC R5, c[0x0][0x21c] ;  /* 0x00008700ff051b82 */ /* 0x000e240000000800 */
.L_x_4573:
[----:B------:R-:W-:Y:S05]  /*0470*/  BSYNC B1 ;  /* 0x0000000000017941 */ /* 0x000fea0003800000 */
.L_x_4572:
[----:B0-----:R-:W-:-:S06]  /*0480*/  FADD.FTZ R10, -R5, 1 ;  /* 0x3f800000050a7421 */ /* 0x001fcc0000010100 */
[----:B------:R-:W0:Y:S02]  /*0490*/  MUFU.RCP R10, R10 ;  /* 0x0000000a000a7308 */ /* 0x000e240000001000 */
[----:B0-----:R-:W-:-:S06]  /*04a0*/  FMUL.FTZ R11, R10, R5 ;  /* 0x000000050a0b7220 */ /* 0x001fcc0000410000 */
[----:B------:R-:W0:Y:S02]  /*04b0*/  MUFU.LG2 R11, R11 ;  /* 0x0000000b000b7308 */ /* 0x000e240000000c00 */
[----:B0-----:R-:W-:-:S05]  /*04c0*/  FMUL.FTZ R5, R11, 0.69314718246459960938 ;  /* 0x3f3172180b057820 */ /* 0x001fca0000410000 */
[----:B------:R-:W-:-:S07]  /*04d0*/  F2FP.F16.F32.PACK_AB R5, RZ, R5 ;  /* 0x00000005ff05723e */ /* 0x000fce00000000ff */
.L_x_4571:
[----:B------:R-:W-:Y:S05]  /*04e0*/  BSYNC B0 ;  /* 0x0000000000007941 */ /* 0x000fea0003800000 */
.L_x_4570:
[----:B------:R-:W-:Y:S01]  /*04f0*/  IADD3 R11, R7, 0x100, RZ ;  /* 0x00000100070b7810 */ /* 0x000fe20007ffe0ff */
[----:B------:R-:W-:Y:S03]  /*0500*/  BSSY B0, `(.L_x_4574) ;  /* 0x0000014000007945 */ /* 0x000fe60003800000 */
[----:B------:R-:W-:-:S13]  /*0510*/  ISETP.GE.AND P1, PT, R11, R2, PT ;  /* 0x000000020b00720c */ /* 0x000fda0003f26270 */
[----:B------:R-:W-:Y:S05]  /*0520*/  @P1 BRA `(.L_x_4575) ;  /* 0x0000000000441947 */ /* 0x000fea0003800000 */
[----:B-----5:R-:W-:Y:S01]  /*0530*/  HADD2.F32 R10, -RZ, R8.H0_H0 ;  /* 0x20000008ff0a7230 */ /* 0x020fe20000004100 */
[----:B------:R-:W-:Y:S01]  /*0540*/  ULDC UR6, c[0x0][0x218] ;  /* 0x0000860000067ab9 */ /* 0x000fe20000000800 */
[----:B------:R-:W-:Y:S01]  /*0550*/  BSSY B1, `(.L_x_4576) ;  /* 0x0000008000017945 */ /* 0x000fe20003800000 */
[----:B------:R-:W-:Y:S02]  /*0560*/  IMAD.U32 R8, RZ, RZ, UR7 ;  /* 0x00000007ff087e24 */ /* 0x000fe4000f8e00ff */
[----:B------:R-:W-:-:S13]  /*0570*/  FSETP.GEU.FTZ.AND P1, PT, R10, UR6, PT ;  /* 0x000000060a007c0b */ /* 0x000fda000bf3e000 */
[----:B------:R-:W-:Y:S05]  /*0580*/  @!P1 BRA `(.L_x_4577) ;  /* 0x0000000000109947 */ /* 0x000fea0003800000 */
[----:B------:R-:W-:Y:S01]  /*0590*/  ULDC UR6, c[0x0][0x21c] ;  /* 0x0000870000067ab9 */ /* 0x000fe20000000800 */
[----:B------:R-:W-:Y:S02]  /*05a0*/  MOV R8, R10 ;  /* 0x0000000a00087202 */ /* 0x000fe40000000f00 */
[----:B------:R-:W-:-:S13]  /*05b0*/  FSETP.GT.FTZ.AND P1, PT, R10, UR6, PT ;  /* 0x000000060a007c0b */ /* 0x000fda000bf34000 */
[----:B------:R-:W0:Y:S02]  /*05c0*/  @P1 LDC R8, c[0x0][0x21c] ;  /* 0x00008700ff081b82 */ /* 0x000e240000000800 */
.L_x_4577:
[----:B------:R-:W-:Y:S05]  /*05d0*/  BSYNC B1 ;  /* 0x0000000000017941 */ /* 0x000fea0003800000 */
.L_x_4576:
[----:B0-----:R-:W-:-:S04]  /*05e0*/  FADD.FTZ R10, -R8, 1 ;  /* 0x3f800000080a7421 */ /* 0x001fc80000010100 */
[----:B------:R-:W0:Y:S02]  /*05f0*/  MUFU.RCP R11, R10 ;  /* 0x0000000a000b7308 */ /* 0x000e240000001000 */
[----:B0-----:R-:W-:-:S06]  /*0600*/  FMUL.FTZ R11, R11, R8 ;  /* 0x000000080b0b7220 */ /* 0x001fcc0000410000 */
[----:B------:R-:W0:Y:S02]  /*0610*/  MUFU.LG2 R11, R11 ;  /* 0x0000000b000b7308 */ /* 0x000e240000000c00 */
[----:B0-----:R-:W-:-:S05]  /*0620*/  FMUL.FTZ R8, R11, 0.69314718246459960938 ;  /* 0x3f3172180b087820 */ /* 0x001fca0000410000 */
[----:B------:R-:W-:-:S07]  /*0630*/  F2FP.F16.F32.PACK_AB R8, RZ, R8 ;  /* 0x00000008ff08723e */ /* 0x000fce00000000ff */
.L_x_4575:
[----:B------:R-:W-:Y:S05]  /*0640*/  BSYNC B0 ;  /* 0x0000000000007941 */ /* 0x000fea0003800000 */
.L_x_4574:
[----:B------:R-:W-:Y:S01]  /*0650*/  VIADD R11, R7, 0x180 ;  /* 0x00000180070b7836 */ /* 0x000fe20000000000 */
[----:B------:R-:W-:Y:S04]  /*0660*/  BSSY B0, `(.L_x_4578) ;  /* 0x0000013000007945 */ /* 0x000fe80003800000 */
[----:B------:R-:W-:-:S13]  /*0670*/  ISETP.GE.AND P1, PT, R11, R2, PT ;  /* 0x000000020b00720c */ /* 0x000fda0003f26270 */
[----:B------:R-:W-:Y:S05]  /*0680*/  @P1 BRA `(.L_x_4579) ;  /* 0x0000000000401947 */ /* 0x000fea0003800000 */
[----:B-----5:R-:W-:Y:S01]  /*0690*/  HADD2.F32 R6, -RZ, R6.H0_H0 ;  /* 0x20000006ff067230 */ /* 0x020fe20000004100 */
[----:B------:R-:W-:Y:S01]  /*06a0*/  ULDC UR6, c[0x0][0x218] ;  /* 0x0000860000067ab9 */ /* 0x000fe20000000800 */
[----:B------:R-:W-:Y:S03]  /*06b0*/  BSSY B1, `(.L_x_4580) ;  /* 0x0000007000017945 */ /* 0x000fe60003800000 */
[----:B------:R-:W-:-:S13]  /*06c0*/  FSETP.GEU.FTZ.AND P1, PT, R6, UR6, PT ;  /* 0x0000000606007c0b */ /* 0x000fda000bf3e000 */
[----:B------:R-:W-:Y:S05]  /*06d0*/  @!P1 BRA `(.L_x_4581) ;  /* 0x0000000000109947 */ /* 0x000fea0003800000 */
[----:B------:R-:W-:Y:S01]  /*06e0*/  ULDC UR6, c[0x0][0x21c] ;  /* 0x0000870000067ab9 */ /* 0x000fe20000000800 */
[----:B------:R-:W-:Y:S02]  /*06f0*/  MOV R9, R6 ;  /* 0x0000000600097202 */ /* 0x000fe40000000f00 */
[----:B------:R-:W-:-:S13]  /*0700*/  FSETP.GT.FTZ.AND P1, PT, R6, UR6, PT ;  /* 0x0000000606007c0b */ /* 0x000fda000bf34000 */
[----:B------:R-:W0:Y:S02]  /*0710*/  @P1 LDC R9, c[0x0][0x21c] ;  /* 0x00008700ff091b82 */ /* 0x000e240000000800 */
.L_x_4581:
[----:B------:R-:W-:Y:S05]  /*0720*/  BSYNC B1 ;  /* 0x0000000000017941 */ /* 0x000fea0003800000 */
.L_x_4580:
[----:B0-----:R-:W-:-:S06]  /*0730*/  FADD.FTZ R6, -R9, 1 ;  /* 0x3f80000009067421 */ /* 0x001fcc0000010100 */
[----:B------:R-:W0:Y:S02]  /*0740*/  MUFU.RCP R6, R6 ;  /* 0x0000000600067308 */ /* 0x000e240000001000 */
[----:B0-----:R-:W-:-:S06]  /*0750*/  FMUL.FTZ R9, R6, R9 ;  /* 0x0000000906097220 */ /* 0x001fcc0000410000 */
[----:B------:R-:W0:Y:S02]  /*0760*/  MUFU.LG2 R9, R9 ;  /* 0x0000000900097308 */ /* 0x000e240000000c00 */
[----:B0-----:R-:W-:-:S05]  /*0770*/  FMUL.FTZ R10, R9, 0.69314718246459960938 ;  /* 0x3f317218090a7820 */ /* 0x001fca0000410000 */
[----:B------:R-:W-:-:S07]  /*0780*/  F2FP.F16.F32.PACK_AB R12, RZ, R10 ;  /* 0x0000000aff0c723e */ /* 0x000fce00000000ff */
.L_x_4579:
[----:B------:R-:W-:Y:S05]  /*0790*/  BSYNC B0 ;  /* 0x0000000000007941 */ /* 0x000fea0003800000 */
.L_x_4578:
[----:B------:R-:W0:Y:S01]  /*07a0*/  @!P0 LDC.64 R10, c[0x0][0x228] ;  /* 0x00008a00ff0a8b82 */ /* 0x000e220000000a00 */
[----:B------:R-:W-:Y:S01]  /*07b0*/  @!P0 VIADD R7, R3, 0x80 ;  /* 0x0000008003078836 */ /* 0x000fe20000000000 */
[----:B------:R-:W-:Y:S01]  /*07c0*/  @!P0 LEA R3, R0, R3, 0x9 ;  /* 0x0000000300038211 */ /* 0x000fe200078e48ff */
[----:B------:R-:W-:Y:S03]  /*07d0*/  BSSY B0, `(.L_x_4582) ;  /* 0x0000010000007945 */ /* 0x000fe60003800000 */
[----:B------:R-:W-:Y:S01]  /*07e0*/  ISETP.GE.AND P1, PT, R7, R2, PT ;  /* 0x000000020700720c */ /* 0x000fe20003f26270 */
[----:B0-----:R-:W-:-:S05]  /*07f0*/  @!P0 IMAD.WIDE.U32 R10, R3, 0x2, R10 ;  /* 0x00000002030a8825 */ /* 0x001fca00078e000a */
[----:B------:R0:W-:Y:S07]  /*0800*/  @!P0 STG.E.U16 desc[UR4][R10.64], R4 ;  /* 0x000000040a008986 */ /* 0x0001ee000c101504 */
[----:B------:R-:W-:Y:S05]  /*0810*/  @P1 BRA `(.L_x_4583) ;  /* 0x00000000002c1947 */ /* 0x000fea0003800000 */
[----:B0-----:R-:W0:Y:S01]  /*0820*/  LDC.64 R10, c[0x0][0x228] ;  /* 0x00008a00ff0a7b82 */ /* 0x001e220000000a00 */
[----:B------:R-:W-:Y:S01]  /*0830*/  IMAD R3, R0, 0x200, R7 ;  /* 0x0000020000037824 */ /* 0x000fe200078e0207 */
[----:B------:R-:W-:Y:S02]  /*0840*/  IADD3 R7, R7, 0x80, RZ ;  /* 0x0000008007077810 */ /* 0x000fe40007ffe0ff */
[----:B-----5:R-:W-:Y:S02]  /*0850*/  PRMT R6, R5, 0x7610, R6 ;  /* 0x0000761005067816 */ /* 0x020fe40000000006 */
[----:B------:R-:W-:-:S13]  /*0860*/  ISETP.GE.AND P0, PT, R7, R2, PT ;  /* 0x000000020700720c */ /* 0x000fda0003f06270 */
[----:B------:R-:W-:Y:S01]  /*0870*/  @!P0 IMAD R9, R0, 0x200, R7 ;  /* 0x0000020000098824 */ /* 0x000fe200078e0207 */
[----:B------:R-:W-:Y:S01]  /*0880*/  @!P0 IADD3 R7, R7, 0x80, RZ ;  /* 0x0000008007078810 */ /* 0x000fe20007ffe0ff */
[----:B0-----:R-:W-:-:S04]  /*0890*/  IMAD.WIDE.U32 R4, R3, 0x2, R10 ;  /* 0x0000000203047825 */ /* 0x001fc800078e000a */
[----:B------:R-:W-:Y:S01]  /*08a0*/  @!P0 IMAD.WIDE.U32 R10, R9, 0x2, R10 ;  /* 0x00000002090a8825 */ /* 0x000fe200078e000a */
[----:B------:R1:W-:Y:S04]  /*08b0*/  STG.E.U16 desc[UR4][R4.64], R6 ;  /* 0x0000000604007986 */ /* 0x0003e8000c101504 */
[----:B------:R1:W-:Y:S02]  /*08c0*/  @!P0 STG.E.U16 desc[UR4][R10.64], R8 ;  /* 0x000000080a008986 */ /* 0x0003e4000c101504 */
.L_x_4583:
[----:B------:R-:W-:Y:S05]  /*08d0*/  BSYNC B0 ;  /* 0x0000000000007941 */ /* 0x000fea0003800000 */
.L_x_4582:
[----:B------:R-:W-:-:S13]  /*08e0*/  ISETP.GE.AND P0, PT, R7, R2, PT ;  /* 0x000000020700720c */ /* 0x000fda0003f06270 */
[----:B------:R-:W-:Y:S05]  /*08f0*/  @P0 EXIT ;  /* 0x000000000000094d */ /* 0x000fea0003800000 */
[----:B------:R-:W2:Y:S01]  /*0900*/  LDC.64 R2, c[0x0][0x228] ;  /* 0x00008a00ff027b82 */ /* 0x000ea20000000a00 */
[----:B------:R-:W-:-:S04]  /*0910*/  IMAD R7, R0, 0x200, R7 ;  /* 0x0000020000077824 */ /* 0x000fc800078e0207 */
[----:B--2---:R-:W-:-:S05]  /*0920*/  IMAD.WIDE.U32 R2, R7, 0x2, R2 ;  /* 0x0000000207027825 */ /* 0x004fca00078e0002 */
[----:B------:R-:W-:Y:S01]  /*0930*/  STG.E.U16 desc[UR4][R2.64], R12 ;  /* 0x0000000c02007986 */ /* 0x000fe2000c101504 */
[----:B------:R-:W-:Y:S05]  /*0940*/  EXIT ;  /* 0x000000000000794d */ /* 0x000fea0003800000 */
.L_x_4584:
        /* <DEDUP_REMOVED lines=11> */
.L_x_11191:


//--------------------- .text._ZN2at6native29vectorized_elementwise_kernelILi2EZZZNS0_17logit_kernel_cudaERNS_18TensorIteratorBaseERKN3c106ScalarEENKUlvE_clEvENKUlvE1_clEvEUlNS4_4HalfEE0_St5arrayIPcLm2EEEEviT0_T1_ --------------------------
	.section	.text._ZN2at6native29vectorized_elementwise_kernelILi2EZZZNS0_17logit_kernel_cudaERNS_18TensorIteratorBaseERKN3c106ScalarEENKUlvE_clEvENKUlvE1_clEvEUlNS4_4HalfEE0_St5arrayIPcLm2EEEEviT0_T1_,"ax",@progbits
	.align	128
        .global         _ZN2at6native29vectorized_elementwise_kernelILi2EZZZNS0_17logit_kernel_cudaERNS_18TensorIteratorBaseERKN3c106ScalarEENKUlvE_clEvENKUlvE1_clEvEUlNS4_4HalfEE0_St5arrayIPcLm2EEEEviT0_T1_
        .type           _ZN2at6native29vectorized_elementwise_kernelILi2EZZZNS0_17logit_kernel_cudaERNS_18TensorIteratorBaseERKN3c106ScalarEENKUlvE_clEvENKUlvE1_clEvEUlNS4_4HalfEE0_St5arrayIPcLm2EEEEviT0_T1_,@function
        .size           _ZN2at6native29vectorized_elementwise_kernelILi2EZZZNS0_17logit_kernel_cudaERNS_18TensorIteratorBaseERKN3c106ScalarEENKUlvE_clEvENKUlvE1_clEvEUlNS4_4HalfEE0_St5arrayIPcLm2EEEEviT0_T1_,(.L_x_11192 - _ZN2at6native29vectorized_elementwise_kernelILi2EZZZNS0_17logit_kernel_cudaERNS_18TensorIteratorBaseERKN3c106ScalarEENKUlvE_clEvENKUlvE1_clEvEUlNS4_4HalfEE0_St5arrayIPcLm2EEEEviT0_T1_)
        .other          _ZN2at6native29vectorized_elementwise_kernelILi2EZZZNS0_17logit_kernel_cudaERNS_18TensorIteratorBaseERKN3c106ScalarEENKUlvE_clEvENKUlvE1_clEvEUlNS4_4HalfEE0_St5arrayIPcLm2EEEEviT0_T1_,@"STO_CUDA_ENTRY STV_DEFAULT"
_ZN2at6native29vectorized_elementwise_kernelILi2EZZZNS0_17logit_kernel_cudaERNS_18TensorIteratorBaseERKN3c106ScalarEENKUlvE_clEvENKUlvE1_clEvEUlNS4_4HalfEE0_St5arrayIPcLm2EEEEviT0_T1_:
.text._ZN2at6native29vectorized_elementwise_kernelILi2EZZZNS0_17logit_kernel_cudaERNS_18TensorIteratorBaseERKN3c106ScalarEENKUlvE_clEvENKUlvE1_clEvEUlNS4_4HalfEE0_St5arrayIPcLm2EEEEviT0_T1_:
[----:B------:R-:W-:Y:S01]  /*0000*/  LDC R1, c[0x0][0x28] ;  /* 0x00000a00ff017b82 */ /* 0x000fe20000000800 */
[----:B------:R-:W0:Y:S01]  /*0010*/  S2R R0, SR_CTAID.X ;  /* 0x0000000000007919 */ /* 0x000e220000002500 */
[----:B------:R-:W-:Y:S01]  /*0020*/  ULDC UR4, c[0x0][0x210] ;  /* 0x0000840000047ab9 */ /* 0x000fe20000000800 */
[----:B------:R-:W-:Y:S02]  /*0030*/  ULDC UR8, c[0x0][0x218] ;  /* 0x0000860000087ab9 */ /* 0x000fe40000000800 */
[----:B------:R-:W-:Y:S01]  /*0040*/  IMAD.U32 R17, RZ, RZ, UR8 ;  /* 0x00000008ff117e24 */ /* 0x000fe2000f8e00ff */
[----:B0-----:R-:W-:-:S04]  /*0050*/  SHF.L.U32 R0, R0, 0xa, RZ ;  /* 0x0000000a00007819 */ /* 0x001fc800000006ff */
        /* <DEDUP_REMOVED lines=14> */
[----:B------:R-:W-:Y:S01]  /*0140*/  MOV R8, UR8 ;  /* 0x0000000800087c02 */ /* 0x000fe20008000f00 */
[----:B--2---:R-:W-:-:S05]  /*0150*/  HADD2.F32 R5, -RZ, R9.H0_H0 ;  /* 0x20000009ff057230 */ /* 0x004fca0000004100 */
[----:B------:R-:W-:-:S13]  /*0160*/  FSETP.GEU.FTZ.AND P0, PT, R5, UR6, PT ;  /* 0x0000000605007c0b */ /* 0x000fda000bf1e000 */
[----:B0-----:R-:W-:Y:S05]  /*0170*/  @!P0 BRA `(.L_x_4587) ;  /* 0x0000000000108947 */ /* 0x001fea0003800000 */
[----:B------:R-:W-:Y:S01]  /*0180*/  ULDC UR7, c[0x0][0x21c] ;  /* 0x0000870000077ab9 */ /* 0x000fe20000000800 */
[----:B------:R-:W-:Y:S01]  /*0190*/  IMAD.MOV.U32 R8, RZ, RZ, R5 ;  /* 0x000000ffff087224 */ /* 0x000fe200078e0005 */
[----:B------:R-:W-:-:S13]  /*01a0*/  FSETP.GT.FTZ.AND P0, PT, R5, UR7, PT ;  /* 0x0000000705007c0b */ /* 0x000fda000bf14000 */
[----:B------:R-:W0:Y:S02]  /*01b0*/  @P0 LDC R8, c[0x0][0x21c] ;  /* 0x00008700ff080b82 */ /* 0x000e240000000800 */
.L_x_4587:
[----:B------:R-:W-:Y:S05]  /*01c0*/  BSYNC B0 ;  /* 0x0000000000007941 */ /* 0x000fea0003800000 */
.L_x_4586:
[----:B------:R-:W-:Y:S02]  /*01d0*/  HADD2.F32 R6, -RZ, R9.H1_H1 ;  /* 0x30000009ff067230 */ /* 0x000fe40000004100 */
[----:B0-----:R-:W-:Y:S01]  /*01e0*/  FADD.FTZ R5, -R8, 1 ;  /* 0x3f80000008057421 */ /* 0x001fe20000010100 */
[----:B------:R-:W-:Y:S01]  /*01f0*/  BSSY B0, `(.L_x_4588) ;  /* 0x0000009000007945 */ /* 0x000fe20003800000 */
[----:B------:R-:W-:Y:S02]  /*0200*/  MOV R7, UR8 ;  /* 0x0000000800077c02 */ /* 0x000fe40008000f00 */
[----:B------:R-:W-:Y:S01]  /*0210*/  FSETP.GEU.FTZ.AND P0, PT, R6, UR6, PT ;  /* 0x0000000606007c0b */ /* 0x000fe2000bf1e000 */
[----:B------:R0:W1:-:S12]  /*0220*/  MUFU.RCP R13, R5 ;  /* 0x00000005000d7308 */ /* 0x0000580000001000 */
[----:B------:R-:W-:Y:S05]  /*0230*/  @!P0 BRA `(.L_x_4589) ;  /* 0x0000000000108947 */ /* 0x000fea0003800000 */
[----:B------:R-:W-:Y:S01]  /*0240*/  ULDC UR7, c[0x0][0x21c] ;  /* 0x0000870000077ab9 */ /* 0x000fe20000000800 */
[----:B------:R-:W-:Y:S01]  /*0250*/  IMAD.MOV.U32 R7, RZ, RZ, R6 ;  /* 0x000000ffff077224 */ /* 0x000fe200078e0006 */
[----:B------:R-:W-:-:S13]  /*0260*/  FSETP.GT.FTZ.AND P0, PT, R6, UR7, PT ;  /* 0x0000000706007c0b */ /* 0x000fda000bf14000 */
[----:B------:R-:W2:Y:S02]  /*0270*/  @P0 LDC R7, c[0x0][0x21c] ;  /* 0x00008700ff070b82 */ /* 0x000ea40000000800 */
.L_x_4589:
[----:B------:R-:W-:Y:S05]  /*0280*/  BSYNC B0 ;  /* 0x0000000000007941 */ /* 0x000fea0003800000 */
.L_x_4588:
[----:B-----5:R-:W-:Y:S02]  /*0290*/  HADD2.F32 R6, -RZ, R10.H0_H0 ;  /* 0x2000000aff067230 */ /* 0x020fe40000004100 */
[----:B0-2---:R-:W-:Y:S01]  /*02a0*/  FADD.FTZ R5, -R7, 1 ;  /* 0x3f80000007057421 */ /* 0x005fe20000010100 */
[----:B------:R-:W-:Y:S01]  /*02b0*/  BSSY B0, `(.L_x_4590) ;  /* 0x0000009000007945 */ /* 0x000fe20003800000 */
[----:B------:R-:W-:Y:S02]  /*02c0*/  MOV R9, UR8 ;  /* 0x0000000800097c02 */ /* 0x000fe40008000f00 */
[----:B------:R-:W-:Y:S01]  /*02d0*/  FSETP.GEU.FTZ.AND P0, PT, R6, UR6, PT ;  /* 0x0000000606007c0b */ /* 0x000fe2000bf1e000 */
[----:B------:R0:W2:-:S12]  /*02e0*/  MUFU.RCP R12, R5 ;  /* 0x00000005000c7308 */ /* 0x0000980000001000 */
[----:B0-----:R-:W-:Y:S05]  /*02f0*/  @!P0 BRA `(.L_x_4591) ;  /* 0x0000000000108947 */ /* 0x001fea0003800000 */
[----:B------:R-:W-:Y:S01]  /*0300*/  ULDC UR7, c[0x0][0x21c] ;  /* 0x0000870000077ab9 */ /* 0x000fe20000000800 */
[----:B------:R-:W-:Y:S01]  /*0310*/  IMAD.MOV.U32 R9, RZ, RZ, R6 ;  /* 0x000000ffff097224 */ /* 0x000fe200078e0006 */
[----:B------:R-:W-:-:S13]  /*0320*/  FSETP.GT.FTZ.AND P0, PT, R6, UR7, PT ;  /* 0x0000000706007c0b */ /* 0x000fda000bf14000 */
[----:B------:R-:W0:Y:S02]  /*0330*/  @P0 LDC R9, c[0x0][0x21c] ;  /* 0x00008700ff090b82 */ /* 0x000e240000000800 */
.L_x_4591:
[----:B------:R-:W-:Y:S05]  /*0340*/  BSYNC B0 ;  /* 0x0000000000007941 */ /* 0x000fea0003800000 */
.L_x_4590:
[----:B------:R-:W-:Y:S02]  /*0350*/  HADD2.F32 R6, -RZ, R10.H1_H1 ;  /* 0x3000000aff067230 */ /* 0x000fe40000004100 */
[----:B0-----:R-:W-:Y:S01]  /*0360*/  FADD.FTZ R5, -R9, 1 ;  /* 0x3f80000009057421 */ /* 0x001fe20000010100 */
[----:B------:R-:W-:Y:S01]  /*0370*/  BSSY B0, `(.L_x_4592) ;  /* 0x0000009000007945 */ /* 0x000fe20003800000 */
[----:B------:R-:W-:Y:S02]  /*0380*/  MOV R10, UR8 ;  /* 0x00000008000a7c02 */ /* 0x000fe40008000f00 */
[----:B------:R-:W-:Y:S01]  /*0390*/  FSETP.GEU.FTZ.AND P0, PT, R6, UR6, PT ;  /* 0x0000000606007c0b */ /* 0x000fe2000bf1e000 */
[----:B------:R0:W3:-:S12]  /*03a0*/  MUFU.RCP R14, R5 ;  /* 0x00000005000e7308 */ /* 0x0000d80000001000 */
[----:B------:R-:W-:Y:S05]  /*03b0*/  @!P0 BRA `(.L_x_4593) ;  /* 0x0000000000108947 */ /* 0x000fea0003800000 */
[----:B------:R-:W-:Y:S01]  /*03c0*/  ULDC UR7, c[0x0][0x21c] ;  /* 0x0000870000077ab9 */ /* 0x000fe20000000800 */
[----:B------:R-:W-:Y:S01]  /*03d0*/  IMAD.MOV.U32 R10, RZ, RZ, R6 ;  /* 0x000000ffff0a7224 */ /* 0x000fe200078e0006 */
[----:B------:R-:W-:-:S13]  /*03e0*/  FSETP.GT.FTZ.AND P0, PT, R6, UR7, PT ;  /* 0x0000000706007c0b */ /* 0x000fda000bf14000 */
[----:B------:R-:W4:Y:S02]  /*03f0*/  @P0 LDC R10, c[0x0][0x21c] ;  /* 0x00008700ff0a0b82 */ /* 0x000f240000000800 */
.L_x_4593:
[----:B------:R-:W-:Y:S05]  /*0400*/  BSYNC B0 ;  /* 0x0000000000007941 */ /* 0x000fea0003800000 */
.L_x_4592:
[----:B----4-:R-:W-:Y:S01]  /*0410*/  FADD.FTZ R11, -R10, 1 ;  /* 0x3f8000000a0b7421 */ /* 0x010fe20000010100 */
[----:B01----:R-:W-:Y:S01]  /*0420*/  FMUL.FTZ R5, R13, R8 ;  /* 0x000000080d057220 */ /* 0x003fe20000410000 */
[----:B------:R-:W-:Y:S02]  /*0430*/  HADD2.F32 R8, -RZ, R3.H0_H0 ;  /* 0x20000003ff087230 */ /* 0x000fe40000004100 */
[----:B--2---:R-:W-:Y:S01]  /*0440*/  FMUL.FTZ R6, R12, R7 ;  /* 0x000000070c067220 */ /* 0x004fe20000410000 */
[----:B---3--:R-:W-:Y:S01]  /*0450*/  FMUL.FTZ R7, R14, R9 ;  /* 0x000000090e077220 */ /* 0x008fe20000410000 */
[----:B------:R-:W-:Y:S01]  /*0460*/  BSSY B0, `(.L_x_4594) ;  /* 0x000000e000007945 */ /* 0x000fe20003800000 */
[----:B------:R-:W0:Y:S01]  /*0470*/  MUFU.RCP R11, R11 ;  /* 0x0000000b000b7308 */ /* 0x000e220000001000 */
[----:B------:R-:W-:Y:S02]  /*0480*/  FSETP.GEU.FTZ.AND P0, PT, R8, UR6, PT ;  /* 0x0000000608007c0b */ /* 0x000fe4000bf1e000 */
[----:B------:R-:W-:-:S05]  /*0490*/  MOV R9, UR8 ;  /* 0x0000000800097c02 */ /* 0x000fca0008000f00 */
        /* <DEDUP_REMOVED lines=10> */
.L_x_4595:
[----:B------:R-:W-:Y:S05]  /*0540*/  BSYNC B0 ;  /* 0x0000000000007941 */ /* 0x000fea0003800000 */
.L_x_4594:
[----:B------:R-:W-:Y:S02]  /*0550*/  HADD2.F32 R3, -RZ, R3.H1_H1 ;  /* 0x30000003ff037230 */ /* 0x000fe40000004100 */
[----:B-1----:R-:W-:Y:S01]  /*0560*/  FADD.FTZ R8, -R9, 1 ;  /* 0x3f80000009087421 */ /* 0x002fe20000010100 */
[----:B------:R-:W-:Y:S01]  /*0570*/  BSSY B0, `(.L_x_4596) ;  /* 0x0000009000007945 */ /* 0x000fe20003800000 */
[----:B------:R-:W-:Y:S02]  /*0580*/  MOV R11, UR8 ;  /* 0x00000008000b7c02 */ /* 0x000fe40008000f00 */
[----:B------:R-:W-:Y:S01]  /*0590*/  FSETP.GEU.FTZ.AND P0, PT, R3, UR6, PT ;  /* 0x0000000603007c0b */ /* 0x000fe2000bf1e000 */
[----:B------:R1:W2:-:S12]  /*05a0*/  MUFU.RCP R14, R8 ;  /* 0x00000008000e7308 */ /* 0x0002980000001000 */
[----:B------:R-:W-:Y:S05]  /*05b0*/  @!P0 BRA `(.L_x_4597) ;  /* 0x0000000000108947 */ /* 0x000fea0003800000 */
[----:B------:R-:W-:Y:S01]  /*05c0*/  ULDC UR7, c[0x0][0x21c] ;  /* 0x0000870000077ab9 */ /* 0x000fe20000000800 */
[----:B------:R-:W-:Y:S01]  /*05d0*/  IMAD.MOV.U32 R11, RZ, RZ, R3 ;  /* 0x000000ffff0b7224 */ /* 0x000fe200078e0003 */
[----:B------:R-:W-:-:S13]  /*05e0*/  FSETP.GT.FTZ.AND P0, PT, R3, UR7, PT ;  /* 0x0000000703007c0b */ /* 0x000fda000bf14000 */
[----:B------:R-:W4:Y:S02]  /*05f0*/  @P0 LDC R11, c[0x0][0x21c] ;  /* 0x00008700ff0b0b82 */ /* 0x000f240000000800 */
.L_x_4597:
[----:B------:R-:W-:Y:S05]  /*0600*/  BSYNC B0 ;  /* 0x0000000000007941 */ /* 0x000fea0003800000 */
.L_x_4596:
[----:B-1----:R-:W-:Y:S02]  /*0610*/  HADD2.F32 R8, -RZ, R4.H0_H0 ;  /* 0x20000004ff087230 */ /* 0x002fe40000004100 */
[----:B----4-:R-:W-:Y:S01]  /*0620*/  FADD.FTZ R3, -R11, 1 ;  /* 0x3f8000000b037421 */ /* 0x010fe20000010100 */
[----:B------:R-:W-:Y:S01]  /*0630*/  BSSY B0, `(.L_x_4598) ;  /* 0x0000009000007945 */ /* 0x000fe20003800000 */
[----:B------:R-:W-:Y:S02]  /*0640*/  MOV R12, UR8 ;  /* 0x00000008000c7c02 */ /* 0x000fe40008000f00 */
[----:B------:R-:W-:Y:S01]  /*0650*/  FSETP.GEU.FTZ.AND P0, PT, R8, UR6, PT ;  /* 0x0000000608007c0b */ /* 0x000fe2000bf1e000 */
[----:B------:R1:W4:-:S12]  /*0660*/  MUFU.RCP R16, R3 ;  /* 0x0000000300107308 */ /* 0x0003180000001000 */
[----:B-1----:R-:W-:Y:S05]  /*0670*/  @!P0 BRA `(.L_x_4599) ;  /* 0x0000000000108947 */ /* 0x002fea0003800000 */
[----:B------:R-:W-:Y:S01]  /*0680*/  ULDC UR7, c[0x0][0x21c] ;  /* 0x0000870000077ab9 */ /* 0x000fe20000000800 */
[----:B------:R-:W-:Y:S01]  /*0690*/  IMAD.MOV.U32 R12, RZ, RZ, R8 ;  /* 0x000000ffff0c7224 */ /* 0x000fe200078e0008 */
[----:B------:R-:W-:-:S13]  /*06a0*/  FSETP.GT.FTZ.AND P0, PT, R8, UR7, PT ;  /* 0x0000000708007c0b */ /* 0x000fda000bf14000 */
[----:B------:R-:W1:Y:S02]  /*06b0*/  @P0 LDC R12, c[0x0][0x21c] ;  /* 0x00008700ff0c0b82 */ /* 0x000e640000000800 */
.L_x_4599:
[----:B------:R-:W-:Y:S05]  /*06c0*/  BSYNC B0 ;  /* 0x0000000000007941 */ /* 0x000fea0003800000 */
.L_x_4598:
[----:B------:R-:W-:Y:S02]  /*06d0*/  HADD2.F32 R4, -RZ, R4.H1_H1 ;  /* 0x30000004ff047230 */ /* 0x000fe40000004100 */
[----:B-1----:R-:W-:Y:S01]  /*06e0*/  FADD.FTZ R3, -R12, 1 ;  /* 0x3f8000000c037421 */ /* 0x002fe20000010100 */
[----:B------:R-:W-:Y:S02]  /*06f0*/  BSSY B0, `(.L_x_4600) ;  /* 0x0000008000007945 */ /* 0x000fe40003800000 */
[----:B------:R-:W-:Y:S01]  /*0700*/  FSETP.GEU.FTZ.AND P0, PT, R4, UR6, PT ;  /* 0x0000000604007c0b */ /* 0x000fe2000bf1e000 */
[----:B------:R1:W0:-:S12]  /*0710*/  MUFU.RCP R13, R3 ;  /* 0x00000003000d7308 */ /* 0x0002180000001000 */
[----:B------:R-:W-:Y:S05]  /*0720*/  @!P0 BRA `(.L_x_4601) ;  /* 0x0000000000108947 */ /* 0x000fea0003800000 */
[----:B------:R-:W-:Y:S01]  /*0730*/  ULDC UR6, c[0x0][0x21c] ;  /* 0x0000870000067ab9 */ /* 0x000fe20000000800 */
[----:B------:R-:W-:Y:S02]  /*0740*/  MOV R17, R4 ;  /* 0x0000000400117202 */ /* 0x000fe40000000f00 */
[----:B------:R-:W-:-:S13]  /*0750*/  FSETP.GT.FTZ.AND P0, PT, R4, UR6, PT ;  /* 0x0000000604007c0b */ /* 0x000fda000bf14000 */
[----:B------:R-:W0:Y:S02]  /*0760*/  @P0 LDC R17, c[0x0][0x21c] ;  /* 0x00008700ff110b82 */ /* 0x000e240000000800 */
.L_x_4601:
[----:B------:R-:W-:Y:S05]  /*0770*/  BSYNC B0 ;  /* 0x0000000000007941 */ /* 0x000fea0003800000 */
.L_x_4600:
        /* <DEDUP_REMOVED lines=16> */
[----:B------:R-:W-:Y:S01]  /*0880*/  F2FP.F16.F32.PACK_AB R3, R6, R5 ;  /* 0x000000050603723e */ /* 0x000fe200000000ff */
[----:B------:R-:W-:Y:S01]  /*0890*/  IMAD.WIDE R8, R2, 0x4, R8 ;  /* 0x0000000402087825 */ /* 0x000fe200078e0208 */
[----:B------:R-:W-:-:S04]  /*08a0*/  F2FP.F16.F32.PACK_AB R5, R10, R7 ;  /* 0x000000070a05723e */ /* 0x000fc800000000ff */
[----:B------:R-:W1:Y:S01]  /*08b0*/  MUFU.LG2 R17, R17 ;  /* 0x0000001100117308 */ /* 0x000e620000000c00 */
[----:B---3--:R-:W-:Y:S01]  /*08c0*/  FMUL.FTZ R11, R11, 0.69314718246459960938 ;  /* 0x3f3172180b0b7820 */ /* 0x008fe20000410000 */
[----:B------:R-:W-:Y:S04]  /*08d0*/  STG.E desc[UR4][R8.64], R3 ;  /* 0x0000000308007986 */ /* 0x000fe8000c101904 */
[----:B------:R-:W-:Y:S01]  /*08e0*/  F2FP.F16.F32.PACK_AB R7, R11, R4 ;  /* 0x000000040b07723e */ /* 0x000fe200000000ff */
[----:B------:R-:W-:Y:S01]  /*08f0*/  STG.E desc[UR4][R8.64+0x200], R5 ;  /* 0x0002000508007986 */ /* 0x000fe2000c101904 */
[----:B0-----:R-:W-:-:S03]  /*0900*/  FMUL.FTZ R13, R12, 0.69314718246459960938 ;  /* 0x3f3172180c0d7820 */ /* 0x001fc60000410000 */
[----:B------:R-:W-:Y:S01]  /*0910*/  STG.E desc[UR4][R8.64+0x400], R7 ;  /* 0x0004000708007986 */ /* 0x000fe2000c101904 */
[----:B-1----:R-:W-:-:S05]  /*0920*/  FMUL.FTZ R0, R17, 0.69314718246459960938 ;  /* 0x3f31721811007820 */ /* 0x002fca0000410000 */
[----:B------:R-:W-:-:S05]  /*0930*/  F2FP.F16.F32.PACK_AB R11, R0, R13 ;  /* 0x0000000d000b723e */ /* 0x000fca00000000ff */
[----:B------:R-:W-:Y:S01]  /*0940*/  STG.E desc[UR4][R8.64+0x600], R11 ;  /* 0x0006000b08007986 */ /* 0x000fe2000c101904 */
[----:B------:R-:W-:Y:S05]  /*0950*/  EXIT ;  /* 0x000000000000794d */ /* 0x000fea0003800000 */
.L_x_4585:
        /* <DEDUP_REMOVED lines=8> */
[----:B------:R-:W-:Y:S01]  /*09e0*/  @!P6 IADD3 R25, R25, 0x80, RZ ;  /* 0x000000801919e810 */ /* 0x000fe20007ffe0ff */
[----:B------:R-:W1:Y:S03]  /*09f0*/  @!P6 LDC.64 R2, c[0x0][0x230] ;  /* 0x00008c00ff02eb82 */ /* 0x000e660000000a00 */
[----:B------:R-:W-:-:S13]  /*0a00*/  ISETP.GE.AND P5, PT, R25, R16, PT ;  /* 0x000000101900720c */ /* 0x000fda0003fa6270 */
[----:B------:R-:W-:Y:S01]  /*0a10*/  @!P5 IMAD.IADD R20, R0, 0x1, R25 ;  /* 0x000000010014d824 */ /* 0x000fe200078e0219 */
[----:B------:R-:W-:Y:S01]  /*0a20*/  @!P5 IADD3 R25, R25, 0x80, RZ ;  /* 0x000000801919d810 */ /* 0x000fe20007ffe0ff */
[----:B------:R-:W2:Y:S03]  /*0a30*/  @!P5 LDC.64 R12, c[0x0][0x230] ;  /* 0x00008c00ff0cdb82 */ /* 0x000ea60000000a00 */
[----:B------:R-:W-:Y:S01]  /*0a40*/  ISETP.GE.AND P4, PT, R25, R16, PT ;  /* 0x000000101900720c */ /* 0x000fe20003f86270 */
[----:B-1----:R-:W-:-:S05]  /*0a50*/  @!P6 IMAD.WIDE.U32 R2, R5, 0x2, R2 ;  /* 0x000000020502e825 */ /* 0x002fca00078e0002 */
[----:B------:R1:W5:Y:S07]  /*0a60*/  @!P6 LDG.E.U16 R18, desc[UR4][R2.64] ;  /* 0x000000040212e981 */ /* 0x00036e000c1e1500 */
[----:B------:R-:W-:Y:S01]  /*0a70*/  @!P4 IMAD.IADD R29, R0, 0x1, R25 ;  /* 0x00000001001dc824 */ /* 0x000fe200078e0219 */
[----:B------:R-:W-:Y:S01]  /*0a80*/  @!P4 IADD3 R25, R25, 0x80, RZ ;  /* 0x000000801919c810 */ /* 0x000fe20007ffe0ff */
[----:B------:R-:W3:Y:S03]  /*0a90*/  @!P4 LDC.64 R14, c[0x0][0x230] ;  /* 0x00008c00ff0ecb82 */ /* 0x000ee60000000a00 */
[----:B------:R-:W-:-:S13]  /*0aa0*/  ISETP.GE.AND P3, PT, R25, R16, PT ;  /* 0x000000101900720c */ /* 0x000fda0003f66270 */
[----:B------:R-:W-:Y:S01]  /*0ab0*/  @!P3 IMAD.IADD R27, R0, 0x1, R25 ;  /* 0x00000001001bb824 */ /* 0x000fe200078e0219 */
[----:B------:R-:W-:Y:S01]  /*0ac0*/  @!P3 IADD3 R25, R25, 0x80, RZ ;  /* 0x000000801919b810 */ /* 0x000fe20007ffe0ff */
[----:B------:R-:W4:Y:S03]  /*0ad0*/  @!P3 LDC.64 R10, c[0x0][0x230] ;  /* 0x00008c00ff0abb82 */ /* 0x000f260000000a00 */
[----:B------:R-:W-:-:S13]  /*0ae0*/  ISETP.GE.AND P2, PT, R25, R16, PT ;  /* 0x000000101900720c */ /* 0x000fda0003f46270 */
[----:B------:R-:W-:Y:S01]  /*0af0*/  @!P2 IMAD.IADD R23, R0, 0x1, R25 ;  /* 0x000000010017a824 */ /* 0x000fe200078e0219 */
[----:B------:R-:W-:Y:S01]  /*0b00*/  @!P2 IADD3 R25, R25, 0x80, RZ ;  /* 0x000000801919a810 */ /* 0x000fe20007ffe0ff */
[----:B-1----:R-:W1:Y:S03]  /*0b10*/  @!P2 LDC.64 R2, c[0x0][0x230] ;  /* 0x00008c00ff02ab82 */ /* 0x002e660000000a00 */
[----:B------:R-:W-:-:S13]  /*0b20*/  ISETP.GE.AND P1, PT, R25, R16, PT ;  /* 0x000000101900720c */ /* 0x000fda0003f26270 */
[----:B------:R-:W-:Y:S01]  /*0b30*/  @!P1 IMAD.IADD R21, R0, 0x1, R25 ;  /* 0x0000000100159824 */ /* 0x000fe200078e0219 */
[----:B------:R-:W-:Y:S01]  /*0b40*/  @!P1 IADD3 R25, R25, 0x80, RZ ;  /* 0x0000008019199810 */ /* 0x000fe20007ffe0ff */
[----:B------:R-:W0:Y:S03]  /*0b50*/  @!P1 LDC.64 R4, c[0x0][0x230] ;  /* 0x00008c00ff049b82 */ /* 0x000e260000000a00 */
[----:B------:R-:W-:-:S13]  /*0b60*/  ISETP.GE.AND P6, PT, R25, R16, PT ;  /* 0x000000101900720c */ /* 0x000fda0003fc6270 */
[----:B------:R-:W4:Y:S01]  /*0b70*/  @!P6 LDC.64 R6, c[0x0][0x230] ;  /* 0x00008c00ff06eb82 */ /* 0x000f220000000a00 */
[----:B--2---:R-:W-:Y:S01]  /*0b80*/  @!P5 IMAD.WIDE.U32 R12, R20, 0x2, R12 ;  /* 0x00000002140cd825 */ /* 0x004fe200078e000c */
[----:B------:R-:W-:Y:S02]  /*0b90*/  PRMT R20, RZ, 0x7610, R20 ;  /* 0x00007610ff147816 */ /* 0x000fe40000000014 */
[----:B------:R-:W-:Y:S01]  /*0ba0*/  PRMT R22, RZ, 0x7610, R22 ;  /* 0x00007610ff167816 */ /* 0x000fe20000000016 */
[----:B---3--:R-:W-:-:S03]  /*0bb0*/  @!P4 IMAD.WIDE.U32 R14, R29, 0x2, R14 ;  /* 0x000000021d0ec825 */ /* 0x008fc600078e000e */
[----:B------:R2:W5:Y:S01]  /*0bc0*/  @!P5 LDG.E.U16 R20, desc[UR4][R12.64] ;  /* 0x000000040c14d981 */ /* 0x000562000c1e1500 */
[C---:B------:R-:W-:Y:S01]  /*0bd0*/  @!P6 IMAD.IADD R29, R0.reuse, 0x1, R25 ;  /* 0x00000001001de824 */ /* 0x040fe200078e0219 */
[----:B------:R-:W-:Y:S01]  /*0be0*/  @!P0 IADD3 R25, R0, R19, RZ ;  /* 0x0000001300198210 */ /* 0x000fe20007ffe0ff */
[----:B-1----:R-:W-:Y:S01]  /*0bf0*/  @!P2 IMAD.WIDE.U32 R2, R23, 0x2, R2 ;  /* 0x000000021702a825 */ /* 0x002fe200078e0002 */
[----:B------:R1:W5:Y:S01]  /*0c00*/  @!P4 LDG.E.U16 R22, desc[UR4][R14.64] ;  /* 0x000000040e16c981 */ /* 0x000362000c1e1500 */
[----:B------:R-:W-:Y:S02]  /*0c10*/  PRMT R23, RZ, 0x7610, R23 ;  /* 0x00007610ff177816 */ /* 0x000fe40000000017 */
[----:B0-----:R-:W-:Y:S01]  /*0c20*/  @!P1 IMAD.WIDE.U32 R4, R21, 0x2, R4 ;  /* 0x0000000215049825 */ /* 0x001fe200078e0004 */
[----:B------:R-:W-:Y:S02]  /*0c30*/  PRMT R21, RZ, 0x7610, R21 ;  /* 0x00007610ff157816 */ /* 0x000fe40000000015 */
[----:B--2---:R-:W-:Y:S01]  /*0c40*/  PRMT R13, RZ, 0x7610, R13 ;  /* 0x00007610ff0d7816 */ /* 0x004fe2000000000d */
[----:B----4-:R-:W-:Y:S01]  /*0c50*/  @!P3 IMAD.WIDE.U32 R10, R27, 0x2, R10 ;  /* 0x000000021b0ab825 */ /* 0x010fe200078e000a */
[----:B------:R-:W-:-:S02]  /*0c60*/  PRMT R12, RZ, 0x7610, R12 ;  /* 0x00007610ff0c7816 */ /* 0x000fc4000000000c */
        /* <DEDUP_REMOVED lines=10> */
[----:B-----5:R-:W-:Y:S01]  /*0d10*/  HADD2.F32 R14, -RZ, R14.H0_H0 ;  /* 0x2000000eff0e7230 */ /* 0x020fe20000004100 */
[----:B------:R-:W-:Y:S01]  /*0d20*/  ULDC UR6, c[0x0][0x218] ;  /* 0x0000860000067ab9 */ /* 0x000fe20000000800 */
[----:B------:R-:W-:Y:S01]  /*0d30*/  BSSY B1, `(.L_x_4604) ;  /* 0x0000008000017945 */ /* 0x000fe20003800000 */
[----:B0-----:R-:W-:Y:S02]  /*0d40*/  IMAD.U32 R2, RZ, RZ, UR8 ;  /* 0x00000008ff027e24 */ /* 0x001fe4000f8e00ff */
[----:B------:R-:W-:-:S13]  /*0d50*/  FSETP.GEU.FTZ.AND P1, PT, R14, UR6, PT ;  /* 0x000000060e007c0b */ /* 0x000fda000bf3e000 */
[----:B------:R-:W-:Y:S05]  /*0d60*/  @!P1 BRA `(.L_x_4605) ;  /* 0x0000000000109947 */ /* 0x000fea0003800000 */
[----:B------:R-:W-:Y:S01]  /*0d70*/  ULDC UR6, c[0x0][0x21c] ;  /* 0x0000870000067ab9 */ /* 0x000fe20000000800 */
[----:B------:R-:W-:Y:S02]  /*0d80*/  MOV R2, R14 ;  /* 0x0000000e00027202 */ /* 0x000fe40000000f00 */
[----:B------:R-:W-:-:S13]  /*0d90*/  FSETP.GT.FTZ.AND P1, PT, R14, UR6, PT ;  /* 0x000000060e007c0b */ /* 0x000fda000bf34000 */
[----:B------:R-:W0:Y:S02]  /*0da0*/  @P1 LDC R2, c[0x0][0x21c] ;  /* 0x00008700ff021b82 */ /* 0x000e240000000800 */
.L_x_4605:
[----:B------:R-:W-:Y:S05]  /*0db0*/  BSYNC B1 ;  /* 0x0000000000017941 */ /* 0x000fea0003800000 */
.L_x_4604:
[----:B0-----:R-:W-:-:S06]  /*0dc0*/  FADD.FTZ R3, -R2, 1 ;  /* 0x3f80000002037421 */ /* 0x001fcc0000010100 */
[----:B------:R-:W0:Y:S02]  /*0dd0*/  MUFU.RCP R3, R3 ;  /* 0x0000000300037308 */ /* 0x000e240000001000 */
[----:B0-----:R-:W-:-:S06]  /*0de0*/  FMUL.FTZ R2, R3, R2 ;  /* 0x0000000203027220 */ /* 0x001fcc0000410000 */
[----:B------:R-:W0:Y:S02]  /*0df0*/  MUFU.LG2 R2, R2 ;  /* 0x0000000200027308 */ /* 0x000e240000000c00 */
[----:B0-----:R-:W-:-:S05]  /*0e00*/  FMUL.FTZ R7, R2, 0.69314718246459960938 ;  /* 0x3f31721802077820 */ /* 0x001fca0000410000 */
[----:B------:R-:W-:-:S07]  /*0e10*/  F2FP.F16.F32.PACK_AB R7, RZ, R7 ;  /* 0x00000007ff07723e */ /* 0x000fce00000000ff */
.L_x_4603:
[----:B------:R-:W-:Y:S05]  /*0e20*/  BSYNC B0 ;  /* 0x0000000000007941 */ /* 0x000fea0003800000 */
.L_x_4602:
[----:B0-----:R-:W-:Y:S01]  /*0e30*/  VIADD R3, R19, 0x80 ;  /* 0x0000008013037836 */ /* 0x001fe20000000000 */
        /* <DEDUP_REMOVED lines=13> */
.L_x_4609:
[----:B------:R-:W-:Y:S05]  /*0f10*/  BSYNC B1 ;  /* 0x0000000000017941 */ /* 0x000fea0003800000 */
.L_x_4608:
[----:B0-----:R-:W-:-:S06]  /*0f20*/  FADD.FTZ R3, -R2, 1 ;  /* 0x3f80000002037421 */ /* 0x001fcc0000010100 */
[----:B------:R-:W0:Y:S02]  /*0f30*/  MUFU.RCP R3, R3 ;  /* 0x0000000300037308 */ /* 0x000e240000001000 */
[----:B0-----:R-:W-:-:S06]  /*0f40*/  FMUL.FTZ R2, R3, R2 ;  /* 0x0000000203027220 */ /* 0x001fcc0000410000 */
[----:B------:R-:W0:Y:S02]  /*0f50*/  MUFU.LG2 R2, R2 ;  /* 0x0000000200027308 */ /* 0x000e240000000c00 */
[----:B0-----:R-:W-:-:S05]  /*0f60*/  FMUL.FTZ R8, R2, 0.69314718246459960938 ;  /* 0x3f31721802087820 */ /* 0x001fca0000410000 */
[----:B------:R-:W-:-:S07]  /*0f70*/  F2FP.F16.F32.PACK_AB R8, RZ, R8 ;  /* 0x00000008ff08723e */ /* 0x000fce00000000ff */
.L_x_4607:
[----:B------:R-:W-:Y:S05]  /*0f80*/  BSYNC B0 ;  /* 0x0000000000007941 */ /* 0x000fea0003800000 */
.L_x_4606:
        /* <DEDUP_REMOVED lines=14> */
.L_x_4613:
[----:B------:R-:W-:Y:S05]  /*1070*/  BSYNC B1 ;  /* 0x0000000000017941 */ /* 0x000fea0003800000 */
.L_x_4612:
[----:B0-----:R-:W-:-:S06]  /*1080*/  FADD.FTZ R3, -R2, 1 ;  /* 0x3f80000002037421 */ /* 0x001fcc0000010100 */
[----:B------:R-:W0:Y:S02]  /*1090*/  MUFU.RCP R3, R3 ;  /* 0x0000000300037308 */ /* 0x000e240000001000 */
[----:B0-----:R-:W-:-:S06]  /*10a0*/  FMUL.FTZ R2, R3, R2 ;  /* 0x0000000203027220 */ /* 0x001fcc0000410000 */
[----:B------:R-:W0:Y:S02]  /*10b0*/  MUFU.LG2 R2, R2 ;  /* 0x0000000200027308 */ /* 0x000e240000000c00 */
[----:B0-----:R-:W-:-:S05]  /*10c0*/  FMUL.FTZ R9, R2, 0.69314718246459960938 ;  /* 0x3f31721802097820 */ /* 0x001fca0000410000 */
[----:B------:R-:W-:-:S07]  /*10d0*/  F2FP.F16.F32.PACK_AB R9, RZ, R9 ;  /* 0x00000009ff09723e */ /* 0x000fce00000000ff */
.L_x_4611:
[----:B------:R-:W-:Y:S05]  /*10e0*/  BSYNC B0 ;  /* 0x0000000000007941 */ /* 0x000fea0003800000 */
.L_x_4610:
[----:B------:R-:W-:Y:S01]  /*10f0*/  VIADD R3, R19, 0x180 ;  /* 0x0000018013037836 */ /* 0x000fe20000000000 */
        /* <DEDUP_REMOVED lines=13> */
.L_x_4617:
[----:B------:R-:W-:Y:S05]  /*11d0*/  BSYNC B1 ;  /* 0x0000000000017941 */ /* 0x000fea0003800000 */
.L_x_4616:
[----:B0-----:R-:W-:-:S04]  /*11e0*/  FADD.FTZ R4, -R2, 1 ;  /* 0x3f80000002047421 */ /* 0x001fc80000010100 */
[----:B------:R-:W0:Y:S02]  /*11f0*/  MUFU.RCP R3, R4 ;  /* 0x0000000400037308 */ /* 0x000e240000001000 */
[----:B0-----:R-:W-:-:S06]  /*1200*/  FMUL.FTZ R2, R3, R2 ;  /* 0x0000000203027220 */ /* 0x001fcc0000410000 */
[----:B------:R-:W0:Y:S02]  /*1210*/  MUFU.LG2 R2, R2 ;  /* 0x0000000200027308 */ /* 0x000e240000000c00 */
[----:B0-----:R-:W-:-:S05]  /*1220*/  FMUL.FTZ R3, R2, 0.69314718246459960938 ;  /* 0x3f31721802037820 */ /* 0x001fca0000410000 */
[----:B------:R-:W-:-:S07]  /*1230*/  F2FP.F16.F32.PACK_AB R3, RZ, R3 ;  /* 0x00000003ff03723e */ /* 0x000fce00000000ff */
.L_x_4615:
[----:B------:R-:W-:Y:S05]  /*1240*/  BSYNC B0 ;  /* 0x0000000000007941 */ /* 0x000fea0003800000 */
.L_x_4614:
        /* <DEDUP_REMOVED lines=14> */
.L_x_4621:
[----:B------:R-:W-:Y:S05]  /*1330*/  BSYNC B1 ;  /* 0x0000000000017941 */ /* 0x000fea0003800000 */
.L_x_4620:
[----:B0-----:R-:W-:-:S04]  /*1340*/  FADD.FTZ R4, -R2, 1 ;  /* 0x3f80000002047421 */ /* 0x001fc80000010100 */
[----:B------:R-:W0:Y:S02]  /*1350*/  MUFU.RCP R5, R4 ;  /* 0x0000000400057308 */ /* 0x000e240000001000 */
[----:B0-----:R-:W-:-:S06]  /*1360*/  FMUL.FTZ R5, R5, R2 ;  /* 0x0000000205057220 */ /* 0x001fcc0000410000 */
[----:B------:R-:W0:Y:S02]  /*1370*/  MUFU.LG2 R5, R5 ;  /* 0x0000000500057308 */ /* 0x000e240000000c00 */
[----:B0-----:R-:W-:-:S05]  /*1380*/  FMUL.FTZ R2, R5, 0.69314718246459960938 ;  /* 0x3f31721805027820 */ /* 0x001fca0000410000 */
[----:B------:R-:W-:-:S07]  /*1390*/  F2FP.F16.F32.PACK_AB R2, RZ, R2 ;  /* 0x00000002ff02723e */ /* 0x000fce00000000ff */
.L_x_4619:
[----:B------:R-:W-:Y:S05]  /*13a0*/  BSYNC B0 ;  /* 0x0000000000007941 */ /* 0x000fea0003800000 */
.L_x_4618:
        /* <DEDUP_REMOVED lines=14> */
.L_x_4625:
[----:B------:R-:W-:Y:S05]  /*1490*/  BSYNC B1 ;  /* 0x0000000000017941 */ /* 0x000fea0003800000 */
.L_x_4624:
[----:B0-----:R-:W-:-:S06]  /*14a0*/  FADD.FTZ R5, -R4, 1 ;  /* 0x3f80000004057421 */ /* 0x001fcc0000010100 */
[----:B------:R-:W0:Y:S02]  /*14b0*/  MUFU.RCP R5, R5 ;  /* 0x0000000500057308 */ /* 0x000e240000001000 */
[----:B0-----:R-:W-:-:S06]  /*14c0*/  FMUL.FTZ R6, R5, R4 ;  /* 0x0000000405067220 */ /* 0x001fcc0000410000 */
[----:B------:R-:W0:Y:S02]  /*14d0*/  MUFU.LG2 R6, R6 ;  /* 0x0000000600067308 */ /* 0x000e240000000c00 */
[----:B0-----:R-:W-:-:S05]  /*14e0*/  FMUL.FTZ R4, R6, 0.69314718246459960938 ;  /* 0x3f31721806047820 */ /* 0x001fca0000410000 */
[----:B------:R-:W-:-:S07]  /*14f0*/  F2FP.F16.F32.PACK_AB R4, RZ, R4 ;  /* 0x00000004ff04723e */ /* 0x000fce00000000ff */
.L_x_4623:
[----:B------:R-:W-:Y:S05]  /*1500*/  BSYNC B0 ;  /* 0x0000000000007941 */ /* 0x000fea0003800000 */
.L_x_4622:
[----:B------:R-:W-:Y:S01]  /*1510*/  IADD3 R5, R19, 0x300, RZ ;  /* 0x0000030013057810 */ /* 0x000fe20007ffe0ff */
[----:B------:R-:W-:Y:S03]  /*1520*/  BSSY B0, `(.L_x_4626) ;  /* 0x0000014000007945 */ /* 0x000fe60003800000 */
        /* <DEDUP_REMOVED lines=12> */
.L_x_4629:
[----:B------:R-:W-:Y:S05]  /*15f0*/  BSYNC B1 ;  /* 0x0000000000017941 */ /* 0x000fea0003800000 */
.L_x_4628:
[----:B0-----:R-:W-:-:S06]  /*1600*/  FADD.FTZ R6, -R5, 1 ;  /* 0x3f80000005067421 */ /* 0x001fcc0000010100 */
[----:B------:R-:W0:Y:S02]  /*1610*/  MUFU.RCP R6, R6 ;  /* 0x0000000600067308 */ /* 0x000e240000001000 */
[----:B0-----:R-:W-:-:S06]  /*1620*/  FMUL.FTZ R10, R6, R5 ;  /* 0x00000005060a7220 */ /* 0x001fcc0000410000 */
[----:B------:R-:W0:Y:S02]  /*1630*/  MUFU.LG2 R10, R10 ;  /* 0x0000000a000a7308 */ /* 0x000e240000000c00 */
[----:B0-----:R-:W-:-:S05]  /*1640*/  FMUL.FTZ R5, R10, 0.69314718246459960938 ;  /* 0x3f3172180a057820 */ /* 0x001fca0000410000 */
[----:B------:R-:W-:-:S07]  /*1650*/  F2FP.F16.F32.PACK_AB R5, RZ, R5 ;  /* 0x00000005ff05723e */ /* 0x000fce00000000ff */
.L_x_4627:
[----:B------:R-:W-:Y:S05]  /*1660*/  BSYNC B0 ;  /* 0x0000000000007941 */ /* 0x000fea0003800000 */
.L_x_4626:
[----:B------:R-:W-:Y:S01]  /*1670*/  IADD3 R11, R19, 0x380, RZ ;  /* 0x00000380130b7810 */ /* 0x000fe20007ffe0ff */
[----:B------:R-:W-:Y:S03]  /*1680*/  BSSY B0, `(.L_x_4630) ;  /* 0x0000013000007945 */ /* 0x000fe60003800000 */
        /* <DEDUP_REMOVED lines=11> */
.L_x_4633:
[----:B------:R-:W-:Y:S05]  /*1740*/  BSYNC B1 ;  /* 0x0000000000017941 */ /* 0x000fea0003800000 */
.L_x_4632:
[----:B0-----:R-:W-:-:S06]  /*1750*/  FADD.FTZ R10, -R17, 1 ;  /* 0x3f800000110a7421 */ /* 0x001fcc0000010100 */
[----:B------:R-:W0:Y:S02]  /*1760*/  MUFU.RCP R10, R10 ;  /* 0x0000000a000a7308 */ /* 0x000e240000001000 */
[----:B0-----:R-:W-:-:S06]  /*1770*/  FMUL.FTZ R17, R10, R17 ;  /* 0x000000110a117220 */ /* 0x001fcc0000410000 */
[----:B------:R-:W0:Y:S02]  /*1780*/  MUFU.LG2 R17, R17 ;  /* 0x0000001100117308 */ /* 0x000e240000000c00 */
[----:B0-----:R-:W-:-:S05]  /*1790*/  FMUL.FTZ R6, R17, 0.69314718246459960938 ;  /* 0x3f31721811067820 */ /* 0x001fca0000410000 */
[----:B------:R-:W-:-:S07]  /*17a0*/  F2FP.F16.F32.PACK_AB R6, RZ, R6 ;  /* 0x00000006ff06723e */ /* 0x000fce00000000ff */
.L_x_4631:
[----:B------:R-:W-:Y:S05]  /*17b0*/  BSYNC B0 ;  /* 0x0000000000007941 */ /* 0x000fea0003800000 */
.L_x_4630:
[----:B------:R-:W0:Y:S01]  /*17c0*/  @!P0 LDC.64 R10, c[0x0][0x228] ;  /* 0x00008a00ff0a8b82 */ /* 0x000e220000000a00 */
[----:B-----5:R-:W-:Y:S01]  /*17d0*/  @!P0 IMAD.IADD R13, R0, 0x1, R19 ;  /* 0x00000001000d8824 */ /* 0x020fe200078e0213 */
[----:B------:R-:W-:Y:S01]  /*17e0*/  @!P0 IADD3 R19, R19, 0x80, RZ ;  /* 0x0000008013138810 */ /* 0x000fe20007ffe0ff */
        /* <DEDUP_REMOVED lines=14> */
[----:B------:R-:W-:Y:S02]  /*18d0*/  IADD3 R7, R0, R19, RZ ;  /* 0x0000001300077210 */ /* 0x000fe40007ffe0ff */
[----:B------:R-:W-:-:S03]  /*18e0*/  IADD3 R19, R19, 0x80, RZ ;  /* 0x0000008013137810 */ /* 0x000fc60007ffe0ff */
[----:B0-----:R-:W-:-:S05]  /*18f0*/  IMAD.WIDE.U32 R10, R7, 0x2, R10 ;  /* 0x00000002070a7825 */ /* 0x001fca00078e000a */
[----:B------:R0:W-:Y:S02]  /*1900*/  STG.E.U16 desc[UR4][R10.64], R9 ;  /* 0x000000090a007986 */ /* 0x0001e4000c101504 */
.L_x_4636:
[----:B------:R-:W-:-:S13]  /*1910*/  ISETP.GE.AND P0, PT, R19, R16, PT ;  /* 0x000000101300720c */ /* 0x000fda0003f06270 */
[----:B------:R-:W-:Y:S05]  /*1920*/  @P0 BRA `(.L_x_4638) ;  /* 0x0000000000300947 */ /* 0x000fea0003800000 */
[----:B0-----:R-:W0:Y:S01]  /*1930*/  LDC.64 R8, c[0x0][0x228] ;  /* 0x00008a00ff087b82 */ /* 0x001e220000000a00 */
[----:B------:R-:W-:Y:S01]  /*1940*/  IMAD.IADD R7, R0, 0x1, R19 ;  /* 0x0000000100077824 */ /* 0x000fe200078e0213 */
[----:B------:R-:W-:-:S03]  /*1950*/  IADD3 R19, R19, 0x80, RZ ;  /* 0x0000008013137810 */ /* 0x000fc60007ffe0ff */
[----:B0-----:R-:W-:-:S05]  /*1960*/  IMAD.WIDE.U32 R8, R7, 0x2, R8 ;  /* 0x0000000207087825 */ /* 0x001fca00078e0008 */
[----:B------:R1:W-:Y:S02]  /*1970*/  STG.E.U16 desc[UR4][R8.64], R3 ;  /* 0x0000000308007986 */ /* 0x0003e4000c101504 */
.L_x_4637:
[----:B------:R-:W-:-:S13]  /*1980*/  ISETP.GE.AND P0, PT, R19, R16, PT ;  /* 0x000000101300720c */ /* 0x000fda0003f06270 */
[----:B------:R-:W-:Y:S05]  /*1990*/  @P0 BRA `(.L_x_4639) ;  /* 0x0000000000340947 */ /* 0x000fea0003800000 */
[----:B01----:R-:W0:Y:S01]  /*19a0*/  LDC.64 R8, c[0x0][0x228] ;  /* 0x00008a00ff087b82 */ /* 0x003e220000000a00 */
[----:B------:R-:W-:Y:S01]  /*19b0*/  IADD3 R3, R0, R19, RZ ;  /* 0x0000001300037210 */ /* 0x000fe20007ffe0ff */
[----:B------:R-:W-:-:S04]  /*19c0*/  VIADD R19, R19, 0x80 ;  /* 0x0000008013137836 */ /* 0x000fc80000000000 */
[----:B0-----:R-:W-:-:S05]  /*19d0*/  IMAD.WIDE.U32 R8, R3, 0x2, R8 ;  /* 0x0000000203087825 */ /* 0x001fca00078e0008 */
[----:B------:R1:W-:Y:S02]  /*19e0*/  STG.E.U16 desc[UR4][R8.64], R2 ;  /* 0x0000000208007986 */ /* 0x0003e4000c101504 */
.L_x_4638:
[----:B------:R-:W-:-:S13]  /*19f0*/  ISETP.GE.AND P0, PT, R19, R16, PT ;  /* 0x000000101300720c */ /* 0x000fda0003f06270 */
[----:B------:R-:W-:Y:S05]  /*1a00*/  @P0 BREAK B1 ;  /* 0x0000000000010942 */ /* 0x000fea0003800000 */
[----:B------:R-:W-:Y:S05]  /*1a10*/  @P0 BRA `(.L_x_4640) ;  /* 0x0000000000300947 */ /* 0x000fea0003800000 */
[----:B-1----:R-:W1:Y:S01]  /*1a20*/  LDC.64 R2, c[0x0][0x228] ;  /* 0x00008a00ff027b82 */ /* 0x002e620000000a00 */
[----:B------:R-:W-:Y:S02]  /*1a30*/  IADD3 R7, R0, R19, RZ ;  /* 0x0000001300077210 */ /* 0x000fe40007ffe0ff */
[----:B------:R-:W-:-:S03]  /*1a40*/  IADD3 R19, R19, 0x80, RZ ;  /* 0x0000008013137810 */ /* 0x000fc60007ffe0ff */
[----:B-1----:R-:W-:-:S05]  /*1a50*/  IMAD.WIDE.U32 R2, R7, 0x2, R2 ;  /* 0x0000000207027825 */ /* 0x002fca00078e0002 */
[----:B------:R2:W-:Y:S02]  /*1a60*/  STG.E.U16 desc[UR4][R2.64], R4 ;  /* 0x0000000402007986 */ /* 0x0005e4000c101504 */
.L_x_4639:
[----:B------:R-:W-:Y:S05]  /*1a70*/  BSYNC B1 ;  /* 0x0000000000017941 */ /* 0x000fea0003800000 */
.L_x_4635:
[----:B------:R-:W-:-:S13]  /*1a80*/  ISETP.GE.AND P0, PT, R19, R16, PT ;  /* 0x000000101300720c */ /* 0x000fda0003f06270 */
[----:B-12---:R-:W1:Y:S01]  /*1a90*/  @!P0 LDC.64 R2, c[0x0][0x228] ;  /* 0x00008a00ff028b82 */ /* 0x006e620000000a00 */
[----:B------:R-:W-:Y:S01]  /*1aa0*/  @!P0 IMAD.IADD R7, R0, 0x1, R19 ;  /* 0x0000000100078824 */ /* 0x000fe200078e0213 */
[----:B------:R-:W-:-:S03]  /*1ab0*/  @!P0 IADD3 R19, R19, 0x80, RZ ;  /* 0x0000008013138810 */ /* 0x000fc60007ffe0ff */
[----:B-1----:R-:W-:-:S05]  /*1ac0*/  @!P0 IMAD.WIDE.U32 R2, R7, 0x2, R2 ;  /* 0x0000000207028825 */ /* 0x002fca00078e0002 */
[----:B------:R2:W-:Y:S02]  /*1ad0*/  @!P0 STG.E.U16 desc[UR4][R2.64], R5 ;  /* 0x0000000502008986 */ /* 0x0005e4000c101504 */
.L_x_4640:
[----:B------:R-:W-:Y:S05]  /*1ae0*/  BSYNC B0 ;  /* 0x0000000000007941 */ /* 0x000fea0003800000 */
.L_x_4634:
        /* <DEDUP_REMOVED lines=8> */
.L_x_4641:
        /* <DEDUP_REMOVED lines=9> */
.L_x_11192:


//--------------------- .text._ZN2at6native29vectorized_elementwise_kernelILi4EZZZNS0_17logit_kernel_cudaERNS_18TensorIteratorBaseERKN3c106ScalarEENKUlvE_clEvENKUlvE1_clEvEUlNS4_4HalfEE0_St5arrayIPcLm2EEEEviT0_T1_ --------------------------
	.section	.text._ZN2at6native29vectorized_elementwise_kernelILi4EZZZNS0_17logit_kernel_cudaERNS_18TensorIteratorBaseERKN3c106ScalarEENKUlvE_clEvENKUlvE1_clEvEUlNS4_4HalfEE0_St5arrayIPcLm2EEEEviT0_T1_,"ax",@progbits
	.align	128
        .global         _ZN2at6native29vectorized_elementwise_kernelILi4EZZZNS0_17logit_kernel_cudaERNS_18TensorIteratorBaseERKN3c106ScalarEENKUlvE_clEvENKUlvE1_clEvEUlNS4_4HalfEE0_St5arrayIPcLm2EEEEviT0_T1_
        .type           _ZN2at6native29vectorized_elementwise_kernelILi4EZZZNS0_17logit_kernel_cudaERNS_18TensorIteratorBaseERKN3c106ScalarEENKUlvE_clEvENKUlvE1_clEvEUlNS4_4HalfEE0_St5arrayIPcLm2EEEEviT0_T1_,@function
        .size           _ZN2at6native29vectorized_elementwise_kernelILi4EZZZNS0_17logit_kernel_cudaERNS_18TensorIteratorBaseERKN3c106ScalarEENKUlvE_clEvENKUlvE1_clEvEUlNS4_4HalfEE0_St5arrayIPcLm2EEEEviT0_T1_,(.L_x_11193 - _ZN2at6native29vectorized_elementwise_kernelILi4EZZZNS0_17logit_kernel_cudaERNS_18TensorIteratorBaseERKN3c106ScalarEENKUlvE_clEvENKUlvE1_clEvEUlNS4_4HalfEE0_St5arrayIPcLm2EEEEviT0_T1_)
        .other          _ZN2at6native29vectorized_elementwise_kernelILi4EZZZNS0_17logit_kernel_cudaERNS_18TensorIteratorBaseERKN3c106ScalarEENKUlvE_clEvENKUlvE1_clEvEUlNS4_4HalfEE0_St5arrayIPcLm2EEEEviT0_T1_,@"STO_CUDA_ENTRY STV_DEFAULT"
_ZN2at6native29vectorized_elementwise_kernelILi4EZZZNS0_17logit_kernel_cudaERNS_18TensorIteratorBaseERKN3c106ScalarEENKUlvE_clEvENKUlvE1_clEvEUlNS4_4HalfEE0_St5arrayIPcLm2EEEEviT0_T1_:
.text._ZN2at6native29vectorized_elementwise_kernelILi4EZZZNS0_17logit_kernel_cudaERNS_18TensorIteratorBaseERKN3c106ScalarEENKUlvE_clEvENKUlvE1_clEvEUlNS4_4HalfEE0_St5arrayIPcLm2EEEEviT0_T1_:
        /* <DEDUP_REMOVED lines=26> */
.L_x_4644:
[----:B------:R-:W-:Y:S05]  /*01a0*/  BSYNC B0 ;  /* 0x0000000000007941 */ /* 0x000fea0003800000 */
.L_x_4643:
        /* <DEDUP_REMOVED lines=11> */
.L_x_4646:
[----:B------:R-:W-:Y:S05]  /*0260*/  BSYNC B0 ;  /* 0x0000000000007941 */ /* 0x000fea0003800000 */
.L_x_4645:
[----:B------:R-:W-:Y:S02]  /*0270*/  HADD2.F32 R6, -RZ, R7.H0_H0 ;  /* 0x20000007ff067230 */ /* 0x000fe40000004100 */
        /* <DEDUP_REMOVED lines=10> */
.L_x_4648:
[----:B------:R-:W-:Y:S05]  /*0320*/  BSYNC B0 ;  /* 0x0000000000007941 */ /* 0x000fea0003800000 */
.L_x_4647:
        /* <DEDUP_REMOVED lines=11> */
.L_x_4650:
[----:B------:R-:W-:Y:S05]  /*03e0*/  BSYNC B0 ;  /* 0x0000000000007941 */ /* 0x000fea0003800000 */
.L_x_4649:
[----:B----4-:R-:W-:Y:S01]  /*03f0*/  FADD.FTZ R12, -R11, 1 ;  /* 0x3f8000000b0c7421 */ /* 0x010fe20000010100 */
[----:B---3--:R-:W-:Y:S01]  /*0400*/  FMUL.FTZ R7, R14, R9 ;  /* 0x000000090e077220 */ /* 0x008fe20000410000 */
[----:B-----5:R-:W-:Y:S02]  /*0410*/  HADD2.F32 R9, -RZ, R2.H0_H0 ;  /* 0x20000002ff097230 */ /* 0x020fe40000004100 */
[----:B--2---:R-:W-:Y:S01]  /*0420*/  FMUL.FTZ R6, R15, R8 ;  /* 0x000000080f067220 */ /* 0x004fe20000410000 */
[----:B01----:R-:W-:Y:S01]  /*0430*/  FMUL.FTZ R5, R13, R10 ;  /* 0x0000000a0d057220 */ /* 0x003fe20000410000 */
        /* <DEDUP_REMOVED lines=14> */
.L_x_4652:
[----:B------:R-:W-:Y:S05]  /*0520*/  BSYNC B0 ;  /* 0x0000000000007941 */ /* 0x000fea0003800000 */
.L_x_4651:
        /* <DEDUP_REMOVED lines=11> */
.L_x_4654:
[----:B------:R-:W-:Y:S05]  /*05e0*/  BSYNC B0 ;  /* 0x0000000000007941 */ /* 0x000fea0003800000 */
.L_x_4653:
        /* <DEDUP_REMOVED lines=11> */
.L_x_4656:
[----:B------:R-:W-:Y:S05]  /*06a0*/  BSYNC B0 ;  /* 0x0000000000007941 */ /* 0x000fea0003800000 */
.L_x_4655:
        /* <DEDUP_REMOVED lines=10> */
.L_x_4658:
[----:B------:R-:W-:Y:S05]  /*0750*/  BSYNC B0 ;  /* 0x0000000000007941 */ /* 0x000fea0003800000 */
.L_x_4657:
        /* <DEDUP_REMOVED lines=17> */
[----:B------:R-:W-:Y:S02]  /*0870*/  F2FP.F16.F32.PACK_AB R4, R6, R5 ;  /* 0x000000050604723e */ /* 0x000fe400000000ff */
[----:B------:R-:W-:-:S03]  /*0880*/  F2FP.F16.F32.PACK_AB R5, R8, R7 ;  /* 0x000000070805723e */ /* 0x000fc600000000ff */
[----:B------:R-:W1:Y:S01]  /*0890*/  MUFU.LG2 R17, R17 ;  /* 0x0000001100117308 */ /* 0x000e620000000c00 */
[----:B---3--:R-:W-:Y:S01]  /*08a0*/  FMUL.FTZ R11, R11, 0.69314718246459960938 ;  /* 0x3f3172180b0b7820 */ /* 0x008fe20000410000 */
[----:B------:R-:W-:Y:S04]  /*08b0*/  STG.E.64 desc[UR4][R2.64], R4 ;  /* 0x0000000402007986 */ /* 0x000fe8000c101b04 */
[----:B------:R-:W-:Y:S01]  /*08c0*/  F2FP.F16.F32.PACK_AB R6, R11, R10 ;  /* 0x0000000a0b06723e */ /* 0x000fe200000000ff */
[----:B0-----:R-:W-:Y:S01]  /*08d0*/  FMUL.FTZ R9, R12, 0.69314718246459960938 ;  /* 0x3f3172180c097820 */ /* 0x001fe20000410000 */
[----:B-1----:R-:W-:-:S05]  /*08e0*/  FMUL.FTZ R0, R17, 0.69314718246459960938 ;  /* 0x3f31721811007820 */ /* 0x002fca0000410000 */
[----:B------:R-:W-:-:S05]  /*08f0*/  F2FP.F16.F32.PACK_AB R7, R0, R9 ;  /* 0x000000090007723e */ /* 0x000fca00000000ff */
[----:B------:R-:W-:Y:S01]  /*0900*/  STG.E.64 desc[UR4][R2.64+0x400], R6 ;  /* 0x0004000602007986 */ /* 0x000fe2000c101b04 */
[----:B------:R-:W-:Y:S05]  /*0910*/  EXIT ;  /* 0x000000000000794d */ /* 0x000fea0003800000 */
.L_x_4642:
        /* <DEDUP_REMOVED lines=69> */
.L_x_4662:
[----:B------:R-:W-:Y:S05]  /*0d70*/  BSYNC B1 ;  /* 0x0000000000017941 */ /* 0x000fea0003800000 */
.L_x_4661:
[----:B0-----:R-:W-:-:S06]  /*0d80*/  FADD.FTZ R3, -R2, 1 ;  /* 0x3f80000002037421 */ /* 0x001fcc0000010100 */
[----:B------:R-:W0:Y:S02]  /*0d90*/  MUFU.RCP R3, R3 ;  /* 0x0000000300037308 */ /* 0x000e240000001000 */
[----:B0-----:R-:W-:-:S06]  /*0da0*/  FMUL.FTZ R2, R3, R2 ;  /* 0x0000000203027220 */ /* 0x001fcc0000410000 */
[----:B------:R-:W0:Y:S02]  /*0db0*/  MUFU.LG2 R2, R2 ;  /* 0x0000000200027308 */ /* 0x000e240000000c00 */
[----:B0-----:R-:W-:-:S05]  /*0dc0*/  FMUL.FTZ R7, R2, 0.69314718246459960938 ;  /* 0x3f31721802077820 */ /* 0x001fca0000410000 */
[----:B------:R-:W-:-:S07]  /*0dd0*/  F2FP.F16.F32.PACK_AB R7, RZ, R7 ;  /* 0x00000007ff07723e */ /* 0x000fce00000000ff */
.L_x_4660:
[----:B------:R-:W-:Y:S05]  /*0de0*/  BSYNC B0 ;  /* 0x0000000000007941 */ /* 0x000fea0003800000 */
.L_x_4659:
        /* <DEDUP_REMOVED lines=14> */
.L_x_4666:
[----:B------:R-:W-:Y:S05]  /*0ed0*/  BSYNC B1 ;  /* 0x0000000000017941 */ /* 0x000fea0003800000 */
.L_x_4665:
[----:B0-----:R-:W-:-:S06]  /*0ee0*/  FADD.FTZ R3, -R2, 1 ;  /* 0x3f80000002037421 */ /* 0x001fcc0000010100 */
[----:B------:R-:W0:Y:S02]  /*0ef0*/  MUFU.RCP R3, R3 ;  /* 0x0000000300037308 */ /* 0x000e240000001000 */
[----:B0-----:R-:W-:-:S06]  /*0f00*/  FMUL.FTZ R2, R3, R2 ;  /* 0x0000000203027220 */ /* 0x001fcc0000410000 */
[----:B------:R-:W0:Y:S02]  /*0f10*/  MUFU.LG2 R2, R2 ;  /* 0x0000000200027308 */ /* 0x000e240000000c00 */
[----:B0-----:R-:W-:-:S05]  /*0f20*/  FMUL.FTZ R8, R2, 0.69314718246459960938 ;  /* 0x3f31721802087820 */ /* 0x001fca0000410000 */
[----:B------:R-:W-:-:S07]  /*0f30*/  F2FP.F16.F32.PACK_AB R8, RZ, R8 ;  /* 0x00000008ff08723e */ /* 0x000fce00000000ff */
.L_x_4664:
[----:B------:R-:W-:Y:S05]  /*0f40*/  BSYNC B0 ;  /* 0x0000000000007941 */ /* 0x000fea0003800000 */
.L_x_4663:
        /* <DEDUP_REMOVED lines=14> */
.L_x_4670:
[----:B------:R-:W-:Y:S05]  /*1030*/  BSYNC B1 ;  /* 0x0000000000017941 */ /* 0x000fea0003800000 */
.L_x_4669:
[----:B0-----:R-:W-:-:S06]  /*1040*/  FADD.FTZ R3, -R2, 1 ;  /* 0x3f80000002037421 */ /* 0x001fcc0000010100 */
[----:B------:R-:W0:Y:S02]  /*1050*/  MUFU.RCP R3, R3 ;  /* 0x0000000300037308 */ /* 0x000e240000001000 */
[----:B0-----:R-:W-:-:S06]  /*1060*/  FMUL.FTZ R2, R3, R2 ;  /* 0x0000000203027220 */ /* 0x001fcc0000410000 */
[----:B------:R-:W0:Y:S02]  /*1070*/  MUFU.LG2 R2, R2 ;  /* 0x0000000200027308 */ /* 0x000e240000000c00 */
[----:B0-----:R-:W-:-:S05]  /*1080*/  FMUL.FTZ R9, R2, 0.69314718246459960938 ;  /* 0x3f31721802097820 */ /* 0x001fca0000410000 */
[----:B------:R-:W-:-:S07]  /*1090*/  F2FP.F16.F32.PACK_AB R9, RZ, R9 ;  /* 0x00000009ff09723e */ /* 0x000fce00000000ff */
.L_x_4668:
[----:B------:R-:W-:Y:S05]  /*10a0*/  BSYNC B0 ;  /* 0x0000000000007941 */ /* 0x000fea0003800000 */
.L_x_4667:
        /* <DEDUP_REMOVED lines=14> */
.L_x_4674:
[----:B------:R-:W-:Y:S05]  /*1190*/  BSYNC B1 ;  /* 0x0000000000017941 */ /* 0x000fea0003800000 */
.L_x_4673:
[----:B0-----:R-:W-:-:S04]  /*11a0*/  FADD.FTZ R4, -R2, 1 ;  /* 0x3f80000002047421 */ /* 0x001fc80000010100 */
[----:B------:R-:W0:Y:S02]  /*11b0*/  MUFU.RCP R3, R4 ;  /* 0x0000000400037308 */ /* 0x000e240000001000 */
[----:B0-----:R-:W-:-:S06]  /*11c0*/  FMUL.FTZ R2, R3, R2 ;  /* 0x0000000203027220 */ /* 0x001fcc0000410000 */
[----:B------:R-:W0:Y:S02]  /*11d0*/  MUFU.LG2 R2, R2 ;  /* 0x0000000200027308 */ /* 0x000e240000000c00 */
[----:B0-----:R-:W-:-:S05]  /*11e0*/  FMUL.FTZ R3, R2, 0.69314718246459960938 ;  /* 0x3f31721802037820 */ /* 0x001fca0000410000 */
[----:B------:R-:W-:-:S07]  /*11f0*/  F2FP.F16.F32.PACK_AB R3, RZ, R3 ;  /* 0x00000003ff03723e */ /* 0x000fce00000000ff */
.L_x_4672:
[----:B------:R-:W-:Y:S05]  /*1200*/  BSYNC B0 ;  /* 0x0000000000007941 */ /* 0x000fea0003800000 */
.L_x_4671:
        /* <DEDUP_REMOVED lines=14> */
.L_x_4678:
[----:B------:R-:W-:Y:S05]  /*12f0*/  BSYNC B1 ;  /* 0x0000000000017941 */ /* 0x000fea0003800000 */
.L_x_4677:
[----:B0-----:R-:W-:-:S04]  /*1300*/  FADD.FTZ R4, -R2, 1 ;  /* 0x3f80000002047421 */ /* 0x001fc80000010100 */
[----:B------:R-:W0:Y:S02]  /*1310*/  MUFU.RCP R5, R4 ;  /* 0x0000000400057308 */ /* 0x000e240000001000 */
[----:B0-----:R-:W-:-:S06]  /*1320*/  FMUL.FTZ R5, R5, R2 ;  /* 0x0000000205057220 */ /* 0x001fcc0000410000 */
[----:B------:R-:W0:Y:S02]  /*1330*/  MUFU.LG2 R5, R5 ;  /* 0x0000000500057308 */ /* 0x000e240000000c00 */
[----:B0-----:R-:W-:-:S05]  /*1340*/  FMUL.FTZ R2, R5, 0.69314718246459960938 ;  /* 0x3f31721805027820 */ /* 0x001fca0000410000 */
[----:B------:R-:W-:-:S07]  /*1350*/  F2FP.F16.F32.PACK_AB R2, RZ, R2 ;  /* 0x00000002ff02723e */ /* 0x000fce00000000ff */
.L_x_4676:
[----:B------:R-:W-:Y:S05]  /*1360*/  BSYNC B0 ;  /* 0x0000000000007941 */ /* 0x000fea0003800000 */
.L_x_4675:
        /* <DEDUP_REMOVED lines=14> */
.L_x_4682:
[----:B------:R-:W-:Y:S05]  /*1450*/  BSYNC B1 ;  /* 0x0000000000017941 */ /* 0x000fea0003800000 */
.L_x_4681:
[----:B0-----:R-:W-:-:S06]  /*1460*/  FADD.FTZ R5, -R4, 1 ;  /* 0x3f80000004057421 */ /* 0x001fcc0000010100 */
[----:B------:R-:W0:Y:S02]  /*1470*/  MUFU.RCP R5, R5 ;  /* 0x0000000500057308 */ /* 0x000e240000001000 */
[----:B0-----:R-:W-:-:S06]  /*1480*/  FMUL.FTZ R6, R5, R4 ;  /* 0x0000000405067220 */ /* 0x001fcc0000410000 */
[----:B------:R-:W0:Y:S02]  /*1490*/  MUFU.LG2 R6, R6 ;  /* 0x0000000600067308 */ /* 0x000e240000000c00 */
[----:B0-----:R-:W-:-:S05]  /*14a0*/  FMUL.FTZ R4, R6, 0.69314718246459960938 ;  /* 0x3f31721806047820 */ /* 0x001fca0000410000 */
[----:B------:R-:W-:-:S07]  /*14b0*/  F2FP.F16.F32.PACK_AB R4, RZ, R4 ;  /* 0x00000004ff04723e */ /* 0x000fce00000000ff */
.L_x_4680:
[----:B------:R-:W-:Y:S05]  /*14c0*/  BSYNC B0 ;  /* 0x0000000000007941 */ /* 0x000fea0003800000 */
.L_x_4679:
        /* <DEDUP_REMOVED lines=14> */
.L_x_4686:
[----:B------:R-:W-:Y:S05]  /*15b0*/  BSYNC B1 ;  /* 0x0000000000017941 */ /* 0x000fea0003800000 */
.L_x_4685:
[----:B0-----:R-:W-:-:S06]  /*15c0*/  FADD.FTZ R6, -R5, 1 ;  /* 0x3f80000005067421 */ /* 0x001fcc0000010100 */
[----:B------:R-:W0:Y:S02]  /*15d0*/  MUFU.RCP R6, R6 ;  /* 0x0000000600067308 */ /* 0x000e240000001000 */
[----:B0-----:R-:W-:-:S06]  /*15e0*/  FMUL.FTZ R10, R6, R5 ;  /* 0x00000005060a7220 */ /* 0x001fcc0000410000 */
[----:B------:R-:W0:Y:S02]  /*15f0*/  MUFU.LG2 R10, R10 ;  /* 0x0000000a000a7308 */ /* 0x000e240000000c00 */
[----:B0-----:R-:W-:-:S05]  /*1600*/  FMUL.FTZ R5, R10, 0.69314718246459960938 ;  /* 0x3f3172180a057820 */ /* 0x001fca0000410000 */
[----:B------:R-:W-:-:S07]  /*1610*/  F2FP.F16.F32.PACK_AB R5, RZ, R5 ;  /* 0x00000005ff05723e */ /* 0x000fce00000000ff */
.L_x_4684:
[----:B------:R-:W-:Y:S05]  /*1620*/  BSYNC B0 ;  /* 0x0000000000007941 */ /* 0x000fea0003800000 */
.L_x_4683:
        /* <DEDUP_REMOVED lines=13> */
.L_x_4690:
[----:B------:R-:W-:Y:S05]  /*1700*/  BSYNC B1 ;  /* 0x0000000000017941 */ /* 0x000fea0003800000 */
.L_x_4689:
[----:B0-----:R-:W-:-:S06]  /*1710*/  FADD.FTZ R10, -R17, 1 ;  /* 0x3f800000110a7421 */ /* 0x001fcc0000010100 */
[----:B------:R-:W0:Y:S02]  /*1720*/  MUFU.RCP R10, R10 ;  /* 0x0000000a000a7308 */ /* 0x000e240000001000 */
[----:B0-----:R-:W-:-:S06]  /*1730*/  FMUL.FTZ R17, R10, R17 ;  /* 0x000000110a117220 */ /* 0x001fcc0000410000 */
[----:B------:R-:W0:Y:S02]  /*1740*/  MUFU.LG2 R17, R17 ;  /* 0x0000001100117308 */ /* 0x000e240000000c00 */
[----:B0-----:R-:W-:-:S05]  /*1750*/  FMUL.FTZ R6, R17, 0.69314718246459960938 ;  /* 0x3f31721811067820 */ /* 0x001fca0000410000 */
[----:B------:R-:W-:-:S07]  /*1760*/  F2FP.F16.F32.PACK_AB R6, RZ, R6 ;  /* 0x00000006ff06723e */ /* 0x000fce00000000ff */
.L_x_4688:
[----:B------:R-:W-:Y:S05]  /*1770*/  BSYNC B0 ;  /* 0x0000000000007941 */ /* 0x000fea0003800000 */
.L_x_4687:
        /* <DEDUP_REMOVED lines=21> */
.L_x_4693:
[----:B------:R-:W-:-:S13]  /*18d0*/  ISETP.GE.AND P0, PT, R19, R16, PT ;  /* 0x000000101300720c */ /* 0x000fda0003f06270 */
[----:B------:R-:W-:Y:S05]  /*18e0*/  @P0 BRA `(.L_x_4695) ;  /* 0x0000000000300947 */ /* 0x000fea0003800000 */
[----:B0-----:R-:W0:Y:S01]  /*18f0*/  LDC.64 R8, c[0x0][0x228] ;  /* 0x00008a00ff087b82 */ /* 0x001e220000000a00 */
[----:B------:R-:W-:Y:S01]  /*1900*/  IMAD.IADD R7, R0, 0x1, R19 ;  /* 0x0000000100077824 */ /* 0x000fe200078e0213 */
[----:B------:R-:W-:-:S03]  /*1910*/  IADD3 R19, R19, 0x80, RZ ;  /* 0x0000008013137810 */ /* 0x000fc60007ffe0ff */
[----:B0-----:R-:W-:-:S05]  /*1920*/  IMAD.WIDE.U32 R8, R7, 0x2, R8 ;  /* 0x0000000207087825 */ /* 0x001fca00078e0008 */
[----:B------:R1:W-:Y:S02]  /*1930*/  STG.E.U16 desc[UR4][R8.64], R3 ;  /* 0x0000000308007986 */ /* 0x0003e4000c101504 */
.L_x_4694:
[----:B------:R-:W-:-:S13]  /*1940*/  ISETP.GE.AND P0, PT, R19, R16, PT ;  /* 0x000000101300720c */ /* 0x000fda0003f06270 */
[----:B------:R-:W-:Y:S05]  /*1950*/  @P0 BRA `(.L_x_4696) ;  /* 0x0000000000340947 */ /* 0x000fea0003800000 */
[----:B01----:R-:W0:Y:S01]  /*1960*/  LDC.64 R8, c[0x0][0x228] ;  /* 0x00008a00ff087b82 */ /* 0x003e220000000a00 */
[----:B------:R-:W-:Y:S01]  /*1970*/  IADD3 R3, R0, R19, RZ ;  /* 0x0000001300037210 */ /* 0x000fe20007ffe0ff */
[----:B------:R-:W-:-:S04]  /*1980*/  VIADD R19, R19, 0x80 ;  /* 0x0000008013137836 */ /* 0x000fc80000000000 */
[----:B0-----:R-:W-:-:S05]  /*1990*/  IMAD.WIDE.U32 R8, R3, 0x2, R8 ;  /* 0x0000000203087825 */ /* 0x001fca00078e0008 */
[----:B------:R1:W-:Y:S02]  /*19a0*/  STG.E.U16 desc[UR4][R8.64], R2 ;  /* 0x0000000208007986 */ /* 0x0003e4000c101504 */
.L_x_4695:
        /* <DEDUP_REMOVED lines=8> */
.L_x_4696:
[----:B------:R-:W-:Y:S05]  /*1a30*/  BSYNC B1 ;  /* 0x0000000000017941 */ /* 0x000fea0003800000 */
.L_x_4692:
[----:B------:R-:W-:-:S13]  /*1a40*/  ISETP.GE.AND P0, PT, R19, R16, PT ;  /* 0x000000101300720c */ /* 0x000fda0003f06270 */
[----:B-12---:R-:W1:Y:S01]  /*1a50*/  @!P0 LDC.64 R2, c[0x0][0x228] ;  /* 0x00008a00ff028b82 */ /* 0x006e620000000a00 */
[----:B------:R-:W-:Y:S01]  /*1a60*/  @!P0 IMAD.IADD R7, R0, 0x1, R19 ;  /* 0x0000000100078824 */ /* 0x000fe200078e0213 */
[----:B------:R-:W-:-:S03]  /*1a70*/  @!P0 IADD3 R19, R19, 0x80, RZ ;  /* 0x0000008013138810 */ /* 0x000fc60007ffe0ff */
[----:B-1----:R-:W-:-:S05]  /*1a80*/  @!P0 IMAD.WIDE.U32 R2, R7, 0x2, R2 ;  /* 0x0000000207028825 */ /* 0x002fca00078e0002 */
[----:B------:R2:W-:Y:S02]  /*1a90*/  @!P0 STG.E.U16 desc[UR4][R2.64], R5 ;  /* 0x0000000502008986 */ /* 0x0005e4000c101504 */
.L_x_4697:
[----:B------:R-:W-:Y:S05]  /*1aa0*/  BSYNC B0 ;  /* 0x0000000000007941 */ /* 0x000fea0003800000 */
.L_x_4691:
        /* <DEDUP_REMOVED lines=8> */
.L_x_4698:
        /* <DEDUP_REMOVED lines=13> */
.L_x_11193:


//--------------------- .text._ZN2at6native29vectorized_elementwise_kernelILi8EZZZNS0_17logit_kernel_cudaERNS_18TensorIteratorBaseERKN3c106ScalarEENKUlvE_clEvENKUlvE1_clEvEUlNS4_4HalfEE0_St5arrayIPcLm2EEEEviT0_T1_ --------------------------
	.section	.text._ZN2at6native29vectorized_elementwise_kernelILi8EZZZNS0_17logit_kernel_cudaERNS_18TensorIteratorBaseERKN3c106ScalarEENKUlvE_clEvENKUlvE1_clEvEUlNS4_4HalfEE0_St5arrayIPcLm2EEEEviT0_T1_,"ax",@progbits
	.align	128
        .global         _ZN2at6native29vectorized_elementwise_kernelILi8EZZZNS0_17logit_kernel_cudaERNS_18TensorIteratorBaseERKN3c106ScalarEENKUlvE_clEvENKUlvE1_clEvEUlNS4_4HalfEE0_St5arrayIPcLm2EEEEviT0_T1_
        .type           _ZN2at6native29vectorized_elementwise_kernelILi8EZZZNS0_17logit_kernel_cudaERNS_18TensorIteratorBaseERKN3c106ScalarEENKUlvE_clEvENKUlvE1_clEvEUlNS4_4HalfEE0_St5arrayIPcLm2EEEEviT0_T1_,@function
        .size           _ZN2at6native29vectorized_elementwise_kernelILi8EZZZNS0_17logit_kernel_cudaERNS_18TensorIteratorBaseERKN3c106ScalarEENKUlvE_clEvENKUlvE1_clEvEUlNS4_4HalfEE0_St5arrayIPcLm2EEEEviT0_T1_,(.L_x_11194 - _ZN2at6native29vectorized_elementwise_kernelILi8EZZZNS0_17logit_kernel_cudaERNS_18TensorIteratorBaseERKN3c106ScalarEENKUlvE_clEvENKUlvE1_clEvEUlNS4_4HalfEE0_St5arrayIPcLm2EEEEviT0_T1_)
        .other          _ZN2at6native29vectorized_elementwise_kernelILi8EZZZNS0_17logit_kernel_cudaERNS_18TensorIteratorBaseERKN3c106ScalarEENKUlvE_clEvENKUlvE1_clEvEUlNS4_4HalfEE0_St5arrayIPcLm2EEEEviT0_T1_,@"STO_CUDA_ENTRY STV_DEFAULT"
_ZN2at6native29vectorized_elementwise_kernelILi8EZZZNS0_17logit_kernel_cudaERNS_18TensorIteratorBaseERKN3c106ScalarEENKUlvE_clEvENKUlvE1_clEvEUlNS4_4HalfEE0_St5arrayIPcLm2EEEEviT0_T1_:
.text._ZN2at6native29vectorized_elementwise_kernelILi8EZZZNS0_17logit_kernel_cudaERNS_18TensorIteratorBaseERKN3c106ScalarEENKUlvE_clEvENKUlvE1_clEvEUlNS4_4HalfEE0_St5arrayIPcLm2EEEEviT0_T1_:
        /* <DEDUP_REMOVED lines=17> */
[----:B------:R-:W-:Y:S01]  /*0110*/  MOV R8, UR8 ;  /* 0x0000000800087c02 */ /* 0x000fe20008000f00 */
[----:B--2---:R-:W-:-:S05]  /*0120*/  HADD2.F32 R3, -RZ, R4.H0_H0 ;  /* 0x20000004ff037230 */ /* 0x004fca0000004100 */
[----:B------:R-:W-:-:S13]  /*0130*/  FSETP.GEU.FTZ.AND P0, PT, R3, UR6, PT ;  /* 0x0000000603007c0b */ /* 0x000fda000bf1e000 */
[----:B------:R-:W-:Y:S05]  /*0140*/  @!P0 BRA `(.L_x_4701) ;  /* 0x0000000000108947 */ /* 0x000fea0003800000 */
[----:B------:R-:W-:Y:S01]  /*0150*/  ULDC UR7, c[0x0][0x21c] ;  /* 0x0000870000077ab9 */ /* 0x000fe20000000800 */
[----:B------:R-:W-:Y:S01]  /*0160*/  IMAD.MOV.U32 R8, RZ, RZ, R3 ;  /* 0x000000ffff087224 */ /* 0x000fe200078e0003 */
[----:B------:R-:W-:-:S13]  /*0170*/  FSETP.GT.FTZ.AND P0, PT, R3, UR7, PT ;  /* 0x0000000703007c0b */ /* 0x000fda000bf14000 */
[----:B------:R-:W0:Y:S02]  /*0180*/  @P0 LDC R8, c[0x0][0x21c] ;  /* 0x00008700ff080b82 */ /* 0x000e240000000800 */
.L_x_4701:
[----:B------:R-:W-:Y:S05]  /*0190*/  BSYNC B0 ;  /* 0x0000000000007941 */ /* 0x000fea0003800000 */
.L_x_4700:
        /* <DEDUP_REMOVED lines=11> */
.L_x_4703:
[----:B------:R-:W-:Y:S05]  /*0250*/  BSYNC B0 ;  /* 0x0000000000007941 */ /* 0x000fea0003800000 */
.L_x_4702:
        /* <DEDUP_REMOVED lines=11> */
.L_x_4705:
[----:B------:R-:W-:Y:S05]  /*0310*/  BSYNC B0 ;  /* 0x0000000000007941 */ /* 0x000fea0003800000 */
.L_x_4704:
        /* <DEDUP_REMOVED lines=11> */
.L_x_4707:
[----:B------:R-:W-:Y:S05]  /*03d0*/  BSYNC B0 ;  /* 0x0000000000007941 */ /* 0x000fea0003800000 */
.L_x_4706:
[----:B----4-:R-:W-:Y:S01]  /*03e0*/  FADD.FTZ R12, -R11, 1 ;  /* 0x3f8000000b0c7421 */ /* 0x010fe20000010100 */
[----:B--2---:R-:W-:Y:S01]  /*03f0*/  FMUL.FTZ R4, R14, R9 ;  /* 0x000000090e047220 */ /* 0x004fe20000410000 */
[----:B------:R-:W-:Y:S02]  /*0400*/  HADD2.F32 R9, -RZ, R6.H0_H0 ;  /* 0x20000006ff097230 */ /* 0x000fe40000004100 */
[----:B01----:R-:W-:Y:S01]  /*0410*/  FMUL.FTZ R3, R13, R8 ;  /* 0x000000080d037220 */ /* 0x003fe20000410000 */
        /* <DEDUP_REMOVED lines=15> */
.L_x_4709:
[----:B------:R-:W-:Y:S05]  /*0510*/  BSYNC B0 ;  /* 0x0000000000007941 */ /* 0x000fea0003800000 */
.L_x_4708:
        /* <DEDUP_REMOVED lines=11> */
.L_x_4711:
[----:B------:R-:W-:Y:S05]  /*05d0*/  BSYNC B0 ;  /* 0x0000000000007941 */ /* 0x000fea0003800000 */
.L_x_4710:
        /* <DEDUP_REMOVED lines=11> */
.L_x_4713:
[----:B------:R-:W-:Y:S05]  /*0690*/  BSYNC B0 ;  /* 0x0000000000007941 */ /* 0x000fea0003800000 */
.L_x_4712:
        /* <DEDUP_REMOVED lines=10> */
.L_x_4715:
[----:B------:R-:W-:Y:S05]  /*0740*/  BSYNC B0 ;  /* 0x0000000000007941 */ /* 0x000fea0003800000 */
.L_x_4714:
        /* <DEDUP_REMOVED lines=11> */
[----:B------:R-:W-:-:S04]  /*0800*/  F2FP.F16.F32.PACK_AB R5, R8, R5 ;  /* 0x000000050805723e */ /* 0x000fc800000000ff */
[----:B------:R-:W-:Y:S02]  /*0810*/  F2FP.F16.F32.PACK_AB R4, R4, R9 ;  /* 0x000000090404723e */ /* 0x000fe400000000ff */
        /* <DEDUP_REMOVED lines=8> */
[----:B------:R-:W-:Y:S01]  /*08a0*/  F2FP.F16.F32.PACK_AB R6, R11, R10 ;  /* 0x0000000a0b06723e */ /* 0x000fe200000000ff */
[----:B0-----:R-:W-:Y:S01]  /*08b0*/  FMUL.FTZ R13, R12, 0.69314718246459960938 ;  /* 0x3f3172180c0d7820 */ /* 0x001fe20000410000 */
[----:B--2---:R-:W-:-:S05]  /*08c0*/  FMUL.FTZ R0, R17, 0.69314718246459960938 ;  /* 0x3f31721811007820 */ /* 0x004fca0000410000 */
[----:B------:R-:W-:-:S05]  /*08d0*/  F2FP.F16.F32.PACK_AB R7, R0, R13 ;  /* 0x0000000d0007723e */ /* 0x000fca00000000ff */
[----:B------:R-:W-:Y:S01]  /*08e0*/  STG.E.128 desc[UR4][R2.64], R4 ;  /* 0x0000000402007986 */ /* 0x000fe2000c101d04 */
[----:B------:R-:W-:Y:S05]  /*08f0*/  EXIT ;  /* 0x000000000000794d */ /* 0x000fea0003800000 */
.L_x_4699:
        /* <DEDUP_REMOVED lines=69> */
.L_x_4719:
[----:B------:R-:W-:Y:S05]  /*0d50*/  BSYNC B1 ;  /* 0x0000000000017941 */ /* 0x000fea0003800000 */
.L_x_4718:
[----:B0-----:R-:W-:-:S06]  /*0d60*/  FADD.FTZ R3, -R2, 1 ;  /* 0x3f80000002037421 */ /* 0x001fcc0000010100 */
[----:B------:R-:W0:Y:S02]  /*0d70*/  MUFU.RCP R3, R3 ;  /* 0x0000000300037308 */ /* 0x000e240000001000 */
[----:B0-----:R-:W-:-:S06]  /*0d80*/  FMUL.FTZ R2, R3, R2 ;  /* 0x0000000203027220 */ /* 0x001fcc0000410000 */
[----:B------:R-:W0:Y:S02]  /*0d90*/  MUFU.LG2 R2, R2 ;  /* 0x0000000200027308 */ /* 0x000e240000000c00 */
[----:B0-----:R-:W-:-:S05]  /*0da0*/  FMUL.FTZ R7, R2, 0.69314718246459960938 ;  /* 0x3f31721802077820 */ /* 0x001fca0000410000 */
[----:B------:R-:W-:-:S07]  /*0db0*/  F2FP.F16.F32.PACK_AB R7, RZ, R7 ;  /* 0x00000007ff07723e */ /* 0x000fce00000000ff */
.L_x_4717:
[----:B------:R-:W-:Y:S05]  /*0dc0*/  BSYNC B0 ;  /* 0x0000000000007941 */ /* 0x000fea0003800000 */
.L_x_4716:
        /* <DEDUP_REMOVED lines=14> */
.L_x_4723:
[----:B------:R-:W-:Y:S05]  /*0eb0*/  BSYNC B1 ;  /* 0x0000000000017941 */ /* 0x000fea0003800000 */
.L_x_4722:
[----:B0-----:R-:W-:-:S06]  /*0ec0*/  FADD.FTZ R3, -R2, 1 ;  /* 0x3f80000002037421 */ /* 0x001fcc0000010100 */
[----:B------:R-:W0:Y:S02]  /*0ed0*/  MUFU.RCP R3, R3 ;  /* 0x0000000300037308 */ /* 0x000e240000001000 */
[----:B0-----:R-:W-:-:S06]  /*0ee0*/  FMUL.FTZ R2, R3, R2 ;  /* 0x0000000203027220 */ /* 0x001fcc0000410000 */
[----:B------:R-:W0:Y:S02]  /*0ef0*/  MUFU.LG2 R2, R2 ;  /* 0x0000000200027308 */ /* 0x000e240000000c00 */
[----:B0-----:R-:W-:-:S05]  /*0f00*/  FMUL.FTZ R8, R2, 0.69314718246459960938 ;  /* 0x3f31721802087820 */ /* 0x001fca0000410000 */
[----:B------:R-:W-:-:S07]  /*0f10*/  F2FP.F16.F32.PACK_AB R8, RZ, R8 ;  /* 0x00000008ff08723e */ /* 0x000fce00000000ff */
.L_x_4721:
[----:B------:R-:W-:Y:S05]  /*0f20*/  BSYNC B0 ;  /* 0x0000000000007941 */ /* 0x000fea0003800000 */
.L_x_4720:
        /* <DEDUP_REMOVED lines=14> */
.L_x_4727:
[----:B------:R-:W-:Y:S05]  /*1010*/  BSYNC B1 ;  /* 0x0000000000017941 */ /* 0x000fea0003800000 */
.L_x_4726:
[----:B0-----:R-:W-:-:S06]  /*1020*/  FADD.FTZ R3, -R2, 1 ;  /* 0x3f80000002037421 */ /* 0x001fcc0000010100 */
[----:B------:R-:W0:Y:S02]  /*1030*/  MUFU.RCP R3, R3 ;  /* 0x0000000300037308 */ /* 0x000e240000001000 */
[----:B0-----:R-:W-:-:S06]  /*1040*/  FMUL.FTZ R2, R3, R2 ;  /* 0x0000000203027220 */ /* 0x001fcc0000410000 */
[----:B------:R-:W0:Y:S02]  /*1050*/  MUFU.LG2 R2, R2 ;  /* 0x0000000200027308 */ /* 0x000e240000000c00 */
[----:B0-----:R-:W-:-:S05]  /*1060*/  FMUL.FTZ R9, R2, 0.69314718246459960938 ;  /* 0x3f31721802097820 */ /* 0x001fca0000410000 */
[----:B------:R-:W-:-:S07]  /*1070*/  F2FP.F16.F32.PACK_AB R9, RZ, R9 ;  /* 0x00000009ff09723e */ /* 0x000fce00000000ff */
.L_x_4725:
[----:B------:R-:W-:Y:S05]  /*1080*/  BSYNC B0 ;  /* 0x0000000000007941 */ /* 0x000fea0003800000 */
.L_x_4724:
        /* <DEDUP_REMOVED lines=14> */
.L_x_4731:
[----:B------:R-:W-:Y:S05]  /*1170*/  BSYNC B1 ;  /* 0x0000000000017941 */ /* 0x000fea0003800000 */
.L_x_4730:
[----:B0-----:R-:W-:-:S04]  /*1180*/  FADD.FTZ R4, -R2, 1 ;  /* 0x3f80000002047421 */ /* 0x001fc80000010100 */
[----:B------:R-:W0:Y:S02]  /*1190*/  MUFU.RCP R3, R4 ;  /* 0x0000000400037308 */ /* 0x000e240000001000 */
[----:B0-----:R-:W-:-:S06]  /*11a0*/  FMUL.FTZ R2, R3, R2 ;  /* 0x0000000203027220 */ /* 0x001fcc0000410000 */
[----:B------:R-:W0:Y:S02]  /*11b0*/  MUFU.LG2 R2, R2 ;  /* 0x0000000200027308 */ /* 0x000e240000000c00 */
[----:B0-----:R-:W-:-:S05]  /*11c0*/  FMUL.FTZ R3, R2, 0.69314718246459960938 ;  /* 0x3f31721802037820 */ /* 0x001fca0000410000 */
[----:B------:R-:W-:-:S07]  /*11d0*/  F2FP.F16.F32.PACK_AB R3, RZ, R3 ;  /* 0x00000003ff03723e */ /* 0x000fce00000000ff */
.L_x_4729:
[----:B------:R-:W-:Y:S05]  /*11e0*/  BSYNC B0 ;  /* 0x0000000000007941 */ /* 0x000fea0003800000 */
.L_x_4728:
        /* <DEDUP_REMOVED lines=14> */
.L_x_4735:
[----:B------:R-:W-:Y:S05]  /*12d0*/  BSYNC B1 ;  /* 0x0000000000017941 */ /* 0x000fea0003800000 */
.L_x_4734:
[----:B0-----:R-:W-:-:S04]  /*12e0*/  FADD.FTZ R4, -R2, 1 ;  /* 0x3f80000002047421 */ /* 0x001fc80000010100 */
[----:B------:R-:W0:Y:S02]  /*12f0*/  MUFU.RCP R5, R4 ;  /* 0x0000000400057308 */ /* 0x000e240000001000 */
[----:B0-----:R-:W-:-:S06]  /*1300*/  FMUL.FTZ R5, R5, R2 ;  /* 0x0000000205057220 */ /* 0x001fcc0000410000 */
[----:B------:R-:W0:Y:S02]  /*1310*/  MUFU.LG2 R5, R5 ;  /* 0x0000000500057308 */ /* 0x000e240000000c00 */
[----:B0-----:R-:W-:-:S05]  /*1320*/  FMUL.FTZ R2, R5, 0.69314718246459960938 ;  /* 0x3f31721805027820 */ /* 0x001fca0000410000 */
[----:B------:R-:W-:-:S07]  /*1330*/  F2FP.F16.F32.PACK_AB R2, RZ, R2 ;  /* 0x00000002ff02723e */ /* 0x000fce00000000ff */
.L_x_4733:
[----:B------:R-:W-:Y:S05]  /*1340*/  BSYNC B0 ;  /* 0x0000000000007941 */ /* 0x000fea0003800000 */
.L_x_4732:
        /* <DEDUP_REMOVED lines=14> */
.L_x_4739:
[----:B------:R-:W-:Y:S05]  /*1430*/  BSYNC B1 ;  /* 0x0000000000017941 */ /* 0x000fea0003800000 */
.L_x_4738:
[----:B0-----:R-:W-:-:S06]  /*1440*/  FADD.FTZ R5, -R4, 1 ;  /* 0x3f80000004057421 */ /* 0x001fcc0000010100 */
[----:B------:R-:W0:Y:S02]  /*1450*/  MUFU.RCP R5, R5 ;  /* 0x0000000500057308 */ /* 0x000e240000001000 */
[----:B0-----:R-:W-:-:S06]  /*1460*/  FMUL.FTZ R6, R5, R4 ;  /* 0x0000000405067220 */ /* 0x001fcc0000410000 */
[----:B------:R-:W0:Y:S02]  /*1470*/  MUFU.LG2 R6, R6 ;  /* 0x0000000600067308 */ /* 0x000e240000000c00 */
[----:B0-----:R-:W-:-:S05]  /*1480*/  FMUL.FTZ R4, R6, 0.69314718246459960938 ;  /* 0x3f31721806047820 */ /* 0x001fca0000410000 */
[----:B------:R-:W-:-:S07]  /*1490*/  F2FP.F16.F32.PACK_AB R4, RZ, R4 ;  /* 0x00000004ff04723e */ /* 0x000fce00000000ff */
.L_x_4737:
[----:B------:R-:W-:Y:S05]  /*14a0*/  BSYNC B0 ;  /* 0x0000000000007941 */ /* 0x000fea0003800000 */
.L_x_4736:
        /* <DEDUP_REMOVED lines=14> */
.L_x_4743:
[----:B------:R-:W-:Y:S05]  /*1590*/  BSYNC B1 ;  /* 0x0000000000017941 */ /* 0x000fea0003800000 */
.L_x_4742:
[----:B0-----:R-:W-:-:S06]  /*15a0*/  FADD.FTZ R6, -R5, 1 ;  /* 0x3f80000005067421 */ /* 0x001fcc0000010100 */
[----:B------:R-:W0:Y:S02]  /*15b0*/  MUFU.RCP R6, R6 ;  /* 0x0000000600067308 */ /* 0x000e240000001000 */
[----:B0-----:R-:W-:-:S06]  /*15c0*/  FMUL.FTZ R10, R6, R5 ;  /* 0x00000005060a7220 */ /* 0x001fcc0000410000 */
[----:B------:R-:W0:Y:S02]  /*15d0*/  MUFU.LG2 R10, R10 ;  /* 0x0000000a000a7308 */ /* 0x000e240000000c00 */
[----:B0-----:R-:W-:-:S05]  /*15e0*/  FMUL.FTZ R5, R10, 0.69314718246459960938 ;  /* 0x3f3172180a057820 */ /* 0x001fca0000410000 */
[----:B------:R-:W-:-:S07]  /*15f0*/  F2FP.F16.F32.PACK_AB R5, RZ, R5 ;  /* 0x00000005ff05723e */ /* 0x000fce00000000ff */
.L_x_4741:
[----:B------:R-:W-:Y:S05]  /*1600*/  BSYNC B0 ;  /* 0x0000000000007941 */ /* 0x000fea0003800000 */
.L_x_4740:
        /* <DEDUP_REMOVED lines=13> */
.L_x_4747:
[----:B------:R-:W-:Y:S05]  /*16e0*/  BSYNC B1 ;  /* 0x0000000000017941 */ /* 0x000fea0003800000 */
.L_x_4746:
[----:B0-----:R-:W-:-:S06]  /*16f0*/  FADD.FTZ R10, -R17, 1 ;  /* 0x3f800000110a7421 */ /* 0x001fcc0000010100 */
[----:B------:R-:W0:Y:S02]  /*1700*/  MUFU.RCP R10, R10 ;  /* 0x0000000a000a7308 */ /* 0x000e240000001000 */
[----:B0-----:R-:W-:-:S06]  /*1710*/  FMUL.FTZ R17, R10, R17 ;  /* 0x000000110a117220 */ /* 0x001fcc0000410000 */
[----:B------:R-:W0:Y:S02]  /*1720*/  MUFU.LG2 R17, R17 ;  /* 0x0000001100117308 */ /* 0x000e240000000c00 */
[----:B0-----:R-:W-:-:S05]  /*1730*/  FMUL.FTZ R6, R17, 0.69314718246459960938 ;  /* 0x3f31721811067820 */ /* 0x001fca0000410000 */
[----:B------:R-:W-:-:S07]  /*1740*/  F2FP.F16.F32.PACK_AB R6, RZ, R6 ;  /* 0x00000006ff06723e */ /* 0x000fce00000000ff */
.L_x_4745:
[----:B------:R-:W-:Y:S05]  /*1750*/  BSYNC B0 ;  /* 0x0000000000007941 */ /* 0x000fea0003800000 */
.L_x_4744:
        /* <DEDUP_REMOVED lines=21> */
.L_x_4750:
[----:B------:R-:W-:-:S13]  /*18b0*/  ISETP.GE.AND P0, PT, R19, R16, PT ;  /* 0x000000101300720c */ /* 0x000fda0003f06270 */
[----:B------:R-:W-:Y:S05]  /*18c0*/  @P0 BRA `(.L_x_4752) ;  /* 0x0000000000300947 */ /* 0x000fea0003800000 */
[----:B0-----:R-:W0:Y:S01]  /*18d0*/  LDC.64 R8, c[0x0][0x228] ;  /* 0x00008a00ff087b82 */ /* 0x001e220000000a00 */
[----:B------:R-:W-:Y:S01]  /*18e0*/  IMAD.IADD R7, R0, 0x1, R19 ;  /* 0x0000000100077824 */ /* 0x000fe200078e0213 */
[----:B------:R-:W-:-:S03]  /*18f0*/  IADD3 R19, R19, 0x80, RZ ;  /* 0x0000008013137810 */ /* 0x000fc60007ffe0ff */
[----:B0-----:R-:W-:-:S05]  /*1900*/  IMAD.WIDE.U32 R8, R7, 0x2, R8 ;  /* 0x0000000207087825 */ /* 0x001fca00078e0008 */
[----:B------:R1:W-:Y:S02]  /*1910*/  STG.E.U16 desc[UR4][R8.64], R3 ;  /* 0x0000000308007986 */ /* 0x0003e4000c101504 */
.L_x_4751:
[----:B------:R-:W-:-:S13]  /*1920*/  ISETP.GE.AND P0, PT, R19, R16, PT ;  /* 0x000000101300720c */ /* 0x000fda0003f06270 */
[----:B------:R-:W-:Y:S05]  /*1930*/  @P0 BRA `(.L_x_4753) ;  /* 0x0000000000340947 */ /* 0x000fea0003800000 */
[----:B01----:R-:W0:Y:S01]  /*1940*/  LDC.64 R8, c[0x0][0x228] ;  /* 0x00008a00ff087b82 */ /* 0x003e220000000a00 */
[----:B------:R-:W-:Y:S01]  /*1950*/  IADD3 R3, R0, R19, RZ ;  /* 0x0000001300037210 */ /* 0x000fe20007ffe0ff */
[----:B------:R-:W-:-:S04]  /*1960*/  VIADD R19, R19, 0x80 ;  /* 0x0000008013137836 */ /* 0x000fc80000000000 */
[----:B0-----:R-:W-:-:S05]  /*1970*/  IMAD.WIDE.U32 R8, R3, 0x2, R8 ;  /* 0x0000000203087825 */ /* 0x001fca00078e0008 */
[----:B------:R1:W-:Y:S02]  /*1980*/  STG.E.U16 desc[UR4][R8.64], R2 ;  /* 0x0000000208007986 */ /* 0x0003e4000c101504 */
.L_x_4752:
        /* <DEDUP_REMOVED lines=8> */
.L_x_4753:
[----:B------:R-:W-:Y:S05]  /*1a10*/  BSYNC B1 ;  /* 0x0000000000017941 */ /* 0x000fea0003800000 */
.L_x_4749:
[----:B------:R-:W-:-:S13]  /*1a20*/  ISETP.GE.AND P0, PT, R19, R16, PT ;  /* 0x000000101300720c */ /* 0x000fda0003f06270 */
[----:B-12---:R-:W1:Y:S01]  /*1a30*/  @!P0 LDC.64 R2, c[0x0][0x228] ;  /* 0x00008a00ff028b82 */ /* 0x006e620000000a00 */
[----:B------:R-:W-:Y:S01]  /*1a40*/  @!P0 IMAD.IADD R7, R0, 0x1, R19 ;  /* 0x0000000100078824 */ /* 0x000fe200078e0213 */
[----:B------:R-:W-:-:S03]  /*1a50*/  @!P0 IADD3 R19, R19, 0x80, RZ ;  /* 0x0000008013138810 */ /* 0x000fc60007ffe0ff */
[----:B-1----:R-:W-:-:S05]  /*1a60*/  @!P0 IMAD.WIDE.U32 R2, R7, 0x2, R2 ;  /* 0x0000000207028825 */ /* 0x002fca00078e0002 */
[----:B------:R2:W-:Y:S02]  /*1a70*/  @!P0 STG.E.U16 desc[UR4][R2.64], R5 ;  /* 0x0000000502008986 */ /* 0x0005e4000c101504 */
.L_x_4754:
[----:B------:R-:W-:Y:S05]  /*1a80*/  BSYNC B0 ;  /* 0x0000000000007941 */ /* 0x000fea0003800000 */
.L_x_4748:
        /* <DEDUP_REMOVED lines=8> */
.L_x_4755:
        /* <DEDUP_REMOVED lines=15> */
.L_x_11194:


//--------------------- .text._ZN2at6native18elementwise_kernelILi128ELi4EZNS0_15gpu_kernel_implIZZZNS0_17logit_kernel_cudaERNS_18TensorIteratorBaseERKN3c106ScalarEENKUlvE_clEvENKUlvE1_clEvEUlNS5_4HalfEE_EEvS4_RKT_EUliE_EEviT1_ --------------------------
	.section	.text._ZN2at6native18elementwise_kernelILi128ELi4EZNS0_15gpu_kernel_implIZZZNS0_17logit_kernel_cudaERNS_18TensorIteratorBaseERKN3c106ScalarEENKUlvE_clEvENKUlvE1_clEvEUlNS5_4HalfEE_EEvS4_RKT_EUliE_EEviT1_,"ax",@progbits
	.align	128
        .global         _ZN2at6native18elementwise_kernelILi128ELi4EZNS0_15gpu_kernel_implIZZZNS0_17logit_kernel_cudaERNS_18TensorIteratorBaseERKN3c106ScalarEENKUlvE_clEvENKUlvE1_clEvEUlNS5_4HalfEE_EEvS4_RKT_EUliE_EEviT1_
        .type           _ZN2at6native18elementwise_kernelILi128ELi4EZNS0_15gpu_kernel_implIZZZNS0_17logit_kernel_cudaERNS_18TensorIteratorBaseERKN3c106ScalarEENKUlvE_clEvENKUlvE1_clEvEUlNS5_4HalfEE_EEvS4_RKT_EUliE_EEviT1_,@function
        .size           _ZN2at6native18elementwise_kernelILi128ELi4EZNS0_15gpu_kernel_implIZZZNS0_17logit_kernel_cudaERNS_18TensorIteratorBaseERKN3c106ScalarEENKUlvE_clEvENKUlvE1_clEvEUlNS5_4HalfEE_EEvS4_RKT_EUliE_EEviT1_,(.L_x_11195 - _ZN2at6native18elementwise_kernelILi128ELi4EZNS0_15gpu_kernel_implIZZZNS0_17logit_kernel_cudaERNS_18TensorIteratorBaseERKN3c106ScalarEENKUlvE_clEvENKUlvE1_clEvEUlNS5_4HalfEE_EEvS4_RKT_EUliE_EEviT1_)
        .other          _ZN2at6native18elementwise_kernelILi128ELi4EZNS0_15gpu_kernel_implIZZZNS0_17logit_kernel_cudaERNS_18TensorIteratorBaseERKN3c106ScalarEENKUlvE_clEvENKUlvE1_clEvEUlNS5_4HalfEE_EEvS4_RKT_EUliE_EEviT1_,@"STO_CUDA_ENTRY STV_DEFAULT"
_ZN2at6native18elementwise_kernelILi128ELi4EZNS0_15gpu_kernel_implIZZZNS0_17logit_kernel_cudaERNS_18TensorIteratorBaseERKN3c106ScalarEENKUlvE_clEvENKUlvE1_clEvEUlNS5_4HalfEE_EEvS4_RKT_EUliE_EEviT1_:
.text._ZN2at6native18elementwise_kernelILi128ELi4EZNS0_15gpu_kernel_implIZZZNS0_17logit_kernel_cudaERNS_18TensorIteratorBaseERKN3c106ScalarEENKUlvE_clEvENKUlvE1_clEvEUlNS5_4HalfEE_EEvS4_RKT_EUliE_EEviT1_:
        /* <DEDUP_REMOVED lines=313> */
.L_x_4758:
        /* <DEDUP_REMOVED lines=22> */
.L_x_4762:
[----:B------:R-:W2:Y:S02]  /*14f0*/  LDG.E.U8 R2, desc[UR36][R2.64] ;  /* 0x0000002402027981 */ /* 0x000ea4000c1e1100 */
[----:B--2---:R-:W-:-:S04]  /*1500*/  I2FP.F32.U32 R0, R2 ;  /* 0x0000000200007245 */ /* 0x004fc80000201000 */
[----:B------:R-:W-:Y:S01]  /*1510*/  F2FP.F16.F32.PACK_AB R0, RZ, R0 ;  /* 0x00000000ff00723e */ /* 0x000fe200000000ff */
[----:B------:R-:W-:Y:S06]  /*1520*/  BRA `(.L_x_4764) ;  /* 0x0000000c00887947 */ /* 0x000fec0003800000 */
.L_x_4761:
        /* <DEDUP_REMOVED lines=10> */
.L_x_4766:
[----:B------:R-:W2:Y:S02]  /*15d0*/  LDG.E R2, desc[UR36][R2.64] ;  /* 0x0000002402027981 */ /* 0x000ea4000c1e1900 */
[----:B--2---:R-:W-:-:S04]  /*15e0*/  I2FP.F32.S32 R0, R2 ;  /* 0x0000000200007245 */ /* 0x004fc80000201400 */
[----:B------:R-:W-:Y:S01]  /*15f0*/  F2FP.F16.F32.PACK_AB R0, RZ, R0 ;  /* 0x00000000ff00723e */ /* 0x000fe200000000ff */
[----:B------:R-:W-:Y:S06]  /*1600*/  BRA `(.L_x_4764) ;  /* 0x0000000c00507947 */ /* 0x000fec0003800000 */
.L_x_4765:
[----:B------:R-:W2:Y:S02]  /*1610*/  LDG.E.U16 R2, desc[UR36][R2.64] ;  /* 0x0000002402027981 */ /* 0x000ea4000c1e1500 */
[----:B--2---:R-:W0:Y:S02]  /*1620*/  I2F.S16 R0, R2 ;  /* 0x0000000200007306 */ /* 0x004e240000101400 */
[----:B0-----:R-:W-:Y:S01]  /*1630*/  F2FP.F16.F32.PACK_AB R0, RZ, R0 ;  /* 0x00000000ff00723e */ /* 0x001fe200000000ff */
[----:B------:R-:W-:Y:S06]  /*1640*/  BRA `(.L_x_4764) ;  /* 0x0000000c00407947 */ /* 0x000fec0003800000 */
.L_x_4760:
        /* <DEDUP_REMOVED lines=9> */
.L_x_4768:
[----:B------:R0:W5:Y:S01]  /*16e0*/  LDG.E.U16 R0, desc[UR36][R2.64] ;  /* 0x0000002402007981 */ /* 0x000162000c1e1500 */
[----:B------:R-:W-:Y:S05]  /*16f0*/  BRA `(.L_x_4764) ;  /* 0x0000000c00147947 */ /* 0x000fea0003800000 */
.L_x_4767:
        /* <DEDUP_REMOVED lines=9> */
.L_x_4770:
[----:B------:R1:W5:Y:S01]  /*1790*/  LDG.E.U16 R0, desc[UR36][R2.64] ;  /* 0x0000002402007981 */ /* 0x000362000c1e1500 */
[----:B------:R-:W-:Y:S05]  /*17a0*/  BRA `(.L_x_4764) ;  /* 0x0000000800e87947 */ /* 0x000fea0003800000 */
.L_x_4769:
        /* <DEDUP_REMOVED lines=8> */
.L_x_4759:
        /* <DEDUP_REMOVED lines=13> */
.L_x_4773:
        /* <DEDUP_REMOVED lines=8> */
.L_x_4772:
        /* <DEDUP_REMOVED lines=28> */
.L_x_4775:
        /* <DEDUP_REMOVED lines=15> */
.L_x_4774:
[----:B------:R-:W2:Y:S02]  /*1c30*/  LDG.E.U16 R0, desc[UR36][R2.64] ;  /* 0x0000002402007981 */ /* 0x000ea4000c1e1500 */
[----:B--2---:R-:W-:-:S05]  /*1c40*/  IMAD.U32 R0, R0, 0x10000, RZ ;  /* 0x0001000000007824 */ /* 0x004fca00078e00ff */
[----:B------:R-:W-:Y:S01]  /*1c50*/  F2FP.F16.F32.PACK_AB R0, RZ, R0 ;  /* 0x00000000ff00723e */ /* 0x000fe200000000ff */
[----:B------:R-:W-:Y:S06]  /*1c60*/  BRA `(.L_x_4764) ;  /* 0x0000000400b87947 */ /* 0x000fec0003800000 */
.L_x_4771:
        /* <DEDUP_REMOVED lines=12> */
.L_x_4778:
        /* <DEDUP_REMOVED lines=21> */
.L_x_4782:
[----:B------:R-:W-:Y:S05]  /*1e80*/  BSYNC B1 ;  /* 0x0000000000017941 */ /* 0x000fea0003800000 */
.L_x_4781:
[----:B------:R-:W-:Y:S01]  /*1e90*/  LEA R3, R0, 0x3b800000, 0x17 ;  /* 0x3b80000000037811 */ /* 0x000fe200078eb8ff */
[----:B------:R-:W-:-:S05]  /*1ea0*/  IMAD.SHL.U32 R0, R2, 0x100000, RZ ;  /* 0x0010000002007824 */ /* 0x000fca00078e00ff */
[----:B------:R-:W-:-:S07]  /*1eb0*/  LOP3.LUT R0, R3, R0, R4, 0xfe, !PT ;  /* 0x0000000003007212 */ /* 0x000fce00078efe04 */
.L_x_4780:
[----:B------:R-:W-:Y:S05]  /*1ec0*/  BSYNC B0 ;  /* 0x0000000000007941 */ /* 0x000fea0003800000 */
.L_x_4779:
[----:B------:R-:W-:Y:S01]  /*1ed0*/  F2FP.F16.F32.PACK_AB R0, RZ, R0 ;  /* 0x00000000ff00723e */ /* 0x000fe200000000ff */
[----:B------:R-:W-:Y:S06]  /*1ee0*/  BRA `(.L_x_4764) ;  /* 0x0000000400187947 */ /* 0x000fec0003800000 */
.L_x_4777:
        /* <DEDUP_REMOVED lines=21> */
.L_x_4786:
[----:B------:R-:W-:Y:S05]  /*2040*/  BSYNC B1 ;  /* 0x0000000000017941 */ /* 0x000fea0003800000 */
.L_x_4785:
[----:B------:R-:W-:Y:S01]  /*2050*/  LEA R3, R0, 0x37800000, 0x17 ;  /* 0x3780000000037811 */ /* 0x000fe200078eb8ff */
[----:B------:R-:W-:-:S05]  /*2060*/  IMAD.SHL.U32 R0, R2, 0x200000, RZ ;  /* 0x0020000002007824 */ /* 0x000fca00078e00ff */
[----:B------:R-:W-:-:S07]  /*2070*/  LOP3.LUT R0, R3, R0, R4, 0xfe, !PT ;  /* 0x0000000003007212 */ /* 0x000fce00078efe04 */
.L_x_4784:
[----:B------:R-:W-:Y:S05]  /*2080*/  BSYNC B0 ;  /* 0x0000000000007941 */ /* 0x000fea0003800000 */
.L_x_4783:
[----:B------:R-:W-:Y:S01]  /*2090*/  F2FP.F16.F32.PACK_AB R0, RZ, R0 ;  /* 0x00000000ff00723e */ /* 0x000fe200000000ff */
[----:B------:R-:W-:Y:S06]  /*20a0*/  BRA `(.L_x_4764) ;  /* 0x0000000000a87947 */ /* 0x000fec0003800000 */
.L_x_4776:
        /* <DEDUP_REMOVED lines=14> */
.L_x_4790:
[----:B------:R-:W-:Y:S05]  /*2190*/  BSYNC B0 ;  /* 0x0000000000007941 */ /* 0x000fea0003800000 */
.L_x_4789:
[----:B------:R-:W-:Y:S01]  /*21a0*/  F2FP.F16.F32.PACK_AB R0, RZ, R0 ;  /* 0x00000000ff00723e */ /* 0x000fe200000000ff */
[----:B------:R-:W-:Y:S06]  /*21b0*/  BRA `(.L_x_4764) ;  /* 0x0000000000647947 */ /* 0x000fec0003800000 */
.L_x_4763:
        /* <DEDUP_REMOVED lines=16> */
.L_x_4791:
[----:B------:R-:W-:Y:S01]  /*22c0*/  PRMT R0, RZ, 0x7610, R0 ;  /* 0x00007610ff007816 */ /* 0x000fe20000000000 */
[----:B------:R-:W-:Y:S06]  /*22d0*/  BRA `(.L_x_4764) ;  /* 0x00000000001c7947 */ /* 0x000fec0003800000 */
.L_x_4788:
[----:B------:R-:W2:Y:S02]  /*22e0*/  LDG.E.64 R2, desc[UR36][R2.64] ;  /* 0x0000002402027981 */ /* 0x000ea4000c1e1b00 */
[----:B--2---:R-:W0:Y:S02]  /*22f0*/  I2F.U64 R0, R2 ;  /* 0x0000000200007312 */ /* 0x004e240000301000 */
[----:B0-----:R-:W-:Y:S01]  /*2300*/  F2FP.F16.F32.PACK_AB R0, RZ, R0 ;  /* 0x00000000ff00723e */ /* 0x001fe200000000ff */
[----:B------:R-:W-:Y:S06]  /*2310*/  BRA `(.L_x_4764) ;  /* 0x00000000000c7947 */ /* 0x000fec0003800000 */
.L_x_4787:
[----:B------:R-:W2:Y:S02]  /*2320*/  LDG.E R2, desc[UR36][R2.64] ;  /* 0x0000002402027981 */ /* 0x000ea4000c1e1900 */
[----:B--2---:R-:W-:-:S04]  /*2330*/  I2FP.F32.U32 R0, R2 ;  /* 0x0000000200007245 */ /* 0x004fc80000201000 */
[----:B------:R-:W-:-:S07]  /*2340*/  F2FP.F16.F32.PACK_AB R0, RZ, R0 ;  /* 0x00000000ff00723e */ /* 0x000fce00000000ff */
.L_x_4764:
[----:B-----5:R-:W-:Y:S01]  /*2350*/  HADD2.F32 R0, -RZ, R0.H0_H0 ;  /* 0x20000000ff007230 */ /* 0x020fe20000004100 */
[----:B------:R-:W2:Y:S04]  /*2360*/  LDC.U8 R5, c[0x0][0x421] ;  /* 0x00010840ff057b82 */ /* 0x000ea80000000000 */
[----:B01----:R-:W-:-:S04]  /*2370*/  FADD.FTZ R2, -R0, 1 ;  /* 0x3f80000000027421 */ /* 0x003fc80000010100 */
[----:B------:R-:W0:Y:S01]  /*2380*/  MUFU.RCP R3, R2 ;  /* 0x0000000200037308 */ /* 0x000e220000001000 */
[----:B--2---:R-:W-:Y:S01]  /*2390*/  PRMT R4, R5, 0x9910, RZ ;  /* 0x0000991005047816 */ /* 0x004fe200000000ff */
[----:B0-----:R-:W-:-:S03]  /*23a0*/  FMUL.FTZ R0, R0, R3 ;  /* 0x0000000300007220 */ /* 0x001fc60000410000 */
[----:B------:R-:W-:-:S03]  /*23b0*/  ISETP.GT.AND P0, PT, R4, 0x9, PT ;  /* 0x000000090400780c */ /* 0x000fc60003f04270 */
[----:B------:R-:W0:Y:S02]  /*23c0*/  MUFU.LG2 R0, R0 ;  /* 0x0000000000007308 */ /* 0x000e240000000c00 */
[----:B0-----:R-:W-:-:S05]  /*23d0*/  FMUL.FTZ R3, R0, 0.69314718246459960938 ;  /* 0x3f31721800037820 */ /* 0x001fca0000410000 */
        /* <DEDUP_REMOVED lines=14> */
.L_x_4795:
[----:B------:R-:W-:-:S06]  /*24c0*/  HADD2.F32 R3, -RZ, R3.H0_H0 ;  /* 0x20000003ff037230 */ /* 0x000fcc0000004100 */
[----:B------:R-:W0:Y:S02]  /*24d0*/  F2I.S64.TRUNC R2, R3 ;  /* 0x0000000300027311 */ /* 0x000e24000020d900 */
[----:B0-----:R3:W-:Y:S01]  /*24e0*/  STG.E.U8 desc[UR36][R16.64], R2 ;  /* 0x0000000210007986 */ /* 0x0017e2000c101124 */
[----:B------:R-:W-:Y:S05]  /*24f0*/  BRA `(.L_x_4797) ;  /* 0x0000000c00847947 */ /* 0x000fea0003800000 */
.L_x_4794:
        /* <DEDUP_REMOVED lines=10> */
.L_x_4799:
[----:B------:R-:W-:-:S06]  /*25a0*/  HADD2.F32 R3, -RZ, R3.H0_H0 ;  /* 0x20000003ff037230 */ /* 0x000fcc0000004100 */
[----:B------:R-:W0:Y:S02]  /*25b0*/  F2I.FTZ.TRUNC.NTZ R3, R3 ;  /* 0x0000000300037305 */ /* 0x000e24000021f100 */
[----:B0-----:R1:W-:Y:S01]  /*25c0*/  STG.E desc[UR36][R16.64], R3 ;  /* 0x0000000310007986 */ /* 0x0013e2000c101924 */
[----:B------:R-:W-:Y:S05]  /*25d0*/  BRA `(.L_x_4797) ;  /* 0x0000000c004c7947 */ /* 0x000fea0003800000 */
.L_x_4798:
[----:B------:R-:W-:-:S06]  /*25e0*/  HADD2.F32 R3, -RZ, R3.H0_H0 ;  /* 0x20000003ff037230 */ /* 0x000fcc0000004100 */
[----:B------:R-:W0:Y:S02]  /*25f0*/  F2I.FTZ.TRUNC.NTZ R3, R3 ;  /* 0x0000000300037305 */ /* 0x000e24000021f100 */
[----:B0-----:R2:W-:Y:S01]  /*2600*/  STG.E.U16 desc[UR36][R16.64], R3 ;  /* 0x0000000310007986 */ /* 0x0015e2000c101524 */
[----:B------:R-:W-:Y:S05]  /*2610*/  BRA `(.L_x_4797) ;  /* 0x0000000c003c7947 */ /* 0x000fea0003800000 */
.L_x_4793:
        /* <DEDUP_REMOVED lines=9> */
.L_x_4801:
[----:B------:R0:W-:Y:S01]  /*26b0*/  STG.E.U16 desc[UR36][R16.64], R3 ;  /* 0x0000000310007986 */ /* 0x0001e2000c101524 */
[----:B------:R-:W-:Y:S05]  /*26c0*/  BRA `(.L_x_4797) ;  /* 0x0000000c00107947 */ /* 0x000fea0003800000 */
.L_x_4800:
        /* <DEDUP_REMOVED lines=10> */
.L_x_4803:
[----:B------:R-:W-:-:S05]  /*2770*/  HADD2.F32 R0, -RZ, R3.H0_H0 ;  /* 0x20000003ff007230 */ /* 0x000fca0000004100 */
[----:B------:R-:W-:-:S04]  /*2780*/  F2FP.F16.F32.PACK_AB R0, RZ, R0 ;  /* 0x00000000ff00723e */ /* 0x000fc800000000ff */
[----:B------:R-:W-:-:S05]  /*2790*/  PRMT R0, R0, 0x5410, RZ ;  /* 0x0000541000007816 */ /* 0x000fca00000000ff */
[----:B------:R0:W-:Y:S01]  /*27a0*/  STG.E desc[UR36][R16.64], R0 ;  /* 0x0000000010007986 */ /* 0x0001e2000c101924 */
[----:B------:R-:W-:Y:S05]  /*27b0*/  BRA `(.L_x_4797) ;  /* 0x0000000800d47947 */ /* 0x000fea0003800000 */
.L_x_4802:
[----:B------:R-:W-:-:S05]  /*27c0*/  HADD2.F32 R2, -RZ, R3.H0_H0 ;  /* 0x20000003ff027230 */ /* 0x000fca0000004100 */
[----:B------:R-:W-:-:S06]  /*27d0*/  FMUL.FTZ R2, R2, 1 ;  /* 0x3f80000002027820 */ /* 0x000fcc0000410000 */
[----:B------:R-:W0:Y:S02]  /*27e0*/  F2F.F64.F32 R2, R2 ;  /* 0x0000000200027310 */ /* 0x000e240000201800 */
[----:B0-----:R0:W-:Y:S01]  /*27f0*/  STG.E.64 desc[UR36][R16.64], R2 ;  /* 0x0000000210007986 */ /* 0x0011e2000c101b24 */
[----:B------:R-:W-:Y:S05]  /*2800*/  BRA `(.L_x_4797) ;  /* 0x0000000800c07947 */ /* 0x000fea0003800000 */
.L_x_4792:
        /* <DEDUP_REMOVED lines=13> */
.L_x_4806:
[----:B------:R-:W-:Y:S01]  /*28e0*/  HADD2.F32 R3, -RZ, R3.H0_H0 ;  /* 0x20000003ff037230 */ /* 0x000fe20000004100 */
[----:B------:R-:W-:-:S04]  /*28f0*/  CS2R R6, SRZ ;  /* 0x0000000000067805 */ /* 0x000fc8000001ff00 */
[----:B------:R-:W-:-:S04]  /*2900*/  FMUL.FTZ R3, R3, 1 ;  /* 0x3f80000003037820 */ /* 0x000fc80000410000 */
[----:B------:R-:W0:Y:S02]  /*2910*/  F2F.F64.F32 R4, R3 ;  /* 0x0000000300047310 */ /* 0x000e240000201800 */
[----:B0-----:R0:W-:Y:S01]  /*2920*/  STG.E.128 desc[UR36][R16.64], R4 ;  /* 0x0000000410007986 */ /* 0x0011e2000c101d24 */
[----:B------:R-:W-:Y:S05]  /*2930*/  BRA `(.L_x_4797) ;  /* 0x0000000800747947 */ /* 0x000fea0003800000 */
.L_x_4805:
        /* <DEDUP_REMOVED lines=21> */
.L_x_4810:
[----:B------:R-:W-:Y:S05]  /*2a90*/  BSYNC B0 ;  /* 0x0000000000007941 */ /* 0x000fea0003800000 */
.L_x_4809:
[----:B------:R-:W-:-:S05]  /*2aa0*/  LOP3.LUT R3, R0, R3, RZ, 0xfc, !PT ;  /* 0x0000000300037212 */ /* 0x000fca00078efcff */
[----:B------:R0:W-:Y:S01]  /*2ab0*/  STG.E.U8 desc[UR36][R16.64], R3 ;  /* 0x0000000310007986 */ /* 0x0001e2000c101124 */
[----:B------:R-:W-:Y:S05]  /*2ac0*/  BRA `(.L_x_4797) ;  /* 0x0000000800107947 */ /* 0x000fea0003800000 */
.L_x_4808:
        /* <DEDUP_REMOVED lines=13> */
.L_x_4812:
[----:B------:R-:W-:Y:S01]  /*2ba0*/  IMAD.MOV.U32 R0, RZ, RZ, 0x7f ;  /* 0x0000007fff007424 */ /* 0x000fe200078e00ff */
[----:B------:R-:W-:-:S04]  /*2bb0*/  ISETP.GT.U32.AND P0, PT, R2, 0x7f800000, PT ;  /* 0x7f8000000200780c */ /* 0x000fc80003f04070 */
[----:B------:R-:W-:-:S09]  /*2bc0*/  SEL R0, R0, 0x7c, P0 ;  /* 0x0000007c00007807 */ /* 0x000fd20000000000 */
.L_x_4813:
[----:B------:R-:W-:Y:S05]  /*2bd0*/  BSYNC B0 ;  /* 0x0000000000007941 */ /* 0x000fea0003800000 */
.L_x_4811:
[----:B------:R-:W-:-:S04]  /*2be0*/  LOP3.LUT R2, R3, 0x80000000, RZ, 0xc0, !PT ;  /* 0x8000000003027812 */ /* 0x000fc800078ec0ff */
[----:B------:R-:W-:-:S04]  /*2bf0*/  SHF.R.U32.HI R3, RZ, 0x18, R2 ;  /* 0x00000018ff037819 */ /* 0x000fc80000011602 */
[----:B------:R-:W-:-:S05]  /*2c00*/  LOP3.LUT R3, R0, R3, RZ, 0xfc, !PT ;  /* 0x0000000300037212 */ /* 0x000fca00078efcff */
[----:B------:R0:W-:Y:S01]  /*2c10*/  STG.E.U8 desc[UR36][R16.64], R3 ;  /* 0x0000000310007986 */ /* 0x0001e2000c101124 */
[----:B------:R-:W-:Y:S05]  /*2c20*/  BRA `(.L_x_4797) ;  /* 0x0000000400b87947 */ /* 0x000fea0003800000 */
.L_x_4807:
[----:B------:R-:W-:-:S05]  /*2c30*/  HADD2.F32 R0, -RZ, R3.H0_H0 ;  /* 0x20000003ff007230 */ /* 0x000fca0000004100 */
[----:B------:R-:W-:-:S05]  /*2c40*/  F2FP.BF16.F32.PACK_AB R0, RZ, R0 ;  /* 0x00000000ff00723e */ /* 0x000fca00000010ff */
[----:B------:R0:W-:Y:S01]  /*2c50*/  STG.E.U16 desc[UR36][R16.64], R0 ;  /* 0x0000000010007986 */ /* 0x0001e2000c101524 */
[----:B------:R-:W-:Y:S05]  /*2c60*/  BRA `(.L_x_4797) ;  /* 0x0000000400a87947 */ /* 0x000fea0003800000 */
.L_x_4804:
        /* <DEDUP_REMOVED lines=12> */
.L_x_4816:
        /* <DEDUP_REMOVED lines=17> */
.L_x_4819:
[----:B------:R-:W-:-:S04]  /*2e40*/  LOP3.LUT R2, R3, 0x80000000, RZ, 0xc0, !PT ;  /* 0x8000000003027812 */ /* 0x000fc800078ec0ff */
[----:B------:R-:W-:-:S04]  /*2e50*/  SHF.R.U32.HI R3, RZ, 0x18, R2 ;  /* 0x00000018ff037819 */ /* 0x000fc80000011602 */
[----:B------:R-:W-:-:S04]  /*2e60*/  LOP3.LUT R0, R0, R3, RZ, 0xfc, !PT ;  /* 0x0000000300007212 */ /* 0x000fc800078efcff */
[----:B------:R-:W-:-:S07]  /*2e70*/  PRMT R8, R0, 0x7610, R8 ;  /* 0x0000761000087816 */ /* 0x000fce0000000008 */
.L_x_4818:
[----:B------:R-:W-:Y:S05]  /*2e80*/  BSYNC B0 ;  /* 0x0000000000007941 */ /* 0x000fea0003800000 */
.L_x_4817:
[----:B------:R0:W-:Y:S01]  /*2e90*/  STG.E.U8 desc[UR36][R16.64], R8 ;  /* 0x0000000810007986 */ /* 0x0001e2000c101124 */
[----:B------:R-:W-:Y:S05]  /*2ea0*/  BRA `(.L_x_4797) ;  /* 0x0000000400187947 */ /* 0x000fea0003800000 */
.L_x_4815:
        /* <DEDUP_REMOVED lines=17> */
.L_x_4822:
[----:B------:R-:W-:-:S04]  /*2fc0*/  LOP3.LUT R2, R3, 0x80000000, RZ, 0xc0, !PT ;  /* 0x8000000003027812 */ /* 0x000fc800078ec0ff */
[----:B------:R-:W-:-:S04]  /*2fd0*/  SHF.R.U32.HI R3, RZ, 0x18, R2 ;  /* 0x00000018ff037819 */ /* 0x000fc80000011602 */
[----:B------:R-:W-:-:S04]  /*2fe0*/  LOP3.LUT R0, R0, R3, RZ, 0xfc, !PT ;  /* 0x0000000300007212 */ /* 0x000fc800078efcff */
[----:B------:R-:W-:-:S07]  /*2ff0*/  PRMT R8, R0, 0x7610, R8 ;  /* 0x0000761000087816 */ /* 0x000fce0000000008 */
.L_x_4821:
[----:B------:R-:W-:Y:S05]  /*3000*/  BSYNC B0 ;  /* 0x0000000000007941 */ /* 0x000fea0003800000 */
.L_x_4820:
[----:B------:R0:W-:Y:S01]  /*3010*/  STG.E.U8 desc[UR36][R16.64], R8 ;  /* 0x0000000810007986 */ /* 0x0001e2000c101124 */
[----:B------:R-:W-:Y:S05]  /*3020*/  BRA `(.L_x_4797) ;  /* 0x0000000000b87947 */ /* 0x000fea0003800000 */
.L_x_4814:
        /* <DEDUP_REMOVED lines=22> */
.L_x_4796:
        /* <DEDUP_REMOVED lines=16> */
.L_x_4825:
[----:B------:R-:W-:Y:S05]  /*3290*/  BRA `(.L_x_4797) ;  /* 0x00000000001c7947 */ /* 0x000fea0003800000 */
.L_x_4824:
[----:B------:R-:W-:-:S06]  /*32a0*/  HADD2.F32 R3, -RZ, R3.H0_H0 ;  /* 0x20000003ff037230 */ /* 0x000fcc0000004100 */
[----:B------:R-:W0:Y:S02]  /*32b0*/  F2I.U64.TRUNC R2, R3 ;  /* 0x0000000300027311 */ /* 0x000e24000020d800 */
[----:B0-----:R0:W-:Y:S01]  /*32c0*/  STG.E.64 desc[UR36][R16.64], R2 ;  /* 0x0000000210007986 */ /* 0x0011e2000c101b24 */
[----:B------:R-:W-:Y:S05]  /*32d0*/  BRA `(.L_x_4797) ;  /* 0x00000000000c7947 */ /* 0x000fea0003800000 */
.L_x_4823:
[----:B------:R-:W-:-:S06]  /*32e0*/  HADD2.F32 R3, -RZ, R3.H0_H0 ;  /* 0x20000003ff037230 */ /* 0x000fcc0000004100 */
[----:B------:R-:W0:Y:S02]  /*32f0*/  F2I.FTZ.U32.TRUNC.NTZ R3, R3 ;  /* 0x0000000300037305 */ /* 0x000e24000021f000 */
[----:B0-----:R0:W-:Y:S02]  /*3300*/  STG.E desc[UR36][R16.64], R3 ;  /* 0x0000000310007986 */ /* 0x0011e4000c101924 */
.L_x_4797:
[----:B------:R-:W-:-:S04]  /*3310*/  IMAD R18, R23, 0x200, R18 ;  /* 0x0000020017127824 */ /* 0x000fc800078e0212 */
[----:B------:R-:W-:-:S07]  /*3320*/  VIADD R19, R18, 0x80 ;  /* 0x0000008012137836 */ /* 0x000fce0000000000 */
.L_x_4757:
[----:B------:R-:W-:Y:S05]  /*3330*/  BSYNC B6 ;  /* 0x0000000000067941 */ /* 0x000fea0003800000 */
.L_x_4756:
        /* <DEDUP_REMOVED lines=307> */
.L_x_4828:
        /* <DEDUP_REMOVED lines=22> */
.L_x_4832:
[----:B------:R-:W2:Y:S02]  /*47d0*/  LDG.E.U8 R2, desc[UR36][R2.64] ;  /* 0x0000002402027981 */ /* 0x000ea4000c1e1100 */
[----:B--2---:R-:W-:-:S04]  /*47e0*/  I2FP.F32.U32 R0, R2 ;  /* 0x0000000200007245 */ /* 0x004fc80000201000 */
[----:B------:R-:W-:Y:S01]  /*47f0*/  F2FP.F16.F32.PACK_AB R0, RZ, R0 ;  /* 0x00000000ff00723e */ /* 0x000fe200000000ff */
[----:B------:R-:W-:Y:S06]  /*4800*/  BRA `(.L_x_4834) ;  /* 0x0000000c00887947 */ /* 0x000fec0003800000 */
.L_x_4831:
        /* <DEDUP_REMOVED lines=10> */
.L_x_4836:
[----:B------:R-:W2:Y:S02]  /*48b0*/  LDG.E R2, desc[UR36][R2.64] ;  /* 0x0000002402027981 */ /* 0x000ea4000c1e1900 */
[----:B--2---:R-:W-:-:S04]  /*48c0*/  I2FP.F32.S32 R0, R2 ;  /* 0x0000000200007245 */ /* 0x004fc80000201400 */
[----:B------:R-:W-:Y:S01]  /*48d0*/  F2FP.F16.F32.PACK_AB R0, RZ, R0 ;  /* 0x00000000ff00723e */ /* 0x000fe200000000ff */
[----:B------:R-:W-:Y:S06]  /*48e0*/  BRA `(.L_x_4834) ;  /* 0x0000000c00507947 */ /* 0x000fec0003800000 */
.L_x_4835:
[----:B------:R-:W2:Y:S02]  /*48f0*/  LDG.E.U16 R2, desc[UR36][R2.64] ;  /* 0x0000002402027981 */ /* 0x000ea4000c1e1500 */
[----:B--2---:R-:W0:Y:S02]  /*4900*/  I2F.S16 R0, R2 ;  /* 0x0000000200007306 */ /* 0x004e240000101400 */
[----:B0-----:R-:W-:Y:S01]  /*4910*/  F2FP.F16.F32.PACK_AB R0, RZ, R0 ;  /* 0x00000000ff00723e */ /* 0x001fe200000000ff */
[----:B------:R-:W-:Y:S06]  /*4920*/  BRA `(.L_x_4834) ;  /* 0x0000000c00407947 */ /* 0x000fec0003800000 */
.L_x_4830:
        /* <DEDUP_REMOVED lines=9> */
.L_x_4838:
[----:B------:R0:W5:Y:S01]  /*49c0*/  LDG.E.U16 R0, desc[UR36][R2.64] ;  /* 0x0000002402007981 */ /* 0x000162000c1e1500 */
[----:B------:R-:W-:Y:S05]  /*49d0*/  BRA `(.L_x_4834) ;  /* 0x0000000c00147947 */ /* 0x000fea0003800000 */
.L_x_4837:
        /* <DEDUP_REMOVED lines=9> */
.L_x_4840:
[----:B------:R1:W5:Y:S01]  /*4a70*/  LDG.E.U16 R0, desc[UR36][R2.64] ;  /* 0x0000002402007981 */ /* 0x000362000c1e1500 */
[----:B------:R-:W-:Y:S05]  /*4a80*/  BRA `(.L_x_4834) ;  /* 0x0000000800e87947 */ /* 0x000fea0003800000 */
.L_x_4839:
        /* <DEDUP_REMOVED lines=8> */
.L_x_4829:
        /* <DEDUP_REMOVED lines=13> */
.L_x_4843:
        /* <DEDUP_REMOVED lines=8> */
.L_x_4842:
        /* <DEDUP_REMOVED lines=28> */
.L_x_4845:
        /* <DEDUP_REMOVED lines=15> */
.L_x_4844:
[----:B------:R-:W2:Y:S02]  /*4f10*/  LDG.E.U16 R0, desc[UR36][R2.64] ;  /* 0x0000002402007981 */ /* 0x000ea4000c1e1500 */
[----:B--2---:R-:W-:-:S05]  /*4f20*/  IMAD.U32 R0, R0, 0x10000, RZ ;  /* 0x0001000000007824 */ /* 0x004fca00078e00ff */
[----:B------:R-:W-:Y:S01]  /*4f30*/  F2FP.F16.F32.PACK_AB R0, RZ, R0 ;  /* 0x00000000ff00723e */ /* 0x000fe200000000ff */
[----:B------:R-:W-:Y:S06]  /*4f40*/  BRA `(.L_x_4834) ;  /* 0x0000000400b87947 */ /* 0x000fec0003800000 */
.L_x_4841:
        /* <DEDUP_REMOVED lines=12> */
.L_x_4848:
        /* <DEDUP_REMOVED lines=21> */
.L_x_4852:
[----:B------:R-:W-:Y:S05]  /*5160*/  BSYNC B1 ;  /* 0x0000000000017941 */ /* 0x000fea0003800000 */
.L_x_4851:
[----:B------:R-:W-:Y:S01]  /*5170*/  LEA R3, R0, 0x3b800000, 0x17 ;  /* 0x3b80000000037811 */ /* 0x000fe200078eb8ff */
[----:B------:R-:W-:-:S05]  /*5180*/  IMAD.SHL.U32 R0, R2, 0x100000, RZ ;  /* 0x0010000002007824 */ /* 0x000fca00078e00ff */
[----:B------:R-:W-:-:S07]  /*5190*/  LOP3.LUT R0, R3, R0, R4, 0xfe, !PT ;  /* 0x0000000003007212 */ /* 0x000fce00078efe04 */
.L_x_4850:
[----:B------:R-:W-:Y:S05]  /*51a0*/  BSYNC B0 ;  /* 0x0000000000007941 */ /* 0x000fea0003800000 */
.L_x_4849:
[----:B------:R-:W-:Y:S01]  /*51b0*/  F2FP.F16.F32.PACK_AB R0, RZ, R0 ;  /* 0x00000000ff00723e */ /* 0x000fe200000000ff */
[----:B------:R-:W-:Y:S06]  /*51c0*/  BRA `(.L_x_4834) ;  /* 0x0000000400187947 */ /* 0x000fec0003800000 */
.L_x_4847:
        /* <DEDUP_REMOVED lines=21> */
.L_x_4856:
[----:B------:R-:W-:Y:S05]  /*5320*/  BSYNC B1 ;  /* 0x0000000000017941 */ /* 0x000fea0003800000 */
.L_x_4855:
[----:B------:R-:W-:Y:S01]  /*5330*/  LEA R3, R0, 0x37800000, 0x17 ;  /* 0x3780000000037811 */ /* 0x000fe200078eb8ff */
[----:B------:R-:W-:-:S05]  /*5340*/  IMAD.SHL.U32 R0, R2, 0x200000, RZ ;  /* 0x0020000002007824 */ /* 0x000fca00078e00ff */
[----:B------:R-:W-:-:S07]  /*5350*/  LOP3.LUT R0, R3, R0, R4, 0xfe, !PT ;  /* 0x0000000003007212 */ /* 0x000fce00078efe04 */
.L_x_4854:
[----:B------:R-:W-:Y:S05]  /*5360*/  BSYNC B0 ;  /* 0x0000000000007941 */ /* 0x000fea0003800000 */
.L_x_4853:
[----:B------:R-:W-:Y:S01]  /*5370*/  F2FP.F16.F32.PACK_AB R0, RZ, R0 ;  /* 0x00000000ff00723e */ /* 0x000fe200000000ff */
[----:B------:R-:W-:Y:S06]  /*5380*/  BRA `(.L_x_4834) ;  /* 0x0000000000a87947 */ /* 0x000fec0003800000 */
.L_x_4846:
        /* <DEDUP_REMOVED lines=14> */
.L_x_4860:
[----:B------:R-:W-:Y:S05]  /*5470*/  BSYNC B0 ;  /* 0x0000000000007941 */ /* 0x000fea0003800000 */
.L_x_4859:
[----:B------:R-:W-:Y:S01]  /*5480*/  F2FP.F16.F32.PACK_AB R0, RZ, R0 ;  /* 0x00000000ff00723e */ /* 0x000fe200000000ff */
[----:B------:R-:W-:Y:S06]  /*5490*/  BRA `(.L_x_4834) ;  /* 0x0000000000647947 */ /* 0x000fec0003800000 */
.L_x_4833:
        /* <DEDUP_REMOVED lines=16> */
.L_x_4861:
[----:B------:R-:W-:Y:S01]  /*55a0*/  PRMT R0, RZ, 0x7610, R0 ;  /* 0x00007610ff007816 */ /* 0x000fe20000000000 */
[----:B------:R-:W-:Y:S06]  /*55b0*/  BRA `(.L_x_4834) ;  /* 0x00000000001c7947 */ /* 0x000fec0003800000 */
.L_x_4858:
[----:B------:R-:W2:Y:S02]  /*55c0*/  LDG.E.64 R2, desc[UR36][R2.64] ;  /* 0x0000002402027981 */ /* 0x000ea4000c1e1b00 */
[----:B--2---:R-:W0:Y:S02]  /*55d0*/  I2F.U64 R0, R2 ;  /* 0x0000000200007312 */ /* 0x004e240000301000 */
[----:B0-----:R-:W-:Y:S01]  /*55e0*/  F2FP.F16.F32.PACK_AB R0, RZ, R0 ;  /* 0x00000000ff00723e */ /* 0x001fe200000000ff */
[----:B------:R-:W-:Y:S06]  /*55f0*/  BRA `(.L_x_4834) ;  /* 0x00000000000c7947 */ /* 0x000fec0003800000 */
.L_x_4857:
[----:B------:R-:W2:Y:S02]  /*5600*/  LDG.E R2, desc[UR36][R2.64] ;  /* 0x0000002402027981 */ /* 0x000ea4000c1e1900 */
[----:B--2---:R-:W-:-:S04]  /*5610*/  I2FP.F32.U32 R0, R2 ;  /* 0x0000000200007245 */ /* 0x004fc80000201000 */
[----:B------:R-:W-:-:S07]  /*5620*/  F2FP.F16.F32.PACK_AB R0, RZ, R0 ;  /* 0x00000000ff00723e */ /* 0x000fce00000000ff */
.L_x_4834:
        /* <DEDUP_REMOVED lines=23> */
.L_x_4865:
[----:B------:R-:W-:-:S06]  /*57a0*/  HADD2.F32 R3, -RZ, R3.H0_H0 ;  /* 0x20000003ff037230 */ /* 0x000fcc0000004100 */
[----:B------:R-:W0:Y:S02]  /*57b0*/  F2I.S64.TRUNC R2, R3 ;  /* 0x0000000300027311 */ /* 0x000e24000020d900 */
[----:B0-----:R0:W-:Y:S01]  /*57c0*/  STG.E.U8 desc[UR36][R16.64], R2 ;  /* 0x0000000210007986 */ /* 0x0011e2000c101124 */
[----:B------:R-:W-:Y:S05]  /*57d0*/  BRA `(.L_x_4867) ;  /* 0x0000000c00847947 */ /* 0x000fea0003800000 */
.L_x_4864:
        /* <DEDUP_REMOVED lines=10> */
.L_x_4869:
[----:B------:R-:W-:-:S06]  /*5880*/  HADD2.F32 R3, -RZ, R3.H0_H0 ;  /* 0x20000003ff037230 */ /* 0x000fcc0000004100 */
[----:B------:R-:W0:Y:S02]  /*5890*/  F2I.FTZ.TRUNC.NTZ R3, R3 ;  /* 0x0000000300037305 */ /* 0x000e24000021f100 */
[----:B0-----:R0:W-:Y:S01]  /*58a0*/  STG.E desc[UR36][R16.64], R3 ;  /* 0x0000000310007986 */ /* 0x0011e2000c101924 */
[----:B------:R-:W-:Y:S05]  /*58b0*/  BRA `(.L_x_4867) ;  /* 0x0000000c004c7947 */ /* 0x000fea0003800000 */
.L_x_4868:
[----:B------:R-:W-:-:S06]  /*58c0*/  HADD2.F32 R3, -RZ, R3.H0_H0 ;  /* 0x20000003ff037230 */ /* 0x000fcc0000004100 */
[----:B------:R-:W0:Y:S02]  /*58d0*/  F2I.FTZ.TRUNC.NTZ R3, R3 ;  /* 0x0000000300037305 */ /* 0x000e24000021f100 */
[----:B0-----:R0:W-:Y:S01]  /*58e0*/  STG.E.U16 desc[UR36][R16.64], R3 ;  /* 0x0000000310007986 */ /* 0x0011e2000c101524 */
[----:B------:R-:W-:Y:S05]  /*58f0*/  BRA `(.L_x_4867) ;  /* 0x0000000c003c7947 */ /* 0x000fea0003800000 */
.L_x_4863:
        /* <DEDUP_REMOVED lines=9> */
.L_x_4871:
[----:B------:R0:W-:Y:S01]  /*5990*/  STG.E.U16 desc[UR36][R16.64], R3 ;  /* 0x0000000310007986 */ /* 0x0001e2000c101524 */
[----:B------:R-:W-:Y:S05]  /*59a0*/  BRA `(.L_x_4867) ;  /* 0x0000000c00107947 */ /* 0x000fea0003800000 */
.L_x_4870:
        /* <DEDUP_REMOVED lines=10> */
.L_x_4873:
[----:B------:R-:W-:-:S05]  /*5a50*/  HADD2.F32 R0, -RZ, R3.H0_H0 ;  /* 0x20000003ff007230 */ /* 0x000fca0000004100 */
[----:B------:R-:W-:-:S04]  /*5a60*/  F2FP.F16.F32.PACK_AB R0, RZ, R0 ;  /* 0x00000000ff00723e */ /* 0x000fc800000000ff */
[----:B------:R-:W-:-:S05]  /*5a70*/  PRMT R0, R0, 0x5410, RZ ;  /* 0x0000541000007816 */ /* 0x000fca00000000ff */
[----:B------:R0:W-:Y:S01]  /*5a80*/  STG.E desc[UR36][R16.64], R0 ;  /* 0x0000000010007986 */ /* 0x0001e2000c101924 */
[----:B------:R-:W-:Y:S05]  /*5a90*/  BRA `(.L_x_4867) ;  /* 0x0000000800d47947 */ /* 0x000fea0003800000 */
.L_x_4872:
[----:B------:R-:W-:-:S05]  /*5aa0*/  HADD2.F32 R2, -RZ, R3.H0_H0 ;  /* 0x20000003ff027230 */ /* 0x000fca0000004100 */
[----:B------:R-:W-:-:S06]  /*5ab0*/  FMUL.FTZ R2, R2, 1 ;  /* 0x3f80000002027820 */ /* 0x000fcc0000410000 */
[----:B------:R-:W0:Y:S02]  /*5ac0*/  F2F.F64.F32 R2, R2 ;  /* 0x0000000200027310 */ /* 0x000e240000201800 */
[----:B0-----:R0:W-:Y:S01]  /*5ad0*/  STG.E.64 desc[UR36][R16.64], R2 ;  /* 0x0000000210007986 */ /* 0x0011e2000c101b24 */
[----:B------:R-:W-:Y:S05]  /*5ae0*/  BRA `(.L_x_4867) ;  /* 0x0000000800c07947 */ /* 0x000fea0003800000 */
.L_x_4862:
        /* <DEDUP_REMOVED lines=13> */
.L_x_4876:
[----:B------:R-:W-:Y:S01]  /*5bc0*/  HADD2.F32 R3, -RZ, R3.H0_H0 ;  /* 0x20000003ff037230 */ /* 0x000fe20000004100 */
[----:B------:R-:W-:-:S04]  /*5bd0*/  CS2R R6, SRZ ;  /* 0x0000000000067805 */ /* 0x000fc8000001ff00 */
[----:B------:R-:W-:-:S04]  /*5be0*/  FMUL.FTZ R3, R3, 1 ;  /* 0x3f80000003037820 */ /* 0x000fc80000410000 */
[----:B------:R-:W0:Y:S02]  /*5bf0*/  F2F.F64.F32 R4, R3 ;  /* 0x0000000300047310 */ /* 0x000e240000201800 */
[----:B0-----:R0:W-:Y:S01]  /*5c00*/  STG.E.128 desc[UR36][R16.64], R4 ;  /* 0x0000000410007986 */ /* 0x0011e2000c101d24 */
[----:B------:R-:W-:Y:S05]  /*5c10*/  BRA `(.L_x_4867) ;  /* 0x0000000800747947 */ /* 0x000fea0003800000 */
.L_x_4875:
        /* <DEDUP_REMOVED lines=21> */
.L_x_4880:
[----:B------:R-:W-:Y:S05]  /*5d70*/  BSYNC B0 ;  /* 0x0000000000007941 */ /* 0x000fea0003800000 */
.L_x_4879:
[----:B------:R-:W-:-:S05]  /*5d80*/  LOP3.LUT R3, R0, R3, RZ, 0xfc, !PT ;  /* 0x0000000300037212 */ /* 0x000fca00078efcff */
[----:B------:R0:W-:Y:S01]  /*5d90*/  STG.E.U8 desc[UR36][R16.64], R3 ;  /* 0x0000000310007986 */ /* 0x0001e2000c101124 */
[----:B------:R-:W-:Y:S05]  /*5da0*/  BRA `(.L_x_4867) ;  /* 0x0000000800107947 */ /* 0x000fea0003800000 */
.L_x_4878:
        /* <DEDUP_REMOVED lines=13> */
.L_x_4882:
[----:B------:R-:W-:Y:S01]  /*5e80*/  IMAD.MOV.U32 R0, RZ, RZ, 0x7f ;  /* 0x0000007fff007424 */ /* 0x000fe200078e00ff */
[----:B------:R-:W-:-:S04]  /*5e90*/  ISETP.GT.U32.AND P0, PT, R2, 0x7f800000, PT ;  /* 0x7f8000000200780c */ /* 0x000fc80003f04070 */
[----:B------:R-:W-:-:S09]  /*5ea0*/  SEL R0, R0, 0x7c, P0 ;  /* 0x0000007c00007807 */ /* 0x000fd20000000000 */
.L_x_4883:
[----:B------:R-:W-:Y:S05]  /*5eb0*/  BSYNC B0 ;  /* 0x0000000000007941 */ /* 0x000fea0003800000 */
.L_x_4881:
[----:B------:R-:W-:-:S04]  /*5ec0*/  LOP3.LUT R2, R3, 0x80000000, RZ, 0xc0, !PT ;  /* 0x8000000003027812 */ /* 0x000fc800078ec0ff */
[----:B------:R-:W-:-:S04]  /*5ed0*/  SHF.R.U32.HI R3, RZ, 0x18, R2 ;  /* 0x00000018ff037819 */ /* 0x000fc80000011602 */
[----:B------:R-:W-:-:S05]  /*5ee0*/  LOP3.LUT R3, R0, R3, RZ, 0xfc, !PT ;  /* 0x0000000300037212 */ /* 0x000fca00078efcff */
[----:B------:R0:W-:Y:S01]  /*5ef0*/  STG.E.U8 desc[UR36][R16.64], R3 ;  /* 0x0000000310007986 */ /* 0x0001e2000c101124 */
[----:B------:R-:W-:Y:S05]  /*5f00*/  BRA `(.L_x_4867) ;  /* 0x0000000400b87947 */ /* 0x000fea0003800000 */
.L_x_4877:
[----:B------:R-:W-:-:S05]  /*5f10*/  HADD2.F32 R0, -RZ, R3.H0_H0 ;  /* 0x20000003ff007230 */ /* 0x000fca0000004100 */
[----:B------:R-:W-:-:S05]  /*5f20*/  F2FP.BF16.F32.PACK_AB R0, RZ, R0 ;  /* 0x00000000ff00723e */ /* 0x000fca00000010ff */
[----:B------:R0:W-:Y:S01]  /*5f30*/  STG.E.U16 desc[UR36][R16.64], R0 ;  /* 0x0000000010007986 */ /* 0x0001e2000c101524 */
[----:B------:R-:W-:Y:S05]  /*5f40*/  BRA `(.L_x_4867) ;  /* 0x0000000400a87947 */ /* 0x000fea0003800000 */
.L_x_4874:
        /* <DEDUP_REMOVED lines=12> */
.L_x_4886:
        /* <DEDUP_REMOVED lines=17> */
.L_x_4889:
[----:B------:R-:W-:-:S04]  /*6120*/  LOP3.LUT R2, R3, 0x80000000, RZ, 0xc0, !PT ;  /* 0x8000000003027812 */ /* 0x000fc800078ec0ff */
[----:B------:R-:W-:-:S04]  /*6130*/  SHF.R.U32.HI R3, RZ, 0x18, R2 ;  /* 0x00000018ff037819 */ /* 0x000fc80000011602 */
[----:B------:R-:W-:-:S04]  /*6140*/  LOP3.LUT R0, R0, R3, RZ, 0xfc, !PT ;  /* 0x0000000300007212 */ /* 0x000fc800078efcff */
[----:B------:R-:W-:-:S07]  /*6150*/  PRMT R8, R0, 0x7610, R8 ;  /* 0x0000761000087816 */ /* 0x000fce0000000008 */
.L_x_4888:
[----:B------:R-:W-:Y:S05]  /*6160*/  BSYNC B0 ;  /* 0x0000000000007941 */ /* 0x000fea0003800000 */
.L_x_4887:
[----:B------:R3:W-:Y:S01]  /*6170*/  STG.E.U8 desc[UR36][R16.64], R8 ;  /* 0x0000000810007986 */ /* 0x0007e2000c101124 */
[----:B------:R-:W-:Y:S05]  /*6180*/  BRA `(.L_x_4867) ;  /* 0x0000000400187947 */ /* 0x000fea0003800000 */
.L_x_4885:
        /* <DEDUP_REMOVED lines=17> */
.L_x_4892:
[----:B------:R-:W-:-:S04]  /*62a0*/  LOP3.LUT R2, R3, 0x80000000, RZ, 0xc0, !PT ;  /* 0x8000000003027812 */ /* 0x000fc800078ec0ff */
[----:B------:R-:W-:-:S04]  /*62b0*/  SHF.R.U32.HI R3, RZ, 0x18, R2 ;  /* 0x00000018ff037819 */ /* 0x000fc80000011602 */
[----:B------:R-:W-:-:S04]  /*62c0*/  LOP3.LUT R0, R0, R3, RZ, 0xfc, !PT ;  /* 0x0000000300007212 */ /* 0x000fc800078efcff */
[----:B------:R-:W-:-:S07]  /*62d0*/  PRMT R8, R0, 0x7610, R8 ;  /* 0x0000761000087816 */ /* 0x000fce0000000008 */
.L_x_4891:
[----:B------:R-:W-:Y:S05]  /*62e0*/  BSYNC B0 ;  /* 0x0000000000007941 */ /* 0x000fea0003800000 */
.L_x_4890:
[----:B------:R0:W-:Y:S01]  /*62f0*/  STG.E.U8 desc[UR36][R16.64], R8 ;  /* 0x0000000810007986 */ /* 0x0001e2000c101124 */
[----:B------:R-:W-:Y:S05]  /*6300*/  BRA `(.L_x_4867) ;  /* 0x0000000000b87947 */ /* 0x000fea0003800000 */
.L_x_4884:
        /* <DEDUP_REMOVED lines=22> */
.L_x_4866:
        /* <DEDUP_REMOVED lines=16> */
.L_x_4895:
[----:B------:R-:W-:Y:S05]  /*6570*/  BRA `(.L_x_4867) ;  /* 0x00000000001c7947 */ /* 0x000fea0003800000 */
.L_x_4894:
[----:B------:R-:W-:-:S06]  /*6580*/  HADD2.F32 R3, -RZ, R3.H0_H0 ;  /* 0x20000003ff037230 */ /* 0x000fcc0000004100 */
[----:B------:R-:W0:Y:S02]  /*6590*/  F2I.U64.TRUNC R2, R3 ;  /* 0x0000000300027311 */ /* 0x000e24000020d800 */
[----:B0-----:R2:W-:Y:S01]  /*65a0*/  STG.E.64 desc[UR36][R16.64], R2 ;  /* 0x0000000210007986 */ /* 0x0015e2000c101b24 */
[----:B------:R-:W-:Y:S05]  /*65b0*/  BRA `(.L_x_4867) ;  /* 0x00000000000c7947 */ /* 0x000fea0003800000 */
.L_x_4893:
[----:B------:R-:W-:-:S06]  /*65c0*/  HADD2.F32 R3, -RZ, R3.H0_H0 ;  /* 0x20000003ff037230 */ /* 0x000fcc0000004100 */
[----:B------:R-:W0:Y:S02]  /*65d0*/  F2I.FTZ.U32.TRUNC.NTZ R3, R3 ;  /* 0x0000000300037305 */ /* 0x000e24000021f000 */
[----:B0-----:R0:W-:Y:S02]  /*65e0*/  STG.E desc[UR36][R16.64], R3 ;  /* 0x0000000310007986 */ /* 0x0011e4000c101924 */
.L_x_4867:
[----:B------:R-:W-:-:S07]  /*65f0*/  VIADD R19, R19, 0x80 ;  /* 0x0000008013137836 */ /* 0x000fce0000000000 */
.L_x_4827:
[----:B------:R-:W-:Y:S05]  /*6600*/  BSYNC B6 ;  /* 0x0000000000067941 */ /* 0x000fea0003800000 */
.L_x_4826:
        /* <DEDUP_REMOVED lines=307> */
.L_x_4898:
        /* <DEDUP_REMOVED lines=22> */
.L_x_4902:
[----:B------:R-:W2:Y:S02]  /*7aa0*/  LDG.E.U8 R2, desc[UR36][R2.64] ;  /* 0x0000002402027981 */ /* 0x000ea4000c1e1100 */
[----:B--2---:R-:W-:-:S04]  /*7ab0*/  I2FP.F32.U32 R0, R2 ;  /* 0x0000000200007245 */ /* 0x004fc80000201000 */
[----:B------:R-:W-:Y:S01]  /*7ac0*/  F2FP.F16.F32.PACK_AB R0, RZ, R0 ;  /* 0x00000000ff00723e */ /* 0x000fe200000000ff */
[----:B------:R-:W-:Y:S06]  /*7ad0*/  BRA `(.L_x_4904) ;  /* 0x0000000c00887947 */ /* 0x000fec0003800000 */
.L_x_4901:
        /* <DEDUP_REMOVED lines=10> */
.L_x_4906:
[----:B------:R-:W2:Y:S02]  /*7b80*/  LDG.E R2, desc[UR36][R2.64] ;  /* 0x0000002402027981 */ /* 0x000ea4000c1e1900 */
[----:B--2---:R-:W-:-:S04]  /*7b90*/  I2FP.F32.S32 R0, R2 ;  /* 0x0000000200007245 */ /* 0x004fc80000201400 */
[----:B------:R-:W-:Y:S01]  /*7ba0*/  F2FP.F16.F32.PACK_AB R0, RZ, R0 ;  /* 0x00000000ff00723e */ /* 0x000fe200000000ff */
[----:B------:R-:W-:Y:S06]  /*7bb0*/  BRA `(.L_x_4904) ;  /* 0x0000000c00507947 */ /* 0x000fec0003800000 */
.L_x_4905:
[----:B------:R-:W2:Y:S02]  /*7bc0*/  LDG.E.U16 R2, desc[UR36][R2.64] ;  /* 0x0000002402027981 */ /* 0x000ea4000c1e1500 */
[----:B--2---:R-:W0:Y:S02]  /*7bd0*/  I2F.S16 R0, R2 ;  /* 0x0000000200007306 */ /* 0x004e240000101400 */
[----:B0-----:R-:W-:Y:S01]  /*7be0*/  F2FP.F16.F32.PACK_AB R0, RZ, R0 ;  /* 0x00000000ff00723e */ /* 0x001fe200000000ff */
[----:B------:R-:W-:Y:S06]  /*7bf0*/  BRA `(.L_x_4904) ;  /* 0x0000000c00407947 */ /* 0x000fec0003800000 */
.L_x_4900:
        /* <DEDUP_REMOVED lines=9> */
.L_x_4908:
[----:B------:R1:W5:Y:S01]  /*7c90*/  LDG.E.U16 R0, desc[UR36][R2.64] ;  /* 0x0000002402007981 */ /* 0x000362000c1e1500 */
[----:B------:R-:W-:Y:S05]  /*7ca0*/  BRA `(.L_x_4904) ;  /* 0x0000000c00147947 */ /* 0x000fea0003800000 */
.L_x_4907:
        /* <DEDUP_REMOVED lines=9> */
.L_x_4910:
[----:B------:R0:W5:Y:S01]  /*7d40*/  LDG.E.U16 R0, desc[UR36][R2.64] ;  /* 0x0000002402007981 */ /* 0x000162000c1e1500 */
[----:B------:R-:W-:Y:S05]  /*7d50*/  BRA `(.L_x_4904) ;  /* 0x0000000800e87947 */ /* 0x000fea0003800000 */
.L_x_4909:
        /* <DEDUP_REMOVED lines=8> */
.L_x_4899:
        /* <DEDUP_REMOVED lines=13> */
.L_x_4913:
        /* <DEDUP_REMOVED lines=8> */
.L_x_4912:
        /* <DEDUP_REMOVED lines=28> */
.L_x_4915:
        /* <DEDUP_REMOVED lines=15> */
.L_x_4914:
[----:B------:R-:W2:Y:S02]  /*81e0*/  LDG.E.U16 R0, desc[UR36][R2.64] ;  /* 0x0000002402007981 */ /* 0x000ea4000c1e1500 */
[----:B--2---:R-:W-:-:S05]  /*81f0*/  IMAD.U32 R0, R0, 0x10000, RZ ;  /* 0x0001000000007824 */ /* 0x004fca00078e00ff */
[----:B------:R-:W-:Y:S01]  /*8200*/  F2FP.F16.F32.PACK_AB R0, RZ, R0 ;  /* 0x00000000ff00723e */ /* 0x000fe200000000ff */
[----:B------:R-:W-:Y:S06]  /*8210*/  BRA `(.L_x_4904) ;  /* 0x0000000400b87947 */ /* 0x000fec0003800000 */
.L_x_4911:
        /* <DEDUP_REMOVED lines=12> */
.L_x_4918:
        /* <DEDUP_REMOVED lines=21> */
.L_x_4922:
[----:B------:R-:W-:Y:S05]  /*8430*/  BSYNC B1 ;  /* 0x0000000000017941 */ /* 0x000fea0003800000 */
.L_x_4921:
[----:B------:R-:W-:Y:S01]  /*8440*/  LEA R3, R0, 0x3b800000, 0x17 ;  /* 0x3b80000000037811 */ /* 0x000fe200078eb8ff */
[----:B------:R-:W-:-:S05]  /*8450*/  IMAD.SHL.U32 R0, R2, 0x100000, RZ ;  /* 0x0010000002007824 */ /* 0x000fca00078e00ff */
[----:B------:R-:W-:-:S07]  /*8460*/  LOP3.LUT R0, R3, R0, R4, 0xfe, !PT ;  /* 0x0000000003007212 */ /* 0x000fce00078efe04 */
.L_x_4920:
[----:B------:R-:W-:Y:S05]  /*8470*/  BSYNC B0 ;  /* 0x0000000000007941 */ /* 0x000fea0003800000 */
.L_x_4919:
[----:B------:R-:W-:Y:S01]  /*8480*/  F2FP.F16.F32.PACK_AB R0, RZ, R0 ;  /* 0x00000000ff00723e */ /* 0x000fe200000000ff */
[----:B------:R-:W-:Y:S06]  /*8490*/  BRA `(.L_x_4904) ;  /* 0x0000000400187947 */ /* 0x000fec0003800000 */
.L_x_4917:
        /* <DEDUP_REMOVED lines=21> */
.L_x_4926:
[----:B------:R-:W-:Y:S05]  /*85f0*/  BSYNC B1 ;  /* 0x0000000000017941 */ /* 0x000fea0003800000 */
.L_x_4925:
[----:B------:R-:W-:Y:S01]  /*8600*/  LEA R3, R0, 0x37800000, 0x17 ;  /* 0x3780000000037811 */ /* 0x000fe200078eb8ff */
[----:B------:R-:W-:-:S05]  /*8610*/  IMAD.SHL.U32 R0, R2, 0x200000, RZ ;  /* 0x0020000002007824 */ /* 0x000fca00078e00ff */
[----:B------:R-:W-:-:S07]  /*8620*/  LOP3.LUT R0, R3, R0, R4, 0xfe, !PT ;  /* 0x0000000003007212 */ /* 0x000fce00078efe04 */
.L_x_4924:
[----:B------:R-:W-:Y:S05]  /*8630*/  BSYNC B0 ;  /* 0x0000000000007941 */ /* 0x000fea0003800000 */
.L_x_4923:
[----:B------:R-:W-:Y:S01]  /*8640*/  F2FP.F16.F32.PACK_AB R0, RZ, R0 ;  /* 0x00000000ff00723e */ /* 0x000fe200000000ff */
[----:B------:R-:W-:Y:S06]  /*8650*/  BRA `(.L_x_4904) ;  /* 0x0000000000a87947 */ /* 0x000fec0003800000 */
.L_x_4916:
        /* <DEDUP_REMOVED lines=14> */
.L_x_4930:
[----:B------:R-:W-:Y:S05]  /*8740*/  BSYNC B0 ;  /* 0x0000000000007941 */ /* 0x000fea0003800000 */
.L_x_4929:
[----:B------:R-:W-:Y:S01]  /*8750*/  F2FP.F16.F32.PACK_AB R0, RZ, R0 ;  /* 0x00000000ff00723e */ /* 0x000fe200000000ff */
[----:B------:R-:W-:Y:S06]  /*8760*/  BRA `(.L_x_4904) ;  /* 0x0000000000647947 */ /* 0x000fec0003800000 */
.L_x_4903:
        /* <DEDUP_REMOVED lines=16> */
.L_x_4931:
[----:B------:R-:W-:Y:S01]  /*8870*/  PRMT R0, RZ, 0x7610, R0 ;  /* 0x00007610ff007816 */ /* 0x000fe20000000000 */
[----:B------:R-:W-:Y:S06]  /*8880*/  BRA `(.L_x_4904) ;  /* 0x00000000001c7947 */ /* 0x000fec0003800000 */
.L_x_4928:
[----:B------:R-:W2:Y:S02]  /*8890*/  LDG.E.64 R2, desc[UR36][R2.64] ;  /* 0x0000002402027981 */ /* 0x000ea4000c1e1b00 */
[----:B--2---:R-:W0:Y:S02]  /*88a0*/  I2F.U64 R0, R2 ;  /* 0x0000000200007312 */ /* 0x004e240000301000 */
[----:B0-----:R-:W-:Y:S01]  /*88b0*/  F2FP.F16.F32.PACK_AB R0, RZ, R0 ;  /* 0x00000000ff00723e */ /* 0x001fe200000000ff */
[----:B------:R-:W-:Y:S06]  /*88c0*/  BRA `(.L_x_4904) ;  /* 0x00000000000c7947 */ /* 0x000fec0003800000 */
.L_x_4927:
[----:B------:R-:W2:Y:S02]  /*88d0*/  LDG.E R2, desc[UR36][R2.64] ;  /* 0x0000002402027981 */ /* 0x000ea4000c1e1900 */
[----:B--2---:R-:W-:-:S04]  /*88e0*/  I2FP.F32.U32 R0, R2 ;  /* 0x0000000200007245 */ /* 0x004fc80000201000 */
[----:B------:R-:W-:-:S07]  /*88f0*/  F2FP.F16.F32.PACK_AB R0, RZ, R0 ;  /* 0x00000000ff00723e */ /* 0x000fce00000000ff */
.L_x_4904:
        /* <DEDUP_REMOVED lines=23> */
.L_x_4935:
[----:B------:R-:W-:-:S06]  /*8a70*/  HADD2.F32 R3, -RZ, R3.H0_H0 ;  /* 0x20000003ff037230 */ /* 0x000fcc0000004100 */
[----:B------:R-:W0:Y:S02]  /*8a80*/  F2I.S64.TRUNC R2, R3 ;  /* 0x0000000300027311 */ /* 0x000e24000020d900 */
[----:B0-----:R3:W-:Y:S01]  /*8a90*/  STG.E.U8 desc[UR36][R16.64], R2 ;  /* 0x0000000210007986 */ /* 0x0017e2000c101124 */
[----:B------:R-:W-:Y:S05]  /*8aa0*/  BRA `(.L_x_4937) ;  /* 0x0000000c00847947 */ /* 0x000fea0003800000 */
.L_x_4934:
        /* <DEDUP_REMOVED lines=10> */
.L_x_4939:
[----:B------:R-:W-:-:S06]  /*8b50*/  HADD2.F32 R3, -RZ, R3.H0_H0 ;  /* 0x20000003ff037230 */ /* 0x000fcc0000004100 */
[----:B------:R-:W0:Y:S02]  /*8b60*/  F2I.FTZ.TRUNC.NTZ R3, R3 ;  /* 0x0000000300037305 */ /* 0x000e24000021f100 */
[----:B0-----:R2:W-:Y:S01]  /*8b70*/  STG.E desc[UR36][R16.64], R3 ;  /* 0x0000000310007986 */ /* 0x0015e2000c101924 */
[----:B------:R-:W-:Y:S05]  /*8b80*/  BRA `(.L_x_4937) ;  /* 0x0000000c004c7947 */ /* 0x000fea0003800000 */
.L_x_4938:
[----:B------:R-:W-:-:S06]  /*8b90*/  HADD2.F32 R3, -RZ, R3.H0_H0 ;  /* 0x20000003ff037230 */ /* 0x000fcc0000004100 */
[----:B------:R-:W0:Y:S02]  /*8ba0*/  F2I.FTZ.TRUNC.NTZ R3, R3 ;  /* 0x0000000300037305 */ /* 0x000e24000021f100 */
[----:B0-----:R0:W-:Y:S01]  /*8bb0*/  STG.E.U16 desc[UR36][R16.64], R3 ;  /* 0x0000000310007986 */ /* 0x0011e2000c101524 */
[----:B------:R-:W-:Y:S05]  /*8bc0*/  BRA `(.L_x_4937) ;  /* 0x0000000c003c7947 */ /* 0x000fea0003800000 */
.L_x_4933:
        /* <DEDUP_REMOVED lines=9> */
.L_x_4941:
[----:B------:R0:W-:Y:S01]  /*8c60*/  STG.E.U16 desc[UR36][R16.64], R3 ;  /* 0x0000000310007986 */ /* 0x0001e2000c101524 */
[----:B------:R-:W-:Y:S05]  /*8c70*/  BRA `(.L_x_4937) ;  /* 0x0000000c00107947 */ /* 0x000fea0003800000 */
.L_x_4940:
        /* <DEDUP_REMOVED lines=10> */
.L_x_4943:
[----:B------:R-:W-:-:S05]  /*8d20*/  HADD2.F32 R0, -RZ, R3.H0_H0 ;  /* 0x20000003ff007230 */ /* 0x000fca0000004100 */
[----:B------:R-:W-:-:S04]  /*8d30*/  F2FP.F16.F32.PACK_AB R0, RZ, R0 ;  /* 0x00000000ff00723e */ /* 0x000fc800000000ff */
[----:B------:R-:W-:-:S05]  /*8d40*/  PRMT R0, R0, 0x5410, RZ ;  /* 0x0000541000007816 */ /* 0x000fca00000000ff */
[----:B------:R0:W-:Y:S01]  /*8d50*/  STG.E desc[UR36][R16.64], R0 ;  /* 0x0000000010007986 */ /* 0x0001e2000c101924 */
[----:B------:R-:W-:Y:S05]  /*8d60*/  BRA `(.L_x_4937) ;  /* 0x0000000800d47947 */ /* 0x000fea0003800000 */
.L_x_4942:
[----:B------:R-:W-:-:S05]  /*8d70*/  HADD2.F32 R2, -RZ, R3.H0_H0 ;  /* 0x20000003ff027230 */ /* 0x000fca0000004100 */
[----:B------:R-:W-:-:S06]  /*8d80*/  FMUL.FTZ R2, R2, 1 ;  /* 0x3f80000002027820 */ /* 0x000fcc0000410000 */
[----:B------:R-:W0:Y:S02]  /*8d90*/  F2F.F64.F32 R2, R2 ;  /* 0x0000000200027310 */ /* 0x000e240000201800 */
[----:B0-----:R0:W-:Y:S01]  /*8da0*/  STG.E.64 desc[UR36][R16.64], R2 ;  /* 0x0000000210007986 */ /* 0x0011e2000c101b24 */
[----:B------:R-:W-:Y:S05]  /*8db0*/  BRA `(.L_x_4937) ;  /* 0x0000000800c07947 */ /* 0x000fea0003800000 */
.L_x_4932:
        /* <DEDUP_REMOVED lines=13> */
.L_x_4946:
[----:B------:R-:W-:Y:S01]  /*8e90*/  HADD2.F32 R3, -RZ, R3.H0_H0 ;  /* 0x20000003ff037230 */ /* 0x000fe20000004100 */
[----:B------:R-:W-:-:S04]  /*8ea0*/  CS2R R6, SRZ ;  /* 0x0000000000067805 */ /* 0x000fc8000001ff00 */
[----:B------:R-:W-:-:S04]  /*8eb0*/  FMUL.FTZ R3, R3, 1 ;  /* 0x3f80000003037820 */ /* 0x000fc80000410000 */
[----:B------:R-:W0:Y:S02]  /*8ec0*/  F2F.F64.F32 R4, R3 ;  /* 0x0000000300047310 */ /* 0x000e240000201800 */
[----:B0-----:R0:W-:Y:S01]  /*8ed0*/  STG.E.128 desc[UR36][R16.64], R4 ;  /* 0x0000000410007986 */ /* 0x0011e2000c101d24 */
[----:B------:R-:W-:Y:S05]  /*8ee0*/  BRA `(.L_x_4937) ;  /* 0x0000000800747947 */ /* 0x000fea0003800000 */
.L_x_4945:
        /* <DEDUP_REMOVED lines=21> */
.L_x_4950:
[----:B------:R-:W-:Y:S05]  /*9040*/  BSYNC B0 ;  /* 0x0000000000007941 */ /* 0x000fea0003800000 */
.L_x_4949:
[----:B------:R-:W-:-:S05]  /*9050*/  LOP3.LUT R3, R0, R3, RZ, 0xfc, !PT ;  /* 0x0000000300037212 */ /* 0x000fca00078efcff */
[----:B------:R0:W-:Y:S01]  /*9060*/  STG.E.U8 desc[UR36][R16.64], R3 ;  /* 0x0000000310007986 */ /* 0x0001e2000c101124 */
[----:B------:R-:W-:Y:S05]  /*9070*/  BRA `(.L_x_4937) ;  /* 0x0000000800107947 */ /* 0x000fea0003800000 */
.L_x_4948:
        /* <DEDUP_REMOVED lines=13> */
.L_x_4952:
[----:B------:R-:W-:Y:S01]  /*9150*/  IMAD.MOV.U32 R0, RZ, RZ, 0x7f ;  /* 0x0000007fff007424 */ /* 0x000fe200078e00ff */
[----:B------:R-:W-:-:S04]  /*9160*/  ISETP.GT.U32.AND P0, PT, R2, 0x7f800000, PT ;  /* 0x7f8000000200780c */ /* 0x000fc80003f04070 */
[----:B------:R-:W-:-:S09]  /*9170*/  SEL R0, R0, 0x7c, P0 ;  /* 0x0000007c00007807 */ /* 0x000fd20000000000 */
.L_x_4953:
[----:B------:R-:W-:Y:S05]  /*9180*/  BSYNC B0 ;  /* 0x0000000000007941 */ /* 0x000fea0003800000 */
.L_x_4951:
[----:B------:R-:W-:-:S04]  /*9190*/  LOP3.LUT R2, R3, 0x80000000, RZ, 0xc0, !PT ;  /* 0x8000000003027812 */ /* 0x000fc800078ec0ff */
[----:B------:R-:W-:-:S04]  /*91a0*/  SHF.R.U32.HI R3, RZ, 0x18, R2 ;  /* 0x00000018ff037819 */ /* 0x000fc80000011602 */
[----:B------:R-:W-:-:S05]  /*91b0*/  LOP3.LUT R3, R0, R3, RZ, 0xfc, !PT ;  /* 0x0000000300037212 */ /* 0x000fca00078efcff */
[----:B------:R0:W-:Y:S01]  /*91c0*/  STG.E.U8 desc[UR36][R16.64], R3 ;  /* 0x0000000310007986 */ /* 0x0001e2000c101124 */
[----:B------:R-:W-:Y:S05]  /*91d0*/  BRA `(.L_x_4937) ;  /* 0x0000000400b87947 */ /* 0x000fea0003800000 */
.L_x_4947:
[----:B------:R-:W-:-:S05]  /*91e0*/  HADD2.F32 R0, -RZ, R3.H0_H0 ;  /* 0x20000003ff007230 */ /* 0x000fca0000004100 */
[----:B------:R-:W-:-:S05]  /*91f0*/  F2FP.BF16.F32.PACK_AB R0, RZ, R0 ;  /* 0x00000000ff00723e */ /* 0x000fca00000010ff */
[----:B------:R0:W-:Y:S01]  /*9200*/  STG.E.U16 desc[UR36][R16.64], R0 ;  /* 0x0000000010007986 */ /* 0x0001e2000c101524 */
[----:B------:R-:W-:Y:S05]  /*9210*/  BRA `(.L_x_4937) ;  /* 0x0000000400a87947 */ /* 0x000fea0003800000 */
.L_x_4944:
        /* <DEDUP_REMOVED lines=12> */
.L_x_4956:
        /* <DEDUP_REMOVED lines=17> */
.L_x_4959:
[----:B------:R-:W-:-:S04]  /*93f0*/  LOP3.LUT R2, R3, 0x80000000, RZ, 0xc0, !PT ;  /* 0x8000000003027812 */ /* 0x000fc800078ec0ff */
[----:B------:R-:W-:-:S04]  /*9400*/  SHF.R.U32.HI R3, RZ, 0x18, R2 ;  /* 0x00000018ff037819 */ /* 0x000fc80000011602 */
[----:B------:R-:W-:-:S04]  /*9410*/  LOP3.LUT R0, R0, R3, RZ, 0xfc, !PT ;  /* 0x0000000300007212 */ /* 0x000fc800078efcff */
[----:B------:R-:W-:-:S07]  /*9420*/  PRMT R8, R0, 0x7610, R8 ;  /* 0x0000761000087816 */ /* 0x000fce0000000008 */
.L_x_4958:
[----:B------:R-:W-:Y:S05]  /*9430*/  BSYNC B0 ;  /* 0x0000000000007941 */ /* 0x000fea0003800000 */
.L_x_4957:
[----:B------:R0:W-:Y:S01]  /*9440*/  STG.E.U8 desc[UR36][R16.64], R8 ;  /* 0x0000000810007986 */ /* 0x0001e2000c101124 */
[----:B------:R-:W-:Y:S05]  /*9450*/  BRA `(.L_x_4937) ;  /* 0x0000000400187947 */ /* 0x000fea0003800000 */
.L_x_4955:
        /* <DEDUP_REMOVED lines=17> */
.L_x_4962:
[----:B------:R-:W-:-:S04]  /*9570*/  LOP3.LUT R2, R3, 0x80000000, RZ, 0xc0, !PT ;  /* 0x8000000003027812 */ /* 0x000fc800078ec0ff */
[----:B------:R-:W-:-:S04]  /*9580*/  SHF.R.U32.HI R3, RZ, 0x18, R2 ;  /* 0x00000018ff037819 */ /* 0x000fc80000011602 */
[----:B------:R-:W-:-:S04]  /*9590*/  LOP3.LUT R0, R0, R3, RZ, 0xfc, !PT ;  /* 0x0000000300007212 */ /* 0x000fc800078efcff */
[----:B------:R-:W-:-:S07]  /*95a0*/  PRMT R8, R0, 0x7610, R8 ;  /* 0x0000761000087816 */ /* 0x000fce0000000008 */
.L_x_4961:
[----:B------:R-:W-:Y:S05]  /*95b0*/  BSYNC B0 ;  /* 0x0000000000007941 */ /* 0x000fea0003800000 */
.L_x_4960:
[----:B------:R0:W-:Y:S01]  /*95c0*/  STG.E.U8 desc[UR36][R16.64], R8 ;  /* 0x0000000810007986 */ /* 0x0001e2000c101124 */
[----:B------:R-:W-:Y:S05]  /*95d0*/  BRA `(.L_x_4937) ;  /* 0x0000000000b87947 */ /* 0x000fea0003800000 */
.L_x_4954:
        /* <DEDUP_REMOVED lines=22> */
.L_x_4936:
        /* <DEDUP_REMOVED lines=16> */
.L_x_4965:
[----:B------:R-:W-:Y:S05]  /*9840*/  BRA `(.L_x_4937) ;  /* 0x00000000001c7947 */ /* 0x000fea0003800000 */
.L_x_4964:
[----:B------:R-:W-:-:S06]  /*9850*/  HADD2.F32 R3, -RZ, R3.H0_H0 ;  /* 0x20000003ff037230 */ /* 0x000fcc0000004100 */
[----:B------:R-:W0:Y:S02]  /*9860*/  F2I.U64.TRUNC R2, R3 ;  /* 0x0000000300027311 */ /* 0x000e24000020d800 */
[----:B0-----:R0:W-:Y:S01]  /*9870*/  STG.E.64 desc[UR36][R16.64], R2 ;  /* 0x0000000210007986 */ /* 0x0011e2000c101b24 */
[----:B------:R-:W-:Y:S05]  /*9880*/  BRA `(.L_x_4937) ;  /* 0x00000000000c7947 */ /* 0x000fea0003800000 */
.L_x_4963:
[----:B------:R-:W-:-:S06]  /*9890*/  HADD2.F32 R3, -RZ, R3.H0_H0 ;  /* 0x20000003ff037230 */ /* 0x000fcc0000004100 */
[----:B------:R-:W0:Y:S02]  /*98a0*/  F2I.FTZ.U32.TRUNC.NTZ R3, R3 ;  /* 0x0000000300037305 */ /* 0x000e24000021f000 */
[----:B0-----:R0:W-:Y:S02]  /*98b0*/  STG.E desc[UR36][R16.64], R3 ;  /* 0x0000000310007986 */ /* 0x0011e4000c101924 */
.L_x_4937:
[----:B------:R-:W-:-:S07]  /*98c0*/  VIADD R19, R19, 0x80 ;  /* 0x0000008013137836 */ /* 0x000fce0000000000 */
.L_x_4897:
[----:B------:R-:W-:Y:S05]  /*98d0*/  BSYNC B6 ;  /* 0x0000000000067941 */ /* 0x000fea0003800000 */
.L_x_4896:
        /* <DEDUP_REMOVED lines=306> */
.L_x_4966:
        /* <DEDUP_REMOVED lines=22> */
.L_x_4970:
[----:B------:R-:W2:Y:S02]  /*ad60*/  LDG.E.U8 R2, desc[UR36][R2.64] ;  /* 0x0000002402027981 */ /* 0x000ea4000c1e1100 */
[----:B--2---:R-:W-:-:S04]  /*ad70*/  I2FP.F32.U32 R0, R2 ;  /* 0x0000000200007245 */ /* 0x004fc80000201000 */
[----:B------:R-:W-:Y:S01]  /*ad80*/  F2FP.F16.F32.PACK_AB R0, RZ, R0 ;  /* 0x00000000ff00723e */ /* 0x000fe200000000ff */
[----:B------:R-:W-:Y:S06]  /*ad90*/  BRA `(.L_x_4972) ;  /* 0x0000000c00887947 */ /* 0x000fec0003800000 */
.L_x_4969:
        /* <DEDUP_REMOVED lines=10> */
.L_x_4974:
[----:B------:R-:W2:Y:S02]  /*ae40*/  LDG.E R2, desc[UR36][R2.64] ;  /* 0x0000002402027981 */ /* 0x000ea4000c1e1900 */
[----:B--2---:R-:W-:-:S04]  /*ae50*/  I2FP.F32.S32 R0, R2 ;  /* 0x0000000200007245 */ /* 0x004fc80000201400 */
[----:B------:R-:W-:Y:S01]  /*ae60*/  F2FP.F16.F32.PACK_AB R0, RZ, R0 ;  /* 0x00000000ff00723e */ /* 0x000fe200000000ff */
[----:B------:R-:W-:Y:S06]  /*ae70*/  BRA `(.L_x_4972) ;  /* 0x0000000c00507947 */ /* 0x000fec0003800000 */
.L_x_4973:
[----:B------:R-:W2:Y:S02]  /*ae80*/  LDG.E.U16 R2, desc[UR36][R2.64] ;  /* 0x0000002402027981 */ /* 0x000ea4000c1e1500 */
[----:B--2---:R-:W0:Y:S02]  /*ae90*/  I2F.S16 R0, R2 ;  /* 0x0000000200007306 */ /* 0x004e240000101400 */
[----:B0-----:R-:W-:Y:S01]  /*aea0*/  F2FP.F16.F32.PACK_AB R0, RZ, R0 ;  /* 0x00000000ff00723e */ /* 0x001fe200000000ff */
[----:B------:R-:W-:Y:S06]  /*aeb0*/  BRA `(.L_x_4972) ;  /* 0x0000000c00407947 */ /* 0x000fec0003800000 */
.L_x_4968:
        /* <DEDUP_REMOVED lines=9> */
.L_x_4976:
[----:B------:R1:W5:Y:S01]  /*af50*/  LDG.E.U16 R0, desc[UR36][R2.64] ;  /* 0x0000002402007981 */ /* 0x000362000c1e1500 */
[----:B------:R-:W-:Y:S05]  /*af60*/  BRA `(.L_x_4972) ;  /* 0x0000000c00147947 */ /* 0x000fea0003800000 */
.L_x_4975:
        /* <DEDUP_REMOVED lines=9> */
.L_x_4978:
[----:B------:R0:W5:Y:S01]  /*b000*/  LDG.E.U16 R0, desc[UR36][R2.64] ;  /* 0x0000002402007981 */ /* 0x000162000c1e1500 */
[----:B------:R-:W-:Y:S05]  /*b010*/  BRA `(.L_x_4972) ;  /* 0x0000000800e87947 */ /* 0x000fea0003800000 */
.L_x_4977:
        /* <DEDUP_REMOVED lines=8> */
.L_x_4967:
        /* <DEDUP_REMOVED lines=13> */
.L_x_4981:
        /* <DEDUP_REMOVED lines=8> */
.L_x_4980:
        /* <DEDUP_REMOVED lines=28> */
.L_x_4983:
        /* <DEDUP_REMOVED lines=15> */
.L_x_4982:
[----:B------:R-:W2:Y:S02]  /*b4a0*/  LDG.E.U16 R0, desc[UR36][R2.64] ;  /* 0x0000002402007981 */ /* 0x000ea4000c1e1500 */
[----:B--2---:R-:W-:-:S05]  /*b4b0*/  IMAD.U32 R0, R0, 0x10000, RZ ;  /* 0x0001000000007824 */ /* 0x004fca00078e00ff */
[----:B------:R-:W-:Y:S01]  /*b4c0*/  F2FP.F16.F32.PACK_AB R0, RZ, R0 ;  /* 0x00000000ff00723e */ /* 0x000fe200000000ff */
[----:B------:R-:W-:Y:S06]  /*b4d0*/  BRA `(.L_x_4972) ;  /* 0x0000000400b87947 */ /* 0x000fec0003800000 */
.L_x_4979:
        /* <DEDUP_REMOVED lines=12> */
.L_x_4986:
        /* <DEDUP_REMOVED lines=21> */
.L_x_4990:
[----:B------:R-:W-:Y:S05]  /*b6f0*/  BSYNC B1 ;  /* 0x0000000000017941 */ /* 0x000fea0003800000 */
.L_x_4989:
[----:B------:R-:W-:Y:S01]  /*b700*/  LEA R3, R0, 0x3b800000, 0x17 ;  /* 0x3b80000000037811 */ /* 0x000fe200078eb8ff */
[----:B------:R-:W-:-:S05]  /*b710*/  IMAD.SHL.U32 R0, R2, 0x100000, RZ ;  /* 0x0010000002007824 */ /* 0x000fca00078e00ff */
[----:B------:R-:W-:-:S07]  /*b720*/  LOP3.LUT R0, R3, R0, R4, 0xfe, !PT ;  /* 0x0000000003007212 */ /* 0x000fce00078efe04 */
.L_x_4988:
[----:B------:R-:W-:Y:S05]  /*b730*/  BSYNC B0 ;  /* 0x0000000000007941 */ /* 0x000fea0003800000 */
.L_x_4987:
[----:B------:R-:W-:Y:S01]  /*b740*/  F2FP.F16.F32.PACK_AB R0, RZ, R0 ;  /* 0x00000000ff00723e */ /* 0x000fe200000000ff */
[----:B------:R-:W-:Y:S06]  /*b750*/  BRA `(.L_x_4972) ;  /* 0x0000000400187947 */ /* 0x000fec0003800000 */
.L_x_4985:
        /* <DEDUP_REMOVED lines=21> */
.L_x_4994:
[----:B------:R-:W-:Y:S05]  /*b8b0*/  BSYNC B1 ;  /* 0x0000000000017941 */ /* 0x000fea0003800000 */
.L_x_4993:
[----:B------:R-:W-:Y:S01]  /*b8c0*/  LEA R3, R0, 0x37800000, 0x17 ;  /* 0x3780000000037811 */ /* 0x000fe200078eb8ff */
[----:B------:R-:W-:-:S05]  /*b8d0*/  IMAD.SHL.U32 R0, R2, 0x200000, RZ ;  /* 0x0020000002007824 */ /* 0x000fca00078e00ff */
[----:B------:R-:W-:-:S07]  /*b8e0*/  LOP3.LUT R0, R3, R0, R4, 0xfe, !PT ;  /* 0x0000000003007212 */ /* 0x000fce00078efe04 */
.L_x_4992:
[----:B------:R-:W-:Y:S05]  /*b8f0*/  BSYNC B0 ;  /* 0x0000000000007941 */ /* 0x000fea0003800000 */
.L_x_4991:
[----:B------:R-:W-:Y:S01]  /*b900*/  F2FP.F16.F32.PACK_AB R0, RZ, R0 ;  /* 0x00000000ff00723e */ /* 0x000fe200000000ff */
[----:B------:R-:W-:Y:S06]  /*b910*/  BRA `(.L_x_4972) ;  /* 0x0000000000a87947 */ /* 0x000fec0003800000 */
.L_x_4984:
        /* <DEDUP_REMOVED lines=14> */
.L_x_4998:
[----:B------:R-:W-:Y:S05]  /*ba00*/  BSYNC B0 ;  /* 0x0000000000007941 */ /* 0x000fea0003800000 */
.L_x_4997:
[----:B------:R-:W-:Y:S01]  /*ba10*/  F2FP.F16.F32.PACK_AB R0, RZ, R0 ;  /* 0x00000000ff00723e */ /* 0x000fe200000000ff */
[----:B------:R-:W-:Y:S06]  /*ba20*/  BRA `(.L_x_4972) ;  /* 0x0000000000647947 */ /* 0x000fec0003800000 */
.L_x_4971:
        /* <DEDUP_REMOVED lines=16> */
.L_x_4999:
[----:B------:R-:W-:Y:S01]  /*bb30*/  PRMT R0, RZ, 0x7610, R0 ;  /* 0x00007610ff007816 */ /* 0x000fe20000000000 */
[----:B------:R-:W-:Y:S06]  /*bb40*/  BRA `(.L_x_4972) ;  /* 0x00000000001c7947 */ /* 0x000fec0003800000 */
.L_x_4996:
[----:B------:R-:W2:Y:S02]  /*bb50*/  LDG.E.64 R2, desc[UR36][R2.64] ;  /* 0x0000002402027981 */ /* 0x000ea4000c1e1b00 */
[----:B--2---:R-:W0:Y:S02]  /*bb60*/  I2F.U64 R0, R2 ;  /* 0x0000000200007312 */ /* 0x004e240000301000 */
[----:B0-----:R-:W-:Y:S01]  /*bb70*/  F2FP.F16.F32.PACK_AB R0, RZ, R0 ;  /* 0x00000000ff00723e */ /* 0x001fe200000000ff */
[----:B------:R-:W-:Y:S06]  /*bb80*/  BRA `(.L_x_4972) ;  /* 0x00000000000c7947 */ /* 0x000fec0003800000 */
.L_x_4995:
[----:B------:R-:W2:Y:S02]  /*bb90*/  LDG.E R2, desc[UR36][R2.64] ;  /* 0x0000002402027981 */ /* 0x000ea4000c1e1900 */
[----:B--2---:R-:W-:-:S04]  /*bba0*/  I2FP.F32.U32 R0, R2 ;  /* 0x0000000200007245 */ /* 0x004fc80000201000 */
[----:B------:R-:W-:-:S07]  /*bbb0*/  F2FP.F16.F32.PACK_AB R0, RZ, R0 ;  /* 0x00000000ff00723e */ /* 0x000fce00000000ff */
.L_x_4972:
        /* <DEDUP_REMOVED lines=23> */
.L_x_5003:
[----:B------:R-:W-:-:S06]  /*bd30*/  HADD2.F32 R3, -RZ, R3.H0_H0 ;  /* 0x20000003ff037230 */ /* 0x000fcc0000004100 */
[----:B------:R-:W0:Y:S02]  /*bd40*/  F2I.S64.TRUNC R2, R3 ;  /* 0x0000000300027311 */ /* 0x000e24000020d900 */
[----:B0-----:R-:W-:Y:S01]  /*bd50*/  STG.E.U8 desc[UR36][R16.64], R2 ;  /* 0x0000000210007986 */ /* 0x001fe2000c101124 */
[----:B------:R-:W-:Y:S05]  /*bd60*/  EXIT ;  /* 0x000000000000794d */ /* 0x000fea0003800000 */
.L_x_5002:
        /* <DEDUP_REMOVED lines=10> */
.L_x_5006:
[----:B------:R-:W-:-:S06]  /*be10*/  HADD2.F32 R3, -RZ, R3.H0_H0 ;  /* 0x20000003ff037230 */ /* 0x000fcc0000004100 */
[----:B------:R-:W0:Y:S02]  /*be20*/  F2I.FTZ.TRUNC.NTZ R3, R3 ;  /* 0x0000000300037305 */ /* 0x000e24000021f100 */
[----:B0-----:R-:W-:Y:S01]  /*be30*/  STG.E desc[UR36][R16.64], R3 ;  /* 0x0000000310007986 */ /* 0x001fe2000c101924 */
[----:B------:R-:W-:Y:S05]  /*be40*/  EXIT ;  /* 0x000000000000794d */ /* 0x000fea0003800000 */
.L_x_5005:
[----:B------:R-:W-:-:S06]  /*be50*/  HADD2.F32 R3, -RZ, R3.H0_H0 ;  /* 0x20000003ff037230 */ /* 0x000fcc0000004100 */
[----:B------:R-:W0:Y:S02]  /*be60*/  F2I.FTZ.TRUNC.NTZ R3, R3 ;  /* 0x0000000300037305 */ /* 0x000e24000021f100 */
[----:B0-----:R-:W-:Y:S01]  /*be70*/  STG.E.U16 desc[UR36][R16.64], R3 ;  /* 0x0000000310007986 */ /* 0x001fe2000c101524 */
[----:B------:R-:W-:Y:S05]  /*be80*/  EXIT ;  /* 0x000000000000794d */ /* 0x000fea0003800000 */
.L_x_5001:
        /* <DEDUP_REMOVED lines=9> */
.L_x_5008:
[----:B------:R-:W-:Y:S01]  /*bf20*/  STG.E.U16 desc[UR36][R16.64], R3 ;  /* 0x0000000310007986 */ /* 0x000fe2000c101524 */
[----:B------:R-:W-:Y:S05]  /*bf30*/  EXIT ;  /* 0x000000000000794d */ /* 0x000fea0003800000 */
.L_x_5007:
        /* <DEDUP_REMOVED lines=10> */
.L_x_5010:
[----:B------:R-:W-:-:S05]  /*bfe0*/  HADD2.F32 R0, -RZ, R3.H0_H0 ;  /* 0x20000003ff007230 */ /* 0x000fca0000004100 */
[----:B------:R-:W-:-:S04]  /*bff0*/  F2FP.F16.F32.PACK_AB R0, RZ, R0 ;  /* 0x00000000ff00723e */ /* 0x000fc800000000ff */
[----:B------:R-:W-:-:S05]  /*c000*/  PRMT R0, R0, 0x5410, RZ ;  /* 0x0000541000007816 */ /* 0x000fca00000000ff */
[----:B------:R-:W-:Y:S01]  /*c010*/  STG.E desc[UR36][R16.64], R0 ;  /* 0x0000000010007986 */ /* 0x000fe2000c101924 */
[----:B------:R-:W-:Y:S05]  /*c020*/  EXIT ;  /* 0x000000000000794d */ /* 0x000fea0003800000 */
.L_x_5009:
[----:B------:R-:W-:-:S05]  /*c030*/  HADD2.F32 R2, -RZ, R3.H0_H0 ;  /* 0x20000003ff027230 */ /* 0x000fca0000004100 */
[----:B------:R-:W-:-:S06]  /*c040*/  FMUL.FTZ R2, R2, 1 ;  /* 0x3f80000002027820 */ /* 0x000fcc0000410000 */
[----:B------:R-:W0:Y:S02]  /*c050*/  F2F.F64.F32 R2, R2 ;  /* 0x0000000200027310 */ /* 0x000e240000201800 */
[----:B0-----:R-:W-:Y:S01]  /*c060*/  STG.E.64 desc[UR36][R16.64], R2 ;  /* 0x0000000210007986 */ /* 0x001fe2000c101b24 */
[----:B------:R-:W-:Y:S05]  /*c070*/  EXIT ;  /* 0x000000000000794d */ /* 0x000fea0003800000 */
.L_x_5000:
        /* <DEDUP_REMOVED lines=13> */
.L_x_5013:
[----:B------:R-:W-:Y:S01]  /*c150*/  HADD2.F32 R3, -RZ, R3.H0_H0 ;  /* 0x20000003ff037230 */ /* 0x000fe20000004100 */
[----:B------:R-:W-:-:S04]  /*c160*/  CS2R R6, SRZ ;  /* 0x0000000000067805 */ /* 0x000fc8000001ff00 */
[----:B------:R-:W-:-:S04]  /*c170*/  FMUL.FTZ R3, R3, 1 ;  /* 0x3f80000003037820 */ /* 0x000fc80000410000 */
[----:B------:R-:W0:Y:S02]  /*c180*/  F2F.F64.F32 R4, R3 ;  /* 0x0000000300047310 */ /* 0x000e240000201800 */
[----:B0-----:R-:W-:Y:S01]  /*c190*/  STG.E.128 desc[UR36][R16.64], R4 ;  /* 0x0000000410007986 */ /* 0x001fe2000c101d24 */
[----:B------:R-:W-:Y:S05]  /*c1a0*/  EXIT ;  /* 0x000000000000794d */ /* 0x000fea0003800000 */
.L_x_5012:
        /* <DEDUP_REMOVED lines=21> */
.L_x_5017:
[----:B------:R-:W-:Y:S05]  /*c300*/  BSYNC B0 ;  /* 0x0000000000007941 */ /* 0x000fea0003800000 */
.L_x_5016:
[----:B------:R-:W-:-:S05]  /*c310*/  LOP3.LUT R3, R0, R3, RZ, 0xfc, !PT ;  /* 0x0000000300037212 */ /* 0x000fca00078efcff */
[----:B------:R-:W-:Y:S01]  /*c320*/  STG.E.U8 desc[UR36][R16.64], R3 ;  /* 0x0000000310007986 */ /* 0x000fe2000c101124 */
[----:B------:R-:W-:Y:S05]  /*c330*/  EXIT ;  /* 0x000000000000794d */ /* 0x000fea0003800000 */
.L_x_5015:
        /* <DEDUP_REMOVED lines=13> */
.L_x_5019:
[----:B------:R-:W-:Y:S01]  /*c410*/  IMAD.MOV.U32 R0, RZ, RZ, 0x7f ;  /* 0x0000007fff007424 */ /* 0x000fe200078e00ff */
[----:B------:R-:W-:-:S04]  /*c420*/  ISETP.GT.U32.AND P0, PT, R2, 0x7f800000, PT ;  /* 0x7f8000000200780c */ /* 0x000fc80003f04070 */
[----:B------:R-:W-:-:S09]  /*c430*/  SEL R0, R0, 0x7c, P0 ;  /* 0x0000007c00007807 */ /* 0x000fd20000000000 */
.L_x_5020:
[----:B------:R-:W-:Y:S05]  /*c440*/  BSYNC B0 ;  /* 0x0000000000007941 */ /* 0x000fea0003800000 */
.L_x_5018:
[----:B------:R-:W-:-:S04]  /*c450*/  LOP3.LUT R2, R3, 0x80000000, RZ, 0xc0, !PT ;  /* 0x8000000003027812 */ /* 0x000fc800078ec0ff */
[----:B------:R-:W-:-:S04]  /*c460*/  SHF.R.U32.HI R3, RZ, 0x18, R2 ;  /* 0x00000018ff037819 */ /* 0x000fc80000011602 */
[----:B------:R-:W-:-:S05]  /*c470*/  LOP3.LUT R3, R0, R3, RZ, 0xfc, !PT ;  /* 0x0000000300037212 */ /* 0x000fca00078efcff */
[----:B------:R-:W-:Y:S01]  /*c480*/  STG.E.U8 desc[UR36][R16.64], R3 ;  /* 0x0000000310007986 */ /* 0x000fe2000c101124 */
[----:B------:R-:W-:Y:S05]  /*c490*/  EXIT ;  /* 0x000000000000794d */ /* 0x000fea0003800000 */
.L_x_5014:
[----:B------:R-:W-:-:S05]  /*c4a0*/  HADD2.F32 R0, -RZ, R3.H0_H0 ;  /* 0x20000003ff007230 */ /* 0x000fca0000004100 */
[----:B------:R-:W-:-:S05]  /*c4b0*/  F2FP.BF16.F32.PACK_AB R0, RZ, R0 ;  /* 0x00000000ff00723e */ /* 0x000fca00000010ff */
[----:B------:R-:W-:Y:S01]  /*c4c0*/  STG.E.U16 desc[UR36][R16.64], R0 ;  /* 0x0000000010007986 */ /* 0x000fe2000c101524 */
[----:B------:R-:W-:Y:S05]  /*c4d0*/  EXIT ;  /* 0x000000000000794d */ /* 0x000fea0003800000 */
.L_x_5011:
        /* <DEDUP_REMOVED lines=12> */
.L_x_5023:
        /* <DEDUP_REMOVED lines=17> */
.L_x_5026:
[----:B------:R-:W-:-:S04]  /*c6b0*/  LOP3.LUT R2, R3, 0x80000000, RZ, 0xc0, !PT ;  /* 0x8000000003027812 */ /* 0x000fc800078ec0ff */
[----:B------:R-:W-:-:S04]  /*c6c0*/  SHF.R.U32.HI R3, RZ, 0x18, R2 ;  /* 0x00000018ff037819 */ /* 0x000fc80000011602 */
[----:B------:R-:W-:-:S04]  /*c6d0*/  LOP3.LUT R0, R0, R3, RZ, 0xfc, !PT ;  /* 0x0000000300007212 */ /* 0x000fc800078efcff */
[----:B------:R-:W-:-:S07]  /*c6e0*/  PRMT R8, R0, 0x7610, R8 ;  /* 0x0000761000087816 */ /* 0x000fce0000000008 */
.L_x_5025:
[----:B------:R-:W-:Y:S05]  /*c6f0*/  BSYNC B0 ;  /* 0x0000000000007941 */ /* 0x000fea0003800000 */
.L_x_5024:
[----:B------:R-:W-:Y:S01]  /*c700*/  STG.E.U8 desc[UR36][R16.64], R8 ;  /* 0x0000000810007986 */ /* 0x000fe2000c101124 */
[----:B------:R-:W-:Y:S05]  /*c710*/  EXIT ;  /* 0x000000000000794d */ /* 0x000fea0003800000 */
.L_x_5022:
        /* <DEDUP_REMOVED lines=17> */
.L_x_5029:
[----:B------:R-:W-:-:S04]  /*c830*/  LOP3.LUT R2, R3, 0x80000000, RZ, 0xc0, !PT ;  /* 0x8000000003027812 */ /* 0x000fc800078ec0ff */
[----:B------:R-:W-:-:S04]  /*c840*/  SHF.R.U32.HI R3, RZ, 0x18, R2 ;  /* 0x00000018ff037819 */ /* 0x000fc80000011602 */
[----:B------:R-:W-:-:S04]  /*c850*/  LOP3.LUT R0, R0, R3, RZ, 0xfc, !PT ;  /* 0x0000000300007212 */ /* 0x000fc800078efcff */
[----:B------:R-:W-:-:S07]  /*c860*/  PRMT R8, R0, 0x7610, R8 ;  /* 0x0000761000087816 */ /* 0x000fce0000000008 */
.L_x_5028:
[----:B------:R-:W-:Y:S05]  /*c870*/  BSYNC B0 ;  /* 0x0000000000007941 */ /* 0x000fea0003800000 */
.L_x_5027:
[----:B------:R-:W-:Y:S01]  /*c880*/  STG.E.U8 desc[UR36][R16.64], R8 ;  /* 0x0000000810007986 */ /* 0x000fe2000c101124 */
[----:B------:R-:W-:Y:S05]  /*c890*/  EXIT ;  /* 0x000000000000794d */ /* 0x000fea0003800000 */
.L_x_5021:
        /* <DEDUP_REMOVED lines=22> */
.L_x_5004:
        /* <DEDUP_REMOVED lines=16> */
.L_x_5032:
[----:B------:R-:W-:Y:S05]  /*cb00*/  EXIT ;  /* 0x000000000000794d */ /* 0x000fea0003800000 */
.L_x_5031:
[----:B------:R-:W-:-:S06]  /*cb10*/  HADD2.F32 R3, -RZ, R3.H0_H0 ;  /* 0x20000003ff037230 */ /* 0x000fcc0000004100 */
[----:B------:R-:W0:Y:S02]  /*cb20*/  F2I.U64.TRUNC R2, R3 ;  /* 0x0000000300027311 */ /* 0x000e24000020d800 */
[----:B0-----:R-:W-:Y:S01]  /*cb30*/  STG.E.64 desc[UR36][R16.64], R2 ;  /* 0x0000000210007986 */ /* 0x001fe2000c101b24 */
[----:B------:R-:W-:Y:S05]  /*cb40*/  EXIT ;  /* 0x000000000000794d */ /* 0x000fea0003800000 */
.L_x_5030:
[----:B------:R-:W-:-:S06]  /*cb50*/  HADD2.F32 R3, -RZ, R3.H0_H0 ;  /* 0x20000003ff037230 */ /* 0x000fcc0000004100 */
[----:B------:R-:W0:Y:S02]  /*cb60*/  F2I.FTZ.U32.TRUNC.NTZ R3, R3 ;  /* 0x0000000300037305 */ /* 0x000e24000021f000 */
[----:B0-----:R-:W-:Y:S01]  /*cb70*/  STG.E desc[UR36][R16.64], R3 ;  /* 0x0000000310007986 */ /* 0x001fe2000c101924 */
[----:B------:R-:W-:Y:S05]  /*cb80*/  EXIT ;  /* 0x000000000000794d */ /* 0x000fea0003800000 */
.L_x_5033:
        /* <DEDUP_REMOVED lines=15> */
.L_x_11195:


//--------------------- .text._ZN2at6native27unrolled_elementwise_kernelIZZZNS0_17logit_kernel_cudaERNS_18TensorIteratorBaseERKN3c106ScalarEENKUlvE_clEvENKUlvE1_clEvEUlNS4_4HalfEE_St5arrayIPcLm2EELi4E23TrivialOffsetCalculatorILi1EjESG_NS0_6memory12LoadWithCastILi1EEENSH_13StoreWithCastILi1EEEEEviT_T0_T2_T3_T4_T5_ --------------------------
	.section	.text._ZN2at6native27unrolled_elementwise_kernelIZZZNS0_17logit_kernel_cudaERNS_18TensorIteratorBaseERKN3c106ScalarEENKUlvE_clEvENKUlvE1_clEvEUlNS4_4HalfEE_St5arrayIPcLm2EELi4E23TrivialOffsetCalculatorILi1EjESG_NS0_6memory12LoadWithCastILi1EEENSH_13StoreWithCastILi1EEEEEviT_T0_T2_T3_T4_T5_,"ax",@progbits
	.align	128
        .global         _ZN2at6native27unrolled_elementwise_kernelIZZZNS0_17logit_kernel_cudaERNS_18TensorIteratorBaseERKN3c106ScalarEENKUlvE_clEvENKUlvE1_clEvEUlNS4_4HalfEE_St5arrayIPcLm2EELi4E23TrivialOffsetCalculatorILi1EjESG_NS0_6memory12LoadWithCastILi1EEENSH_13StoreWithCastILi1EEEEEviT_T0_T2_T3_T4_T5_
        .type           _ZN2at6native27unrolled_elementwise_kernelIZZZNS0_17logit_kernel_cudaERNS_18TensorIteratorBaseERKN3c106ScalarEENKUlvE_clEvENKUlvE1_clEvEUlNS4_4HalfEE_St5arrayIPcLm2EELi4E23TrivialOffsetCalculatorILi1EjESG_NS0_6memory12LoadWithCastILi1EEENSH_13StoreWithCastILi1EEEEEviT_T0_T2_T3_T4_T5_,@function
        .size           _ZN2at6native27unrolled_elementwise_kernelIZZZNS0_17logit_kernel_cudaERNS_18TensorIteratorBaseERKN3c106ScalarEENKUlvE_clEvENKUlvE1_clEvEUlNS4_4HalfEE_St5arrayIPcLm2EELi4E23TrivialOffsetCalculatorILi1EjESG_NS0_6memory12LoadWithCastILi1EEENSH_13StoreWithCastILi1EEEEEviT_T0_T2_T3_T4_T5_,(.L_x_11196 - _ZN2at6native27unrolled_elementwise_kernelIZZZNS0_17logit_kernel_cudaERNS_18TensorIteratorBaseERKN3c106ScalarEENKUlvE_clEvENKUlvE1_clEvEUlNS4_4HalfEE_St5arrayIPcLm2EELi4E23TrivialOffsetCalculatorILi1EjESG_NS0_6memory12LoadWithCastILi1EEENSH_13StoreWithCastILi1EEEEEviT_T0_T2_T3_T4_T5_)
        .other          _ZN2at6native27unrolled_elementwise_kernelIZZZNS0_17logit_kernel_cudaERNS_18TensorIteratorBaseERKN3c106ScalarEENKUlvE_clEvENKUlvE1_clEvEUlNS4_4HalfEE_St5arrayIPcLm2EELi4E23TrivialOffsetCalculatorILi1EjESG_NS0_6memory12LoadWithCastILi1EEENSH_13StoreWithCastILi1EEEEEviT_T0_T2_T3_T4_T5_,@"STO_CUDA_ENTRY STV_DEFAULT"
_ZN2at6native27unrolled_elementwise_kernelIZZZNS0_17logit_kernel_cudaERNS_18TensorIteratorBaseERKN3c106ScalarEENKUlvE_clEvENKUlvE1_clEvEUlNS4_4HalfEE_St5arrayIPcLm2EELi4E23TrivialOffsetCalculatorILi1EjESG_NS0_6memory12LoadWithCastILi1EEENSH_13StoreWithCastILi1EEEEEviT_T0_T2_T3_T4_T5_:
.text._ZN2at6native27unrolled_elementwise_kernelIZZZNS0_17logit_kernel_cudaERNS_18TensorIteratorBaseERKN3c106ScalarEENKUlvE_clEvENKUlvE1_clEvEUlNS4_4HalfEE_St5arrayIPcLm2EELi4E23TrivialOffsetCalculatorILi1EjESG_NS0_6memory12LoadWithCastILi1EEENSH_13StoreWithCastILi1EEEEEviT_T0_T2_T3_T4_T5_:
        /* <DEDUP_REMOVED lines=34> */
.L_x_5039:
[----:B------:R-:W2:Y:S02]  /*0220*/  LDG.E.U8 R2, desc[UR36][R2.64] ;  /* 0x0000002402027981 */ /* 0x000ea4000c1e1100 */
[----:B--2---:R-:W-:-:S04]  /*0230*/  I2FP.F32.U32 R0, R2 ;  /* 0x0000000200007245 */ /* 0x004fc80000201000 */
[----:B------:R-:W-:-:S04]  /*0240*/  F2FP.F16.F32.PACK_AB R0, RZ, R0 ;  /* 0x00000000ff00723e */ /* 0x000fc800000000ff */
[----:B------:R-:W-:Y:S01]  /*0250*/  PRMT R22, R0, 0x7610, R22 ;  /* 0x0000761000167816 */ /* 0x000fe20000000016 */
[----:B------:R-:W-:Y:S06]  /*0260*/  BRA `(.L_x_5041) ;  /* 0x0000000c00c07947 */ /* 0x000fec0003800000 */
.L_x_5038:
        /* <DEDUP_REMOVED lines=11> */
.L_x_5043:
[----:B------:R-:W2:Y:S02]  /*0320*/  LDG.E R2, desc[UR36][R2.64] ;  /* 0x0000002402027981 */ /* 0x000ea4000c1e1900 */
[----:B--2---:R-:W-:-:S04]  /*0330*/  I2FP.F32.S32 R0, R2 ;  /* 0x0000000200007245 */ /* 0x004fc80000201400 */
[----:B------:R-:W-:-:S04]  /*0340*/  F2FP.F16.F32.PACK_AB R0, RZ, R0 ;  /* 0x00000000ff00723e */ /* 0x000fc800000000ff */
[----:B------:R-:W-:Y:S01]  /*0350*/  PRMT R22, R0, 0x7610, R22 ;  /* 0x0000761000167816 */ /* 0x000fe20000000016 */
[----:B------:R-:W-:Y:S06]  /*0360*/  BRA `(.L_x_5041) ;  /* 0x0000000c00807947 */ /* 0x000fec0003800000 */
.L_x_5042:
[----:B------:R-:W2:Y:S02]  /*0370*/  LDG.E.U16 R2, desc[UR36][R2.64] ;  /* 0x0000002402027981 */ /* 0x000ea4000c1e1500 */
[----:B--2---:R-:W0:Y:S02]  /*0380*/  I2F.S16 R0, R2 ;  /* 0x0000000200007306 */ /* 0x004e240000101400 */
[----:B0-----:R-:W-:-:S04]  /*0390*/  F2FP.F16.F32.PACK_AB R0, RZ, R0 ;  /* 0x00000000ff00723e */ /* 0x001fc800000000ff */
[----:B------:R-:W-:Y:S01]  /*03a0*/  PRMT R22, R0, 0x7610, R22 ;  /* 0x0000761000167816 */ /* 0x000fe20000000016 */
[----:B------:R-:W-:Y:S06]  /*03b0*/  BRA `(.L_x_5041) ;  /* 0x0000000c006c7947 */ /* 0x000fec0003800000 */
.L_x_5037:
        /* <DEDUP_REMOVED lines=9> */
.L_x_5045:
[----:B------:R1:W5:Y:S01]  /*0450*/  LDG.E.U16 R22, desc[UR36][R2.64] ;  /* 0x0000002402167981 */ /* 0x000362000c1e1500 */
[----:B------:R-:W-:Y:S05]  /*0460*/  BRA `(.L_x_5041) ;  /* 0x0000000c00407947 */ /* 0x000fea0003800000 */
.L_x_5044:
        /* <DEDUP_REMOVED lines=9> */
.L_x_5047:
[----:B------:R0:W5:Y:S01]  /*0500*/  LDG.E.U16 R22, desc[UR36][R2.64] ;  /* 0x0000002402167981 */ /* 0x000162000c1e1500 */
[----:B------:R-:W-:Y:S05]  /*0510*/  BRA `(.L_x_5041) ;  /* 0x0000000c00147947 */ /* 0x000fea0003800000 */
.L_x_5046:
        /* <DEDUP_REMOVED lines=9> */
.L_x_5036:
        /* <DEDUP_REMOVED lines=14> */
.L_x_5050:
        /* <DEDUP_REMOVED lines=9> */
.L_x_5049:
        /* <DEDUP_REMOVED lines=28> */
.L_x_5052:
        /* <DEDUP_REMOVED lines=16> */
.L_x_5051:
[----:B------:R-:W2:Y:S02]  /*09e0*/  LDG.E.U16 R0, desc[UR36][R2.64] ;  /* 0x0000002402007981 */ /* 0x000ea4000c1e1500 */
[----:B--2---:R-:W-:-:S05]  /*09f0*/  IMAD.U32 R0, R0, 0x10000, RZ ;  /* 0x0001000000007824 */ /* 0x004fca00078e00ff */
[----:B------:R-:W-:-:S04]  /*0a00*/  F2FP.F16.F32.PACK_AB R0, RZ, R0 ;  /* 0x00000000ff00723e */ /* 0x000fc800000000ff */
[----:B------:R-:W-:Y:S01]  /*0a10*/  PRMT R22, R0, 0x7610, R22 ;  /* 0x0000761000167816 */ /* 0x000fe20000000016 */
[----:B------:R-:W-:Y:S06]  /*0a20*/  BRA `(.L_x_5041) ;  /* 0x0000000400d07947 */ /* 0x000fec0003800000 */
.L_x_5048:
        /* <DEDUP_REMOVED lines=13> */
.L_x_5055:
        /* <DEDUP_REMOVED lines=21> */
.L_x_5059:
[----:B------:R-:W-:Y:S05]  /*0c50*/  BSYNC B1 ;  /* 0x0000000000017941 */ /* 0x000fea0003800000 */
.L_x_5058:
[----:B------:R-:W-:Y:S01]  /*0c60*/  LEA R3, R0, 0x3b800000, 0x17 ;  /* 0x3b80000000037811 */ /* 0x000fe200078eb8ff */
[----:B------:R-:W-:-:S05]  /*0c70*/  IMAD.SHL.U32 R0, R2, 0x100000, RZ ;  /* 0x0010000002007824 */ /* 0x000fca00078e00ff */
[----:B------:R-:W-:-:S07]  /*0c80*/  LOP3.LUT R0, R3, R0, R4, 0xfe, !PT ;  /* 0x0000000003007212 */ /* 0x000fce00078efe04 */
.L_x_5057:
[----:B------:R-:W-:Y:S05]  /*0c90*/  BSYNC B0 ;  /* 0x0000000000007941 */ /* 0x000fea0003800000 */
.L_x_5056:
[----:B------:R-:W-:-:S04]  /*0ca0*/  F2FP.F16.F32.PACK_AB R0, RZ, R0 ;  /* 0x00000000ff00723e */ /* 0x000fc800000000ff */
[----:B------:R-:W-:Y:S01]  /*0cb0*/  PRMT R22, R0, 0x7610, R22 ;  /* 0x0000761000167816 */ /* 0x000fe20000000016 */
[----:B------:R-:W-:Y:S06]  /*0cc0*/  BRA `(.L_x_5041) ;  /* 0x0000000400287947 */ /* 0x000fec0003800000 */
.L_x_5054:
        /* <DEDUP_REMOVED lines=21> */
.L_x_5063:
[----:B------:R-:W-:Y:S05]  /*0e20*/  BSYNC B1 ;  /* 0x0000000000017941 */ /* 0x000fea0003800000 */
.L_x_5062:
[----:B------:R-:W-:Y:S01]  /*0e30*/  LEA R3, R0, 0x37800000, 0x17 ;  /* 0x3780000000037811 */ /* 0x000fe200078eb8ff */
[----:B------:R-:W-:-:S05]  /*0e40*/  IMAD.SHL.U32 R0, R2, 0x200000, RZ ;  /* 0x0020000002007824 */ /* 0x000fca00078e00ff */
[----:B------:R-:W-:-:S07]  /*0e50*/  LOP3.LUT R0, R3, R0, R4, 0xfe, !PT ;  /* 0x0000000003007212 */ /* 0x000fce00078efe04 */
.L_x_5061:
[----:B------:R-:W-:Y:S05]  /*0e60*/  BSYNC B0 ;  /* 0x0000000000007941 */ /* 0x000fea0003800000 */
.L_x_5060:
[----:B------:R-:W-:-:S04]  /*0e70*/  F2FP.F16.F32.PACK_AB R0, RZ, R0 ;  /* 0x00000000ff00723e */ /* 0x000fc800000000ff */
[----:B------:R-:W-:Y:S01]  /*0e80*/  PRMT R22, R0, 0x7610, R22 ;  /* 0x0000761000167816 */ /* 0x000fe20000000016 */
[----:B------:R-:W-:Y:S06]  /*0e90*/  BRA `(.L_x_5041) ;  /* 0x0000000000b47947 */ /* 0x000fec0003800000 */
.L_x_5053:
        /* <DEDUP_REMOVED lines=14> */
.L_x_5067:
[----:B------:R-:W-:Y:S05]  /*0f80*/  BSYNC B0 ;  /* 0x0000000000007941 */ /* 0x000fea0003800000 */
.L_x_5066:
[----:B------:R-:W-:-:S04]  /*0f90*/  F2FP.F16.F32.PACK_AB R0, RZ, R0 ;  /* 0x00000000ff00723e */ /* 0x000fc800000000ff */
[----:B------:R-:W-:Y:S01]  /*0fa0*/  PRMT R22, R0, 0x7610, R22 ;  /* 0x0000761000167816 */ /* 0x000fe20000000016 */
[----:B------:R-:W-:Y:S06]  /*0fb0*/  BRA `(.L_x_5041) ;  /* 0x00000000006c7947 */ /* 0x000fec0003800000 */
.L_x_5040:
        /* <DEDUP_REMOVED lines=16> */
.L_x_5068:
[----:B------:R-:W-:Y:S01]  /*10c0*/  PRMT R22, RZ, 0x7610, R22 ;  /* 0x00007610ff167816 */ /* 0x000fe20000000016 */
[----:B------:R-:W-:Y:S06]  /*10d0*/  BRA `(.L_x_5041) ;  /* 0x0000000000247947 */ /* 0x000fec0003800000 */
.L_x_5065:
[----:B------:R-:W2:Y:S02]  /*10e0*/  LDG.E.64 R2, desc[UR36][R2.64] ;  /* 0x0000002402027981 */ /* 0x000ea4000c1e1b00 */
[----:B--2---:R-:W0:Y:S02]  /*10f0*/  I2F.U64 R0, R2 ;  /* 0x0000000200007312 */ /* 0x004e240000301000 */
[----:B0-----:R-:W-:-:S04]  /*1100*/  F2FP.F16.F32.PACK_AB R0, RZ, R0 ;  /* 0x00000000ff00723e */ /* 0x001fc800000000ff */
[----:B------:R-:W-:Y:S01]  /*1110*/  PRMT R22, R0, 0x7610, R22 ;  /* 0x0000761000167816 */ /* 0x000fe20000000016 */
[----:B------:R-:W-:Y:S06]  /*1120*/  BRA `(.L_x_5041) ;  /* 0x0000000000107947 */ /* 0x000fec0003800000 */
.L_x_5064:
[----:B------:R-:W2:Y:S02]  /*1130*/  LDG.E R2, desc[UR36][R2.64] ;  /* 0x0000002402027981 */ /* 0x000ea4000c1e1900 */
[----:B--2---:R-:W-:-:S04]  /*1140*/  I2FP.F32.U32 R0, R2 ;  /* 0x0000000200007245 */ /* 0x004fc80000201000 */
[----:B------:R-:W-:-:S04]  /*1150*/  F2FP.F16.F32.PACK_AB R0, RZ, R0 ;  /* 0x00000000ff00723e */ /* 0x000fc800000000ff */
[----:B------:R-:W-:-:S07]  /*1160*/  PRMT R22, R0, 0x7610, R22 ;  /* 0x0000761000167816 */ /* 0x000fce0000000016 */
.L_x_5041:
[----:B------:R-:W2:Y:S02]  /*1170*/  S2R R19, SR_TID.X ;  /* 0x0000000000137919 */ /* 0x000ea40000002100 */
[----:B--2---:R-:W-:-:S07]  /*1180*/  VIADD R19, R19, 0x80 ;  /* 0x0000008013137836 */ /* 0x004fce0000000000 */
.L_x_5035:
[----:B------:R-:W-:Y:S05]  /*1190*/  BSYNC B6 ;  /* 0x0000000000067941 */ /* 0x000fea0003800000 */
.L_x_5034:
        /* <DEDUP_REMOVED lines=26> */
.L_x_5074:
[----:B------:R-:W2:Y:S02]  /*1340*/  LDG.E.U8 R2, desc[UR36][R2.64] ;  /* 0x0000002402027981 */ /* 0x000ea4000c1e1100 */
[----:B--2---:R-:W-:-:S04]  /*1350*/  I2FP.F32.U32 R0, R2 ;  /* 0x0000000200007245 */ /* 0x004fc80000201000 */
[----:B------:R-:W-:-:S04]  /*1360*/  F2FP.F16.F32.PACK_AB R0, RZ, R0 ;  /* 0x00000000ff00723e */ /* 0x000fc800000000ff */
[----:B------:R-:W-:Y:S01]  /*1370*/  PRMT R23, R0, 0x7610, R23 ;  /* 0x0000761000177816 */ /* 0x000fe20000000017 */
[----:B------:R-:W-:Y:S06]  /*1380*/  BRA `(.L_x_5076) ;  /* 0x0000000c00bc7947 */ /* 0x000fec0003800000 */
.L_x_5073:
        /* <DEDUP_REMOVED lines=11> */
.L_x_5078:
[----:B------:R-:W2:Y:S02]  /*1440*/  LDG.E R2, desc[UR36][R2.64] ;  /* 0x0000002402027981 */ /* 0x000ea4000c1e1900 */
[----:B--2---:R-:W-:-:S04]  /*1450*/  I2FP.F32.S32 R0, R2 ;  /* 0x0000000200007245 */ /* 0x004fc80000201400 */
[----:B------:R-:W-:-:S04]  /*1460*/  F2FP.F16.F32.PACK_AB R0, RZ, R0 ;  /* 0x00000000ff00723e */ /* 0x000fc800000000ff */
[----:B------:R-:W-:Y:S01]  /*1470*/  PRMT R23, R0, 0x7610, R23 ;  /* 0x0000761000177816 */ /* 0x000fe20000000017 */
[----:B------:R-:W-:Y:S06]  /*1480*/  BRA `(.L_x_5076) ;  /* 0x0000000c007c7947 */ /* 0x000fec0003800000 */
.L_x_5077:
[----:B------:R-:W2:Y:S02]  /*1490*/  LDG.E.U16 R2, desc[UR36][R2.64] ;  /* 0x0000002402027981 */ /* 0x000ea4000c1e1500 */
[----:B--2---:R-:W0:Y:S02]  /*14a0*/  I2F.S16 R0, R2 ;  /* 0x0000000200007306 */ /* 0x004e240000101400 */
[----:B0-----:R-:W-:-:S04]  /*14b0*/  F2FP.F16.F32.PACK_AB R0, RZ, R0 ;  /* 0x00000000ff00723e */ /* 0x001fc800000000ff */
[----:B------:R-:W-:Y:S01]  /*14c0*/  PRMT R23, R0, 0x7610, R23 ;  /* 0x0000761000177816 */ /* 0x000fe20000000017 */
[----:B------:R-:W-:Y:S06]  /*14d0*/  BRA `(.L_x_5076) ;  /* 0x0000000c00687947 */ /* 0x000fec0003800000 */
.L_x_5072:
        /* <DEDUP_REMOVED lines=9> */
.L_x_5080:
[----:B------:R0:W5:Y:S01]  /*1570*/  LDG.E.U16 R23, desc[UR36][R2.64] ;  /* 0x0000002402177981 */ /* 0x000162000c1e1500 */
[----:B------:R-:W-:Y:S05]  /*1580*/  BRA `(.L_x_5076) ;  /* 0x0000000c003c7947 */ /* 0x000fea0003800000 */
.L_x_5079:
        /* <DEDUP_REMOVED lines=9> */
.L_x_5082:
[----:B------:R1:W5:Y:S01]  /*1620*/  LDG.E.U16 R23, desc[UR36][R2.64] ;  /* 0x0000002402177981 */ /* 0x000362000c1e1500 */
[----:B------:R-:W-:Y:S05]  /*1630*/  BRA `(.L_x_5076) ;  /* 0x0000000c00107947 */ /* 0x000fea0003800000 */
.L_x_5081:
        /* <DEDUP_REMOVED lines=9> */
.L_x_5071:
        /* <DEDUP_REMOVED lines=14> */
.L_x_5085:
        /* <DEDUP_REMOVED lines=9> */
.L_x_5084:
        /* <DEDUP_REMOVED lines=28> */
.L_x_5087:
        /* <DEDUP_REMOVED lines=15> */
.L_x_5086:
[----:B------:R-:W2:Y:S02]  /*1af0*/  LDG.E.U16 R0, desc[UR36][R2.64] ;  /* 0x0000002402007981 */ /* 0x000ea4000c1e1500 */
[----:B--2---:R-:W-:-:S05]  /*1b00*/  IMAD.U32 R0, R0, 0x10000, RZ ;  /* 0x0001000000007824 */ /* 0x004fca00078e00ff */
[----:B------:R-:W-:-:S04]  /*1b10*/  F2FP.F16.F32.PACK_AB R0, RZ, R0 ;  /* 0x00000000ff00723e */ /* 0x000fc800000000ff */
[----:B------:R-:W-:Y:S01]  /*1b20*/  PRMT R23, R0, 0x7610, R23 ;  /* 0x0000761000177816 */ /* 0x000fe20000000017 */
[----:B------:R-:W-:Y:S06]  /*1b30*/  BRA `(.L_x_5076) ;  /* 0x0000000400d07947 */ /* 0x000fec0003800000 */
.L_x_5083:
        /* <DEDUP_REMOVED lines=13> */
.L_x_5090:
        /* <DEDUP_REMOVED lines=21> */
.L_x_5094:
[----:B------:R-:W-:Y:S05]  /*1d60*/  BSYNC B1 ;  /* 0x0000000000017941 */ /* 0x000fea0003800000 */
.L_x_5093:
[----:B------:R-:W-:Y:S01]  /*1d70*/  LEA R3, R0, 0x3b800000, 0x17 ;  /* 0x3b80000000037811 */ /* 0x000fe200078eb8ff */
[----:B------:R-:W-:-:S05]  /*1d80*/  IMAD.SHL.U32 R0, R2, 0x100000, RZ ;  /* 0x0010000002007824 */ /* 0x000fca00078e00ff */
[----:B------:R-:W-:-:S07]  /*1d90*/  LOP3.LUT R0, R3, R0, R4, 0xfe, !PT ;  /* 0x0000000003007212 */ /* 0x000fce00078efe04 */
.L_x_5092:
[----:B------:R-:W-:Y:S05]  /*1da0*/  BSYNC B0 ;  /* 0x0000000000007941 */ /* 0x000fea0003800000 */
.L_x_5091:
[----:B------:R-:W-:-:S04]  /*1db0*/  F2FP.F16.F32.PACK_AB R0, RZ, R0 ;  /* 0x00000000ff00723e */ /* 0x000fc800000000ff */
[----:B------:R-:W-:Y:S01]  /*1dc0*/  PRMT R23, R0, 0x7610, R23 ;  /* 0x0000761000177816 */ /* 0x000fe20000000017 */
[----:B------:R-:W-:Y:S06]  /*1dd0*/  BRA `(.L_x_5076) ;  /* 0x0000000400287947 */ /* 0x000fec0003800000 */
.L_x_5089:
        /* <DEDUP_REMOVED lines=21> */
.L_x_5098:
[----:B------:R-:W-:Y:S05]  /*1f30*/  BSYNC B1 ;  /* 0x0000000000017941 */ /* 0x000fea0003800000 */
.L_x_5097:
[----:B------:R-:W-:Y:S01]  /*1f40*/  LEA R3, R0, 0x37800000, 0x17 ;  /* 0x3780000000037811 */ /* 0x000fe200078eb8ff */
[----:B------:R-:W-:-:S05]  /*1f50*/  IMAD.SHL.U32 R0, R2, 0x200000, RZ ;  /* 0x0020000002007824 */ /* 0x000fca00078e00ff */
[----:B------:R-:W-:-:S07]  /*1f60*/  LOP3.LUT R0, R3, R0, R4, 0xfe, !PT ;  /* 0x0000000003007212 */ /* 0x000fce00078efe04 */
.L_x_5096:
[----:B------:R-:W-:Y:S05]  /*1f70*/  BSYNC B0 ;  /* 0x0000000000007941 */ /* 0x000fea0003800000 */
.L_x_5095:
[----:B------:R-:W-:-:S04]  /*1f80*/  F2FP.F16.F32.PACK_AB R0, RZ, R0 ;  /* 0x00000000ff00723e */ /* 0x000fc800000000ff */
[----:B------:R-:W-:Y:S01]  /*1f90*/  PRMT R23, R0, 0x7610, R23 ;  /* 0x0000761000177816 */ /* 0x000fe20000000017 */
[----:B------:R-:W-:Y:S06]  /*1fa0*/  BRA `(.L_x_5076) ;  /* 0x0000000000b47947 */ /* 0x000fec0003800000 */
.L_x_5088:
        /* <DEDUP_REMOVED lines=14> */
.L_x_5102:
[----:B------:R-:W-:Y:S05]  /*2090*/  BSYNC B0 ;  /* 0x0000000000007941 */ /* 0x000fea0003800000 */
.L_x_5101:
[----:B------:R-:W-:-:S04]  /*20a0*/  F2FP.F16.F32.PACK_AB R0, RZ, R0 ;  /* 0x00000000ff00723e */ /* 0x000fc800000000ff */
[----:B------:R-:W-:Y:S01]  /*20b0*/  PRMT R23, R0, 0x7610, R23 ;  /* 0x0000761000177816 */ /* 0x000fe20000000017 */
[----:B------:R-:W-:Y:S06]  /*20c0*/  BRA `(.L_x_5076) ;  /* 0x00000000006c7947 */ /* 0x000fec0003800000 */
.L_x_5075:
        /* <DEDUP_REMOVED lines=16> */
.L_x_5103:
[----:B------:R-:W-:Y:S01]  /*21d0*/  PRMT R23, RZ, 0x7610, R23 ;  /* 0x00007610ff177816 */ /* 0x000fe20000000017 */
[----:B------:R-:W-:Y:S06]  /*21e0*/  BRA `(.L_x_5076) ;  /* 0x0000000000247947 */ /* 0x000fec0003800000 */
.L_x_5100:
[----:B------:R-:W2:Y:S02]  /*21f0*/  LDG.E.64 R2, desc[UR36][R2.64] ;  /* 0x0000002402027981 */ /* 0x000ea4000c1e1b00 */
[----:B--2---:R-:W0:Y:S02]  /*2200*/  I2F.U64 R0, R2 ;  /* 0x0000000200007312 */ /* 0x004e240000301000 */
[----:B0-----:R-:W-:-:S04]  /*2210*/  F2FP.F16.F32.PACK_AB R0, RZ, R0 ;  /* 0x00000000ff00723e */ /* 0x001fc800000000ff */
[----:B------:R-:W-:Y:S01]  /*2220*/  PRMT R23, R0, 0x7610, R23 ;  /* 0x0000761000177816 */ /* 0x000fe20000000017 */
[----:B------:R-:W-:Y:S06]  /*2230*/  BRA `(.L_x_5076) ;  /* 0x0000000000107947 */ /* 0x000fec0003800000 */
.L_x_5099:
[----:B------:R-:W2:Y:S02]  /*2240*/  LDG.E R2, desc[UR36][R2.64] ;  /* 0x0000002402027981 */ /* 0x000ea4000c1e1900 */
[----:B--2---:R-:W-:-:S04]  /*2250*/  I2FP.F32.U32 R0, R2 ;  /* 0x0000000200007245 */ /* 0x004fc80000201000 */
[----:B------:R-:W-:-:S04]  /*2260*/  F2FP.F16.F32.PACK_AB R0, RZ, R0 ;  /* 0x00000000ff00723e */ /* 0x000fc800000000ff */
[----:B------:R-:W-:-:S07]  /*2270*/  PRMT R23, R0, 0x7610, R23 ;  /* 0x0000761000177816 */ /* 0x000fce0000000017 */
.L_x_5076:
[----:B------:R-:W-:-:S07]  /*2280*/  VIADD R19, R19, 0x80 ;  /* 0x0000008013137836 */ /* 0x000fce0000000000 */
.L_x_5070:
[----:B------:R-:W-:Y:S05]  /*2290*/  BSYNC B6 ;  /* 0x0000000000067941 */ /* 0x000fea0003800000 */
.L_x_5069:
        /* <DEDUP_REMOVED lines=28> */
.L_x_5109:
[----:B------:R-:W2:Y:S02]  /*2460*/  LDG.E.U8 R2, desc[UR36][R2.64] ;  /* 0x0000002402027981 */ /* 0x000ea4000c1e1100 */
[----:B--2---:R-:W-:-:S04]  /*2470*/  I2FP.F32.U32 R0, R2 ;  /* 0x0000000200007245 */ /* 0x004fc80000201000 */
[----:B------:R-:W-:-:S04]  /*2480*/  F2FP.F16.F32.PACK_AB R0, RZ, R0 ;  /* 0x00000000ff00723e */ /* 0x000fc800000000ff */
[----:B------:R-:W-:Y:S01]  /*2490*/  PRMT R25, R0, 0x7610, R25 ;  /* 0x0000761000197816 */ /* 0x000fe20000000019 */
[----:B------:R-:W-:Y:S06]  /*24a0*/  BRA `(.L_x_5111) ;  /* 0x0000000c00bc7947 */ /* 0x000fec0003800000 */
.L_x_5108:
        /* <DEDUP_REMOVED lines=11> */
.L_x_5113:
[----:B------:R-:W2:Y:S02]  /*2560*/  LDG.E R2, desc[UR36][R2.64] ;  /* 0x0000002402027981 */ /* 0x000ea4000c1e1900 */
[----:B--2---:R-:W-:-:S04]  /*2570*/  I2FP.F32.S32 R0, R2 ;  /* 0x0000000200007245 */ /* 0x004fc80000201400 */
[----:B------:R-:W-:-:S04]  /*2580*/  F2FP.F16.F32.PACK_AB R0, RZ, R0 ;  /* 0x00000000ff00723e */ /* 0x000fc800000000ff */
[----:B------:R-:W-:Y:S01]  /*2590*/  PRMT R25, R0, 0x7610, R25 ;  /* 0x0000761000197816 */ /* 0x000fe20000000019 */
[----:B------:R-:W-:Y:S06]  /*25a0*/  BRA `(.L_x_5111) ;  /* 0x0000000c007c7947 */ /* 0x000fec0003800000 */
.L_x_5112:
[----:B------:R-:W2:Y:S02]  /*25b0*/  LDG.E.U16 R2, desc[UR36][R2.64] ;  /* 0x0000002402027981 */ /* 0x000ea4000c1e1500 */
[----:B--2---:R-:W0:Y:S02]  /*25c0*/  I2F.S16 R0, R2 ;  /* 0x0000000200007306 */ /* 0x004e240000101400 */
[----:B0-----:R-:W-:-:S04]  /*25d0*/  F2FP.F16.F32.PACK_AB R0, RZ, R0 ;  /* 0x00000000ff00723e */ /* 0x001fc800000000ff */
[----:B------:R-:W-:Y:S01]  /*25e0*/  PRMT R25, R0, 0x7610, R25 ;  /* 0x0000761000197816 */ /* 0x000fe20000000019 */
[----:B------:R-:W-:Y:S06]  /*25f0*/  BRA `(.L_x_5111) ;  /* 0x0000000c00687947 */ /* 0x000fec0003800000 */
.L_x_5107:
        /* <DEDUP_REMOVED lines=9> */
.L_x_5115:
[----:B------:R0:W5:Y:S01]  /*2690*/  LDG.E.U16 R25, desc[UR36][R2.64] ;  /* 0x0000002402197981 */ /* 0x000162000c1e1500 */
[----:B------:R-:W-:Y:S05]  /*26a0*/  BRA `(.L_x_5111) ;  /* 0x0000000c003c7947 */ /* 0x000fea0003800000 */
.L_x_5114:
        /* <DEDUP_REMOVED lines=9> */
.L_x_5117:
[----:B------:R1:W5:Y:S01]  /*2740*/  LDG.E.U16 R25, desc[UR36][R2.64] ;  /* 0x0000002402197981 */ /* 0x000362000c1e1500 */
[----:B------:R-:W-:Y:S05]  /*2750*/  BRA `(.L_x_5111) ;  /* 0x0000000c00107947 */ /* 0x000fea0003800000 */
.L_x_5116:
        /* <DEDUP_REMOVED lines=9> */
.L_x_5106:
        /* <DEDUP_REMOVED lines=14> */
.L_x_5120:
        /* <DEDUP_REMOVED lines=9> */
.L_x_5119:
        /* <DEDUP_REMOVED lines=28> */
.L_x_5122:
        /* <DEDUP_REMOVED lines=15> */
.L_x_5121:
[----:B------:R-:W2:Y:S02]  /*2c10*/  LDG.E.U16 R0, desc[UR36][R2.64] ;  /* 0x0000002402007981 */ /* 0x000ea4000c1e1500 */
[----:B--2---:R-:W-:-:S05]  /*2c20*/  IMAD.U32 R0, R0, 0x10000, RZ ;  /* 0x0001000000007824 */ /* 0x004fca00078e00ff */
[----:B------:R-:W-:-:S04]  /*2c30*/  F2FP.F16.F32.PACK_AB R0, RZ, R0 ;  /* 0x00000000ff00723e */ /* 0x000fc800000000ff */
[----:B------:R-:W-:Y:S01]  /*2c40*/  PRMT R25, R0, 0x7610, R25 ;  /* 0x0000761000197816 */ /* 0x000fe20000000019 */
[----:B------:R-:W-:Y:S06]  /*2c50*/  BRA `(.L_x_5111) ;  /* 0x0000000400d07947 */ /* 0x000fec0003800000 */
.L_x_5118:
        /* <DEDUP_REMOVED lines=13> */
.L_x_5125:
        /* <DEDUP_REMOVED lines=21> */
.L_x_5129:
[----:B------:R-:W-:Y:S05]  /*2e80*/  BSYNC B1 ;  /* 0x0000000000017941 */ /* 0x000fea0003800000 */
.L_x_5128:
[----:B------:R-:W-:Y:S01]  /*2e90*/  LEA R3, R0, 0x3b800000, 0x17 ;  /* 0x3b80000000037811 */ /* 0x000fe200078eb8ff */
[----:B------:R-:W-:-:S05]  /*2ea0*/  IMAD.SHL.U32 R0, R2, 0x100000, RZ ;  /* 0x0010000002007824 */ /* 0x000fca00078e00ff */
[----:B------:R-:W-:-:S07]  /*2eb0*/  LOP3.LUT R0, R3, R0, R4, 0xfe, !PT ;  /* 0x0000000003007212 */ /* 0x000fce00078efe04 */
.L_x_5127:
[----:B------:R-:W-:Y:S05]  /*2ec0*/  BSYNC B0 ;  /* 0x0000000000007941 */ /* 0x000fea0003800000 */
.L_x_5126:
[----:B------:R-:W-:-:S04]  /*2ed0*/  F2FP.F16.F32.PACK_AB R0, RZ, R0 ;  /* 0x00000000ff00723e */ /* 0x000fc800000000ff */
[----:B------:R-:W-:Y:S01]  /*2ee0*/  PRMT R25, R0, 0x7610, R25 ;  /* 0x0000761000197816 */ /* 0x000fe20000000019 */
[----:B------:R-:W-:Y:S06]  /*2ef0*/  BRA `(.L_x_5111) ;  /* 0x0000000400287947 */ /* 0x000fec0003800000 */
.L_x_5124:
        /* <DEDUP_REMOVED lines=21> */
.L_x_5133:
[----:B------:R-:W-:Y:S05]  /*3050*/  BSYNC B1 ;  /* 0x0000000000017941 */ /* 0x000fea0003800000 */
.L_x_5132:
[----:B------:R-:W-:Y:S01]  /*3060*/  LEA R3, R0, 0x37800000, 0x17 ;  /* 0x3780000000037811 */ /* 0x000fe200078eb8ff */
[----:B------:R-:W-:-:S05]  /*3070*/  IMAD.SHL.U32 R0, R2, 0x200000, RZ ;  /* 0x0020000002007824 */ /* 0x000fca00078e00ff */
[----:B------:R-:W-:-:S07]  /*3080*/  LOP3.LUT R0, R3, R0, R4, 0xfe, !PT ;  /* 0x0000000003007212 */ /* 0x000fce00078efe04 */
.L_x_5131:
[----:B------:R-:W-:Y:S05]  /*3090*/  BSYNC B0 ;  /* 0x0000000000007941 */ /* 0x000fea0003800000 */
.L_x_5130:
[----:B------:R-:W-:-:S04]  /*30a0*/  F2FP.F16.F32.PACK_AB R0, RZ, R0 ;  /* 0x00000000ff00723e */ /* 0x000fc800000000ff */
[----:B------:R-:W-:Y:S01]  /*30b0*/  PRMT R25, R0, 0x7610, R25 ;  /* 0x0000761000197816 */ /* 0x000fe20000000019 */
[----:B------:R-:W-:Y:S06]  /*30c0*/  BRA `(.L_x_5111) ;  /* 0x0000000000b47947 */ /* 0x000fec0003800000 */
.L_x_5123:
        /* <DEDUP_REMOVED lines=14> */
.L_x_5137:
[----:B------:R-:W-:Y:S05]  /*31b0*/  BSYNC B0 ;  /* 0x0000000000007941 */ /* 0x000fea0003800000 */
.L_x_5136:
[----:B------:R-:W-:-:S04]  /*31c0*/  F2FP.F16.F32.PACK_AB R0, RZ, R0 ;  /* 0x00000000ff00723e */ /* 0x000fc800000000ff */
[----:B------:R-:W-:Y:S01]  /*31d0*/  PRMT R25, R0, 0x7610, R25 ;  /* 0x0000761000197816 */ /* 0x000fe20000000019 */
[----:B------:R-:W-:Y:S06]  /*31e0*/  BRA `(.L_x_5111) ;  /* 0x00000000006c7947 */ /* 0x000fec0003800000 */
.L_x_5110:
        /* <DEDUP_REMOVED lines=16> */
.L_x_5138:
[----:B------:R-:W-:Y:S01]  /*32f0*/  PRMT R25, RZ, 0x7610, R25 ;  /* 0x00007610ff197816 */ /* 0x000fe20000000019 */
[----:B------:R-:W-:Y:S06]  /*3300*/  BRA `(.L_x_5111) ;  /* 0x0000000000247947 */ /* 0x000fec0003800000 */
.L_x_5135:
[----:B------:R-:W2:Y:S02]  /*3310*/  LDG.E.64 R2, desc[UR36][R2.64] ;  /* 0x0000002402027981 */ /* 0x000ea4000c1e1b00 */
[----:B--2---:R-:W0:Y:S02]  /*3320*/  I2F.U64 R0, R2 ;  /* 0x0000000200007312 */ /* 0x004e240000301000 */
[----:B0-----:R-:W-:-:S04]  /*3330*/  F2FP.F16.F32.PACK_AB R0, RZ, R0 ;  /* 0x00000000ff00723e */ /* 0x001fc800000000ff */
[----:B------:R-:W-:Y:S01]  /*3340*/  PRMT R25, R0, 0x7610, R25 ;  /* 0x0000761000197816 */ /* 0x000fe20000000019 */
[----:B------:R-:W-:Y:S06]  /*3350*/  BRA `(.L_x_5111) ;  /* 0x0000000000107947 */ /* 0x000fec0003800000 */
.L_x_5134:
[----:B------:R-:W2:Y:S02]  /*3360*/  LDG.E R2, desc[UR36][R2.64] ;  /* 0x0000002402027981 */ /* 0x000ea4000c1e1900 */
[----:B--2---:R-:W-:-:S04]  /*3370*/  I2FP.F32.U32 R0, R2 ;  /* 0x0000000200007245 */ /* 0x004fc80000201000 */
[----:B------:R-:W-:-:S04]  /*3380*/  F2FP.F16.F32.PACK_AB R0, RZ, R0 ;  /* 0x00000000ff00723e */ /* 0x000fc800000000ff */
[----:B------:R-:W-:-:S07]  /*3390*/  PRMT R25, R0, 0x7610, R25 ;  /* 0x0000761000197816 */ /* 0x000fce0000000019 */
.L_x_5111:
[----:B------:R-:W-:-:S07]  /*33a0*/  VIADD R19, R19, 0x80 ;  /* 0x0000008013137836 */ /* 0x000fce0000000000 */
.L_x_5105:
[----:B------:R-:W-:Y:S05]  /*33b0*/  BSYNC B6 ;  /* 0x0000000000067941 */ /* 0x000fea0003800000 */
.L_x_5104:
        /* <DEDUP_REMOVED lines=25> */
.L_x_5144:
[----:B------:R-:W2:Y:S02]  /*3550*/  LDG.E.U8 R2, desc[UR36][R2.64] ;  /* 0x0000002402027981 */ /* 0x000ea4000c1e1100 */
[----:B--2---:R-:W-:-:S04]  /*3560*/  I2FP.F32.U32 R0, R2 ;  /* 0x0000000200007245 */ /* 0x004fc80000201000 */
[----:B------:R-:W-:-:S04]  /*3570*/  F2FP.F16.F32.PACK_AB R0, RZ, R0 ;  /* 0x00000000ff00723e */ /* 0x000fc800000000ff */
[----:B------:R-:W-:Y:S01]  /*3580*/  PRMT R24, R0, 0x7610, R24 ;  /* 0x0000761000187816 */ /* 0x000fe20000000018 */
[----:B------:R-:W-:Y:S06]  /*3590*/  BRA `(.L_x_5140) ;  /* 0x0000000c00bc7947 */ /* 0x000fec0003800000 */
.L_x_5143:
        /* <DEDUP_REMOVED lines=11> */
.L_x_5147:
[----:B------:R-:W2:Y:S02]  /*3650*/  LDG.E R2, desc[UR36][R2.64] ;  /* 0x0000002402027981 */ /* 0x000ea4000c1e1900 */
[----:B--2---:R-:W-:-:S04]  /*3660*/  I2FP.F32.S32 R0, R2 ;  /* 0x0000000200007245 */ /* 0x004fc80000201400 */
[----:B------:R-:W-:-:S04]  /*3670*/  F2FP.F16.F32.PACK_AB R0, RZ, R0 ;  /* 0x00000000ff00723e */ /* 0x000fc800000000ff */
[----:B------:R-:W-:Y:S01]  /*3680*/  PRMT R24, R0, 0x7610, R24 ;  /* 0x0000761000187816 */ /* 0x000fe20000000018 */
[----:B------:R-:W-:Y:S06]  /*3690*/  BRA `(.L_x_5140) ;  /* 0x0000000c007c7947 */ /* 0x000fec0003800000 */
.L_x_5146:
[----:B------:R-:W2:Y:S02]  /*36a0*/  LDG.E.U16 R2, desc[UR36][R2.64] ;  /* 0x0000002402027981 */ /* 0x000ea4000c1e1500 */
[----:B--2---:R-:W0:Y:S02]  /*36b0*/  I2F.S16 R0, R2 ;  /* 0x0000000200007306 */ /* 0x004e240000101400 */
[----:B0-----:R-:W-:-:S04]  /*36c0*/  F2FP.F16.F32.PACK_AB R0, RZ, R0 ;  /* 0x00000000ff00723e */ /* 0x001fc800000000ff */
[----:B------:R-:W-:Y:S01]  /*36d0*/  PRMT R24, R0, 0x7610, R24 ;  /* 0x0000761000187816 */ /* 0x000fe20000000018 */
[----:B------:R-:W-:Y:S06]  /*36e0*/  BRA `(.L_x_5140) ;  /* 0x0000000c00687947 */ /* 0x000fec0003800000 */
.L_x_5142:
        /* <DEDUP_REMOVED lines=9> */
.L_x_5149:
[----:B------:R2:W5:Y:S01]  /*3780*/  LDG.E.U16 R24, desc[UR36][R2.64] ;  /* 0x0000002402187981 */ /* 0x000562000c1e1500 */
[----:B------:R-:W-:Y:S05]  /*3790*/  BRA `(.L_x_5140) ;  /* 0x0000000c003c7947 */ /* 0x000fea0003800000 */
.L_x_5148:
        /* <DEDUP_REMOVED lines=9> */
.L_x_5151:
[----:B------:R3:W5:Y:S01]  /*3830*/  LDG.E.U16 R24, desc[UR36][R2.64] ;  /* 0x0000002402187981 */ /* 0x000762000c1e1500 */
[----:B------:R-:W-:Y:S05]  /*3840*/  BRA `(.L_x_5140) ;  /* 0x0000000c00107947 */ /* 0x000fea0003800000 */
.L_x_5150:
        /* <DEDUP_REMOVED lines=9> */
.L_x_5141:
        /* <DEDUP_REMOVED lines=14> */
.L_x_5154:
        /* <DEDUP_REMOVED lines=9> */
.L_x_5153:
        /* <DEDUP_REMOVED lines=28> */
.L_x_5156:
        /* <DEDUP_REMOVED lines=15> */
.L_x_5155:
[----:B------:R-:W2:Y:S02]  /*3d00*/  LDG.E.U16 R0, desc[UR36][R2.64] ;  /* 0x0000002402007981 */ /* 0x000ea4000c1e1500 */
[----:B--2---:R-:W-:-:S05]  /*3d10*/  IMAD.U32 R0, R0, 0x10000, RZ ;  /* 0x0001000000007824 */ /* 0x004fca00078e00ff */
[----:B------:R-:W-:-:S04]  /*3d20*/  F2FP.F16.F32.PACK_AB R0, RZ, R0 ;  /* 0x00000000ff00723e */ /* 0x000fc800000000ff */
[----:B------:R-:W-:Y:S01]  /*3d30*/  PRMT R24, R0, 0x7610, R24 ;  /* 0x0000761000187816 */ /* 0x000fe20000000018 */
[----:B------:R-:W-:Y:S06]  /*3d40*/  BRA `(.L_x_5140) ;  /* 0x0000000400d07947 */ /* 0x000fec0003800000 */
.L_x_5152:
        /* <DEDUP_REMOVED lines=13> */
.L_x_5159:
        /* <DEDUP_REMOVED lines=21> */
.L_x_5163:
[----:B------:R-:W-:Y:S05]  /*3f70*/  BSYNC B1 ;  /* 0x0000000000017941 */ /* 0x000fea0003800000 */
.L_x_5162:
[----:B------:R-:W-:Y:S01]  /*3f80*/  LEA R3, R0, 0x3b800000, 0x17 ;  /* 0x3b80000000037811 */ /* 0x000fe200078eb8ff */
[----:B------:R-:W-:-:S05]  /*3f90*/  IMAD.SHL.U32 R0, R2, 0x100000, RZ ;  /* 0x0010000002007824 */ /* 0x000fca00078e00ff */
[----:B------:R-:W-:-:S07]  /*3fa0*/  LOP3.LUT R0, R3, R0, R4, 0xfe, !PT ;  /* 0x0000000003007212 */ /* 0x000fce00078efe04 */
.L_x_5161:
[----:B------:R-:W-:Y:S05]  /*3fb0*/  BSYNC B0 ;  /* 0x0000000000007941 */ /* 0x000fea0003800000 */
.L_x_5160:
[----:B------:R-:W-:-:S04]  /*3fc0*/  F2FP.F16.F32.PACK_AB R0, RZ, R0 ;  /* 0x00000000ff00723e */ /* 0x000fc800000000ff */
[----:B------:R-:W-:Y:S01]  /*3fd0*/  PRMT R24, R0, 0x7610, R24 ;  /* 0x0000761000187816 */ /* 0x000fe20000000018 */
[----:B------:R-:W-:Y:S06]  /*3fe0*/  BRA `(.L_x_5140) ;  /* 0x0000000400287947 */ /* 0x000fec0003800000 */
.L_x_5158:
        /* <DEDUP_REMOVED lines=21> */
.L_x_5167:
[----:B------:R-:W-:Y:S05]  /*4140*/  BSYNC B1 ;  /* 0x0000000000017941 */ /* 0x000fea0003800000 */
.L_x_5166:
[----:B------:R-:W-:Y:S01]  /*4150*/  LEA R3, R0, 0x37800000, 0x17 ;  /* 0x3780000000037811 */ /* 0x000fe200078eb8ff */
[----:B------:R-:W-:-:S05]  /*4160*/  IMAD.SHL.U32 R0, R2, 0x200000, RZ ;  /* 0x0020000002007824 */ /* 0x000fca00078e00ff */
[----:B------:R-:W-:-:S07]  /*4170*/  LOP3.LUT R0, R3, R0, R4, 0xfe, !PT ;  /* 0x0000000003007212 */ /* 0x000fce00078efe04 */
.L_x_5165:
[----:B------:R-:W-:Y:S05]  /*4180*/  BSYNC B0 ;  /* 0x0000000000007941 */ /* 0x000fea0003800000 */
.L_x_5164:
[----:B------:R-:W-:-:S04]  /*4190*/  F2FP.F16.F32.PACK_AB R0, RZ, R0 ;  /* 0x00000000ff00723e */ /* 0x000fc800000000ff */
[----:B------:R-:W-:Y:S01]  /*41a0*/  PRMT R24, R0, 0x7610, R24 ;  /* 0x0000761000187816 */ /* 0x000fe20000000018 */
[----:B------:R-:W-:Y:S06]  /*41b0*/  BRA `(.L_x_5140) ;  /* 0x0000000000b47947 */ /* 0x000fec0003800000 */
.L_x_5157:
        /* <DEDUP_REMOVED lines=14> */
.L_x_5171:
[----:B------:R-:W-:Y:S05]  /*42a0*/  BSYNC B0 ;  /* 0x0000000000007941 */ /* 0x000fea0003800000 */
.L_x_5170:
[----:B------:R-:W-:-:S04]  /*42b0*/  F2FP.F16.F32.PACK_AB R0, RZ, R0 ;  /* 0x00000000ff00723e */ /* 0x000fc800000000ff */
[----:B------:R-:W-:Y:S01]  /*42c0*/  PRMT R24, R0, 0x7610, R24 ;  /* 0x0000761000187816 */ /* 0x000fe20000000018 */
[----:B------:R-:W-:Y:S06]  /*42d0*/  BRA `(.L_x_5140) ;  /* 0x00000000006c7947 */ /* 0x000fec0003800000 */
.L_x_5145:
        /* <DEDUP_REMOVED lines=16> */
.L_x_5172:
[----:B------:R-:W-:Y:S01]  /*43e0*/  PRMT R24, RZ, 0x7610, R24 ;  /* 0x00007610ff187816 */ /* 0x000fe20000000018 */
[----:B------:R-:W-:Y:S06]  /*43f0*/  BRA `(.L_x_5140) ;  /* 0x0000000000247947 */ /* 0x000fec0003800000 */
.L_x_5169:
[----:B------:R-:W2:Y:S02]  /*4400*/  LDG.E.64 R2, desc[UR36][R2.64] ;  /* 0x0000002402027981 */ /* 0x000ea4000c1e1b00 */
[----:B--2---:R-:W0:Y:S02]  /*4410*/  I2F.U64 R0, R2 ;  /* 0x0000000200007312 */ /* 0x004e240000301000 */
[----:B0-----:R-:W-:-:S04]  /*4420*/  F2FP.F16.F32.PACK_AB R0, RZ, R0 ;  /* 0x00000000ff00723e */ /* 0x001fc800000000ff */
[----:B------:R-:W-:Y:S01]  /*4430*/  PRMT R24, R0, 0x7610, R24 ;  /* 0x0000761000187816 */ /* 0x000fe20000000018 */
[----:B------:R-:W-:Y:S06]  /*4440*/  BRA `(.L_x_5140) ;  /* 0x0000000000107947 */ /* 0x000fec0003800000 */
.L_x_5168:
[----:B------:R-:W2:Y:S02]  /*4450*/  LDG.E R2, desc[UR36][R2.64] ;  /* 0x0000002402027981 */ /* 0x000ea4000c1e1900 */
[----:B--2---:R-:W-:-:S04]  /*4460*/  I2FP.F32.U32 R0, R2 ;  /* 0x0000000200007245 */ /* 0x004fc80000201000 */
[----:B------:R-:W-:-:S04]  /*4470*/  F2FP.F16.F32.PACK_AB R0, RZ, R0 ;  /* 0x00000000ff00723e */ /* 0x000fc800000000ff */
[----:B------:R-:W-:-:S07]  /*4480*/  PRMT R24, R0, 0x7610, R24 ;  /* 0x0000761000187816 */ /* 0x000fce0000000018 */
.L_x_5140:
[----:B------:R-:W-:Y:S05]  /*4490*/  BSYNC B6 ;  /* 0x0000000000067941 */ /* 0x000fea0003800000 */
.L_x_5139:
[----:B------:R-:W0:Y:S01]  /*44a0*/  S2R R17, SR_TID.X ;  /* 0x0000000000117919 */ /* 0x000e220000002100 */
[----:B------:R-:W4:Y:S01]  /*44b0*/  LDC.U8 R19, c[0x0][0x234] ;  /* 0x00008d00ff137b82 */ /* 0x000f220000000000 */
[----:B------:R-:W-:Y:S01]  /*44c0*/  BSSY B6, `(.L_x_5173) ;  /* 0x0000135000067945 */ /* 0x000fe20003800000 */
[C---:B0123--:R-:W-:Y:S01]  /*44d0*/  VIADD R3, R17.reuse, 0x100 ;  /* 0x0000010011037836 */ /* 0x04ffe20000000000 */
[C---:B------:R-:W-:Y:S01]  /*44e0*/  ISETP.GE.AND P3, PT, R17.reuse, R16, PT ;  /* 0x000000101100720c */ /* 0x040fe20003f66270 */
[----:B------:R-:W-:-:S03]  /*44f0*/  VIADD R27, R17, 0x80 ;  /* 0x00000080111b7836 */ /* 0x000fc60000000000 */
[-C--:B------:R-:W-:Y:S01]  /*4500*/  ISETP.GE.AND P1, PT, R3, R16.reuse, PT ;  /* 0x000000100300720c */ /* 0x080fe20003f26270 */
[----:B------:R-:W-:Y:S01]  /*4510*/  VIADD R3, R17, 0x180 ;  /* 0x0000018011037836 */ /* 0x000fe20000000000 */
[----:B------:R-:W-:-:S04]  /*4520*/  ISETP.GE.AND P0, PT, R27, R16, PT ;  /* 0x000000101b00720c */ /* 0x000fc80003f06270 */
[----:B------:R-:W-:-:S03]  /*4530*/  ISETP.GE.AND P2, PT, R3, R16, PT ;  /* 0x000000100300720c */ /* 0x000fc60003f46270 */
[----:B-----5:R-:W-:-:S04]  /*4540*/  @!P3 HADD2.F32 R2, -RZ, R22.H0_H0 ;  /* 0x20000016ff02b230 */ /* 0x020fc80000004100 */
[----:B------:R-:W-:Y:S02]  /*4550*/  @!P1 HADD2.F32 R25, -RZ, R25.H0_H0 ;  /* 0x20000019ff199230 */ /* 0x000fe40000004100 */
[----:B------:R-:W-:Y:S01]  /*4560*/  @!P3 FADD.FTZ R3, -R2, 1 ;  /* 0x3f8000000203b421 */ /* 0x000fe20000010100 */
[----:B------:R-:W-:Y:S02]  /*4570*/  @!P0 HADD2.F32 R4, -RZ, R23.H0_H0 ;  /* 0x20000017ff048230 */ /* 0x000fe40000004100 */
[----:B------:R-:W-:Y:S01]  /*4580*/  @!P1 FADD.FTZ R6, -R25, 1 ;  /* 0x3f80000019069421 */ /* 0x000fe20000010100 */
[----:B------:R-:W-:Y:S02]  /*4590*/  @!P2 HADD2.F32 R7, -RZ, R24.H0_H0 ;  /* 0x20000018ff07a230 */ /* 0x000fe40000004100 */
[----:B------:R-:W-:Y:S01]  /*45a0*/  @!P0 FADD.FTZ R5, -R4, 1 ;  /* 0x3f80000004058421 */ /* 0x000fe20000010100 */
[----:B------:R-:W0:Y:S02]  /*45b0*/  @!P3 MUFU.RCP R3, R3 ;  /* 0x000000030003b308 */ /* 0x000e240000001000 */
[----:B------:R-:W-:-:S06]  /*45c0*/  @!P2 FADD.FTZ R8, -R7, 1 ;  /* 0x3f8000000708a421 */ /* 0x000fcc0000010100 */
        /* <DEDUP_REMOVED lines=10> */
[----:B-1----:R-:W-:-:S05]  /*4670*/  @!P3 FMUL.FTZ R3, R2, 0.69314718246459960938 ;  /* 0x3f3172180203b820 */ /* 0x002fca0000410000 */
[----:B------:R-:W-:Y:S02]  /*4680*/  @!P3 F2FP.F16.F32.PACK_AB R0, RZ, R3 ;  /* 0x00000003ff00b23e */ /* 0x000fe400000000ff */
[----:B------:R-:W1:Y:S01]  /*4690*/  @!P0 MUFU.LG2 R4, R4 ;  /* 0x0000000400048308 */ /* 0x000e620000000c00 */
[----:B--2---:R-:W-:-:S05]  /*46a0*/  @!P1 FMUL.FTZ R5, R25, 0.69314718246459960938 ;  /* 0x3f31721819059820 */ /* 0x004fca0000410000 */
[----:B------:R-:W-:Y:S01]  /*46b0*/  @!P1 F2FP.F16.F32.PACK_AB R23, RZ, R5 ;  /* 0x00000005ff17923e */ /* 0x000fe200000000ff */
[----:B0-----:R-:W-:-:S05]  /*46c0*/  @!P2 FMUL.FTZ R6, R7, 0.69314718246459960938 ;  /* 0x3f3172180706a820 */ /* 0x001fca0000410000 */
[----:B------:R-:W-:Y:S01]  /*46d0*/  @!P2 F2FP.F16.F32.PACK_AB R22, RZ, R6 ;  /* 0x00000006ff16a23e */ /* 0x000fe200000000ff */
[----:B-1----:R-:W-:-:S05]  /*46e0*/  @!P0 FMUL.FTZ R2, R4, 0.69314718246459960938 ;  /* 0x3f31721804028820 */ /* 0x002fca0000410000 */
[----:B------:R-:W-:Y:S01]  /*46f0*/  @!P0 F2FP.F16.F32.PACK_AB R24, RZ, R2 ;  /* 0x00000002ff18823e */ /* 0x000fe200000000ff */
[----:B----4-:R-:W-:Y:S06]  /*4700*/  @P3 BRA `(.L_x_5174) ;  /* 0x0000001000403947 */ /* 0x010fec0003800000 */
        /* <DEDUP_REMOVED lines=22> */
.L_x_5178:
[----:B------:R-:W-:Y:S02]  /*4870*/  HADD2.F32 R5, -RZ, R0.H0_H0 ;  /* 0x20000000ff057230 */ /* 0x000fe40000004100 */
[----:B------:R-:W-:-:S04]  /*4880*/  IMAD.MOV.U32 R17, RZ, RZ, R27 ;  /* 0x000000ffff117224 */ /* 0x000fc800078e001b */
[----:B------:R-:W0:Y:S02]  /*4890*/  F2I.S64.TRUNC R4, R5 ;  /* 0x0000000500047311 */ /* 0x000e24000020d900 */
[----:B0-----:R0:W-:Y:S01]  /*48a0*/  STG.E.U8 desc[UR36][R2.64], R4 ;  /* 0x0000000402007986 */ /* 0x0011e2000c101124 */
[----:B------:R-:W-:Y:S05]  /*48b0*/  BRA `(.L_x_5174) ;  /* 0x0000000c00d47947 */ /* 0x000fea0003800000 */
.L_x_5177:
        /* <DEDUP_REMOVED lines=11> */
.L_x_5181:
[----:B------:R-:W-:Y:S02]  /*4970*/  HADD2.F32 R0, -RZ, R0.H0_H0 ;  /* 0x20000000ff007230 */ /* 0x000fe40000004100 */
[----:B------:R-:W-:Y:S02]  /*4980*/  IMAD.MOV.U32 R17, RZ, RZ, R27 ;  /* 0x000000ffff117224 */ /* 0x000fe400078e001b */
[----:B------:R-:W0:Y:S02]  /*4990*/  F2I.FTZ.TRUNC.NTZ R5, R0 ;  /* 0x0000000000057305 */ /* 0x000e24000021f100 */
[----:B0-----:R0:W-:Y:S01]  /*49a0*/  STG.E desc[UR36][R2.64], R5 ;  /* 0x0000000502007986 */ /* 0x0011e2000c101924 */
[----:B------:R-:W-:Y:S05]  /*49b0*/  BRA `(.L_x_5174) ;  /* 0x0000000c00947947 */ /* 0x000fea0003800000 */
.L_x_5180:
[----:B------:R-:W-:Y:S02]  /*49c0*/  HADD2.F32 R0, -RZ, R0.H0_H0 ;  /* 0x20000000ff007230 */ /* 0x000fe40000004100 */
[----:B------:R-:W-:Y:S02]  /*49d0*/  IMAD.MOV.U32 R17, RZ, RZ, R27 ;  /* 0x000000ffff117224 */ /* 0x000fe400078e001b */
[----:B------:R-:W0:Y:S02]  /*49e0*/  F2I.FTZ.TRUNC.NTZ R5, R0 ;  /* 0x0000000000057305 */ /* 0x000e24000021f100 */
[----:B0-----:R0:W-:Y:S01]  /*49f0*/  STG.E.U16 desc[UR36][R2.64], R5 ;  /* 0x0000000502007986 */ /* 0x0011e2000c101524 */
[----:B------:R-:W-:Y:S05]  /*4a00*/  BRA `(.L_x_5174) ;  /* 0x0000000c00807947 */ /* 0x000fea0003800000 */
.L_x_5176:
        /* <DEDUP_REMOVED lines=10> */
.L_x_5183:
[----:B------:R0:W-:Y:S01]  /*4ab0*/  STG.E.U16 desc[UR36][R2.64], R0 ;  /* 0x0000000002007986 */ /* 0x0001e2000c101524 */
[----:B------:R-:W-:Y:S01]  /*4ac0*/  IMAD.MOV.U32 R17, RZ, RZ, R27 ;  /* 0x000000ffff117224 */ /* 0x000fe200078e001b */
[----:B------:R-:W-:Y:S06]  /*4ad0*/  BRA `(.L_x_5174) ;  /* 0x0000000c004c7947 */ /* 0x000fec0003800000 */
.L_x_5182:
        /* <DEDUP_REMOVED lines=11> */
.L_x_5185:
[----:B------:R-:W-:Y:S02]  /*4b90*/  HADD2.F32 R0, -RZ, R0.H0_H0 ;  /* 0x20000000ff007230 */ /* 0x000fe40000004100 */
[----:B------:R-:W-:-:S03]  /*4ba0*/  IMAD.MOV.U32 R17, RZ, RZ, R27 ;  /* 0x000000ffff117224 */ /* 0x000fc600078e001b */
[----:B------:R-:W-:-:S04]  /*4bb0*/  F2FP.F16.F32.PACK_AB R0, RZ, R0 ;  /* 0x00000000ff00723e */ /* 0x000fc800000000ff */
[----:B------:R-:W-:-:S05]  /*4bc0*/  PRMT R0, R0, 0x5410, RZ ;  /* 0x0000541000007816 */ /* 0x000fca00000000ff */
[----:B------:R0:W-:Y:S01]  /*4bd0*/  STG.E desc[UR36][R2.64], R0 ;  /* 0x0000000002007986 */ /* 0x0001e2000c101924 */
[----:B------:R-:W-:Y:S05]  /*4be0*/  BRA `(.L_x_5174) ;  /* 0x0000000c00087947 */ /* 0x000fea0003800000 */
.L_x_5184:
[----:B------:R-:W-:Y:S02]  /*4bf0*/  HADD2.F32 R4, -RZ, R0.H0_H0 ;  /* 0x20000000ff047230 */ /* 0x000fe40000004100 */
[----:B------:R-:W-:-:S03]  /*4c00*/  IMAD.MOV.U32 R17, RZ, RZ, R27 ;  /* 0x000000ffff117224 */ /* 0x000fc600078e001b */
[----:B------:R-:W-:-:S06]  /*4c10*/  FMUL.FTZ R4, R4, 1 ;  /* 0x3f80000004047820 */ /* 0x000fcc0000410000 */
[----:B------:R-:W0:Y:S02]  /*4c20*/  F2F.F64.F32 R4, R4 ;  /* 0x0000000400047310 */ /* 0x000e240000201800 */
[----:B0-----:R0:W-:Y:S01]  /*4c30*/  STG.E.64 desc[UR36][R2.64], R4 ;  /* 0x0000000402007986 */ /* 0x0011e2000c101b24 */
[----:B------:R-:W-:Y:S05]  /*4c40*/  BRA `(.L_x_5174) ;  /* 0x0000000800f07947 */ /* 0x000fea0003800000 */
.L_x_5175:
        /* <DEDUP_REMOVED lines=14> */
.L_x_5188:
[----:B------:R-:W-:Y:S01]  /*4d30*/  HADD2.F32 R0, -RZ, R0.H0_H0 ;  /* 0x20000000ff007230 */ /* 0x000fe20000004100 */
[----:B------:R-:W-:Y:S01]  /*4d40*/  CS2R R6, SRZ ;  /* 0x0000000000067805 */ /* 0x000fe2000001ff00 */
[----:B------:R-:W-:-:S03]  /*4d50*/  IMAD.MOV.U32 R17, RZ, RZ, R27 ;  /* 0x000000ffff117224 */ /* 0x000fc600078e001b */
[----:B------:R-:W-:-:S04]  /*4d60*/  FMUL.FTZ R0, R0, 1 ;  /* 0x3f80000000007820 */ /* 0x000fc80000410000 */
[----:B------:R-:W0:Y:S02]  /*4d70*/  F2F.F64.F32 R4, R0 ;  /* 0x0000000000047310 */ /* 0x000e240000201800 */
[----:B0-----:R0:W-:Y:S01]  /*4d80*/  STG.E.128 desc[UR36][R2.64], R4 ;  /* 0x0000000402007986 */ /* 0x0011e2000c101d24 */
[----:B------:R-:W-:Y:S05]  /*4d90*/  BRA `(.L_x_5174) ;  /* 0x00000008009c7947 */ /* 0x000fea0003800000 */
.L_x_5187:
        /* <DEDUP_REMOVED lines=21> */
.L_x_5192:
[----:B------:R-:W-:Y:S05]  /*4ef0*/  BSYNC B0 ;  /* 0x0000000000007941 */ /* 0x000fea0003800000 */
.L_x_5191:
[----:B------:R-:W-:Y:S01]  /*4f00*/  LOP3.LUT R5, R0, R5, RZ, 0xfc, !PT ;  /* 0x0000000500057212 */ /* 0x000fe200078efcff */
[----:B------:R-:W-:-:S04]  /*4f10*/  IMAD.MOV.U32 R17, RZ, RZ, R27 ;  /* 0x000000ffff117224 */ /* 0x000fc800078e001b */
[----:B------:R0:W-:Y:S01]  /*4f20*/  STG.E.U8 desc[UR36][R2.64], R5 ;  /* 0x0000000502007986 */ /* 0x0001e2000c101124 */
[----:B------:R-:W-:Y:S05]  /*4f30*/  BRA `(.L_x_5174) ;  /* 0x0000000800347947 */ /* 0x000fea0003800000 */
.L_x_5190:
        /* <DEDUP_REMOVED lines=13> */
.L_x_5194:
[----:B------:R-:W-:Y:S01]  /*5010*/  IMAD.MOV.U32 R0, RZ, RZ, 0x7f ;  /* 0x0000007fff007424 */ /* 0x000fe200078e00ff */
[----:B------:R-:W-:-:S04]  /*5020*/  ISETP.GT.U32.AND P0, PT, R4, 0x7f800000, PT ;  /* 0x7f8000000400780c */ /* 0x000fc80003f04070 */
[----:B------:R-:W-:-:S09]  /*5030*/  SEL R0, R0, 0x7c, P0 ;  /* 0x0000007c00007807 */ /* 0x000fd20000000000 */
.L_x_5195:
[----:B------:R-:W-:Y:S05]  /*5040*/  BSYNC B0 ;  /* 0x0000000000007941 */ /* 0x000fea0003800000 */
.L_x_5193:
[----:B------:R-:W-:Y:S01]  /*5050*/  LOP3.LUT R4, R5, 0x80000000, RZ, 0xc0, !PT ;  /* 0x8000000005047812 */ /* 0x000fe200078ec0ff */
[----:B------:R-:W-:-:S03]  /*5060*/  IMAD.MOV.U32 R17, RZ, RZ, R27 ;  /* 0x000000ffff117224 */ /* 0x000fc600078e001b */
[----:B------:R-:W-:-:S04]  /*5070*/  SHF.R.U32.HI R5, RZ, 0x18, R4 ;  /* 0x00000018ff057819 */ /* 0x000fc80000011604 */
[----:B------:R-:W-:-:S05]  /*5080*/  LOP3.LUT R5, R0, R5, RZ, 0xfc, !PT ;  /* 0x0000000500057212 */ /* 0x000fca00078efcff */
[----:B------:R0:W-:Y:S01]  /*5090*/  STG.E.U8 desc[UR36][R2.64], R5 ;  /* 0x0000000502007986 */ /* 0x0001e2000c101124 */
[----:B------:R-:W-:Y:S05]  /*50a0*/  BRA `(.L_x_5174) ;  /* 0x0000000400d87947 */ /* 0x000fea0003800000 */
.L_x_5189:
[----:B------:R-:W-:Y:S02]  /*50b0*/  HADD2.F32 R0, -RZ, R0.H0_H0 ;  /* 0x20000000ff007230 */ /* 0x000fe40000004100 */
[----:B------:R-:W-:-:S03]  /*50c0*/  IMAD.MOV.U32 R17, RZ, RZ, R27 ;  /* 0x000000ffff117224 */ /* 0x000fc600078e001b */
[----:B------:R-:W-:-:S05]  /*50d0*/  F2FP.BF16.F32.PACK_AB R0, RZ, R0 ;  /* 0x00000000ff00723e */ /* 0x000fca00000010ff */
[----:B------:R0:W-:Y:S01]  /*50e0*/  STG.E.U16 desc[UR36][R2.64], R0 ;  /* 0x0000000002007986 */ /* 0x0001e2000c101524 */
[----:B------:R-:W-:Y:S05]  /*50f0*/  BRA `(.L_x_5174) ;  /* 0x0000000400c47947 */ /* 0x000fea0003800000 */
.L_x_5186:
        /* <DEDUP_REMOVED lines=13> */
.L_x_5198:
        /* <DEDUP_REMOVED lines=17> */
.L_x_5201:
[----:B------:R-:W-:-:S04]  /*52e0*/  LOP3.LUT R0, R7, 0x80000000, RZ, 0xc0, !PT ;  /* 0x8000000007007812 */ /* 0x000fc800078ec0ff */
[----:B------:R-:W-:-:S04]  /*52f0*/  SHF.R.U32.HI R5, RZ, 0x18, R0 ;  /* 0x00000018ff057819 */ /* 0x000fc80000011600 */
[----:B------:R-:W-:-:S04]  /*5300*/  LOP3.LUT R4, R4, R5, RZ, 0xfc, !PT ;  /* 0x0000000504047212 */ /* 0x000fc800078efcff */
[----:B------:R-:W-:-:S07]  /*5310*/  PRMT R0, R4, 0x7610, R0 ;  /* 0x0000761004007816 */ /* 0x000fce0000000000 */
.L_x_5200:
[----:B------:R-:W-:Y:S05]  /*5320*/  BSYNC B0 ;  /* 0x0000000000007941 */ /* 0x000fea0003800000 */
.L_x_5199:
[----:B------:R3:W-:Y:S01]  /*5330*/  STG.E.U8 desc[UR36][R2.64], R0 ;  /* 0x0000000002007986 */ /* 0x0007e2000c101124 */
[----:B------:R-:W-:Y:S01]  /*5340*/  IMAD.MOV.U32 R17, RZ, RZ, R27 ;  /* 0x000000ffff117224 */ /* 0x000fe200078e001b */
[----:B------:R-:W-:Y:S06]  /*5350*/  BRA `(.L_x_5174) ;  /* 0x00000004002c7947 */ /* 0x000fec0003800000 */
.L_x_5197:
        /* <DEDUP_REMOVED lines=17> */
.L_x_5204:
[----:B------:R-:W-:-:S04]  /*5470*/  LOP3.LUT R0, R7, 0x80000000, RZ, 0xc0, !PT ;  /* 0x8000000007007812 */ /* 0x000fc800078ec0ff */
[----:B------:R-:W-:-:S04]  /*5480*/  SHF.R.U32.HI R5, RZ, 0x18, R0 ;  /* 0x00000018ff057819 */ /* 0x000fc80000011600 */
[----:B------:R-:W-:-:S04]  /*5490*/  LOP3.LUT R4, R4, R5, RZ, 0xfc, !PT ;  /* 0x0000000504047212 */ /* 0x000fc800078efcff */
[----:B------:R-:W-:-:S07]  /*54a0*/  PRMT R0, R4, 0x7610, R0 ;  /* 0x0000761004007816 */ /* 0x000fce0000000000 */
.L_x_5203:
[----:B------:R-:W-:Y:S05]  /*54b0*/  BSYNC B0 ;  /* 0x0000000000007941 */ /* 0x000fea0003800000 */
.L_x_5202:
[----:B------:R0:W-:Y:S01]  /*54c0*/  STG.E.U8 desc[UR36][R2.64], R0 ;  /* 0x0000000002007986 */ /* 0x0001e2000c101124 */
[----:B------:R-:W-:Y:S01]  /*54d0*/  IMAD.MOV.U32 R17, RZ, RZ, R27 ;  /* 0x000000ffff117224 */ /* 0x000fe200078e001b */
[----:B------:R-:W-:Y:S06]  /*54e0*/  BRA `(.L_x_5174) ;  /* 0x0000000000c87947 */ /* 0x000fec0003800000 */
.L_x_5196:
        /* <DEDUP_REMOVED lines=23> */
.L_x_5179:
        /* <DEDUP_REMOVED lines=16> */
.L_x_5207:
[----:B------:R-:W-:Y:S01]  /*5760*/  IMAD.MOV.U32 R17, RZ, RZ, R27 ;  /* 0x000000ffff117224 */ /* 0x000fe200078e001b */
[----:B------:R-:W-:Y:S06]  /*5770*/  BRA `(.L_x_5174) ;  /* 0x0000000000247947 */ /* 0x000fec0003800000 */
.L_x_5206:
[----:B------:R-:W-:Y:S02]  /*5780*/  HADD2.F32 R4, -RZ, R0.H0_H0 ;  /* 0x20000000ff047230 */ /* 0x000fe40000004100 */
[----:B------:R-:W-:-:S04]  /*5790*/  IMAD.MOV.U32 R17, RZ, RZ, R27 ;  /* 0x000000ffff117224 */ /* 0x000fc800078e001b */
[----:B------:R-:W0:Y:S02]  /*57a0*/  F2I.U64.TRUNC R4, R4 ;  /* 0x0000000400047311 */ /* 0x000e24000020d800 */
[----:B0-----:R2:W-:Y:S01]  /*57b0*/  STG.E.64 desc[UR36][R2.64], R4 ;  /* 0x0000000402007986 */ /* 0x0015e2000c101b24 */
[----:B------:R-:W-:Y:S05]  /*57c0*/  BRA `(.L_x_5174) ;  /* 0x0000000000107947 */ /* 0x000fea0003800000 */
.L_x_5205:
[----:B------:R-:W-:Y:S02]  /*57d0*/  HADD2.F32 R0, -RZ, R0.H0_H0 ;  /* 0x20000000ff007230 */ /* 0x000fe40000004100 */
[----:B------:R-:W-:Y:S02]  /*57e0*/  IMAD.MOV.U32 R17, RZ, RZ, R27 ;  /* 0x000000ffff117224 */ /* 0x000fe400078e001b */
[----:B------:R-:W0:Y:S02]  /*57f0*/  F2I.FTZ.U32.TRUNC.NTZ R5, R0 ;  /* 0x0000000000057305 */ /* 0x000e24000021f000 */
[----:B0-----:R0:W-:Y:S03]  /*5800*/  STG.E desc[UR36][R2.64], R5 ;  /* 0x0000000502007986 */ /* 0x0011e6000c101924 */
.L_x_5174:
[----:B------:R-:W-:Y:S05]  /*5810*/  BSYNC B6 ;  /* 0x0000000000067941 */ /* 0x000fea0003800000 */
.L_x_5173:
        /* <DEDUP_REMOVED lines=25> */
.L_x_5213:
[----:B------:R-:W-:-:S06]  /*59b0*/  HADD2.F32 R5, -RZ, R24.H0_H0 ;  /* 0x20000018ff057230 */ /* 0x000fcc0000004100 */
[----:B------:R-:W0:Y:S02]  /*59c0*/  F2I.S64.TRUNC R4, R5 ;  /* 0x0000000500047311 */ /* 0x000e24000020d900 */
[----:B0-----:R0:W-:Y:S01]  /*59d0*/  STG.E.U8 desc[UR36][R2.64], R4 ;  /* 0x0000000402007986 */ /* 0x0011e2000c101124 */
[----:B------:R-:W-:Y:S05]  /*59e0*/  BRA `(.L_x_5215) ;  /* 0x0000000c00847947 */ /* 0x000fea0003800000 */
.L_x_5212:
        /* <DEDUP_REMOVED lines=10> */
.L_x_5217:
[----:B------:R-:W-:-:S04]  /*5a90*/  HADD2.F32 R24, -RZ, R24.H0_H0 ;  /* 0x20000018ff187230 */ /* 0x000fc80000004100 */
[----:B------:R-:W0:Y:S02]  /*5aa0*/  F2I.FTZ.TRUNC.NTZ R5, R24 ;  /* 0x0000001800057305 */ /* 0x000e24000021f100 */
[----:B0-----:R0:W-:Y:S01]  /*5ab0*/  STG.E desc[UR36][R2.64], R5 ;  /* 0x0000000502007986 */ /* 0x0011e2000c101924 */
[----:B------:R-:W-:Y:S05]  /*5ac0*/  BRA `(.L_x_5215) ;  /* 0x0000000c004c7947 */ /* 0x000fea0003800000 */
.L_x_5216:
[----:B------:R-:W-:-:S04]  /*5ad0*/  HADD2.F32 R24, -RZ, R24.H0_H0 ;  /* 0x20000018ff187230 */ /* 0x000fc80000004100 */
[----:B------:R-:W0:Y:S02]  /*5ae0*/  F2I.FTZ.TRUNC.NTZ R5, R24 ;  /* 0x0000001800057305 */ /* 0x000e24000021f100 */
[----:B0-----:R0:W-:Y:S01]  /*5af0*/  STG.E.U16 desc[UR36][R2.64], R5 ;  /* 0x0000000502007986 */ /* 0x0011e2000c101524 */
[----:B------:R-:W-:Y:S05]  /*5b00*/  BRA `(.L_x_5215) ;  /* 0x0000000c003c7947 */ /* 0x000fea0003800000 */
.L_x_5211:
        /* <DEDUP_REMOVED lines=9> */
.L_x_5219:
[----:B------:R0:W-:Y:S01]  /*5ba0*/  STG.E.U16 desc[UR36][R2.64], R24 ;  /* 0x0000001802007986 */ /* 0x0001e2000c101524 */
[----:B------:R-:W-:Y:S05]  /*5bb0*/  BRA `(.L_x_5215) ;  /* 0x0000000c00107947 */ /* 0x000fea0003800000 */
.L_x_5218:
        /* <DEDUP_REMOVED lines=10> */
.L_x_5221:
[----:B------:R-:W-:-:S05]  /*5c60*/  HADD2.F32 R0, -RZ, R24.H0_H0 ;  /* 0x20000018ff007230 */ /* 0x000fca0000004100 */
[----:B------:R-:W-:-:S04]  /*5c70*/  F2FP.F16.F32.PACK_AB R0, RZ, R0 ;  /* 0x00000000ff00723e */ /* 0x000fc800000000ff */
[----:B------:R-:W-:-:S05]  /*5c80*/  PRMT R0, R0, 0x5410, RZ ;  /* 0x0000541000007816 */ /* 0x000fca00000000ff */
[----:B------:R0:W-:Y:S01]  /*5c90*/  STG.E desc[UR36][R2.64], R0 ;  /* 0x0000000002007986 */ /* 0x0001e2000c101924 */
[----:B------:R-:W-:Y:S05]  /*5ca0*/  BRA `(.L_x_5215) ;  /* 0x0000000800d47947 */ /* 0x000fea0003800000 */
.L_x_5220:
[----:B------:R-:W-:-:S05]  /*5cb0*/  HADD2.F32 R4, -RZ, R24.H0_H0 ;  /* 0x20000018ff047230 */ /* 0x000fca0000004100 */
[----:B------:R-:W-:-:S06]  /*5cc0*/  FMUL.FTZ R4, R4, 1 ;  /* 0x3f80000004047820 */ /* 0x000fcc0000410000 */
[----:B------:R-:W0:Y:S02]  /*5cd0*/  F2F.F64.F32 R4, R4 ;  /* 0x0000000400047310 */ /* 0x000e240000201800 */
[----:B0-----:R0:W-:Y:S01]  /*5ce0*/  STG.E.64 desc[UR36][R2.64], R4 ;  /* 0x0000000402007986 */ /* 0x0011e2000c101b24 */
[----:B------:R-:W-:Y:S05]  /*5cf0*/  BRA `(.L_x_5215) ;  /* 0x0000000800c07947 */ /* 0x000fea0003800000 */
.L_x_5210:
        /* <DEDUP_REMOVED lines=13> */
.L_x_5224:
[----:B------:R-:W-:Y:S01]  /*5dd0*/  HADD2.F32 R24, -RZ, R24.H0_H0 ;  /* 0x20000018ff187230 */ /* 0x000fe20000004100 */
[----:B------:R-:W-:-:S04]  /*5de0*/  CS2R R6, SRZ ;  /* 0x0000000000067805 */ /* 0x000fc8000001ff00 */
[----:B------:R-:W-:-:S06]  /*5df0*/  FMUL.FTZ R4, R24, 1 ;  /* 0x3f80000018047820 */ /* 0x000fcc0000410000 */
[----:B------:R-:W0:Y:S02]  /*5e00*/  F2F.F64.F32 R4, R4 ;  /* 0x0000000400047310 */ /* 0x000e240000201800 */
[----:B0-----:R0:W-:Y:S01]  /*5e10*/  STG.E.128 desc[UR36][R2.64], R4 ;  /* 0x0000000402007986 */ /* 0x0011e2000c101d24 */
[----:B------:R-:W-:Y:S05]  /*5e20*/  BRA `(.L_x_5215) ;  /* 0x0000000800747947 */ /* 0x000fea0003800000 */
.L_x_5223:
        /* <DEDUP_REMOVED lines=21> */
.L_x_5228:
[----:B------:R-:W-:Y:S05]  /*5f80*/  BSYNC B0 ;  /* 0x0000000000007941 */ /* 0x000fea0003800000 */
.L_x_5227:
[----:B------:R-:W-:-:S05]  /*5f90*/  LOP3.LUT R5, R0, R5, RZ, 0xfc, !PT ;  /* 0x0000000500057212 */ /* 0x000fca00078efcff */
[----:B------:R0:W-:Y:S01]  /*5fa0*/  STG.E.U8 desc[UR36][R2.64], R5 ;  /* 0x0000000502007986 */ /* 0x0001e2000c101124 */
[----:B------:R-:W-:Y:S05]  /*5fb0*/  BRA `(.L_x_5215) ;  /* 0x0000000800107947 */ /* 0x000fea0003800000 */
.L_x_5226:
        /* <DEDUP_REMOVED lines=13> */
.L_x_5230:
[----:B------:R-:W-:Y:S01]  /*6090*/  IMAD.MOV.U32 R0, RZ, RZ, 0x7f ;  /* 0x0000007fff007424 */ /* 0x000fe200078e00ff */
[----:B------:R-:W-:-:S04]  /*60a0*/  ISETP.GT.U32.AND P0, PT, R4, 0x7f800000, PT ;  /* 0x7f8000000400780c */ /* 0x000fc80003f04070 */
[----:B------:R-:W-:-:S09]  /*60b0*/  SEL R0, R0, 0x7c, P0 ;  /* 0x0000007c00007807 */ /* 0x000fd20000000000 */
.L_x_5231:
[----:B------:R-:W-:Y:S05]  /*60c0*/  BSYNC B0 ;  /* 0x0000000000007941 */ /* 0x000fea0003800000 */
.L_x_5229:
[----:B------:R-:W-:-:S04]  /*60d0*/  LOP3.LUT R4, R5, 0x80000000, RZ, 0xc0, !PT ;  /* 0x8000000005047812 */ /* 0x000fc800078ec0ff */
[----:B------:R-:W-:-:S04]  /*60e0*/  SHF.R.U32.HI R5, RZ, 0x18, R4 ;  /* 0x00000018ff057819 */ /* 0x000fc80000011604 */
[----:B------:R-:W-:-:S05]  /*60f0*/  LOP3.LUT R5, R0, R5, RZ, 0xfc, !PT ;  /* 0x0000000500057212 */ /* 0x000fca00078efcff */
[----:B------:R0:W-:Y:S01]  /*6100*/  STG.E.U8 desc[UR36][R2.64], R5 ;  /* 0x0000000502007986 */ /* 0x0001e2000c101124 */
[----:B------:R-:W-:Y:S05]  /*6110*/  BRA `(.L_x_5215) ;  /* 0x0000000400b87947 */ /* 0x000fea0003800000 */
.L_x_5225:
[----:B------:R-:W-:-:S05]  /*6120*/  HADD2.F32 R0, -RZ, R24.H0_H0 ;  /* 0x20000018ff007230 */ /* 0x000fca0000004100 */
[----:B------:R-:W-:-:S05]  /*6130*/  F2FP.BF16.F32.PACK_AB R0, RZ, R0 ;  /* 0x00000000ff00723e */ /* 0x000fca00000010ff */
[----:B------:R0:W-:Y:S01]  /*6140*/  STG.E.U16 desc[UR36][R2.64], R0 ;  /* 0x0000000002007986 */ /* 0x0001e2000c101524 */
[----:B------:R-:W-:Y:S05]  /*6150*/  BRA `(.L_x_5215) ;  /* 0x0000000400a87947 */ /* 0x000fea0003800000 */
.L_x_5222:
        /* <DEDUP_REMOVED lines=12> */
.L_x_5234:
        /* <DEDUP_REMOVED lines=17> */
.L_x_5237:
[----:B------:R-:W-:-:S04]  /*6330*/  LOP3.LUT R0, R7, 0x80000000, RZ, 0xc0, !PT ;  /* 0x8000000007007812 */ /* 0x000fc800078ec0ff */
[----:B------:R-:W-:-:S04]  /*6340*/  SHF.R.U32.HI R5, RZ, 0x18, R0 ;  /* 0x00000018ff057819 */ /* 0x000fc80000011600 */
[----:B------:R-:W-:-:S04]  /*6350*/  LOP3.LUT R4, R4, R5, RZ, 0xfc, !PT ;  /* 0x0000000504047212 */ /* 0x000fc800078efcff */
[----:B------:R-:W-:-:S07]  /*6360*/  PRMT R0, R4, 0x7610, R0 ;  /* 0x0000761004007816 */ /* 0x000fce0000000000 */
.L_x_5236:
[----:B------:R-:W-:Y:S05]  /*6370*/  BSYNC B0 ;  /* 0x0000000000007941 */ /* 0x000fea0003800000 */
.L_x_5235:
[----:B------:R3:W-:Y:S01]  /*6380*/  STG.E.U8 desc[UR36][R2.64], R0 ;  /* 0x0000000002007986 */ /* 0x0007e2000c101124 */
[----:B------:R-:W-:Y:S05]  /*6390*/  BRA `(.L_x_5215) ;  /* 0x0000000400187947 */ /* 0x000fea0003800000 */
.L_x_5233:
        /* <DEDUP_REMOVED lines=17> */
.L_x_5240:
[----:B------:R-:W-:-:S04]  /*64b0*/  LOP3.LUT R0, R7, 0x80000000, RZ, 0xc0, !PT ;  /* 0x8000000007007812 */ /* 0x000fc800078ec0ff */
[----:B------:R-:W-:-:S04]  /*64c0*/  SHF.R.U32.HI R5, RZ, 0x18, R0 ;  /* 0x00000018ff057819 */ /* 0x000fc80000011600 */
[----:B------:R-:W-:-:S04]  /*64d0*/  LOP3.LUT R4, R4, R5, RZ, 0xfc, !PT ;  /* 0x0000000504047212 */ /* 0x000fc800078efcff */
[----:B------:R-:W-:-:S07]  /*64e0*/  PRMT R0, R4, 0x7610, R0 ;  /* 0x0000761004007816 */ /* 0x000fce0000000000 */
.L_x_5239:
[----:B------:R-:W-:Y:S05]  /*64f0*/  BSYNC B0 ;  /* 0x0000000000007941 */ /* 0x000fea0003800000 */
.L_x_5238:
[----:B------:R0:W-:Y:S01]  /*6500*/  STG.E.U8 desc[UR36][R2.64], R0 ;  /* 0x0000000002007986 */ /* 0x0001e2000c101124 */
[----:B------:R-:W-:Y:S05]  /*6510*/  BRA `(.L_x_5215) ;  /* 0x0000000000b87947 */ /* 0x000fea0003800000 */
.L_x_5232:
        /* <DEDUP_REMOVED lines=22> */
.L_x_5214:
        /* <DEDUP_REMOVED lines=16> */
.L_x_5243:
[----:B------:R-:W-:Y:S05]  /*6780*/  BRA `(.L_x_5215) ;  /* 0x00000000001c7947 */ /* 0x000fea0003800000 */
.L_x_5242:
[----:B------:R-:W-:-:S06]  /*6790*/  HADD2.F32 R4, -RZ, R24.H0_H0 ;  /* 0x20000018ff047230 */ /* 0x000fcc0000004100 */
[----:B------:R-:W0:Y:S02]  /*67a0*/  F2I.U64.TRUNC R4, R4 ;  /* 0x0000000400047311 */ /* 0x000e24000020d800 */
[----:B0-----:R2:W-:Y:S01]  /*67b0*/  STG.E.64 desc[UR36][R2.64], R4 ;  /* 0x0000000402007986 */ /* 0x0015e2000c101b24 */
[----:B------:R-:W-:Y:S05]  /*67c0*/  BRA `(.L_x_5215) ;  /* 0x00000000000c7947 */ /* 0x000fea0003800000 */
.L_x_5241:
[----:B------:R-:W-:-:S04]  /*67d0*/  HADD2.F32 R24, -RZ, R24.H0_H0 ;  /* 0x20000018ff187230 */ /* 0x000fc80000004100 */
[----:B------:R-:W0:Y:S02]  /*67e0*/  F2I.FTZ.U32.TRUNC.NTZ R5, R24 ;  /* 0x0000001800057305 */ /* 0x000e24000021f000 */
[----:B0-----:R0:W-:Y:S02]  /*67f0*/  STG.E desc[UR36][R2.64], R5 ;  /* 0x0000000502007986 */ /* 0x0011e4000c101924 */
.L_x_5215:
        /* <DEDUP_REMOVED lines=25> */
.L_x_5247:
[----:B------:R-:W-:-:S06]  /*6990*/  HADD2.F32 R5, -RZ, R23.H0_H0 ;  /* 0x20000017ff057230 */ /* 0x000fcc0000004100 */
[----:B------:R-:W0:Y:S02]  /*69a0*/  F2I.S64.TRUNC R4, R5 ;  /* 0x0000000500047311 */ /* 0x000e24000020d900 */
[----:B0-----:R3:W-:Y:S01]  /*69b0*/  STG.E.U8 desc[UR36][R2.64], R4 ;  /* 0x0000000402007986 */ /* 0x0017e2000c101124 */
[----:B------:R-:W-:Y:S05]  /*69c0*/  BRA `(.L_x_5249) ;  /* 0x0000000c00847947 */ /* 0x000fea0003800000 */
.L_x_5246:
        /* <DEDUP_REMOVED lines=10> */
.L_x_5251:
[----:B------:R-:W-:-:S06]  /*6a70*/  HADD2.F32 R23, -RZ, R23.H0_H0 ;  /* 0x20000017ff177230 */ /* 0x000fcc0000004100 */
[----:B------:R-:W0:Y:S02]  /*6a80*/  F2I.FTZ.TRUNC.NTZ R23, R23 ;  /* 0x0000001700177305 */ /* 0x000e24000021f100 */
[----:B0-----:R2:W-:Y:S01]  /*6a90*/  STG.E desc[UR36][R2.64], R23 ;  /* 0x0000001702007986 */ /* 0x0015e2000c101924 */
[----:B------:R-:W-:Y:S05]  /*6aa0*/  BRA `(.L_x_5249) ;  /* 0x0000000c004c7947 */ /* 0x000fea0003800000 */
.L_x_5250:
[----:B------:R-:W-:-:S06]  /*6ab0*/  HADD2.F32 R23, -RZ, R23.H0_H0 ;  /* 0x20000017ff177230 */ /* 0x000fcc0000004100 */
[----:B------:R-:W0:Y:S02]  /*6ac0*/  F2I.FTZ.TRUNC.NTZ R23, R23 ;  /* 0x0000001700177305 */ /* 0x000e24000021f100 */
[----:B0-----:R0:W-:Y:S01]  /*6ad0*/  STG.E.U16 desc[UR36][R2.64], R23 ;  /* 0x0000001702007986 */ /* 0x0011e2000c101524 */
[----:B------:R-:W-:Y:S05]  /*6ae0*/  BRA `(.L_x_5249) ;  /* 0x0000000c003c7947 */ /* 0x000fea0003800000 */
.L_x_5245:
        /* <DEDUP_REMOVED lines=9> */
.L_x_5253:
[----:B------:R0:W-:Y:S01]  /*6b80*/  STG.E.U16 desc[UR36][R2.64], R23 ;  /* 0x0000001702007986 */ /* 0x0001e2000c101524 */
[----:B------:R-:W-:Y:S05]  /*6b90*/  BRA `(.L_x_5249) ;  /* 0x0000000c00107947 */ /* 0x000fea0003800000 */
.L_x_5252:
        /* <DEDUP_REMOVED lines=10> */
.L_x_5255:
[----:B------:R-:W-:-:S05]  /*6c40*/  HADD2.F32 R0, -RZ, R23.H0_H0 ;  /* 0x20000017ff007230 */ /* 0x000fca0000004100 */
[----:B------:R-:W-:-:S04]  /*6c50*/  F2FP.F16.F32.PACK_AB R0, RZ, R0 ;  /* 0x00000000ff00723e */ /* 0x000fc800000000ff */
[----:B------:R-:W-:-:S05]  /*6c60*/  PRMT R0, R0, 0x5410, RZ ;  /* 0x0000541000007816 */ /* 0x000fca00000000ff */
[----:B------:R0:W-:Y:S01]  /*6c70*/  STG.E desc[UR36][R2.64], R0 ;  /* 0x0000000002007986 */ /* 0x0001e2000c101924 */
[----:B------:R-:W-:Y:S05]  /*6c80*/  BRA `(.L_x_5249) ;  /* 0x0000000800d47947 */ /* 0x000fea0003800000 */
.L_x_5254:
[----:B------:R-:W-:-:S05]  /*6c90*/  HADD2.F32 R4, -RZ, R23.H0_H0 ;  /* 0x20000017ff047230 */ /* 0x000fca0000004100 */
[----:B------:R-:W-:-:S06]  /*6ca0*/  FMUL.FTZ R4, R4, 1 ;  /* 0x3f80000004047820 */ /* 0x000fcc0000410000 */
[----:B------:R-:W0:Y:S02]  /*6cb0*/  F2F.F64.F32 R4, R4 ;  /* 0x0000000400047310 */ /* 0x000e240000201800 */
[----:B0-----:R0:W-:Y:S01]  /*6cc0*/  STG.E.64 desc[UR36][R2.64], R4 ;  /* 0x0000000402007986 */ /* 0x0011e2000c101b24 */
[----:B------:R-:W-:Y:S05]  /*6cd0*/  BRA `(.L_x_5249) ;  /* 0x0000000800c07947 */ /* 0x000fea0003800000 */
.L_x_5244:
        /* <DEDUP_REMOVED lines=13> */
.L_x_5258:
[----:B------:R-:W-:Y:S01]  /*6db0*/  HADD2.F32 R23, -RZ, R23.H0_H0 ;  /* 0x20000017ff177230 */ /* 0x000fe20000004100 */
[----:B------:R-:W-:-:S04]  /*6dc0*/  CS2R R6, SRZ ;  /* 0x0000000000067805 */ /* 0x000fc8000001ff00 */
[----:B------:R-:W-:-:S06]  /*6dd0*/  FMUL.FTZ R4, R23, 1 ;  /* 0x3f80000017047820 */ /* 0x000fcc0000410000 */
[----:B------:R-:W0:Y:S02]  /*6de0*/  F2F.F64.F32 R4, R4 ;  /* 0x0000000400047310 */ /* 0x000e240000201800 */
[----:B0-----:R0:W-:Y:S01]  /*6df0*/  STG.E.128 desc[UR36][R2.64], R4 ;  /* 0x0000000402007986 */ /* 0x0011e2000c101d24 */
[----:B------:R-:W-:Y:S05]  /*6e00*/  BRA `(.L_x_5249) ;  /* 0x0000000800747947 */ /* 0x000fea0003800000 */
.L_x_5257:
        /* <DEDUP_REMOVED lines=21> */
.L_x_5262:
[----:B------:R-:W-:Y:S05]  /*6f60*/  BSYNC B0 ;  /* 0x0000000000007941 */ /* 0x000fea0003800000 */
.L_x_5261:
[----:B------:R-:W-:-:S05]  /*6f70*/  LOP3.LUT R5, R0, R5, RZ, 0xfc, !PT ;  /* 0x0000000500057212 */ /* 0x000fca00078efcff */
[----:B------:R0:W-:Y:S01]  /*6f80*/  STG.E.U8 desc[UR36][R2.64], R5 ;  /* 0x0000000502007986 */ /* 0x0001e2000c101124 */
[----:B------:R-:W-:Y:S05]  /*6f90*/  BRA `(.L_x_5249) ;  /* 0x0000000800107947 */ /* 0x000fea0003800000 */
.L_x_5260:
        /* <DEDUP_REMOVED lines=13> */
.L_x_5264:
[----:B------:R-:W-:Y:S01]  /*7070*/  IMAD.MOV.U32 R0, RZ, RZ, 0x7f ;  /* 0x0000007fff007424 */ /* 0x000fe200078e00ff */
[----:B------:R-:W-:-:S04]  /*7080*/  ISETP.GT.U32.AND P0, PT, R4, 0x7f800000, PT ;  /* 0x7f8000000400780c */ /* 0x000fc80003f04070 */
[----:B------:R-:W-:-:S09]  /*7090*/  SEL R0, R0, 0x7c, P0 ;  /* 0x0000007c00007807 */ /* 0x000fd20000000000 */
.L_x_5265:
[----:B------:R-:W-:Y:S05]  /*70a0*/  BSYNC B0 ;  /* 0x0000000000007941 */ /* 0x000fea0003800000 */
.L_x_5263:
[----:B------:R-:W-:-:S04]  /*70b0*/  LOP3.LUT R4, R23, 0x80000000, RZ, 0xc0, !PT ;  /* 0x8000000017047812 */ /* 0x000fc800078ec0ff */
[----:B------:R-:W-:-:S04]  /*70c0*/  SHF.R.U32.HI R5, RZ, 0x18, R4 ;  /* 0x00000018ff057819 */ /* 0x000fc80000011604 */
[----:B------:R-:W-:-:S05]  /*70d0*/  LOP3.LUT R5, R0, R5, RZ, 0xfc, !PT ;  /* 0x0000000500057212 */ /* 0x000fca00078efcff */
[----:B------:R0:W-:Y:S01]  /*70e0*/  STG.E.U8 desc[UR36][R2.64], R5 ;  /* 0x0000000502007986 */ /* 0x0001e2000c101124 */
[----:B------:R-:W-:Y:S05]  /*70f0*/  BRA `(.L_x_5249) ;  /* 0x0000000400b87947 */ /* 0x000fea0003800000 */
.L_x_5259:
[----:B------:R-:W-:-:S05]  /*7100*/  HADD2.F32 R0, -RZ, R23.H0_H0 ;  /* 0x20000017ff007230 */ /* 0x000fca0000004100 */
[----:B------:R-:W-:-:S05]  /*7110*/  F2FP.BF16.F32.PACK_AB R0, RZ, R0 ;  /* 0x00000000ff00723e */ /* 0x000fca00000010ff */
[----:B------:R0:W-:Y:S01]  /*7120*/  STG.E.U16 desc[UR36][R2.64], R0 ;  /* 0x0000000002007986 */ /* 0x0001e2000c101524 */
[----:B------:R-:W-:Y:S05]  /*7130*/  BRA `(.L_x_5249) ;  /* 0x0000000400a87947 */ /* 0x000fea0003800000 */
.L_x_5256:
        /* <DEDUP_REMOVED lines=12> */
.L_x_5268:
        /* <DEDUP_REMOVED lines=17> */
.L_x_5271:
[----:B------:R-:W-:-:S04]  /*7310*/  LOP3.LUT R0, R23, 0x80000000, RZ, 0xc0, !PT ;  /* 0x8000000017007812 */ /* 0x000fc800078ec0ff */
[----:B------:R-:W-:-:S04]  /*7320*/  SHF.R.U32.HI R5, RZ, 0x18, R0 ;  /* 0x00000018ff057819 */ /* 0x000fc80000011600 */
[----:B------:R-:W-:-:S04]  /*7330*/  LOP3.LUT R4, R4, R5, RZ, 0xfc, !PT ;  /* 0x0000000504047212 */ /* 0x000fc800078efcff */
[----:B------:R-:W-:-:S07]  /*7340*/  PRMT R0, R4, 0x7610, R0 ;  /* 0x0000761004007816 */ /* 0x000fce0000000000 */
.L_x_5270:
[----:B------:R-:W-:Y:S05]  /*7350*/  BSYNC B0 ;  /* 0x0000000000007941 */ /* 0x000fea0003800000 */
.L_x_5269:
[----:B------:R0:W-:Y:S01]  /*7360*/  STG.E.U8 desc[UR36][R2.64], R0 ;  /* 0x0000000002007986 */ /* 0x0001e2000c101124 */
[----:B------:R-:W-:Y:S05]  /*7370*/  BRA `(.L_x_5249) ;  /* 0x0000000400187947 */ /* 0x000fea0003800000 */
.L_x_5267:
        /* <DEDUP_REMOVED lines=17> */
.L_x_5274:
[----:B------:R-:W-:-:S04]  /*7490*/  LOP3.LUT R0, R23, 0x80000000, RZ, 0xc0, !PT ;  /* 0x8000000017007812 */ /* 0x000fc800078ec0ff */
[----:B------:R-:W-:-:S04]  /*74a0*/  SHF.R.U32.HI R5, RZ, 0x18, R0 ;  /* 0x00000018ff057819 */ /* 0x000fc80000011600 */
[----:B------:R-:W-:-:S04]  /*74b0*/  LOP3.LUT R4, R4, R5, RZ, 0xfc, !PT ;  /* 0x0000000504047212 */ /* 0x000fc800078efcff */
[----:B------:R-:W-:-:S07]  /*74c0*/  PRMT R0, R4, 0x7610, R0 ;  /* 0x0000761004007816 */ /* 0x000fce0000000000 */
.L_x_5273:
[----:B------:R-:W-:Y:S05]  /*74d0*/  BSYNC B0 ;  /* 0x0000000000007941 */ /* 0x000fea0003800000 */
.L_x_5272:
[----:B------:R0:W-:Y:S01]  /*74e0*/  STG.E.U8 desc[UR36][R2.64], R0 ;  /* 0x0000000002007986 */ /* 0x0001e2000c101124 */
[----:B------:R-:W-:Y:S05]  /*74f0*/  BRA `(.L_x_5249) ;  /* 0x0000000000b87947 */ /* 0x000fea0003800000 */
.L_x_5266:
        /* <DEDUP_REMOVED lines=22> */
.L_x_5248:
        /* <DEDUP_REMOVED lines=16> */
.L_x_5277:
[----:B------:R-:W-:Y:S05]  /*7760*/  BRA `(.L_x_5249) ;  /* 0x00000000001c7947 */ /* 0x000fea0003800000 */
.L_x_5276:
[----:B------:R-:W-:-:S06]  /*7770*/  HADD2.F32 R4, -RZ, R23.H0_H0 ;  /* 0x20000017ff047230 */ /* 0x000fcc0000004100 */
[----:B------:R-:W0:Y:S02]  /*7780*/  F2I.U64.TRUNC R4, R4 ;  /* 0x0000000400047311 */ /* 0x000e24000020d800 */
[----:B0-----:R0:W-:Y:S01]  /*7790*/  STG.E.64 desc[UR36][R2.64], R4 ;  /* 0x0000000402007986 */ /* 0x0011e2000c101b24 */
[----:B------:R-:W-:Y:S05]  /*77a0*/  BRA `(.L_x_5249) ;  /* 0x00000000000c7947 */ /* 0x000fea0003800000 */
.L_x_5275:
[----:B------:R-:W-:-:S06]  /*77b0*/  HADD2.F32 R23, -RZ, R23.H0_H0 ;  /* 0x20000017ff177230 */ /* 0x000fcc0000004100 */
[----:B------:R-:W0:Y:S02]  /*77c0*/  F2I.FTZ.U32.TRUNC.NTZ R23, R23 ;  /* 0x0000001700177305 */ /* 0x000e24000021f000 */
[----:B0-----:R0:W-:Y:S02]  /*77d0*/  STG.E desc[UR36][R2.64], R23 ;  /* 0x0000001702007986 */ /* 0x0011e4000c101924 */
.L_x_5249:
[----:B------:R-:W-:-:S07]  /*77e0*/  VIADD R17, R17, 0x80 ;  /* 0x0000008011117836 */ /* 0x000fce0000000000 */
.L_x_5209:
[----:B------:R-:W-:Y:S05]  /*77f0*/  BSYNC B6 ;  /* 0x0000000000067941 */ /* 0x000fea0003800000 */
.L_x_5208:
        /* <DEDUP_REMOVED lines=23> */
.L_x_5281:
[----:B------:R-:W-:-:S06]  /*7970*/  HADD2.F32 R5, -RZ, R22.H0_H0 ;  /* 0x20000016ff057230 */ /* 0x000fcc0000004100 */
[----:B------:R-:W0:Y:S02]  /*7980*/  F2I.S64.TRUNC R4, R5 ;  /* 0x0000000500047311 */ /* 0x000e24000020d900 */
[----:B0-----:R-:W-:Y:S01]  /*7990*/  STG.E.U8 desc[UR36][R2.64], R4 ;  /* 0x0000000402007986 */ /* 0x001fe2000c101124 */
[----:B------:R-:W-:Y:S05]  /*79a0*/  EXIT ;  /* 0x000000000000794d */ /* 0x000fea0003800000 */
.L_x_5280:
        /* <DEDUP_REMOVED lines=10> */
.L_x_5284:
[----:B------:R-:W-:-:S04]  /*7a50*/  HADD2.F32 R22, -RZ, R22.H0_H0 ;  /* 0x20000016ff167230 */ /* 0x000fc80000004100 */
[----:B------:R-:W0:Y:S02]  /*7a60*/  F2I.FTZ.TRUNC.NTZ R5, R22 ;  /* 0x0000001600057305 */ /* 0x000e24000021f100 */
[----:B0-----:R-:W-:Y:S01]  /*7a70*/  STG.E desc[UR36][R2.64], R5 ;  /* 0x0000000502007986 */ /* 0x001fe2000c101924 */
[----:B------:R-:W-:Y:S05]  /*7a80*/  EXIT ;  /* 0x000000000000794d */ /* 0x000fea0003800000 */
.L_x_5283:
[----:B------:R-:W-:-:S04]  /*7a90*/  HADD2.F32 R22, -RZ, R22.H0_H0 ;  /* 0x20000016ff167230 */ /* 0x000fc80000004100 */
[----:B------:R-:W0:Y:S02]  /*7aa0*/  F2I.FTZ.TRUNC.NTZ R5, R22 ;  /* 0x0000001600057305 */ /* 0x000e24000021f100 */
[----:B0-----:R-:W-:Y:S01]  /*7ab0*/  STG.E.U16 desc[UR36][R2.64], R5 ;  /* 0x0000000502007986 */ /* 0x001fe2000c101524 */
[----:B------:R-:W-:Y:S05]  /*7ac0*/  EXIT ;  /* 0x000000000000794d */ /* 0x000fea0003800000 */
.L_x_5279:
        /* <DEDUP_REMOVED lines=9> */
.L_x_5286:
[----:B------:R-:W-:Y:S01]  /*7b60*/  STG.E.U16 desc[UR36][R2.64], R22 ;  /* 0x0000001602007986 */ /* 0x000fe2000c101524 */
[----:B------:R-:W-:Y:S05]  /*7b70*/  EXIT ;  /* 0x000000000000794d */ /* 0x000fea0003800000 */
.L_x_5285:
        /* <DEDUP_REMOVED lines=10> */
.L_x_5288:
[----:B------:R-:W-:-:S05]  /*7c20*/  HADD2.F32 R0, -RZ, R22.H0_H0 ;  /* 0x20000016ff007230 */ /* 0x000fca0000004100 */
[----:B------:R-:W-:-:S04]  /*7c30*/  F2FP.F16.F32.PACK_AB R0, RZ, R0 ;  /* 0x00000000ff00723e */ /* 0x000fc800000000ff */
[----:B------:R-:W-:-:S05]  /*7c40*/  PRMT R0, R0, 0x5410, RZ ;  /* 0x0000541000007816 */ /* 0x000fca00000000ff */
[----:B------:R-:W-:Y:S01]  /*7c50*/  STG.E desc[UR36][R2.64], R0 ;  /* 0x0000000002007986 */ /* 0x000fe2000c101924 */
[----:B------:R-:W-:Y:S05]  /*7c60*/  EXIT ;  /* 0x000000000000794d */ /* 0x000fea0003800000 */
.L_x_5287:
[----:B------:R-:W-:-:S05]  /*7c70*/  HADD2.F32 R4, -RZ, R22.H0_H0 ;  /* 0x20000016ff047230 */ /* 0x000fca0000004100 */
[----:B------:R-:W-:-:S06]  /*7c80*/  FMUL.FTZ R4, R4, 1 ;  /* 0x3f80000004047820 */ /* 0x000fcc0000410000 */
[----:B------:R-:W0:Y:S02]  /*7c90*/  F2F.F64.F32 R4, R4 ;  /* 0x0000000400047310 */ /* 0x000e240000201800 */
[----:B0-----:R-:W-:Y:S01]  /*7ca0*/  STG.E.64 desc[UR36][R2.64], R4 ;  /* 0x0000000402007986 */ /* 0x001fe2000c101b24 */
[----:B------:R-:W-:Y:S05]  /*7cb0*/  EXIT ;  /* 0x000000000000794d */ /* 0x000fea0003800000 */
.L_x_5278:
        /* <DEDUP_REMOVED lines=13> */
.L_x_5291:
[----:B------:R-:W-:Y:S01]  /*7d90*/  HADD2.F32 R22, -RZ, R22.H0_H0 ;  /* 0x20000016ff167230 */ /* 0x000fe20000004100 */
[----:B------:R-:W-:-:S04]  /*7da0*/  CS2R R6, SRZ ;  /* 0x0000000000067805 */ /* 0x000fc8000001ff00 */
[----:B------:R-:W-:-:S06]  /*7db0*/  FMUL.FTZ R4, R22, 1 ;  /* 0x3f80000016047820 */ /* 0x000fcc0000410000 */
[----:B------:R-:W0:Y:S02]  /*7dc0*/  F2F.F64.F32 R4, R4 ;  /* 0x0000000400047310 */ /* 0x000e240000201800 */
[----:B0-----:R-:W-:Y:S01]  /*7dd0*/  STG.E.128 desc[UR36][R2.64], R4 ;  /* 0x0000000402007986 */ /* 0x001fe2000c101d24 */
[----:B------:R-:W-:Y:S05]  /*7de0*/  EXIT ;  /* 0x000000000000794d */ /* 0x000fea0003800000 */
.L_x_5290:
        /* <DEDUP_REMOVED lines=21> */
.L_x_5295:
[----:B------:R-:W-:Y:S05]  /*7f40*/  BSYNC B0 ;  /* 0x0000000000007941 */ /* 0x000fea0003800000 */
.L_x_5294:
[----:B------:R-:W-:-:S05]  /*7f50*/  LOP3.LUT R5, R0, R5, RZ, 0xfc, !PT ;  /* 0x0000000500057212 */ /* 0x000fca00078efcff */
[----:B------:R-:W-:Y:S01]  /*7f60*/  STG.E.U8 desc[UR36][R2.64], R5 ;  /* 0x0000000502007986 */ /* 0x000fe2000c101124 */
[----:B------:R-:W-:Y:S05]  /*7f70*/  EXIT ;  /* 0x000000000000794d */ /* 0x000fea0003800000 */
.L_x_5293:
        /* <DEDUP_REMOVED lines=13> */
.L_x_5297:
[----:B------:R-:W-:Y:S01]  /*8050*/  IMAD.MOV.U32 R0, RZ, RZ, 0x7f ;  /* 0x0000007fff007424 */ /* 0x000fe200078e00ff */
[----:B------:R-:W-:-:S04]  /*8060*/  ISETP.GT.U32.AND P0, PT, R4, 0x7f800000, PT ;  /* 0x7f8000000400780c */ /* 0x000fc80003f04070 */
[----:B------:R-:W-:-:S09]  /*8070*/  SEL R0, R0, 0x7c, P0 ;  /* 0x0000007c00007807 */ /* 0x000fd20000000000 */
.L_x_5298:
[----:B------:R-:W-:Y:S05]  /*8080*/  BSYNC B0 ;  /* 0x0000000000007941 */ /* 0x000fea0003800000 */
.L_x_5296:
[----:B------:R-:W-:-:S04]  /*8090*/  LOP3.LUT R4, R5, 0x80000000, RZ, 0xc0, !PT ;  /* 0x8000000005047812 */ /* 0x000fc800078ec0ff */
[----:B------:R-:W-:-:S04]  /*80a0*/  SHF.R.U32.HI R5, RZ, 0x18, R4 ;  /* 0x00000018ff057819 */ /* 0x000fc80000011604 */
[----:B------:R-:W-:-:S05]  /*80b0*/  LOP3.LUT R5, R0, R5, RZ, 0xfc, !PT ;  /* 0x0000000500057212 */ /* 0x000fca00078efcff */
[----:B------:R-:W-:Y:S01]  /*80c0*/  STG.E.U8 desc[UR36][R2.64], R5 ;  /* 0x0000000502007986 */ /* 0x000fe2000c101124 */
[----:B------:R-:W-:Y:S05]  /*80d0*/  EXIT ;  /* 0x000000000000794d */ /* 0x000fea0003800000 */
.L_x_5292:
[----:B------:R-:W-:-:S05]  /*80e0*/  HADD2.F32 R0, -RZ, R22.H0_H0 ;  /* 0x20000016ff007230 */ /* 0x000fca0000004100 */
[----:B------:R-:W-:-:S05]  /*80f0*/  F2FP.BF16.F32.PACK_AB R0, RZ, R0 ;  /* 0x00000000ff00723e */ /* 0x000fca00000010ff */
[----:B------:R-:W-:Y:S01]  /*8100*/  STG.E.U16 desc[UR36][R2.64], R0 ;  /* 0x0000000002007986 */ /* 0x000fe2000c101524 */
[----:B------:R-:W-:Y:S05]  /*8110*/  EXIT ;  /* 0x000000000000794d */ /* 0x000fea0003800000 */
.L_x_5289:
        /* <DEDUP_REMOVED lines=12> */
.L_x_5301:
        /* <DEDUP_REMOVED lines=17> */
.L_x_5304:
[----:B------:R-:W-:-:S04]  /*82f0*/  LOP3.LUT R0, R7, 0x80000000, RZ, 0xc0, !PT ;  /* 0x8000000007007812 */ /* 0x000fc800078ec0ff */
[----:B------:R-:W-:-:S04]  /*8300*/  SHF.R.U32.HI R5, RZ, 0x18, R0 ;  /* 0x00000018ff057819 */ /* 0x000fc80000011600 */
[----:B------:R-:W-:-:S04]  /*8310*/  LOP3.LUT R4, R4, R5, RZ, 0xfc, !PT ;  /* 0x0000000504047212 */ /* 0x000fc800078efcff */
[----:B------:R-:W-:-:S07]  /*8320*/  PRMT R0, R4, 0x7610, R0 ;  /* 0x0000761004007816 */ /* 0x000fce0000000000 */
.L_x_5303:
[----:B------:R-:W-:Y:S05]  /*8330*/  BSYNC B0 ;  /* 0x0000000000007941 */ /* 0x000fea0003800000 */
.L_x_5302:
[----:B------:R-:W-:Y:S01]  /*8340*/  STG.E.U8 desc[UR36][R2.64], R0 ;  /* 0x0000000002007986 */ /* 0x000fe2000c101124 */
[----:B------:R-:W-:Y:S05]  /*8350*/  EXIT ;  /* 0x000000000000794d */ /* 0x000fea0003800000 */
.L_x_5300:
        /* <DEDUP_REMOVED lines=17> */
.L_x_5307:
[----:B------:R-:W-:-:S04]  /*8470*/  LOP3.LUT R0, R7, 0x80000000, RZ, 0xc0, !PT ;  /* 0x8000000007007812 */ /* 0x000fc800078ec0ff */
[----:B------:R-:W-:-:S04]  /*8480*/  SHF.R.U32.HI R5, RZ, 0x18, R0 ;  /* 0x00000018ff057819 */ /* 0x000fc80000011600 */
[----:B------:R-:W-:-:S04]  /*8490*/  LOP3.LUT R4, R4, R5, RZ, 0xfc, !PT ;  /* 0x0000000504047212 */ /* 0x000fc800078efcff */
[----:B------:R-:W-:-:S07]  /*84a0*/  PRMT R0, R4, 0x7610, R0 ;  /* 0x0000761004007816 */ /* 0x000fce0000000000 */
.L_x_5306:
[----:B------:R-:W-:Y:S05]  /*84b0*/  BSYNC B0 ;  /* 0x0000000000007941 */ /* 0x000fea0003800000 */
.L_x_5305:
[----:B------:R-:W-:Y:S01]  /*84c0*/  STG.E.U8 desc[UR36][R2.64], R0 ;  /* 0x0000000002007986 */ /* 0x000fe2000c101124 */
[----:B------:R-:W-:Y:S05]  /*84d0*/  EXIT ;  /* 0x000000000000794d */ /* 0x000fea0003800000 */
.L_x_5299:
        /* <DEDUP_REMOVED lines=22> */
.L_x_5282:
        /* <DEDUP_REMOVED lines=16> */
.L_x_5310:
[----:B------:R-:W-:Y:S05]  /*8740*/  EXIT ;  /* 0x000000000000794d */ /* 0x000fea0003800000 */
.L_x_5309:
[----:B------:R-:W-:-:S06]  /*8750*/  HADD2.F32 R4, -RZ, R22.H0_H0 ;  /* 0x20000016ff047230 */ /* 0x000fcc0000004100 */
[----:B------:R-:W0:Y:S02]  /*8760*/  F2I.U64.TRUNC R4, R4 ;  /* 0x0000000400047311 */ /* 0x000e24000020d800 */
[----:B0-----:R-:W-:Y:S01]  /*8770*/  STG.E.64 desc[UR36][R2.64], R4 ;  /* 0x0000000402007986 */ /* 0x001fe2000c101b24 */
[----:B------:R-:W-:Y:S05]  /*8780*/  EXIT ;  /* 0x000000000000794d */ /* 0x000fea0003800000 */
.L_x_5308:
[----:B------:R-:W-:-:S04]  /*8790*/  HADD2.F32 R22, -RZ, R22.H0_H0 ;  /* 0x20000016ff167230 */ /* 0x000fc80000004100 */
[----:B------:R-:W0:Y:S02]  /*87a0*/  F2I.FTZ.U32.TRUNC.NTZ R5, R22 ;  /* 0x0000001600057305 */ /* 0x000e24000021f000 */
[----:B0-----:R-:W-:Y:S01]  /*87b0*/  STG.E desc[UR36][R2.64], R5 ;  /* 0x0000000502007986 */ /* 0x001fe2000c101924 */
[----:B------:R-:W-:Y:S05]  /*87c0*/  EXIT ;  /* 0x000000000000794d */ /* 0x000fea0003800000 */
.L_x_5311:
        /* <DEDUP_REMOVED lines=11> */
.L_x_11196:


//--------------------- .text._ZN2at6native18elementwise_kernelILi128ELi4EZNS0_22gpu_kernel_impl_nocastIZZZNS0_17logit_kernel_cudaERNS_18TensorIteratorBaseERKN3c106ScalarEENKUlvE_clEvENKUlvE1_clEvEUlNS5_4HalfEE_EEvS4_RKT_EUliE_EEviT1_ --------------------------
	.section	.text._ZN2at6native18elementwise_kernelILi128ELi4EZNS0_22gpu_kernel_impl_nocastIZZZNS0_17logit_kernel_cudaERNS_18TensorIteratorBaseERKN3c106ScalarEENKUlvE_clEvENKUlvE1_clEvEUlNS5_4HalfEE_EEvS4_RKT_EUliE_EEviT1_,"ax",@progbits
	.align	128
        .global         _ZN2at6native18elementwise_kernelILi128ELi4EZNS0_22gpu_kernel_impl_nocastIZZZNS0_17logit_kernel_cudaERNS_18TensorIteratorBaseERKN3c106ScalarEENKUlvE_clEvENKUlvE1_clEvEUlNS5_4HalfEE_EEvS4_RKT_EUliE_EEviT1_
        .type           _ZN2at6native18elementwise_kernelILi128ELi4EZNS0_22gpu_kernel_impl_nocastIZZZNS0_17logit_kernel_cudaERNS_18TensorIteratorBaseERKN3c106ScalarEENKUlvE_clEvENKUlvE1_clEvEUlNS5_4HalfEE_EEvS4_RKT_EUliE_EEviT1_,@function
        .size           _ZN2at6native18elementwise_kernelILi128ELi4EZNS0_22gpu_kernel_impl_nocastIZZZNS0_17logit_kernel_cudaERNS_18TensorIteratorBaseERKN3c106ScalarEENKUlvE_clEvENKUlvE1_clEvEUlNS5_4HalfEE_EEvS4_RKT_EUliE_EEviT1_,(.L_x_11197 - _ZN2at6native18elementwise_kernelILi128ELi4EZNS0_22gpu_kernel_impl_nocastIZZZNS0_17logit_kernel_cudaERNS_18TensorIteratorBaseERKN3c106ScalarEENKUlvE_clEvENKUlvE1_clEvEUlNS5_4HalfEE_EEvS4_RKT_EUliE_EEviT1_)
        .other          _ZN2at6native18elementwise_kernelILi128ELi4EZNS0_22gpu_kernel_impl_nocastIZZZNS0_17logit_kernel_cudaERNS_18TensorIteratorBaseERKN3c106ScalarEENKUlvE_clEvENKUlvE1_clEvEUlNS5_4HalfEE_EEvS4_RKT_EUliE_EEviT1_,@"STO_CUDA_ENTRY STV_DEFAULT"
_ZN2at6native18elementwise_kernelILi128ELi4EZNS0_22gpu_kernel_impl_nocastIZZZNS0_17logit_kernel_cudaERNS_18TensorIteratorBaseERKN3c106ScalarEENKUlvE_clEvENKUlvE1_clEvEUlNS5_4HalfEE_EEvS4_RKT_EUliE_EEviT1_:
.text._ZN2at6native18elementwise_kernelILi128ELi4EZNS0_22gpu_kernel_impl_nocastIZZZNS0_17logit_kernel_cudaERNS_18TensorIteratorBaseERKN3c106ScalarEENKUlvE_clEvENKUlvE1_clEvEUlNS5_4HalfEE_EEvS4_RKT_EUliE_EEviT1_:
        /* <DEDUP_REMOVED lines=311> */
.L_x_5314:
[----:B------:R-:W-:Y:S02]  /*1370*/  ULDC.64 UR8, c[0x0][0x418] ;  /* 0x0001060000087ab9 */ /* 0x000fe40000000a00 */
[----:B------:R-:W-:-:S04]  /*1380*/  IADD3 R4, P0, R2, UR8, RZ ;  /* 0x0000000802047c10 */ /* 0x000fc8000ff1e0ff */
[----:B------:R-:W-:Y:S01]  /*1390*/  IADD3.X R5, RZ, UR9, RZ, P0, !PT ;  /* 0x00000009ff057c10 */ /* 0x000fe200087fe4ff */
[----:B------:R-:W-:-:S04]  /*13a0*/  ULDC.64 UR8, c[0x0][0x410] ;  /* 0x0001040000087ab9 */ /* 0x000fc80000000a00 */
[----:B------:R-:W2:Y:S01]  /*13b0*/  LDG.E.U16 R4, desc[UR4][R4.64] ;  /* 0x0000000404047981 */ /* 0x000ea2000c1e1500 */
[----:B------:R-:W-:Y:S01]  /*13c0*/  IADD3 R0, R0, 0x80, RZ ;  /* 0x0000008000007810 */ /* 0x000fe20007ffe0ff */
[----:B--2---:R-:W-:-:S05]  /*13d0*/  HADD2.F32 R2, -RZ, R4.H0_H0 ;  /* 0x20000004ff027230 */ /* 0x004fca0000004100 */
[----:B------:R-:W-:-:S04]  /*13e0*/  FADD.FTZ R6, -R2, 1 ;  /* 0x3f80000002067421 */ /* 0x000fc80000010100 */
[----:B------:R-:W0:Y:S02]  /*13f0*/  MUFU.RCP R7, R6 ;  /* 0x0000000600077308 */ /* 0x000e240000001000 */
[----:B0-----:R-:W-:Y:S01]  /*1400*/  FMUL.FTZ R7, R2, R7 ;  /* 0x0000000702077220 */ /* 0x001fe20000410000 */
[----:B------:R-:W-:-:S04]  /*1410*/  IADD3 R2, P0, R3, UR8, RZ ;  /* 0x0000000803027c10 */ /* 0x000fc8000ff1e0ff */
[----:B------:R-:W-:Y:S01]  /*1420*/  IADD3.X R3, RZ, UR9, RZ, P0, !PT ;  /* 0x00000009ff037c10 */ /* 0x000fe200087fe4ff */
[----:B------:R-:W0:Y:S02]  /*1430*/  MUFU.LG2 R7, R7 ;  /* 0x0000000700077308 */ /* 0x000e240000000c00 */
[----:B0-----:R-:W-:-:S05]  /*1440*/  FMUL.FTZ R8, R7, 0.69314718246459960938 ;  /* 0x3f31721807087820 */ /* 0x001fca0000410000 */
[----:B------:R-:W-:-:S05]  /*1450*/  F2FP.F16.F32.PACK_AB R8, RZ, R8 ;  /* 0x00000008ff08723e */ /* 0x000fca00000000ff */
[----:B------:R0:W-:Y:S02]  /*1460*/  STG.E.U16 desc[UR4][R2.64], R8 ;  /* 0x0000000802007986 */ /* 0x0001e4000c101504 */
.L_x_5313:
[----:B------:R-:W-:Y:S05]  /*1470*/  BSYNC B0 ;  /* 0x0000000000007941 */ /* 0x000fea0003800000 */
.L_x_5312:
[----:B------:R-:W-:Y:S01]  /*1480*/  ISETP.GE.AND P0, PT, R0, UR6, PT ;  /* 0x0000000600007c0c */ /* 0x000fe2000bf06270 */
[----:B------:R-:W-:-:S12]  /*1490*/  BSSY B0, `(.L_x_5315) ;  /* 0x0000280000007945 */ /* 0x000fd80003800000 */
[----:B------:R-:W-:Y:S05]  /*14a0*/  @P0 BRA `(.L_x_5316) ;  /* 0x0000002400f80947 */ /* 0x000fea0003800000 */
[----:B0-----:R-:W0:Y:S01]  /*14b0*/  LDC R8, c[0x0][0x218] ;  /* 0x00008600ff087b82 */ /* 0x001e220000000800 */
        /* <DEDUP_REMOVED lines=301> */
.L_x_5317:
        /* <DEDUP_REMOVED lines=15> */
[----:B------:R-:W-:-:S05]  /*2880*/  F2FP.F16.F32.PACK_AB R8, RZ, R8 ;  /* 0x00000008ff08723e */ /* 0x000fca00000000ff */
[----:B------:R1:W-:Y:S02]  /*2890*/  STG.E.U16 desc[UR4][R2.64], R8 ;  /* 0x0000000802007986 */ /* 0x0003e4000c101504 */
[----:B------:R-:W-:Y:S05]  /*28a0*/  @P0 BRA `(.L_x_5316) ;  /* 0x0000001000f80947 */ /* 0x000fea0003800000 */
[----:B-1----:R-:W0:Y:S01]  /*28b0*/  LDC R8, c[0x0][0x218] ;  /* 0x00008600ff087b82 */ /* 0x002e220000000800 */
        /* <DEDUP_REMOVED lines=285> */
[----:B------:R-:W-:-:S03]  /*3a90*/  SHF.R.U32.HI R9, RZ, UR7, R8 ;  /* 0x00000007ff097c19 */ /* 0x000fc60008011608 */
        /* <DEDUP_REMOVED lines=15> */
.L_x_5318:
        /* <DEDUP_REMOVED lines=16> */
.L_x_5316:
[----:B------:R-:W-:Y:S05]  /*3c90*/  BSYNC B0 ;  /* 0x0000000000007941 */ /* 0x000fea0003800000 */
.L_x_5315:
        /* <DEDUP_REMOVED lines=304> */
.L_x_5319:
[----:B------:R-:W-:Y:S02]  /*4fa0*/  ULDC.64 UR6, c[0x0][0x418] ;  /* 0x0001060000067ab9 */ /* 0x000fe40000000a00 */
[----:B------:R-:W-:-:S04]  /*4fb0*/  IADD3 R4, P0, R2, UR6, RZ ;  /* 0x0000000602047c10 */ /* 0x000fc8000ff1e0ff */
[----:B------:R-:W-:Y:S01]  /*4fc0*/  IADD3.X R5, RZ, UR7, RZ, P0, !PT ;  /* 0x00000007ff057c10 */ /* 0x000fe200087fe4ff */
[----:B------:R-:W-:-:S04]  /*4fd0*/  ULDC.64 UR6, c[0x0][0x410] ;  /* 0x0001040000067ab9 */ /* 0x000fc80000000a00 */
[----:B------:R-:W2:Y:S01]  /*4fe0*/  LDG.E.U16 R4, desc[UR4][R4.64] ;  /* 0x0000000404047981 */ /* 0x000ea2000c1e1500 */
[----:B------:R-:W-:-:S04]  /*4ff0*/  IADD3 R2, P0, R3, UR6, RZ ;  /* 0x0000000603027c10 */ /* 0x000fc8000ff1e0ff */
[----:B------:R-:W-:Y:S01]  /*5000*/  IADD3.X R3, RZ, UR7, RZ, P0, !PT ;  /* 0x00000007ff037c10 */ /* 0x000fe200087fe4ff */
[----:B--2---:R-:W-:-:S05]  /*5010*/  HADD2.F32 R0, -RZ, R4.H0_H0 ;  /* 0x20000004ff007230 */ /* 0x004fca0000004100 */
[----:B------:R-:W-:-:S04]  /*5020*/  FADD.FTZ R6, -R0, 1 ;  /* 0x3f80000000067421 */ /* 0x000fc80000010100 */
[----:B------:R-:W0:Y:S02]  /*5030*/  MUFU.RCP R7, R6 ;  /* 0x0000000600077308 */ /* 0x000e240000001000 */
[----:B0-----:R-:W-:-:S06]  /*5040*/  FMUL.FTZ R0, R0, R7 ;  /* 0x0000000700007220 */ /* 0x001fcc0000410000 */
[----:B------:R-:W0:Y:S02]  /*5050*/  MUFU.LG2 R0, R0 ;  /* 0x0000000000007308 */ /* 0x000e240000000c00 */
[----:B0-----:R-:W-:-:S05]  /*5060*/  FMUL.FTZ R7, R0, 0.69314718246459960938 ;  /* 0x3f31721800077820 */ /* 0x001fca0000410000 */
[----:B------:R-:W-:-:S05]  /*5070*/  F2FP.F16.F32.PACK_AB R7, RZ, R7 ;  /* 0x00000007ff07723e */ /* 0x000fca00000000ff */
[----:B------:R-:W-:Y:S01]  /*5080*/  STG.E.U16 desc[UR4][R2.64], R7 ;  /* 0x0000000702007986 */ /* 0x000fe2000c101504 */
[----:B------:R-:W-:Y:S05]  /*5090*/  EXIT ;  /* 0x000000000000794d */ /* 0x000fea0003800000 */
.L_x_5320:
        /* <DEDUP_REMOVED lines=14> */
.L_x_11197:


//--------------------- .text._ZN2at6native27unrolled_elementwise_kernelIZZZNS0_17logit_kernel_cudaERNS_18TensorIteratorBaseERKN3c106ScalarEENKUlvE_clEvENKUlvE1_clEvEUlNS4_4HalfEE_St5arrayIPcLm2EELi4E23TrivialOffsetCalculatorILi1EjESG_NS0_6memory15LoadWithoutCastENSH_16StoreWithoutCastEEEviT_T0_T2_T3_T4_T5_ --------------------------
	.section	.text._ZN2at6native27unrolled_elementwise_kernelIZZZNS0_17logit_kernel_cudaERNS_18TensorIteratorBaseERKN3c106ScalarEENKUlvE_clEvENKUlvE1_clEvEUlNS4_4HalfEE_St5arrayIPcLm2EELi4E23TrivialOffsetCalculatorILi1EjESG_NS0_6memory15LoadWithoutCastENSH_16StoreWithoutCastEEEviT_T0_T2_T3_T4_T5_,"ax",@progbits
	.align	128
        .global         _ZN2at6native27unrolled_elementwise_kernelIZZZNS0_17logit_kernel_cudaERNS_18TensorIteratorBaseERKN3c106ScalarEENKUlvE_clEvENKUlvE1_clEvEUlNS4_4HalfEE_St5arrayIPcLm2EELi4E23TrivialOffsetCalculatorILi1EjESG_NS0_6memory15LoadWithoutCastENSH_16StoreWithoutCastEEEviT_T0_T2_T3_T4_T5_
        .type           _ZN2at6native27unrolled_elementwise_kernelIZZZNS0_17logit_kernel_cudaERNS_18TensorIteratorBaseERKN3c106ScalarEENKUlvE_clEvENKUlvE1_clEvEUlNS4_4HalfEE_St5arrayIPcLm2EELi4E23TrivialOffsetCalculatorILi1EjESG_NS0_6memory15LoadWithoutCastENSH_16StoreWithoutCastEEEviT_T0_T2_T3_T4_T5_,@function
        .size           _ZN2at6native27unrolled_elementwise_kernelIZZZNS0_17logit_kernel_cudaERNS_18TensorIteratorBaseERKN3c106ScalarEENKUlvE_clEvENKUlvE1_clEvEUlNS4_4HalfEE_St5arrayIPcLm2EELi4E23TrivialOffsetCalculatorILi1EjESG_NS0_6memory15LoadWithoutCastENSH_16StoreWithoutCastEEEviT_T0_T2_T3_T4_T5_,(.L_x_11198 - _ZN2at6native27unrolled_elementwise_kernelIZZZNS0_17logit_kernel_cudaERNS_18TensorIteratorBaseERKN3c106ScalarEENKUlvE_clEvENKUlvE1_clEvEUlNS4_4HalfEE_St5arrayIPcLm2EELi4E23TrivialOffsetCalculatorILi1EjESG_NS0_6memory15LoadWithoutCastENSH_16StoreWithoutCastEEEviT_T0_T2_T3_T4_T5_)
        .other          _ZN2at6native27unrolled_elementwise_kernelIZZZNS0_17logit_kernel_cudaERNS_18TensorIteratorBaseERKN3c106ScalarEENKUlvE_clEvENKUlvE1_clEvEUlNS4_4HalfEE_St5arrayIPcLm2EELi4E23TrivialOffsetCalculatorILi1EjESG_NS0_6memory15LoadWithoutCastENSH_16StoreWithoutCastEEEviT_T0_T2_T3_T4_T5_,@"STO_CUDA_ENTRY STV_DEFAULT"
_ZN2at6native27unrolled_elementwise_kernelIZZZNS0_17logit_kernel_cudaERNS_18TensorIteratorBaseERKN3c106ScalarEENKUlvE_clEvENKUlvE1_clEvEUlNS4_4HalfEE_St5arrayIPcLm2EELi4E23TrivialOffsetCalculatorILi1EjESG_NS0_6memory15LoadWithoutCastENSH_16StoreWithoutCastEEEviT_T0_T2_T3_T4_T5_:
.text._ZN2at6native27unrolled_elementwise_kernelIZZZNS0_17logit_kernel_cudaERNS_18TensorIteratorBaseERKN3c106ScalarEENKUlvE_clEvENKUlvE1_clEvEUlNS4_4HalfEE_St5arrayIPcLm2EELi4E23TrivialOffsetCalculatorILi1EjESG_NS0_6memory15LoadWithoutCastENSH_16StoreWithoutCastEEEviT_T0_T2_T3_T4_T5_:
        /* <DEDUP_REMOVED lines=9> */
[----:B------:R-:W-:Y:S01]  /*0090*/  @!P0 IADD3 R19, R7, 0x80, RZ ;  /* 0x0000008007138810 */ /* 0x000fe20007ffe0ff */
[----:B------:R-:W0:Y:S01]  /*00a0*/  @!P0 LDC.64 R12, c[0x0][0x220] ;  /* 0x00008800ff0c8b82 */ /* 0x000e220000000a00 */
[----:B------:R-:W-:Y:S02]  /*00b0*/  @!P0 IMAD R15, R0, 0x200, R7 ;  /* 0x00000200000f8824 */ /* 0x000fe400078e0207 */
[----:B------:R-:W-:-:S13]  /*00c0*/  ISETP.GE.AND P1, PT, R19, R2, PT ;  /* 0x000000021300720c */ /* 0x000fda0003f26270 */
[----:B------:R-:W-:Y:S01]  /*00d0*/  @!P1 IMAD R17, R0, 0x200, R19 ;  /* 0x0000020000119824 */ /* 0x000fe200078e0213 */
[----:B------:R-:W-:Y:S01]  /*00e0*/  @!P1 IADD3 R19, R19, 0x80, RZ ;  /* 0x0000008013139810 */ /* 0x000fe20007ffe0ff */
[----:B------:R-:W1:Y:S03]  /*00f0*/  @!P1 LDC.64 R10, c[0x0][0x220] ;  /* 0x00008800ff0a9b82 */ /* 0x000e660000000a00 */
[----:B------:R-:W-:Y:S01]  /*0100*/  ISETP.GE.AND P3, PT, R19, R2, PT ;  /* 0x000000021300720c */ /* 0x000fe20003f66270 */
[----:B0-----:R-:W-:-:S05]  /*0110*/  @!P0 IMAD.WIDE.U32 R12, R15, 0x2, R12 ;  /* 0x000000020f0c8825 */ /* 0x001fca00078e000c */
[----:B------:R0:W2:Y:S07]  /*0120*/  @!P0 LDG.E.U16 R6, desc[UR4][R12.64] ;  /* 0x000000040c068981 */ /* 0x0000ae000c1e1500 */
[----:B------:R-:W3:Y:S01]  /*0130*/  @!P3 LDC.64 R8, c[0x0][0x220] ;  /* 0x00008800ff08bb82 */ /* 0x000ee20000000a00 */
[----:B------:R-:W-:Y:S01]  /*0140*/  @!P3 LEA R21, R0, R19, 0x9 ;  /* 0x000000130015b211 */ /* 0x000fe200078e48ff */
[----:B------:R-:W-:Y:S01]  /*0150*/  @!P3 VIADD R19, R19, 0x80 ;  /* 0x000000801313b836 */ /* 0x000fe20000000000 */
[----:B------:R-:W-:-:S04]  /*0160*/  PRMT R18, RZ, 0x7610, R18 ;  /* 0x00007610ff127816 */ /* 0x000fc80000000012 */
[----:B------:R-:W-:Y:S01]  /*0170*/  ISETP.GE.AND P2, PT, R19, R2, PT ;  /* 0x000000021300720c */ /* 0x000fe20003f46270 */
[----:B-1----:R-:W-:Y:S01]  /*0180*/  @!P1 IMAD.WIDE.U32 R14, R17, 0x2, R10 ;  /* 0x00000002110e9825 */ /* 0x002fe200078e000a */
[----:B------:R-:W-:-:S04]  /*0190*/  PRMT R20, RZ, 0x7610, R20 ;  /* 0x00007610ff147816 */ /* 0x000fc80000000014 */
[----:B------:R-:W4:Y:S01]  /*01a0*/  @!P1 LDG.E.U16 R18, desc[UR4][R14.64] ;  /* 0x000000040e129981 */ /* 0x000f22000c1e1500 */
[----:B---3--:R-:W-:-:S06]  /*01b0*/  @!P3 IMAD.WIDE.U32 R16, R21, 0x2, R8 ;  /* 0x000000021510b825 */ /* 0x008fcc00078e0008 */
[----:B------:R-:W1:Y:S01]  /*01c0*/  @!P2 LDC.64 R8, c[0x0][0x220] ;  /* 0x00008800ff08ab82 */ /* 0x000e620000000a00 */
[----:B------:R-:W3:Y:S01]  /*01d0*/  @!P3 LDG.E.U16 R20, desc[UR4][R16.64] ;  /* 0x000000041014b981 */ /* 0x000ee2000c1e1500 */
[----:B------:R-:W-:Y:S02]  /*01e0*/  @!P2 LEA R11, R0, R19, 0x9 ;  /* 0x00000013000ba211 */ /* 0x000fe400078e48ff */
[----:B------:R-:W-:-:S03]  /*01f0*/  PRMT R10, RZ, 0x7610, R10 ;  /* 0x00007610ff0a7816 */ /* 0x000fc6000000000a */
[----:B-1----:R-:W-:-:S05]  /*0200*/  @!P2 IMAD.WIDE.U32 R8, R11, 0x2, R8 ;  /* 0x000000020b08a825 */ /* 0x002fca00078e0008 */
[----:B------:R1:W5:Y:S01]  /*0210*/  @!P2 LDG.E.U16 R10, desc[UR4][R8.64] ;  /* 0x00000004080aa981 */ /* 0x000362000c1e1500 */
[C---:B------:R-:W-:Y:S01]  /*0220*/  IADD3 R11, R7.reuse, 0x80, RZ ;  /* 0x00000080070b7810 */ /* 0x040fe20007ffe0ff */
[----:B0-----:R-:W-:-:S03]  /*0230*/  VIADD R13, R7, 0x100 ;  /* 0x00000100070d7836 */ /* 0x001fc60000000000 */
[-C--:B------:R-:W-:Y:S02]  /*0240*/  ISETP.GE.AND P2, PT, R11, R2.reuse, PT ;  /* 0x000000020b00720c */ /* 0x080fe40003f46270 */
[----:B------:R-:W-:Y:S02]  /*0250*/  ISETP.GE.AND P3, PT, R13, R2, PT ;  /* 0x000000020d00720c */ /* 0x000fe40003f66270 */
[----:B-1----:R-:W-:-:S04]  /*0260*/  IADD3 R9, R7, 0x180, RZ ;  /* 0x0000018007097810 */ /* 0x002fc80007ffe0ff */
[----:B------:R-:W-:Y:S02]  /*0270*/  ISETP.GE.AND P1, PT, R9, R2, PT ;  /* 0x000000020900720c */ /* 0x000fe40003f26270 */
[----:B------:R-:W0:Y:S01]  /*0280*/  @!P0 LDC.64 R8, c[0x0][0x218] ;  /* 0x00008600ff088b82 */ /* 0x000e220000000a00 */
[----:B------:R-:W-:Y:S01]  /*0290*/  BSSY B0, `(.L_x_5321) ;  /* 0x000002a000007945 */ /* 0x000fe20003800000 */
[----:B--2---:R-:W-:-:S05]  /*02a0*/  @!P0 HADD2.F32 R6, -RZ, R6.H0_H0 ;  /* 0x20000006ff068230 */ /* 0x004fca0000004100 */
[----:B------:R-:W-:-:S04]  /*02b0*/  @!P0 FADD.FTZ R12, -R6, 1 ;  /* 0x3f800000060c8421 */ /* 0x000fc80000010100 */
[----:B------:R-:W1:Y:S01]  /*02c0*/  @!P0 MUFU.RCP R15, R12 ;  /* 0x0000000c000f8308 */ /* 0x000e620000001000 */
[----:B----4-:R-:W-:-:S05]  /*02d0*/  @!P2 HADD2.F32 R18, -RZ, R18.H0_H0 ;  /* 0x20000012ff12a230 */ /* 0x010fca0000004100 */
[----:B------:R-:W-:Y:S01]  /*02e0*/  @!P2 FADD.FTZ R13, -R18, 1 ;  /* 0x3f800000120da421 */ /* 0x000fe20000010100 */
[----:B-1----:R-:W-:Y:S01]  /*02f0*/  @!P0 FMUL.FTZ R6, R6, R15 ;  /* 0x0000000f06068220 */ /* 0x002fe20000410000 */
[----:B---3--:R-:W-:-:S05]  /*0300*/  @!P3 HADD2.F32 R20, -RZ, R20.H0_H0 ;  /* 0x20000014ff14b230 */ /* 0x008fca0000004100 */
[----:B------:R-:W1:Y:S01]  /*0310*/  @!P0 MUFU.LG2 R6, R6 ;  /* 0x0000000600068308 */ /* 0x000e620000000c00 */
[----:B------:R-:W-:-:S07]  /*0320*/  @!P3 FADD.FTZ R14, -R20, 1 ;  /* 0x3f800000140eb421 */ /* 0x000fce0000010100 */
[----:B------:R-:W2:Y:S08]  /*0330*/  @!P2 MUFU.RCP R13, R13 ;  /* 0x0000000d000da308 */ /* 0x000eb00000001000 */
[----:B------:R-:W3:Y:S01]  /*0340*/  @!P3 MUFU.RCP R17, R14 ;  /* 0x0000000e0011b308 */ /* 0x000ee20000001000 */
[----:B-1----:R-:W-:Y:S01]  /*0350*/  @!P0 FMUL.FTZ R12, R6, 0.69314718246459960938 ;  /* 0x3f317218060c8820 */ /* 0x002fe20000410000 */
[----:B------:R-:W-:-:S04]  /*0360*/  @!P0 LEA R15, R0, R7, 0x9 ;  /* 0x00000007000f8211 */ /* 0x000fc800078e48ff */
[----:B------:R-:W-:Y:S01]  /*0370*/  @!P0 F2FP.F16.F32.PACK_AB R5, RZ, R12 ;  /* 0x0000000cff05823e */ /* 0x000fe200000000ff */
[----:B--2---:R-:W-:Y:S01]  /*0380*/  @!P2 FMUL.FTZ R18, R18, R13 ;  /* 0x0000000d1212a220 */ /* 0x004fe20000410000 */
[----:B0-----:R-:W-:-:S04]  /*0390*/  @!P0 IMAD.WIDE.U32 R8, R15, 0x2, R8 ;  /* 0x000000020f088825 */ /* 0x001fc800078e0008 */
[----:B---3--:R-:W-:Y:S01]  /*03a0*/  @!P3 FMUL.FTZ R20, R20, R17 ;  /* 0x000000111414b220 */ /* 0x008fe20000410000 */
[----:B-----5:R-:W-:Y:S01]  /*03b0*/  @!P1 HADD2.F32 R10, -RZ, R10.H0_H0 ;  /* 0x2000000aff0a9230 */ /* 0x020fe20000004100 */
[----:B------:R-:W0:Y:S01]  /*03c0*/  @!P2 MUFU.LG2 R18, R18 ;  /* 0x000000120012a308 */ /* 0x000e220000000c00 */
[----:B------:R-:W-:Y:S01]  /*03d0*/  @!P0 IMAD.MOV.U32 R7, RZ, RZ, R11 ;  /* 0x000000ffff078224 */ /* 0x000fe200078e000b */
[----:B------:R1:W-:Y:S02]  /*03e0*/  @!P0 STG.E.U16 desc[UR4][R8.64], R5 ;  /* 0x0000000508008986 */ /* 0x0003e4000c101504 */
[----:B------:R-:W-:-:S04]  /*03f0*/  @!P1 FADD.FTZ R13, -R10, 1 ;  /* 0x3f8000000a0d9421 */ /* 0x000fc80000010100 */
[----:B------:R-:W2:Y:S01]  /*0400*/  @!P3 MUFU.LG2 R20, R20 ;  /* 0x000000140014b308 */ /* 0x000ea20000000c00 */
[----:B------:R-:W-:-:S07]  /*0410*/  ISETP.GE.AND P4, PT, R7, R2, PT ;  /* 0x000000020700720c */ /* 0x000fce0003f86270 */
[----:B------:R-:W3:Y:S01]  /*0420*/  @!P1 MUFU.RCP R13, R13 ;  /* 0x0000000d000d9308 */ /* 0x000ee20000001000 */
[----:B0-----:R-:W-:Y:S01]  /*0430*/  @!P2 FMUL.FTZ R18, R18, 0.69314718246459960938 ;  /* 0x3f3172181212a820 */ /* 0x001fe20000410000 */
[----:B--2---:R-:W-:-:S04]  /*0440*/  @!P3 FMUL.FTZ R20, R20, 0.69314718246459960938 ;  /* 0x3f3172181414b820 */ /* 0x004fc80000410000 */
[----:B------:R-:W-:Y:S02]  /*0450*/  @!P2 F2FP.F16.F32.PACK_AB R4, RZ, R18 ;  /* 0x00000012ff04a23e */ /* 0x000fe400000000ff */
[----:B------:R-:W-:Y:S01]  /*0460*/  @!P3 F2FP.F16.F32.PACK_AB R3, RZ, R20 ;  /* 0x00000014ff03b23e */ /* 0x000fe200000000ff */
[----:B-1----:R-:W-:Y:S06]  /*0470*/  @P4 BRA `(.L_x_5322) ;  /* 0x00000000002c4947 */ /* 0x002fec0003800000 */
[----:B------:R-:W0:Y:S01]  /*0480*/  LDC.64 R8, c[0x0][0x218] ;  /* 0x00008600ff087b82 */ /* 0x000e220000000a00 */
[----:B------:R-:W-:Y:S02]  /*0490*/  LEA R5, R0, R7, 0x9 ;  /* 0x0000000700057211 */ /* 0x000fe400078e48ff */
        /* <DEDUP_REMOVED lines=9> */
.L_x_5322:
[----:B------:R-:W-:Y:S05]  /*0530*/  BSYNC B0 ;  /* 0x0000000000007941 */ /* 0x000fea0003800000 */
.L_x_5321:
[----:B---3--:R-:W-:Y:S01]  /*0540*/  @!P1 FMUL.FTZ R10, R10, R13 ;  /* 0x0000000d0a0a9220 */ /* 0x008fe20000410000 */
[----:B------:R-:W-:-:S05]  /*0550*/  ISETP.GE.AND P0, PT, R7, R2, PT ;  /* 0x000000020700720c */ /* 0x000fca0003f06270 */
[----:B------:R-:W1:Y:S08]  /*0560*/  @!P1 MUFU.LG2 R10, R10 ;  /* 0x0000000a000a9308 */ /* 0x000e700000000c00 */
[----:B------:R-:W-:Y:S05]  /*0570*/  @P0 EXIT ;  /* 0x000000000000094d */ /* 0x000fea0003800000 */
[----:B0-----:R-:W0:Y:S01]  /*0580*/  LDC.64 R2, c[0x0][0x218] ;  /* 0x00008600ff027b82 */ /* 0x001e220000000a00 */
[----:B-1----:R-:W-:Y:S01]  /*0590*/  @!P1 FMUL.FTZ R10, R10, 0.69314718246459960938 ;  /* 0x3f3172180a0a9820 */ /* 0x002fe20000410000 */
[----:B------:R-:W-:-:S04]  /*05a0*/  LEA R7, R0, R7, 0x9 ;  /* 0x0000000700077211 */ /* 0x000fc800078e48ff */
[----:B------:R-:W-:Y:S01]  /*05b0*/  @!P1 F2FP.F16.F32.PACK_AB R4, RZ, R10 ;  /* 0x0000000aff04923e */ /* 0x000fe200000000ff */
[----:B0-----:R-:W-:-:S05]  /*05c0*/  IMAD.WIDE.U32 R2, R7, 0x2, R2 ;  /* 0x0000000207027825 */ /* 0x001fca00078e0002 */
[----:B------:R-:W-:Y:S01]  /*05d0*/  STG.E.U16 desc[UR4][R2.64], R4 ;  /* 0x0000000402007986 */ /* 0x000fe2000c101504 */
[----:B------:R-:W-:Y:S05]  /*05e0*/  EXIT ;  /* 0x000000000000794d */ /* 0x000fea0003800000 */
.L_x_5323:
        /* <DEDUP_REMOVED lines=9> */
.L_x_11198:


//--------------------- .text._ZN2at6native29vectorized_elementwise_kernelILi2EZZZNS0_17logit_kernel_cudaERNS_18TensorIteratorBaseERKN3c106ScalarEENKUlvE_clEvENKUlvE1_clEvEUlNS4_4HalfEE_St5arrayIPcLm2EEEEviT0_T1_ --------------------------
	.section	.text._ZN2at6native29vectorized_elementwise_kernelILi2EZZZNS0_17logit_kernel_cudaERNS_18TensorIteratorBaseERKN3c106ScalarEENKUlvE_clEvENKUlvE1_clEvEUlNS4_4HalfEE_St5arrayIPcLm2EEEEviT0_T1_,"ax",@progbits
	.align	128
        .global         _ZN2at6native29vectorized_elementwise_kernelILi2EZZZNS0_17logit_kernel_cudaERNS_18TensorIteratorBaseERKN3c106ScalarEENKUlvE_clEvENKUlvE1_clEvEUlNS4_4HalfEE_St5arrayIPcLm2EEEEviT0_T1_
        .type           _ZN2at6native29vectorized_elementwise_kernelILi2EZZZNS0_17logit_kernel_cudaERNS_18TensorIteratorBaseERKN3c106ScalarEENKUlvE_clEvENKUlvE1_clEvEUlNS4_4HalfEE_St5arrayIPcLm2EEEEviT0_T1_,@function
        .size           _ZN2at6native29vectorized_elementwise_kernelILi2EZZZNS0_17logit_kernel_cudaERNS_18TensorIteratorBaseERKN3c106ScalarEENKUlvE_clEvENKUlvE1_clEvEUlNS4_4HalfEE_St5arrayIPcLm2EEEEviT0_T1_,(.L_x_11199 - _ZN2at6native29vectorized_elementwise_kernelILi2EZZZNS0_17logit_kernel_cudaERNS_18TensorIteratorBaseERKN3c106ScalarEENKUlvE_clEvENKUlvE1_clEvEUlNS4_4HalfEE_St5arrayIPcLm2EEEEviT0_T1_)
        .other          _ZN2at6native29vectorized_elementwise_kernelILi2EZZZNS0_17logit_kernel_cudaERNS_18TensorIteratorBaseERKN3c106ScalarEENKUlvE_clEvENKUlvE1_clEvEUlNS4_4HalfEE_St5arrayIPcLm2EEEEviT0_T1_,@"STO_CUDA_ENTRY STV_DEFAULT"
_ZN2at6native29vectorized_elementwise_kernelILi2EZZZNS0_17logit_kernel_cudaERNS_18TensorIteratorBaseERKN3c106ScalarEENKUlvE_clEvENKUlvE1_clEvEUlNS4_4HalfEE_St5arrayIPcLm2EEEEviT0_T1_:
.text._ZN2at6native29vectorized_elementwise_kernelILi2EZZZNS0_17logit_kernel_cudaERNS_18TensorIteratorBaseERKN3c106ScalarEENKUlvE_clEvENKUlvE1_clEvEUlNS4_4HalfEE_St5arrayIPcLm2EEEEviT0_T1_:
        /* <DEDUP_REMOVED lines=16> */
[----:B--2---:R-:W-:-:S02]  /*0100*/  HADD2.F32 R8, -RZ, R9.H0_H0 ;  /* 0x20000009ff087230 */ /* 0x004fc40000004100 */
[----:B------:R-:W-:Y:S02]  /*0110*/  HADD2.F32 R9, -RZ, R9.H1_H1 ;  /* 0x30000009ff097230 */ /* 0x000fe40000004100 */
[--C-:B---3--:R-:W-:Y:S02]  /*0120*/  HADD2.F32 R5, -RZ, R14.reuse.H0_H0 ;  /* 0x2000000eff057230 */ /* 0x108fe40000004100 */
[----:B------:R-:W-:Y:S01]  /*0130*/  FADD.FTZ R2, -R8, 1 ;  /* 0x3f80000008027421 */ /* 0x000fe20000010100 */
[----:B------:R-:W-:Y:S02]  /*0140*/  HADD2.F32 R14, -RZ, R14.H1_H1 ;  /* 0x3000000eff0e7230 */ /* 0x000fe40000004100 */
[----:B------:R-:W-:Y:S01]  /*0150*/  FADD.FTZ R10, -R9, 1 ;  /* 0x3f800000090a7421 */ /* 0x000fe20000010100 */
[--C-:B----4-:R-:W-:Y:S01]  /*0160*/  HADD2.F32 R4, -RZ, R12.reuse.H0_H0 ;  /* 0x2000000cff047230 */ /* 0x110fe20000004100 */
[----:B------:R1:W2:Y:S01]  /*0170*/  MUFU.RCP R19, R2 ;  /* 0x0000000200137308 */ /* 0x0002a20000001000 */
[----:B------:R-:W-:Y:S01]  /*0180*/  FADD.FTZ R11, -R5, 1 ;  /* 0x3f800000050b7421 */ /* 0x000fe20000010100 */
[----:B0-----:R-:W-:-:S02]  /*0190*/  HADD2.F32 R6, -RZ, R12.H1_H1 ;  /* 0x3000000cff067230 */ /* 0x001fc40000004100 */
[----:B------:R-:W-:Y:S01]  /*01a0*/  FADD.FTZ R15, -R14, 1 ;  /* 0x3f8000000e0f7421 */ /* 0x000fe20000010100 */
[--C-:B-----5:R-:W-:Y:S02]  /*01b0*/  HADD2.F32 R7, -RZ, R16.reuse.H1_H1 ;  /* 0x30000010ff077230 */ /* 0x120fe40000004100 */
[----:B------:R-:W-:Y:S01]  /*01c0*/  FADD.FTZ R17, -R4, 1 ;  /* 0x3f80000004117421 */ /* 0x000fe20000010100 */
[----:B------:R-:W-:Y:S01]  /*01d0*/  FADD.FTZ R13, -R6, 1 ;  /* 0x3f800000060d7421 */ /* 0x000fe20000010100 */
[----:B------:R0:W3:Y:S01]  /*01e0*/  MUFU.RCP R18, R10 ;  /* 0x0000000a00127308 */ /* 0x0000e20000001000 */
[----:B-1----:R-:W-:-:S07]  /*01f0*/  HADD2.F32 R2, -RZ, R16.H0_H0 ;  /* 0x20000010ff027230 */ /* 0x002fce0000004100 */
[----:B------:R1:W4:Y:S01]  /*0200*/  MUFU.RCP R20, R11 ;  /* 0x0000000b00147308 */ /* 0x0003220000001000 */
[----:B0-----:R-:W-:Y:S01]  /*0210*/  FADD.FTZ R10, -R7, 1 ;  /* 0x3f800000070a7421 */ /* 0x001fe20000010100 */
[----:B--2---:R-:W-:-:S06]  /*0220*/  FMUL.FTZ R8, R8, R19 ;  /* 0x0000001308087220 */ /* 0x004fcc0000410000 */
[----:B------:R-:W0:Y:S01]  /*0230*/  MUFU.RCP R17, R17 ;  /* 0x0000001100117308 */ /* 0x000e220000001000 */
[----:B-1----:R-:W-:Y:S01]  /*0240*/  FADD.FTZ R11, -R2, 1 ;  /* 0x3f800000020b7421 */ /* 0x002fe20000010100 */
[----:B---3--:R-:W-:-:S06]  /*0250*/  FMUL.FTZ R9, R9, R18 ;  /* 0x0000001209097220 */ /* 0x008fcc0000410000 */
[----:B------:R-:W1:Y:S01]  /*0260*/  MUFU.RCP R15, R15 ;  /* 0x0000000f000f7308 */ /* 0x000e620000001000 */
[----:B----4-:R-:W-:-:S07]  /*0270*/  FMUL.FTZ R12, R5, R20 ;  /* 0x00000014050c7220 */ /* 0x010fce0000410000 */
[----:B------:R-:W2:Y:S01]  /*0280*/  MUFU.RCP R13, R13 ;  /* 0x0000000d000d7308 */ /* 0x000ea20000001000 */
[----:B0-----:R-:W-:Y:S02]  /*0290*/  FMUL.FTZ R17, R4, R17 ;  /* 0x0000001104117220 */ /* 0x001fe40000410000 */
[----:B------:R-:W0:Y:S05]  /*02a0*/  LDC.64 R4, c[0x0][0x218] ;  /* 0x00008600ff047b82 */ /* 0x000e2a0000000a00 */
[----:B------:R-:W3:Y:S01]  /*02b0*/  MUFU.RCP R11, R11 ;  /* 0x0000000b000b7308 */ /* 0x000ee20000001000 */
[----:B-1----:R-:W-:-:S07]  /*02c0*/  FMUL.FTZ R15, R14, R15 ;  /* 0x0000000f0e0f7220 */ /* 0x002fce0000410000 */
[----:B------:R-:W1:Y:S01]  /*02d0*/  MUFU.RCP R10, R10 ;  /* 0x0000000a000a7308 */ /* 0x000e620000001000 */
[----:B--2---:R-:W-:-:S07]  /*02e0*/  FMUL.FTZ R13, R6, R13 ;  /* 0x0000000d060d7220 */ /* 0x004fce0000410000 */
[----:B------:R-:W2:Y:S01]  /*02f0*/  MUFU.LG2 R8, R8 ;  /* 0x0000000800087308 */ /* 0x000ea20000000c00 */
[----:B---3--:R-:W-:Y:S01]  /*0300*/  FMUL.FTZ R11, R2, R11 ;  /* 0x0000000b020b7220 */ /* 0x008fe20000410000 */
[----:B0-----:R-:W-:-:S06]  /*0310*/  IMAD.WIDE.U32 R4, R3, 0x2, R4 ;  /* 0x0000000203047825 */ /* 0x001fcc00078e0004 */
[----:B------:R-:W0:Y:S01]  /*0320*/  MUFU.LG2 R9, R9 ;  /* 0x0000000900097308 */ /* 0x000e220000000c00 */
[----:B-1----:R-:W-:Y:S01]  /*0330*/  FMUL.FTZ R10, R7, R10 ;  /* 0x0000000a070a7220 */ /* 0x002fe20000410000 */
[----:B------:R-:W-:-:S06]  /*0340*/  IMAD.WIDE R4, R0, 0x4, R4 ;  /* 0x0000000400047825 */ /* 0x000fcc00078e0204 */
[----:B------:R-:W1:Y:S01]  /*0350*/  MUFU.LG2 R12, R12 ;  /* 0x0000000c000c7308 */ /* 0x000e620000000c00 */
[----:B--2---:R-:W-:-:S07]  /*0360*/  FMUL.FTZ R8, R8, 0.69314718246459960938 ;  /* 0x3f31721808087820 */ /* 0x004fce0000410000 */
[----:B------:R-:W2:Y:S01]  /*0370*/  MUFU.LG2 R15, R15 ;  /* 0x0000000f000f7308 */ /* 0x000ea20000000c00 */
[----:B0-----:R-:W-:-:S05]  /*0380*/  FMUL.FTZ R9, R9, 0.69314718246459960938 ;  /* 0x3f31721809097820 */ /* 0x001fca0000410000 */
[----:B------:R-:W-:Y:S02]  /*0390*/  F2FP.F16.F32.PACK_AB R9, R9, R8 ;  /* 0x000000080909723e */ /* 0x000fe400000000ff */
[----:B------:R-:W0:Y:S01]  /*03a0*/  MUFU.LG2 R17, R17 ;  /* 0x0000001100117308 */ /* 0x000e220000000c00 */
[----:B-1----:R-:W-:Y:S02]  /*03b0*/  FMUL.FTZ R12, R12, 0.69314718246459960938 ;  /* 0x3f3172180c0c7820 */ /* 0x002fe40000410000 */
[----:B------:R-:W-:Y:S05]  /*03c0*/  STG.E desc[UR4][R4.64], R9 ;  /* 0x0000000904007986 */ /* 0x000fea000c101904 */
[----:B------:R-:W1:Y:S01]  /*03d0*/  MUFU.LG2 R13, R13 ;  /* 0x0000000d000d7308 */ /* 0x000e620000000c00 */
[----:B--2---:R-:W-:-:S05]  /*03e0*/  FMUL.FTZ R15, R15, 0.69314718246459960938 ;  /* 0x3f3172180f0f7820 */ /* 0x004fca0000410000 */
[----:B------:R-:W-:Y:S02]  /*03f0*/  F2FP.F16.F32.PACK_AB R15, R15, R12 ;  /* 0x0000000c0f0f723e */ /* 0x000fe400000000ff */
[----:B------:R-:W2:Y:S01]  /*0400*/  MUFU.LG2 R11, R11 ;  /* 0x0000000b000b7308 */ /* 0x000ea20000000c00 */
[----:B0-----:R-:W-:Y:S02]  /*0410*/  FMUL.FTZ R17, R17, 0.69314718246459960938 ;  /* 0x3f31721811117820 */ /* 0x001fe40000410000 */
[----:B------:R-:W-:Y:S05]  /*0420*/  STG.E desc[UR4][R4.64+0x200], R15 ;  /* 0x0002000f04007986 */ /* 0x000fea000c101904 */
[----:B------:R-:W0:Y:S01]  /*0430*/  MUFU.LG2 R10, R10 ;  /* 0x0000000a000a7308 */ /* 0x000e220000000c00 */
[----:B-1----:R-:W-:-:S05]  /*0440*/  FMUL.FTZ R2, R13, 0.69314718246459960938 ;  /* 0x3f3172180d027820 */ /* 0x002fca0000410000 */
[----:B------:R-:W-:Y:S01]  /*0450*/  F2FP.F16.F32.PACK_AB R17, R2, R17 ;  /* 0x000000110211723e */ /* 0x000fe200000000ff */
[----:B--2---:R-:W-:-:S04]  /*0460*/  FMUL.FTZ R3, R11, 0.69314718246459960938 ;  /* 0x3f3172180b037820 */ /* 0x004fc80000410000 */
[----:B------:R-:W-:Y:S01]  /*0470*/  STG.E desc[UR4][R4.64+0x400], R17 ;  /* 0x0004001104007986 */ /* 0x000fe2000c101904 */
[----:B0-----:R-:W-:-:S05]  /*0480*/  FMUL.FTZ R6, R10, 0.69314718246459960938 ;  /* 0x3f3172180a067820 */ /* 0x001fca0000410000 */
[----:B------:R-:W-:-:S05]  /*0490*/  F2FP.F16.F32.PACK_AB R3, R6, R3 ;  /* 0x000000030603723e */ /* 0x000fca00000000ff */
[----:B------:R-:W-:Y:S01]  /*04a0*/  STG.E desc[UR4][R4.64+0x600], R3 ;  /* 0x0006000304007986 */ /* 0x000fe2000c101904 */
[----:B------:R-:W-:Y:S05]  /*04b0*/  EXIT ;  /* 0x000000000000794d */ /* 0x000fea0003800000 */
.L_x_5324:
        /* <DEDUP_REMOVED lines=8> */
[----:B------:R-:W-:Y:S01]  /*0540*/  @!P2 IADD3 R21, R3, R0, RZ ;  /* 0x000000000315a210 */ /* 0x000fe20007ffe0ff */
[----:B------:R-:W1:Y:S01]  /*0550*/  @!P2 LDC.64 R14, c[0x0][0x220] ;  /* 0x00008800ff0eab82 */ /* 0x000e620000000a00 */
[----:B------:R-:W-:-:S04]  /*0560*/  @!P2 IADD3 R0, R0, 0x80, RZ ;  /* 0x000000800000a810 */ /* 0x000fc80007ffe0ff */
[----:B------:R-:W-:Y:S01]  /*0570*/  ISETP.GE.AND P3, PT, R0, R5, PT ;  /* 0x000000050000720c */ /* 0x000fe20003f66270 */
[----:B0-----:R-:W-:-:S12]  /*0580*/  @!P0 IMAD.WIDE.U32 R12, R11, 0x2, R12 ;  /* 0x000000020b0c8825 */ /* 0x001fd800078e000c */
[----:B------:R-:W-:Y:S01]  /*0590*/  @!P3 IADD3 R23, R3, R0, RZ ;  /* 0x000000000317b210 */ /* 0x000fe20007ffe0ff */
[----:B------:R0:W2:Y:S01]  /*05a0*/  @!P0 LDG.E.U16 R19, desc[UR4][R12.64] ;  /* 0x000000040c138981 */ /* 0x0000a2000c1e1500 */
[----:B------:R-:W-:-:S04]  /*05b0*/  @!P3 IADD3 R0, R0, 0x80, RZ ;  /* 0x000000800000b810 */ /* 0x000fc80007ffe0ff */
[C---:B------:R-:W-:Y:S01]  /*05c0*/  ISETP.GE.AND P4, PT, R0.reuse, R5, PT ;  /* 0x000000050000720c */ /* 0x040fe20003f86270 */
[----:B-1----:R-:W-:Y:S01]  /*05d0*/  @!P2 IMAD.WIDE.U32 R14, R21, 0x2, R14 ;  /* 0x00000002150ea825 */ /* 0x002fe200078e000e */
[----:B------:R-:W-:Y:S01]  /*05e0*/  PRMT R11, RZ, 0x7610, R11 ;  /* 0x00007610ff0b7816 */ /* 0x000fe2000000000b */
[----:B0-----:R-:W0:Y:S05]  /*05f0*/  @!P3 LDC.64 R12, c[0x0][0x220] ;  /* 0x00008800ff0cbb82 */ /* 0x001e2a0000000a00 */
[----:B------:R1:W3:Y:S05]  /*0600*/  @!P2 LDG.E.U16 R11, desc[UR4][R14.64] ;  /* 0x000000040e0ba981 */ /* 0x0002ea000c1e1500 */
[----:B------:R-:W-:Y:S01]  /*0610*/  @!P4 IADD3 R17, R3, R0, RZ ;  /* 0x000000000311c210 */ /* 0x000fe20007ffe0ff */
[----:B------:R-:W4:Y:S01]  /*0620*/  @!P4 LDC.64 R28, c[0x0][0x220] ;  /* 0x00008800ff1ccb82 */ /* 0x000f220000000a00 */
[----:B------:R-:W-:-:S04]  /*0630*/  @!P4 IADD3 R0, R0, 0x80, RZ ;  /* 0x000000800000c810 */ /* 0x000fc80007ffe0ff */
[----:B------:R-:W-:-:S13]  /*0640*/  ISETP.GE.AND P1, PT, R0, R5, PT ;  /* 0x000000050000720c */ /* 0x000fda0003f26270 */
[----:B------:R-:W-:Y:S01]  /*0650*/  @!P1 IADD3 R25, R3, R0, RZ ;  /* 0x0000000003199210 */ /* 0x000fe20007ffe0ff */
[----:B------:R-:W5:Y:S01]  /*0660*/  @!P1 LDC.64 R20, c[0x0][0x220] ;  /* 0x00008800ff149b82 */ /* 0x000f620000000a00 */
[----:B------:R-:W-:-:S04]  /*0670*/  @!P1 IADD3 R0, R0, 0x80, RZ ;  /* 0x0000008000009810 */ /* 0x000fc80007ffe0ff */
[----:B------:R-:W-:-:S13]  /*0680*/  ISETP.GE.AND P5, PT, R0, R5, PT ;  /* 0x000000050000720c */ /* 0x000fda0003fa6270 */
[----:B------:R-:W-:Y:S02]  /*0690*/  @!P5 IADD3 R27, R3, R0, RZ ;  /* 0x00000000031bd210 */ /* 0x000fe40007ffe0ff */
[----:B------:R-:W-:-:S04]  /*06a0*/  @!P5 IADD3 R0, R0, 0x80, RZ ;  /* 0x000000800000d810 */ /* 0x000fc80007ffe0ff */
[----:B------:R-:W-:Y:S01]  /*06b0*/  ISETP.GE.AND P6, PT, R0, R5, PT ;  /* 0x000000050000720c */ /* 0x000fe20003fc6270 */
[----:B0-----:R-:W-:Y:S01]  /*06c0*/  @!P3 IMAD.WIDE.U32 R12, R23, 0x2, R12 ;  /* 0x00000002170cb825 */ /* 0x001fe200078e000c */
[----:B------:R-:W-:-:S03]  /*06d0*/  PRMT R23, RZ, 0x7610, R23 ;  /* 0x00007610ff177816 */ /* 0x000fc60000000017 */
[----:B----4-:R-:W-:Y:S02]  /*06e0*/  @!P4 IMAD.WIDE.U32 R28, R17, 0x2, R28 ;  /* 0x00000002111cc825 */ /* 0x010fe400078e001c */
[----:B------:R-:W0:Y:S01]  /*06f0*/  @!P5 LDC.64 R16, c[0x0][0x220] ;  /* 0x00008800ff10db82 */ /* 0x000e220000000a00 */
[----:B------:R4:W2:Y:S05]  /*0700*/  @!P3 LDG.E.U16 R23, desc[UR4][R12.64] ;  /* 0x000000040c17b981 */ /* 0x0008aa000c1e1500 */
[----:B------:R-:W-:Y:S02]  /*0710*/  @!P6 IADD3 R26, R3, R0, RZ ;  /* 0x00000000031ae210 */ /* 0x000fe40007ffe0ff */
[----:B------:R-:W-:Y:S01]  /*0720*/  @!P6 IADD3 R0, R0, 0x80, RZ ;  /* 0x000000800000e810 */ /* 0x000fe20007ffe0ff */
[----:B-----5:R-:W-:Y:S01]  /*0730*/  @!P1 IMAD.WIDE.U32 R20, R25, 0x2, R20 ;  /* 0x0000000219149825 */ /* 0x020fe200078e0014 */
[----:B-1----:R-:W1:Y:S02]  /*0740*/  @!P6 LDC.64 R14, c[0x0][0x220] ;  /* 0x00008800ff0eeb82 */ /* 0x002e640000000a00 */
[----:B------:R-:W-:-:S02]  /*0750*/  ISETP.GE.AND P2, PT, R0, R5, PT ;  /* 0x000000050000720c */ /* 0x000fc40003f46270 */
[----:B------:R-:W-:-:S06]  /*0760*/  PRMT R25, RZ, 0x7610, R25 ;  /* 0x00007610ff197816 */ /* 0x000fcc0000000019 */
[----:B------:R5:W2:Y:S05]  /*0770*/  @!P1 LDG.E.U16 R25, desc[UR4][R20.64] ;  /* 0x0000000414199981 */ /* 0x000aaa000c1e1500 */
[----:B----4-:R-:W4:Y:S01]  /*0780*/  @!P2 LDC.64 R12, c[0x0][0x220] ;  /* 0x00008800ff0cab82 */ /* 0x010f220000000a00 */
[----:B------:R-:W-:-:S06]  /*0790*/  PRMT R24, RZ, 0x7610, R24 ;  /* 0x00007610ff187816 */ /* 0x000fcc0000000018 */
[----:B------:R1:W2:Y:S01]  /*07a0*/  @!P4 LDG.E.U16 R24, desc[UR4][R28.64] ;  /* 0x000000041c18c981 */ /* 0x0002a2000c1e1500 */
[----:B-----5:R-:W-:Y:S01]  /*07b0*/  PRMT R20, RZ, 0x7610, R20 ;  /* 0x00007610ff147816 */ /* 0x020fe20000000014 */
        /* <DEDUP_REMOVED lines=10> */
[----:B------:R-:W-:Y:S02]  /*0860*/  ISETP.GE.AND P6, PT, R0, R5, PT ;  /* 0x000000050000720c */ /* 0x000fe40003fc6270 */
[C---:B------:R-:W-:Y:S02]  /*0870*/  IADD3 R28, R22.reuse, 0x100, RZ ;  /* 0x00000100161c7810 */ /* 0x040fe40007ffe0ff */
[----:B0-----:R-:W-:-:S04]  /*0880*/  IADD3 R12, R22, 0x180, RZ ;  /* 0x00000180160c7810 */ /* 0x001fc80007ffe0ff */
[-C--:B------:R-:W-:Y:S02]  /*0890*/  ISETP.GE.AND P2, PT, R12, R5.reuse, PT ;  /* 0x000000050c00720c */ /* 0x080fe40003f46270 */
[----:B------:R-:W-:Y:S02]  /*08a0*/  ISETP.GE.AND P1, PT, R28, R5, PT ;  /* 0x000000051c00720c */ /* 0x000fe40003f26270 */
[----:B------:R-:W-:-:S04]  /*08b0*/  IADD3 R28, R22, 0x200, RZ ;  /* 0x00000200161c7810 */ /* 0x000fc80007ffe0ff */
[----:B------:R-:W-:Y:S02]  /*08c0*/  ISETP.GE.AND P3, PT, R28, R5, PT ;  /* 0x000000051c00720c */ /* 0x000fe40003f66270 */
[----:B------:R-:W-:-:S04]  /*08d0*/  IADD3 R28, R22, 0x280, RZ ;  /* 0x00000280161c7810 */ /* 0x000fc80007ffe0ff */
[----:B------:R-:W-:Y:S02]  /*08e0*/  ISETP.GE.AND P4, PT, R28, R5, PT ;  /* 0x000000051c00720c */ /* 0x000fe40003f86270 */
[----:B------:R-:W-:-:S04]  /*08f0*/  IADD3 R28, R22, 0x300, RZ ;  /* 0x00000300161c7810 */ /* 0x000fc80007ffe0ff */
[----:B------:R-:W-:Y:S02]  /*0900*/  ISETP.GE.AND P5, PT, R28, R5, PT ;  /* 0x000000051c00720c */ /* 0x000fe40003fa6270 */
[----:B------:R-:W-:Y:S01]  /*0910*/  IADD3 R28, R22, 0x380, RZ ;  /* 0x00000380161c7810 */ /* 0x000fe20007ffe0ff */
[----:B------:R-:W-:Y:S04]  /*0920*/  BSSY B0, `(.L_x_5325) ;  /* 0x000006b000007945 */ /* 0x000fe80003800000 */
[----:B------:R-:W-:Y:S01]  /*0930*/  BSSY B1, `(.L_x_5326) ;  /* 0x0000063000017945 */ /* 0x000fe20003800000 */
[----:B---3--:R-:W-:-:S05]  /*0940*/  @!P6 HADD2.F32 R16, -RZ, R11.H0_H0 ;  /* 0x2000000bff10e230 */ /* 0x008fca0000004100 */
[----:B------:R-:W-:-:S04]  /*0950*/  @!P6 FADD.FTZ R14, -R16, 1 ;  /* 0x3f800000100ee421 */ /* 0x000fc80000010100 */
[----:B------:R-:W0:Y:S02]  /*0960*/  @!P6 MUFU.RCP R15, R14 ;  /* 0x0000000e000fe308 */ /* 0x000e240000001000 */
[----:B0-----:R-:W-:-:S06]  /*0970*/  @!P6 FMUL.FTZ R12, R16, R15 ;  /* 0x0000000f100ce220 */ /* 0x001fcc0000410000 */
[----:B------:R-:W0:Y:S01]  /*0980*/  @!P6 MUFU.LG2 R12, R12 ;  /* 0x0000000c000ce308 */ /* 0x000e220000000c00 */
[----:B--2---:R-:W-:-:S05]  /*0990*/  @!P0 HADD2.F32 R19, -RZ, R19.H0_H0 ;  /* 0x20000013ff138230 */ /* 0x004fca0000004100 */
[----:B------:R-:W-:-:S04]  /*09a0*/  @!P0 FADD.FTZ R17, -R19, 1 ;  /* 0x3f80000013118421 */ /* 0x000fc80000010100 */
[----:B------:R-:W1:Y:S01]  /*09b0*/  @!P0 MUFU.RCP R11, R17 ;  /* 0x00000011000b8308 */ /* 0x000e620000001000 */
[----:B0-----:R-:W-:Y:S01]  /*09c0*/  @!P6 FMUL.FTZ R12, R12, 0.69314718246459960938 ;  /* 0x3f3172180c0ce820 */ /* 0x001fe20000410000 */
[----:B------:R-:W-:-:S04]  /*09d0*/  @!P1 HADD2.F32 R23, -RZ, R23.H0_H0 ;  /* 0x20000017ff179230 */ /* 0x000fc80000004100 */
[----:B------:R-:W-:Y:S02]  /*09e0*/  @!P6 F2FP.F16.F32.PACK_AB R2, RZ, R12 ;  /* 0x0000000cff02e23e */ /* 0x000fe400000000ff */
[----:B------:R-:W-:Y:S01]  /*09f0*/  ISETP.GE.AND P6, PT, R28, R5, PT ;  /* 0x000000051c00720c */ /* 0x000fe20003fc6270 */
[----:B------:R-:W-:Y:S01]  /*0a00*/  @!P1 FADD.FTZ R13, -R23, 1 ;  /* 0x3f800000170d9421 */ /* 0x000fe20000010100 */
[----:B------:R-:W-:-:S05]  /*0a10*/  @!P3 HADD2.F32 R25, -RZ, R25.H0_H0 ;  /* 0x20000019ff19b230 */ /* 0x000fca0000004100 */
[----:B------:R-:W-:Y:S01]  /*0a20*/  @!P3 FADD.FTZ R16, -R25, 1 ;  /* 0x3f8000001910b421 */ /* 0x000fe20000010100 */
[----:B------:R0:W2:Y:S08]  /*0a30*/  @!P1 MUFU.RCP R14, R13 ;  /* 0x0000000d000e9308 */ /* 0x0000b00000001000 */
[----:B------:R-:W3:Y:S01]  /*0a40*/  @!P3 MUFU.RCP R16, R16 ;  /* 0x000000100010b308 */ /* 0x000ee20000001000 */
[----:B------:R-:W-:-:S02]  /*0a50*/  @!P2 HADD2.F32 R24, -RZ, R24.H0_H0 ;  /* 0x20000018ff18a230 */ /* 0x000fc40000004100 */
[----:B-1----:R-:W-:Y:S01]  /*0a60*/  @!P0 FMUL.FTZ R11, R19, R11 ;  /* 0x0000000b130b8220 */ /* 0x002fe20000410000 */
[----:B0-----:R-:W0:Y:S01]  /*0a70*/  @!P0 LDC.64 R12, c[0x0][0x218] ;  /* 0x00008600ff0c8b82 */ /* 0x001e220000000a00 */
[----:B-----5:R-:W-:Y:S02]  /*0a80*/  @!P4 HADD2.F32 R27, -RZ, R27.H0_H0 ;  /* 0x2000001bff1bc230 */ /* 0x020fe40000004100 */
[----:B--2---:R-:W-:Y:S01]  /*0a90*/  @!P1 FMUL.FTZ R14, R23, R14 ;  /* 0x0000000e170e9220 */ /* 0x004fe20000410000 */
[----:B------:R-:W-:Y:S01]  /*0aa0*/  @!P2 FADD.FTZ R15, -R24, 1 ;  /* 0x3f800000180fa421 */ /* 0x000fe20000010100 */
[----:B----4-:R-:W-:Y:S02]  /*0ab0*/  @!P5 HADD2.F32 R26, -RZ, R26.H0_H0 ;  /* 0x2000001aff1ad230 */ /* 0x010fe40000004100 */
[----:B------:R-:W-:Y:S02]  /*0ac0*/  @!P6 HADD2.F32 R20, -RZ, R20.H0_H0 ;  /* 0x20000014ff14e230 */ /* 0x000fe40000004100 */
[----:B---3--:R-:W-:Y:S01]  /*0ad0*/  @!P3 FMUL.FTZ R16, R25, R16 ;  /* 0x000000101910b220 */ /* 0x008fe20000410000 */
        /* <DEDUP_REMOVED lines=14> */
[----:B------:R-:W-:Y:S01]  /*0bc0*/  @!P0 F2FP.F16.F32.PACK_AB R18, RZ, R21 ;  /* 0x00000015ff12823e */ /* 0x000fe200000000ff */
[----:B0-----:R-:W-:-:S04]  /*0bd0*/  @!P0 IMAD.WIDE.U32 R12, R23, 0x2, R12 ;  /* 0x00000002170c8825 */ /* 0x001fc800078e000c */
[----:B-----5:R-:W-:Y:S02]  /*0be0*/  @!P5 FMUL.FTZ R26, R26, R25 ;  /* 0x000000191a1ad220 */ /* 0x020fe40000410000 */
[----:B------:R-:W0:Y:S01]  /*0bf0*/  @!P2 MUFU.LG2 R15, R24 ;  /* 0x00000018000fa308 */ /* 0x000e220000000c00 */
[----:B------:R-:W-:Y:S01]  /*0c00*/  @!P0 MOV R22, R0 ;  /* 0x0000000000168202 */ /* 0x000fe20000000f00 */
        /* <DEDUP_REMOVED lines=11> */
[----:B------:R-:W-:-:S02]  /*0cc0*/  @!P1 F2FP.F16.F32.PACK_AB R4, RZ, R14 ;  /* 0x0000000eff04923e */ /* 0x000fc400000000ff */
[----:B------:R-:W-:Y:S01]  /*0cd0*/  @!P2 F2FP.F16.F32.PACK_AB R6, RZ, R15 ;  /* 0x0000000fff06a23e */ /* 0x000fe200000000ff */
[----:B--2---:R-:W-:Y:S01]  /*0ce0*/  @!P6 FMUL.FTZ R0, R20, 0.69314718246459960938 ;  /* 0x3f3172181400e820 */ /* 0x004fe20000410000 */
[----:B------:R-:W-:Y:S02]  /*0cf0*/  @!P3 F2FP.F16.F32.PACK_AB R7, RZ, R16 ;  /* 0x00000010ff07b23e */ /* 0x000fe400000000ff */
[----:B------:R-:W-:Y:S02]  /*0d00*/  @!P4 F2FP.F16.F32.PACK_AB R8, RZ, R17 ;  /* 0x00000011ff08c23e */ /* 0x000fe400000000ff */
[----:B------:R-:W-:Y:S02]  /*0d10*/  @!P5 F2FP.F16.F32.PACK_AB R9, RZ, R11 ;  /* 0x0000000bff09d23e */ /* 0x000fe400000000ff */
[----:B------:R-:W-:Y:S01]  /*0d20*/  @!P6 F2FP.F16.F32.PACK_AB R10, RZ, R0 ;  /* 0x00000000ff0ae23e */ /* 0x000fe200000000ff */
        /* <DEDUP_REMOVED lines=13> */
.L_x_5327:
[----:B------:R-:W-:-:S13]  /*0e00*/  ISETP.GE.AND P0, PT, R22, R5, PT ;  /* 0x000000051600720c */ /* 0x000fda0003f06270 */
[----:B------:R-:W-:Y:S05]  /*0e10*/  @P0 BRA `(.L_x_5329) ;  /* 0x0000000000300947 */ /* 0x000fea0003800000 */
[----:B0-----:R-:W0:Y:S01]  /*0e20*/  LDC.64 R12, c[0x0][0x218] ;  /* 0x00008600ff0c7b82 */ /* 0x001e220000000a00 */
[----:B------:R-:W-:Y:S02]  /*0e30*/  IADD3 R11, R3, R22, RZ ;  /* 0x00000016030b7210 */ /* 0x000fe40007ffe0ff */
[----:B------:R-:W-:-:S03]  /*0e40*/  IADD3 R22, R22, 0x80, RZ ;  /* 0x0000008016167810 */ /* 0x000fc60007ffe0ff */
[----:B0-----:R-:W-:-:S05]  /*0e50*/  IMAD.WIDE.U32 R12, R11, 0x2, R12 ;  /* 0x000000020b0c7825 */ /* 0x001fca00078e000c */
[----:B------:R1:W-:Y:S02]  /*0e60*/  STG.E.U16 desc[UR4][R12.64], R6 ;  /* 0x000000060c007986 */ /* 0x0003e4000c101504 */
.L_x_5328:
[----:B------:R-:W-:-:S13]  /*0e70*/  ISETP.GE.AND P0, PT, R22, R5, PT ;  /* 0x000000051600720c */ /* 0x000fda0003f06270 */
[----:B------:R-:W-:Y:S05]  /*0e80*/  @P0 BRA `(.L_x_5330) ;  /* 0x0000000000340947 */ /* 0x000fea0003800000 */
[----:B01----:R-:W0:Y:S01]  /*0e90*/  LDC.64 R12, c[0x0][0x218] ;  /* 0x00008600ff0c7b82 */ /* 0x003e220000000a00 */
[----:B------:R-:W-:Y:S02]  /*0ea0*/  IADD3 R11, R3, R22, RZ ;  /* 0x00000016030b7210 */ /* 0x000fe40007ffe0ff */
[----:B------:R-:W-:-:S03]  /*0eb0*/  IADD3 R22, R22, 0x80, RZ ;  /* 0x0000008016167810 */ /* 0x000fc60007ffe0ff */
[----:B0-----:R-:W-:-:S05]  /*0ec0*/  IMAD.WIDE.U32 R12, R11, 0x2, R12 ;  /* 0x000000020b0c7825 */ /* 0x001fca00078e000c */
[----:B------:R1:W-:Y:S02]  /*0ed0*/  STG.E.U16 desc[UR4][R12.64], R7 ;  /* 0x000000070c007986 */ /* 0x0003e4000c101504 */
.L_x_5329:
        /* <DEDUP_REMOVED lines=8> */
.L_x_5330:
[----:B------:R-:W-:Y:S05]  /*0f60*/  BSYNC B1 ;  /* 0x0000000000017941 */ /* 0x000fea0003800000 */
.L_x_5326:
[----:B------:R-:W-:-:S13]  /*0f70*/  ISETP.GE.AND P0, PT, R22, R5, PT ;  /* 0x000000051600720c */ /* 0x000fda0003f06270 */
[----:B-12---:R-:W1:Y:S01]  /*0f80*/  @!P0 LDC.64 R6, c[0x0][0x218] ;  /* 0x00008600ff068b82 */ /* 0x006e620000000a00 */
[----:B------:R-:W-:Y:S02]  /*0f90*/  @!P0 IADD3 R11, R3, R22, RZ ;  /* 0x00000016030b8210 */ /* 0x000fe40007ffe0ff */
[----:B------:R-:W-:-:S03]  /*0fa0*/  @!P0 IADD3 R22, R22, 0x80, RZ ;  /* 0x0000008016168810 */ /* 0x000fc60007ffe0ff */
[----:B-1----:R-:W-:-:S05]  /*0fb0*/  @!P0 IMAD.WIDE.U32 R6, R11, 0x2, R6 ;  /* 0x000000020b068825 */ /* 0x002fca00078e0006 */
[----:B------:R2:W-:Y:S02]  /*0fc0*/  @!P0 STG.E.U16 desc[UR4][R6.64], R9 ;  /* 0x0000000906008986 */ /* 0x0005e4000c101504 */
.L_x_5331:
[----:B------:R-:W-:Y:S05]  /*0fd0*/  BSYNC B0 ;  /* 0x0000000000007941 */ /* 0x000fea0003800000 */
.L_x_5325:
        /* <DEDUP_REMOVED lines=8> */
.L_x_5332:
        /* <DEDUP_REMOVED lines=10> */
.L_x_11199:


//--------------------- .text._ZN2at6native29vectorized_elementwise_kernelILi4EZZZNS0_17logit_kernel_cudaERNS_18TensorIteratorBaseERKN3c106ScalarEENKUlvE_clEvENKUlvE1_clEvEUlNS4_4HalfEE_St5arrayIPcLm2EEEEviT0_T1_ --------------------------
	.section	.text._ZN2at6native29vectorized_elementwise_kernelILi4EZZZNS0_17logit_kernel_cudaERNS_18TensorIteratorBaseERKN3c106ScalarEENKUlvE_clEvENKUlvE1_clEvEUlNS4_4HalfEE_St5arrayIPcLm2EEEEviT0_T1_,"ax",@progbits
	.align	128
        .global         _ZN2at6native29vectorized_elementwise_kernelILi4EZZZNS0_17logit_kernel_cudaERNS_18TensorIteratorBaseERKN3c106ScalarEENKUlvE_clEvENKUlvE1_clEvEUlNS4_4HalfEE_St5arrayIPcLm2EEEEviT0_T1_
        .type           _ZN2at6native29vectorized_elementwise_kernelILi4EZZZNS0_17logit_kernel_cudaERNS_18TensorIteratorBaseERKN3c106ScalarEENKUlvE_clEvENKUlvE1_clEvEUlNS4_4HalfEE_St5arrayIPcLm2EEEEviT0_T1_,@function
        .size           _ZN2at6native29vectorized_elementwise_kernelILi4EZZZNS0_17logit_kernel_cudaERNS_18TensorIteratorBaseERKN3c106ScalarEENKUlvE_clEvENKUlvE1_clEvEUlNS4_4HalfEE_St5arrayIPcLm2EEEEviT0_T1_,(.L_x_11200 - _ZN2at6native29vectorized_elementwise_kernelILi4EZZZNS0_17logit_kernel_cudaERNS_18TensorIteratorBaseERKN3c106ScalarEENKUlvE_clEvENKUlvE1_clEvEUlNS4_4HalfEE_St5arrayIPcLm2EEEEviT0_T1_)
        .other          _ZN2at6native29vectorized_elementwise_kernelILi4EZZZNS0_17logit_kernel_cudaERNS_18TensorIteratorBaseERKN3c106ScalarEENKUlvE_clEvENKUlvE1_clEvEUlNS4_4HalfEE_St5arrayIPcLm2EEEEviT0_T1_,@"STO_CUDA_ENTRY STV_DEFAULT"
_ZN2at6native29vectorized_elementwise_kernelILi4EZZZNS0_17logit_kernel_cudaERNS_18TensorIteratorBaseERKN3c106ScalarEENKUlvE_clEvENKUlvE1_clEvEUlNS4_4HalfEE_St5arrayIPcLm2EEEEviT0_T1_:
.text._ZN2at6native29vectorized_elementwise_kernelILi4EZZZNS0_17logit_kernel_cudaERNS_18TensorIteratorBaseERKN3c106ScalarEENKUlvE_clEvENKUlvE1_clEvEUlNS4_4HalfEE_St5arrayIPcLm2EEEEviT0_T1_:
        /* <DEDUP_REMOVED lines=14> */
[--C-:B--2---:R-:W-:Y:S02]  /*00e0*/  HADD2.F32 R8, -RZ, R12.reuse.H0_H0 ;  /* 0x2000000cff087230 */ /* 0x104fe40000004100 */
[----:B------:R-:W-:Y:S02]  /*00f0*/  HADD2.F32 R7, -RZ, R13.H0_H0 ;  /* 0x2000000dff077230 */ /* 0x000fe40000004100 */
[----:B------:R-:W-:Y:S02]  /*0100*/  HADD2.F32 R9, -RZ, R12.H1_H1 ;  /* 0x3000000cff097230 */ /* 0x000fe40000004100 */
[----:B------:R-:W-:Y:S01]  /*0110*/  FADD.FTZ R2, -R8, 1 ;  /* 0x3f80000008027421 */ /* 0x000fe20000010100 */
[----:B---3--:R-:W-:-:S02]  /*0120*/  HADD2.F32 R6, -RZ, R4.H0_H0 ;  /* 0x20000004ff067230 */ /* 0x008fc40000004100 */
[----:B------:R-:W-:Y:S01]  /*0130*/  HADD2.F32 R14, -RZ, R13.H1_H1 ;  /* 0x3000000dff0e7230 */ /* 0x000fe20000004100 */
[----:B------:R0:W1:Y:S01]  /*0140*/  MUFU.RCP R19, R2 ;  /* 0x0000000200137308 */ /* 0x0000620000001000 */
[----:B------:R-:W-:Y:S01]  /*0150*/  FADD.FTZ R13, -R7, 1 ;  /* 0x3f800000070d7421 */ /* 0x000fe20000010100 */
[----:B------:R-:W-:Y:S02]  /*0160*/  HADD2.F32 R4, -RZ, R4.H1_H1 ;  /* 0x30000004ff047230 */ /* 0x000fe40000004100 */
[----:B------:R-:W-:Y:S01]  /*0170*/  FADD.FTZ R12, -R9, 1 ;  /* 0x3f800000090c7421 */ /* 0x000fe20000010100 */
[----:B------:R-:W-:Y:S01]  /*0180*/  FADD.FTZ R17, -R6, 1 ;  /* 0x3f80000006117421 */ /* 0x000fe20000010100 */
[----:B------:R-:W-:Y:S01]  /*0190*/  FADD.FTZ R15, -R14, 1 ;  /* 0x3f8000000e0f7421 */ /* 0x000fe20000010100 */
[----:B------:R-:W-:Y:S01]  /*01a0*/  FADD.FTZ R11, -R4, 1 ;  /* 0x3f800000040b7421 */ /* 0x000fe20000010100 */
[----:B------:R2:W-:Y:S01]  /*01b0*/  MUFU.RCP R16, R13 ;  /* 0x0000000d00107308 */ /* 0x0005e20000001000 */
[----:B0-----:R-:W-:-:S02]  /*01c0*/  HADD2.F32 R2, -RZ, R5.H0_H0 ;  /* 0x20000005ff027230 */ /* 0x001fc40000004100 */
[----:B------:R-:W-:-:S05]  /*01d0*/  HADD2.F32 R5, -RZ, R5.H1_H1 ;  /* 0x30000005ff057230 */ /* 0x000fca0000004100 */
[----:B------:R-:W-:Y:S01]  /*01e0*/  FADD.FTZ R10, -R5, 1 ;  /* 0x3f800000050a7421 */ /* 0x000fe20000010100 */
[----:B--2---:R-:W-:Y:S01]  /*01f0*/  FADD.FTZ R13, -R2, 1 ;  /* 0x3f800000020d7421 */ /* 0x004fe20000010100 */
[----:B------:R-:W0:Y:S01]  /*0200*/  MUFU.RCP R12, R12 ;  /* 0x0000000c000c7308 */ /* 0x000e220000001000 */
[----:B-1----:R-:W-:-:S07]  /*0210*/  FMUL.FTZ R8, R8, R19 ;  /* 0x0000001308087220 */ /* 0x002fce0000410000 */
[----:B------:R-:W1:Y:S08]  /*0220*/  MUFU.RCP R17, R17 ;  /* 0x0000001100117308 */ /* 0x000e700000001000 */
[----:B------:R-:W2:Y:S01]  /*0230*/  MUFU.RCP R15, R15 ;  /* 0x0000000f000f7308 */ /* 0x000ea20000001000 */
[----:B0-----:R-:W-:Y:S01]  /*0240*/  FMUL.FTZ R9, R9, R12 ;  /* 0x0000000c09097220 */ /* 0x001fe20000410000 */
[----:B------:R-:W-:-:S06]  /*0250*/  FMUL.FTZ R12, R7, R16 ;  /* 0x00000010070c7220 */ /* 0x000fcc0000410000 */
[----:B------:R-:W0:Y:S01]  /*0260*/  MUFU.RCP R11, R11 ;  /* 0x0000000b000b7308 */ /* 0x000e220000001000 */
[----:B-1----:R-:W-:Y:S02]  /*0270*/  FMUL.FTZ R17, R6, R17 ;  /* 0x0000001106117220 */ /* 0x002fe40000410000 */
[----:B------:R-:W1:Y:S05]  /*0280*/  LDC.64 R6, c[0x0][0x218] ;  /* 0x00008600ff067b82 */ /* 0x000e6a0000000a00 */
[----:B------:R-:W3:Y:S01]  /*0290*/  MUFU.RCP R13, R13 ;  /* 0x0000000d000d7308 */ /* 0x000ee20000001000 */
[----:B--2---:R-:W-:-:S07]  /*02a0*/  FMUL.FTZ R15, R14, R15 ;  /* 0x0000000f0e0f7220 */ /* 0x004fce0000410000 */
[----:B------:R-:W2:Y:S01]  /*02b0*/  MUFU.RCP R10, R10 ;  /* 0x0000000a000a7308 */ /* 0x000ea20000001000 */
[----:B0-----:R-:W-:-:S07]  /*02c0*/  FMUL.FTZ R11, R4, R11 ;  /* 0x0000000b040b7220 */ /* 0x001fce0000410000 */
[----:B------:R-:W0:Y:S01]  /*02d0*/  MUFU.LG2 R8, R8 ;  /* 0x0000000800087308 */ /* 0x000e220000000c00 */
[----:B---3--:R-:W-:Y:S01]  /*02e0*/  FMUL.FTZ R13, R2, R13 ;  /* 0x0000000d020d7220 */ /* 0x008fe20000410000 */
[----:B-1----:R-:W-:-:S06]  /*02f0*/  IMAD.WIDE.U32 R6, R3, 0x2, R6 ;  /* 0x0000000203067825 */ /* 0x002fcc00078e0006 */
[----:B------:R-:W1:Y:S01]  /*0300*/  MUFU.LG2 R9, R9 ;  /* 0x0000000900097308 */ /* 0x000e620000000c00 */
[----:B--2---:R-:W-:Y:S01]  /*0310*/  FMUL.FTZ R10, R5, R10 ;  /* 0x0000000a050a7220 */ /* 0x004fe20000410000 */
[----:B------:R-:W-:-:S06]  /*0320*/  IMAD.WIDE R6, R0, 0x8, R6 ;  /* 0x0000000800067825 */ /* 0x000fcc00078e0206 */
[----:B------:R-:W2:Y:S01]  /*0330*/  MUFU.LG2 R12, R12 ;  /* 0x0000000c000c7308 */ /* 0x000ea20000000c00 */
[----:B0-----:R-:W-:-:S07]  /*0340*/  FMUL.FTZ R8, R8, 0.69314718246459960938 ;  /* 0x3f31721808087820 */ /* 0x001fce0000410000 */
[----:B------:R-:W0:Y:S01]  /*0350*/  MUFU.LG2 R15, R15 ;  /* 0x0000000f000f7308 */ /* 0x000e220000000c00 */
[----:B-1----:R-:W-:-:S05]  /*0360*/  FMUL.FTZ R9, R9, 0.69314718246459960938 ;  /* 0x3f31721809097820 */ /* 0x002fca0000410000 */
[----:B------:R-:W-:Y:S02]  /*0370*/  F2FP.F16.F32.PACK_AB R8, R9, R8 ;  /* 0x000000080908723e */ /* 0x000fe400000000ff */
[----:B------:R-:W1:Y:S01]  /*0380*/  MUFU.LG2 R17, R17 ;  /* 0x0000001100117308 */ /* 0x000e620000000c00 */
[----:B--2---:R-:W-:-:S07]  /*0390*/  FMUL.FTZ R12, R12, 0.69314718246459960938 ;  /* 0x3f3172180c0c7820 */ /* 0x004fce0000410000 */
[----:B------:R-:W2:Y:S01]  /*03a0*/  MUFU.LG2 R11, R11 ;  /* 0x0000000b000b7308 */ /* 0x000ea20000000c00 */
[----:B0-----:R-:W-:-:S05]  /*03b0*/  FMUL.FTZ R15, R15, 0.69314718246459960938 ;  /* 0x3f3172180f0f7820 */ /* 0x001fca0000410000 */
[----:B------:R-:W-:Y:S02]  /*03c0*/  F2FP.F16.F32.PACK_AB R9, R15, R12 ;  /* 0x0000000c0f09723e */ /* 0x000fe400000000ff */
[----:B------:R-:W0:Y:S01]  /*03d0*/  MUFU.LG2 R13, R13 ;  /* 0x0000000d000d7308 */ /* 0x000e220000000c00 */
[----:B-1----:R-:W-:Y:S02]  /*03e0*/  FMUL.FTZ R17, R17, 0.69314718246459960938 ;  /* 0x3f31721811117820 */ /* 0x002fe40000410000 */
[----:B------:R-:W-:Y:S05]  /*03f0*/  STG.E.64 desc[UR4][R6.64], R8 ;  /* 0x0000000806007986 */ /* 0x000fea000c101b04 */
[----:B------:R-:W1:Y:S01]  /*0400*/  MUFU.LG2 R10, R10 ;  /* 0x0000000a000a7308 */ /* 0x000e620000000c00 */
[----:B--2---:R-:W-:-:S05]  /*0410*/  FMUL.FTZ R2, R11, 0.69314718246459960938 ;  /* 0x3f3172180b027820 */ /* 0x004fca0000410000 */
[----:B------:R-:W-:Y:S01]  /*0420*/  F2FP.F16.F32.PACK_AB R2, R2, R17 ;  /* 0x000000110202723e */ /* 0x000fe200000000ff */
[----:B0-----:R-:W-:Y:S01]  /*0430*/  FMUL.FTZ R3, R13, 0.69314718246459960938 ;  /* 0x3f3172180d037820 */ /* 0x001fe20000410000 */
[----:B-1----:R-:W-:-:S05]  /*0440*/  FMUL.FTZ R4, R10, 0.69314718246459960938 ;  /* 0x3f3172180a047820 */ /* 0x002fca0000410000 */
[----:B------:R-:W-:-:S05]  /*0450*/  F2FP.F16.F32.PACK_AB R3, R4, R3 ;  /* 0x000000030403723e */ /* 0x000fca00000000ff */
[----:B------:R-:W-:Y:S01]  /*0460*/  STG.E.64 desc[UR4][R6.64+0x400], R2 ;  /* 0x0004000206007986 */ /* 0x000fe2000c101b04 */
[----:B------:R-:W-:Y:S05]  /*0470*/  EXIT ;  /* 0x000000000000794d */ /* 0x000fea0003800000 */
.L_x_5333:
        /* <DEDUP_REMOVED lines=148> */
.L_x_5336:
[----:B------:R-:W-:-:S13]  /*0dc0*/  ISETP.GE.AND P0, PT, R22, R5, PT ;  /* 0x000000051600720c */ /* 0x000fda0003f06270 */
[----:B------:R-:W-:Y:S05]  /*0dd0*/  @P0 BRA `(.L_x_5338) ;  /* 0x0000000000300947 */ /* 0x000fea0003800000 */
[----:B0-----:R-:W0:Y:S01]  /*0de0*/  LDC.64 R12, c[0x0][0x218] ;  /* 0x00008600ff0c7b82 */ /* 0x001e220000000a00 */
[----:B------:R-:W-:Y:S02]  /*0df0*/  IADD3 R11, R3, R22, RZ ;  /* 0x00000016030b7210 */ /* 0x000fe40007ffe0ff */
[----:B------:R-:W-:-:S03]  /*0e00*/  IADD3 R22, R22, 0x80, RZ ;  /* 0x0000008016167810 */ /* 0x000fc60007ffe0ff */
[----:B0-----:R-:W-:-:S05]  /*0e10*/  IMAD.WIDE.U32 R12, R11, 0x2, R12 ;  /* 0x000000020b0c7825 */ /* 0x001fca00078e000c */
[----:B------:R1:W-:Y:S02]  /*0e20*/  STG.E.U16 desc[UR4][R12.64], R6 ;  /* 0x000000060c007986 */ /* 0x0003e4000c101504 */
.L_x_5337:
[----:B------:R-:W-:-:S13]  /*0e30*/  ISETP.GE.AND P0, PT, R22, R5, PT ;  /* 0x000000051600720c */ /* 0x000fda0003f06270 */
[----:B------:R-:W-:Y:S05]  /*0e40*/  @P0 BRA `(.L_x_5339) ;  /* 0x0000000000340947 */ /* 0x000fea0003800000 */
[----:B01----:R-:W0:Y:S01]  /*0e50*/  LDC.64 R12, c[0x0][0x218] ;  /* 0x00008600ff0c7b82 */ /* 0x003e220000000a00 */
[----:B------:R-:W-:Y:S02]  /*0e60*/  IADD3 R11, R3, R22, RZ ;  /* 0x00000016030b7210 */ /* 0x000fe40007ffe0ff */
[----:B------:R-:W-:-:S03]  /*0e70*/  IADD3 R22, R22, 0x80, RZ ;  /* 0x0000008016167810 */ /* 0x000fc60007ffe0ff */
[----:B0-----:R-:W-:-:S05]  /*0e80*/  IMAD.WIDE.U32 R12, R11, 0x2, R12 ;  /* 0x000000020b0c7825 */ /* 0x001fca00078e000c */
[----:B------:R1:W-:Y:S02]  /*0e90*/  STG.E.U16 desc[UR4][R12.64], R7 ;  /* 0x000000070c007986 */ /* 0x0003e4000c101504 */
.L_x_5338:
        /* <DEDUP_REMOVED lines=8> */
.L_x_5339:
[----:B------:R-:W-:Y:S05]  /*0f20*/  BSYNC B1 ;  /* 0x0000000000017941 */ /* 0x000fea0003800000 */
.L_x_5335:
[----:B------:R-:W-:-:S13]  /*0f30*/  ISETP.GE.AND P0, PT, R22, R5, PT ;  /* 0x000000051600720c */ /* 0x000fda0003f06270 */
[----:B-12---:R-:W1:Y:S01]  /*0f40*/  @!P0 LDC.64 R6, c[0x0][0x218] ;  /* 0x00008600ff068b82 */ /* 0x006e620000000a00 */
[----:B------:R-:W-:Y:S02]  /*0f50*/  @!P0 IADD3 R11, R3, R22, RZ ;  /* 0x00000016030b8210 */ /* 0x000fe40007ffe0ff */
[----:B------:R-:W-:-:S03]  /*0f60*/  @!P0 IADD3 R22, R22, 0x80, RZ ;  /* 0x0000008016168810 */ /* 0x000fc60007ffe0ff */
[----:B-1----:R-:W-:-:S05]  /*0f70*/  @!P0 IMAD.WIDE.U32 R6, R11, 0x2, R6 ;  /* 0x000000020b068825 */ /* 0x002fca00078e0006 */
[----:B------:R2:W-:Y:S02]  /*0f80*/  @!P0 STG.E.U16 desc[UR4][R6.64], R9 ;  /* 0x0000000906008986 */ /* 0x0005e4000c101504 */
.L_x_5340:
[----:B------:R-:W-:Y:S05]  /*0f90*/  BSYNC B0 ;  /* 0x0000000000007941 */ /* 0x000fea0003800000 */
.L_x_5334:
        /* <DEDUP_REMOVED lines=8> */
.L_x_5341:
        /* <DEDUP_REMOVED lines=14> */
.L_x_11200:


//--------------------- .text._ZN2at6native29vectorized_elementwise_kernelILi8EZZZNS0_17logit_kernel_cudaERNS_18TensorIteratorBaseERKN3c106ScalarEENKUlvE_clEvENKUlvE1_clEvEUlNS4_4HalfEE_St5arrayIPcLm2EEEEviT0_T1_ --------------------------
	.section	.text._ZN2at6native29vectorized_elementwise_kernelILi8EZZZNS0_17logit_kernel_cudaERNS_18TensorIteratorBaseERKN3c106ScalarEENKUlvE_clEvENKUlvE1_clEvEUlNS4_4HalfEE_St5arrayIPcLm2EEEEviT0_T1_,"ax",@progbits
	.align	128
        .global         _ZN2at6native29vectorized_elementwise_kernelILi8EZZZNS0_17logit_kernel_cudaERNS_18TensorIteratorBaseERKN3c106ScalarEENKUlvE_clEvENKUlvE1_clEvEUlNS4_4HalfEE_St5arrayIPcLm2EEEEviT0_T1_
        .type           _ZN2at6native29vectorized_elementwise_kernelILi8EZZZNS0_17logit_kernel_cudaERNS_18TensorIteratorBaseERKN3c106ScalarEENKUlvE_clEvENKUlvE1_clEvEUlNS4_4HalfEE_St5arrayIPcLm2EEEEviT0_T1_,@function
        .size           _ZN2at6native29vectorized_elementwise_kernelILi8EZZZNS0_17logit_kernel_cudaERNS_18TensorIteratorBaseERKN3c106ScalarEENKUlvE_clEvENKUlvE1_clEvEUlNS4_4HalfEE_St5arrayIPcLm2EEEEviT0_T1_,(.L_x_11201 - _ZN2at6native29vectorized_elementwise_kernelILi8EZZZNS0_17logit_kernel_cudaERNS_18TensorIteratorBaseERKN3c106ScalarEENKUlvE_clEvENKUlvE1_clEvEUlNS4_4HalfEE_St5arrayIPcLm2EEEEviT0_T1_)
        .other          _ZN2at6native29vectorized_elementwise_kernelILi8EZZZNS0_17logit_kernel_cudaERNS_18TensorIteratorBaseERKN3c106ScalarEENKUlvE_clEvENKUlvE1_clEvEUlNS4_4HalfEE_St5arrayIPcLm2EEEEviT0_T1_,@"STO_CUDA_ENTRY STV_DEFAULT"
_ZN2at6native29vectorized_elementwise_kernelILi8EZZZNS0_17logit_kernel_cudaERNS_18TensorIteratorBaseERKN3c106ScalarEENKUlvE_clEvENKUlvE1_clEvEUlNS4_4HalfEE_St5arrayIPcLm2EEEEviT0_T1_:
.text._ZN2at6native29vectorized_elementwise_kernelILi8EZZZNS0_17logit_kernel_cudaERNS_18TensorIteratorBaseERKN3c106ScalarEENKUlvE_clEvENKUlvE1_clEvEUlNS4_4HalfEE_St5arrayIPcLm2EEEEviT0_T1_:
        /* <DEDUP_REMOVED lines=13> */
[--C-:B--2---:R-:W-:Y:S02]  /*00d0*/  HADD2.F32 R9, -RZ, R4.reuse.H0_H0 ;  /* 0x20000004ff097230 */ /* 0x104fe40000004100 */
[----:B------:R-:W-:Y:S02]  /*00e0*/  HADD2.F32 R10, -RZ, R4.H1_H1 ;  /* 0x30000004ff0a7230 */ /* 0x000fe40000004100 */
[--C-:B------:R-:W-:Y:S02]  /*00f0*/  HADD2.F32 R12, -RZ, R5.reuse.H0_H0 ;  /* 0x20000005ff0c7230 */ /* 0x100fe40000004100 */
[----:B------:R-:W-:Y:S01]  /*0100*/  FADD.FTZ R2, -R9, 1 ;  /* 0x3f80000009027421 */ /* 0x000fe20000010100 */
[----:B------:R-:W-:Y:S02]  /*0110*/  HADD2.F32 R5, -RZ, R5.H1_H1 ;  /* 0x30000005ff057230 */ /* 0x000fe40000004100 */
[----:B------:R-:W-:Y:S01]  /*0120*/  FADD.FTZ R8, -R10, 1 ;  /* 0x3f8000000a087421 */ /* 0x000fe20000010100 */
[--C-:B------:R-:W-:Y:S01]  /*0130*/  HADD2.F32 R4, -RZ, R6.reuse.H0_H0 ;  /* 0x20000006ff047230 */ /* 0x100fe20000004100 */
[----:B------:R0:W1:Y:S01]  /*0140*/  MUFU.RCP R16, R2 ;  /* 0x0000000200107308 */ /* 0x0000620000001000 */
[----:B------:R-:W-:Y:S01]  /*0150*/  FADD.FTZ R13, -R12, 1 ;  /* 0x3f8000000c0d7421 */ /* 0x000fe20000010100 */
[----:B------:R-:W-:Y:S01]  /*0160*/  FADD.FTZ R14, -R5, 1 ;  /* 0x3f800000050e7421 */ /* 0x000fe20000010100 */
[----:B------:R-:W-:-:S02]  /*0170*/  HADD2.F32 R6, -RZ, R6.H1_H1 ;  /* 0x30000006ff067230 */ /* 0x000fc40000004100 */
[----:B------:R-:W-:-:S03]  /*0180*/  FADD.FTZ R15, -R4, 1 ;  /* 0x3f800000040f7421 */ /* 0x000fc60000010100 */
[----:B------:R2:W3:Y:S01]  /*0190*/  MUFU.RCP R19, R13 ;  /* 0x0000000d00137308 */ /* 0x0004e20000001000 */
[--C-:B0-----:R-:W-:Y:S02]  /*01a0*/  HADD2.F32 R2, -RZ, R7.reuse.H0_H0 ;  /* 0x20000007ff027230 */ /* 0x101fe40000004100 */
[----:B------:R-:W-:Y:S01]  /*01b0*/  FADD.FTZ R11, -R6, 1 ;  /* 0x3f800000060b7421 */ /* 0x000fe20000010100 */
[----:B------:R-:W-:-:S04]  /*01c0*/  HADD2.F32 R7, -RZ, R7.H1_H1 ;  /* 0x30000007ff077230 */ /* 0x000fc80000004100 */
[----:B------:R0:W4:Y:S01]  /*01d0*/  MUFU.RCP R17, R8 ;  /* 0x0000000800117308 */ /* 0x0001220000001000 */
[----:B--2---:R-:W-:Y:S01]  /*01e0*/  FADD.FTZ R13, -R2, 1 ;  /* 0x3f800000020d7421 */ /* 0x004fe20000010100 */
[----:B-1----:R-:W-:-:S06]  /*01f0*/  FMUL.FTZ R9, R9, R16 ;  /* 0x0000001009097220 */ /* 0x002fcc0000410000 */
[----:B------:R-:W1:Y:S01]  /*0200*/  MUFU.RCP R14, R14 ;  /* 0x0000000e000e7308 */ /* 0x000e620000001000 */
[----:B0-----:R-:W-:Y:S01]  /*0210*/  FADD.FTZ R8, -R7, 1 ;  /* 0x3f80000007087421 */ /* 0x001fe20000010100 */
[----:B---3--:R-:W-:-:S06]  /*0220*/  FMUL.FTZ R12, R12, R19 ;  /* 0x000000130c0c7220 */ /* 0x008fcc0000410000 */
[----:B------:R-:W0:Y:S01]  /*0230*/  MUFU.RCP R15, R15 ;  /* 0x0000000f000f7308 */ /* 0x000e220000001000 */
[----:B----4-:R-:W-:-:S07]  /*0240*/  FMUL.FTZ R10, R10, R17 ;  /* 0x000000110a0a7220 */ /* 0x010fce0000410000 */
[----:B------:R-:W2:Y:S01]  /*0250*/  MUFU.RCP R13, R13 ;  /* 0x0000000d000d7308 */ /* 0x000ea20000001000 */
[----:B-1----:R-:W-:-:S07]  /*0260*/  FMUL.FTZ R14, R5, R14 ;  /* 0x0000000e050e7220 */ /* 0x002fce0000410000 */
[----:B------:R-:W1:Y:S01]  /*0270*/  MUFU.RCP R11, R11 ;  /* 0x0000000b000b7308 */ /* 0x000e620000001000 */
[----:B0-----:R-:W-:Y:S02]  /*0280*/  FMUL.FTZ R15, R4, R15 ;  /* 0x0000000f040f7220 */ /* 0x001fe40000410000 */
[----:B------:R-:W0:Y:S05]  /*0290*/  LDC.64 R4, c[0x0][0x218] ;  /* 0x00008600ff047b82 */ /* 0x000e2a0000000a00 */
[----:B------:R-:W3:Y:S01]  /*02a0*/  MUFU.RCP R8, R8 ;  /* 0x0000000800087308 */ /* 0x000ee20000001000 */
[----:B--2---:R-:W-:-:S07]  /*02b0*/  FMUL.FTZ R13, R2, R13 ;  /* 0x0000000d020d7220 */ /* 0x004fce0000410000 */
[----:B------:R-:W2:Y:S01]  /*02c0*/  MUFU.LG2 R12, R12 ;  /* 0x0000000c000c7308 */ /* 0x000ea20000000c00 */
[----:B-1----:R-:W-:-:S07]  /*02d0*/  FMUL.FTZ R11, R6, R11 ;  /* 0x0000000b060b7220 */ /* 0x002fce0000410000 */
[----:B------:R-:W1:Y:S01]  /*02e0*/  MUFU.LG2 R14, R14 ;  /* 0x0000000e000e7308 */ /* 0x000e620000000c00 */
[----:B---3--:R-:W-:Y:S01]  /*02f0*/  FMUL.FTZ R16, R7, R8 ;  /* 0x0000000807107220 */ /* 0x008fe20000410000 */
[----:B0-----:R-:W-:-:S06]  /*0300*/  IMAD.WIDE.U32 R4, R3, 0x2, R4 ;  /* 0x0000000203047825 */ /* 0x001fcc00078e0004 */
[----:B------:R-:W0:Y:S01]  /*0310*/  MUFU.LG2 R13, R13 ;  /* 0x0000000d000d7308 */ /* 0x000e220000000c00 */
[----:B--2---:R-:W-:Y:S01]  /*0320*/  FMUL.FTZ R12, R12, 0.69314718246459960938 ;  /* 0x3f3172180c0c7820 */ /* 0x004fe20000410000 */
[----:B------:R-:W-:-:S06]  /*0330*/  IMAD.WIDE R2, R0, 0x10, R4 ;  /* 0x0000001000027825 */ /* 0x000fcc00078e0204 */
[----:B------:R-:W2:Y:S01]  /*0340*/  MUFU.LG2 R9, R9 ;  /* 0x0000000900097308 */ /* 0x000ea20000000c00 */
[----:B-1----:R-:W-:-:S05]  /*0350*/  FMUL.FTZ R7, R14, 0.69314718246459960938 ;  /* 0x3f3172180e077820 */ /* 0x002fca0000410000 */
[----:B------:R-:W-:Y:S02]  /*0360*/  F2FP.F16.F32.PACK_AB R5, R7, R12 ;  /* 0x0000000c0705723e */ /* 0x000fe400000000ff */
[----:B------:R-:W1:Y:S01]  /*0370*/  MUFU.LG2 R10, R10 ;  /* 0x0000000a000a7308 */ /* 0x000e620000000c00 */
[----:B0-----:R-:W-:-:S07]  /*0380*/  FMUL.FTZ R8, R13, 0.69314718246459960938 ;  /* 0x3f3172180d087820 */ /* 0x001fce0000410000 */
[----:B------:R-:W0:Y:S01]  /*0390*/  MUFU.LG2 R15, R15 ;  /* 0x0000000f000f7308 */ /* 0x000e220000000c00 */
[----:B--2---:R-:W-:-:S07]  /*03a0*/  FMUL.FTZ R9, R9, 0.69314718246459960938 ;  /* 0x3f31721809097820 */ /* 0x004fce0000410000 */
[----:B------:R-:W2:Y:S01]  /*03b0*/  MUFU.LG2 R11, R11 ;  /* 0x0000000b000b7308 */ /* 0x000ea20000000c00 */
[----:B-1----:R-:W-:-:S05]  /*03c0*/  FMUL.FTZ R10, R10, 0.69314718246459960938 ;  /* 0x3f3172180a0a7820 */ /* 0x002fca0000410000 */
[----:B------:R-:W-:Y:S02]  /*03d0*/  F2FP.F16.F32.PACK_AB R4, R10, R9 ;  /* 0x000000090a04723e */ /* 0x000fe400000000ff */
[----:B------:R-:W1:Y:S01]  /*03e0*/  MUFU.LG2 R16, R16 ;  /* 0x0000001000107308 */ /* 0x000e620000000c00 */
[----:B0-----:R-:W-:Y:S01]  /*03f0*/  FMUL.FTZ R6, R15, 0.69314718246459960938 ;  /* 0x3f3172180f067820 */ /* 0x001fe20000410000 */
[----:B--2---:R-:W-:-:S05]  /*0400*/  FMUL.FTZ R11, R11, 0.69314718246459960938 ;  /* 0x3f3172180b0b7820 */ /* 0x004fca0000410000 */
[----:B------:R-:W-:Y:S01]  /*0410*/  F2FP.F16.F32.PACK_AB R6, R11, R6 ;  /* 0x000000060b06723e */ /* 0x000fe200000000ff */
[----:B-1----:R-:W-:-:S05]  /*0420*/  FMUL.FTZ R13, R16, 0.69314718246459960938 ;  /* 0x3f317218100d7820 */ /* 0x002fca0000410000 */
[----:B------:R-:W-:-:S05]  /*0430*/  F2FP.F16.F32.PACK_AB R7, R13, R8 ;  /* 0x000000080d07723e */ /* 0x000fca00000000ff */
[----:B------:R-:W-:Y:S01]  /*0440*/  STG.E.128 desc[UR4][R2.64], R4 ;  /* 0x0000000402007986 */ /* 0x000fe2000c101d04 */
[----:B------:R-:W-:Y:S05]  /*0450*/  EXIT ;  /* 0x000000000000794d */ /* 0x000fea0003800000 */
.L_x_5342:
        /* <DEDUP_REMOVED lines=148> */
.L_x_5345:
[----:B------:R-:W-:-:S13]  /*0da0*/  ISETP.GE.AND P0, PT, R22, R5, PT ;  /* 0x000000051600720c */ /* 0x000fda0003f06270 */
[----:B------:R-:W-:Y:S05]  /*0db0*/  @P0 BRA `(.L_x_5347) ;  /* 0x0000000000300947 */ /* 0x000fea0003800000 */
[----:B0-----:R-:W0:Y:S01]  /*0dc0*/  LDC.64 R12, c[0x0][0x218] ;  /* 0x00008600ff0c7b82 */ /* 0x001e220000000a00 */
[----:B------:R-:W-:Y:S02]  /*0dd0*/  IADD3 R11, R3, R22, RZ ;  /* 0x00000016030b7210 */ /* 0x000fe40007ffe0ff */
[----:B------:R-:W-:-:S03]  /*0de0*/  IADD3 R22, R22, 0x80, RZ ;  /* 0x0000008016167810 */ /* 0x000fc60007ffe0ff */
[----:B0-----:R-:W-:-:S05]  /*0df0*/  IMAD.WIDE.U32 R12, R11, 0x2, R12 ;  /* 0x000000020b0c7825 */ /* 0x001fca00078e000c */
[----:B------:R1:W-:Y:S02]  /*0e00*/  STG.E.U16 desc[UR4][R12.64], R6 ;  /* 0x000000060c007986 */ /* 0x0003e4000c101504 */
.L_x_5346:
[----:B------:R-:W-:-:S13]  /*0e10*/  ISETP.GE.AND P0, PT, R22, R5, PT ;  /* 0x000000051600720c */ /* 0x000fda0003f06270 */
[----:B------:R-:W-:Y:S05]  /*0e20*/  @P0 BRA `(.L_x_5348) ;  /* 0x0000000000340947 */ /* 0x000fea0003800000 */
[----:B01----:R-:W0:Y:S01]  /*0e30*/  LDC.64 R12, c[0x0][0x218] ;  /* 0x00008600ff0c7b82 */ /* 0x003e220000000a00 */
[----:B------:R-:W-:Y:S02]  /*0e40*/  IADD3 R11, R3, R22, RZ ;  /* 0x00000016030b7210 */ /* 0x000fe40007ffe0ff */
[----:B------:R-:W-:-:S03]  /*0e50*/  IADD3 R22, R22, 0x80, RZ ;  /* 0x0000008016167810 */ /* 0x000fc60007ffe0ff */
[----:B0-----:R-:W-:-:S05]  /*0e60*/  IMAD.WIDE.U32 R12, R11, 0x2, R12 ;  /* 0x000000020b0c7825 */ /* 0x001fca00078e000c */
[----:B------:R1:W-:Y:S02]  /*0e70*/  STG.E.U16 desc[UR4][R12.64], R7 ;  /* 0x000000070c007986 */ /* 0x0003e4000c101504 */
.L_x_5347:
        /* <DEDUP_REMOVED lines=8> */
.L_x_5348:
[----:B------:R-:W-:Y:S05]  /*0f00*/  BSYNC B1 ;  /* 0x0000000000017941 */ /* 0x000fea0003800000 */
.L_x_5344:
[----:B------:R-:W-:-:S13]  /*0f10*/  ISETP.GE.AND P0, PT, R22, R5, PT ;  /* 0x000000051600720c */ /* 0x000fda0003f06270 */
[----:B-12---:R-:W1:Y:S01]  /*0f20*/  @!P0 LDC.64 R6, c[0x0][0x218] ;  /* 0x00008600ff068b82 */ /* 0x006e620000000a00 */
[----:B------:R-:W-:Y:S02]  /*0f30*/  @!P0 IADD3 R11, R3, R22, RZ ;  /* 0x00000016030b8210 */ /* 0x000fe40007ffe0ff */
[----:B------:R-:W-:-:S03]  /*0f40*/  @!P0 IADD3 R22, R22, 0x80, RZ ;  /* 0x0000008016168810 */ /* 0x000fc60007ffe0ff */
[----:B-1----:R-:W-:-:S05]  /*0f50*/  @!P0 IMAD.WIDE.U32 R6, R11, 0x2, R6 ;  /* 0x000000020b068825 */ /* 0x002fca00078e0006 */
[----:B------:R2:W-:Y:S02]  /*0f60*/  @!P0 STG.E.U16 desc[UR4][R6.64], R9 ;  /* 0x0000000906008986 */ /* 0x0005e4000c101504 */
.L_x_5349:
[----:B------:R-:W-:Y:S05]  /*0f70*/  BSYNC B0 ;  /* 0x0000000000007941 */ /* 0x000fea0003800000 */
.L_x_5343:
        /* <DEDUP_REMOVED lines=8> */
.L_x_5350:
        /* <DEDUP_REMOVED lines=16> */
.L_x_11201:


//--------------------- .text._ZN2at6native18elementwise_kernelILi128ELi4EZNS0_15gpu_kernel_implIZZZNS0_17logit_kernel_cudaERNS_18TensorIteratorBaseERKN3c106ScalarEENKUlvE_clEvENKUlvE0_clEvEUlfE0_EEvS4_RKT_EUliE_EEviT1_ --------------------------
	.section	.text._ZN2at6native18elementwise_kernelILi128ELi4EZNS0_15gpu_kernel_implIZZZNS0_17logit_kernel_cudaERNS_18TensorIteratorBaseERKN3c106ScalarEENKUlvE_clEvENKUlvE0_clEvEUlfE0_EEvS4_RKT_EUliE_EEviT1_,"ax",@progbits
	.align	128
        .global         _ZN2at6native18elementwise_kernelILi128ELi4EZNS0_15gpu_kernel_implIZZZNS0_17logit_kernel_cudaERNS_18TensorIteratorBaseERKN3c106ScalarEENKUlvE_clEvENKUlvE0_clEvEUlfE0_EEvS4_RKT_EUliE_EEviT1_
        .type           _ZN2at6native18elementwise_kernelILi128ELi4EZNS0_15gpu_kernel_implIZZZNS0_17logit_kernel_cudaERNS_18TensorIteratorBaseERKN3c106ScalarEENKUlvE_clEvENKUlvE0_clEvEUlfE0_EEvS4_RKT_EUliE_EEviT1_,@function
        .size           _ZN2at6native18elementwise_kernelILi128ELi4EZNS0_15gpu_kernel_implIZZZNS0_17logit_kernel_cudaERNS_18TensorIteratorBaseERKN3c106ScalarEENKUlvE_clEvENKUlvE0_clEvEUlfE0_EEvS4_RKT_EUliE_EEviT1_,(.L_x_11202 - _ZN2at6native18elementwise_kernelILi128ELi4EZNS0_15gpu_kernel_implIZZZNS0_17logit_kernel_cudaERNS_18TensorIteratorBaseERKN3c106ScalarEENKUlvE_clEvENKUlvE0_clEvEUlfE0_EEvS4_RKT_EUliE_EEviT1_)
        .other          _ZN2at6native18elementwise_kernelILi128ELi4EZNS0_15gpu_kernel_implIZZZNS0_17logit_kernel_cudaERNS_18TensorIteratorBaseERKN3c106ScalarEENKUlvE_clEvENKUlvE0_clEvEUlfE0_EEvS4_RKT_EUliE_EEviT1_,@"STO_CUDA_ENTRY STV_DEFAULT"
_ZN2at6native18elementwise_kernelILi128ELi4EZNS0_15gpu_kernel_implIZZZNS0_17logit_kernel_cudaERNS_18TensorIteratorBaseERKN3c106ScalarEENKUlvE_clEvENKUlvE0_clEvEUlfE0_EEvS4_RKT_EUliE_EEviT1_:
.text._ZN2at6native18elementwise_kernelILi128ELi4EZNS0_15gpu_kernel_implIZZZNS0_17logit_kernel_cudaERNS_18TensorIteratorBaseERKN3c106ScalarEENKUlvE_clEvENKUlvE0_clEvEUlfE0_EEvS4_RKT_EUliE_EEviT1_:
        /* <DEDUP_REMOVED lines=313> */
.L_x_5353:
        /* <DEDUP_REMOVED lines=22> */
.L_x_5358:
[----:B------:R-:W2:Y:S02]  /*14f0*/  LDG.E.U8 R0, desc[UR36][R2.64] ;  /* 0x0000002402007981 */ /* 0x000ea4000c1e1100 */
[----:B--2---:R-:W-:Y:S01]  /*1500*/  I2FP.F32.U32 R0, R0 ;  /* 0x0000000000007245 */ /* 0x004fe20000201000 */
[----:B------:R-:W-:Y:S06]  /*1510*/  BRA `(.L_x_5360) ;  /* 0x0000000c002c7947 */ /* 0x000fec0003800000 */
.L_x_5357:
        /* <DEDUP_REMOVED lines=9> */
.L_x_5362:
[----:B------:R-:W2:Y:S02]  /*15b0*/  LDG.E R0, desc[UR36][R2.64] ;  /* 0x0000002402007981 */ /* 0x000ea4000c1e1900 */
[----:B--2---:R-:W-:Y:S01]  /*15c0*/  I2FP.F32.S32 R0, R0 ;  /* 0x0000000000007245 */ /* 0x004fe20000201400 */
[----:B------:R-:W-:Y:S06]  /*15d0*/  BRA `(.L_x_5360) ;  /* 0x0000000800fc7947 */ /* 0x000fec0003800000 */
.L_x_5361:
[----:B------:R-:W2:Y:S02]  /*15e0*/  LDG.E.U16 R0, desc[UR36][R2.64] ;  /* 0x0000002402007981 */ /* 0x000ea4000c1e1500 */
[----:B--2---:R-:W0:Y:S01]  /*15f0*/  I2F.S16 R0, R0 ;  /* 0x0000000000007306 */ /* 0x004e220000101400 */
[----:B------:R-:W-:Y:S05]  /*1600*/  BRA `(.L_x_5360) ;  /* 0x0000000800f07947 */ /* 0x000fea0003800000 */
.L_x_5356:
        /* <DEDUP_REMOVED lines=8> */
.L_x_5364:
[----:B------:R-:W2:Y:S02]  /*1690*/  LDG.E.U16 R0, desc[UR36][R2.64] ;  /* 0x0000002402007981 */ /* 0x000ea4000c1e1500 */
[----:B--2---:R-:W-:Y:S01]  /*16a0*/  HADD2.F32 R0, -RZ, R0.H0_H0 ;  /* 0x20000000ff007230 */ /* 0x004fe20000004100 */
[----:B------:R-:W-:Y:S06]  /*16b0*/  BRA `(.L_x_5360) ;  /* 0x0000000800c47947 */ /* 0x000fec0003800000 */
.L_x_5363:
        /* <DEDUP_REMOVED lines=8> */
.L_x_5366:
[----:B------:R-:W2:Y:S02]  /*1740*/  LDG.E.U16 R0, desc[UR36][R2.64] ;  /* 0x0000002402007981 */ /* 0x000ea4000c1e1500 */
[----:B--2---:R-:W-:Y:S01]  /*1750*/  HADD2.F32 R0, -RZ, R0.H0_H0 ;  /* 0x20000000ff007230 */ /* 0x004fe20000004100 */
[----:B------:R-:W-:Y:S06]  /*1760*/  BRA `(.L_x_5360) ;  /* 0x0000000800987947 */ /* 0x000fec0003800000 */
.L_x_5365:
[----:B------:R-:W2:Y:S01]  /*1770*/  LDG.E.64 R2, desc[UR36][R2.64] ;  /* 0x0000002402027981 */ /* 0x000ea2000c1e1b00 */
[----:B------:R-:W-:Y:S01]  /*1780*/  UMOV UR4, 0xf0000000 ;  /* 0xf000000000047882 */ /* 0x000fe20000000000 */
[----:B------:R-:W-:Y:S01]  /*1790*/  UMOV UR5, 0x380fffff ;  /* 0x380fffff00057882 */ /* 0x000fe20000000000 */
[----:B--2---:R-:W0:Y:S01]  /*17a0*/  F2F.F32.F64 R0, R2 ;  /* 0x0000000200007310 */ /* 0x004e220000301000 */
[----:B------:R-:W-:-:S14]  /*17b0*/  DSETP.GEU.AND P0, PT, |R2|, UR4, PT ;  /* 0x0000000402007e2a */ /* 0x000fdc000bf0e200 */
[----:B0-----:R-:W-:Y:S01]  /*17c0*/  @!P0 FMUL R0, R0, 1.175494350822287508e-38 ;  /* 0x0080000000008820 */ /* 0x001fe20000400000 */
[----:B------:R-:W-:Y:S06]  /*17d0*/  BRA `(.L_x_5360) ;  /* 0x00000008007c7947 */ /* 0x000fec0003800000 */
.L_x_5355:
        /* <DEDUP_REMOVED lines=12> */
.L_x_5369:
[----:B------:R-:W2:Y:S01]  /*18a0*/  LDG.E.64 R2, desc[UR36][R2.64] ;  /* 0x0000002402027981 */ /* 0x000ea2000c1e1b00 */
[----:B------:R-:W-:Y:S01]  /*18b0*/  UMOV UR4, 0xf0000000 ;  /* 0xf000000000047882 */ /* 0x000fe20000000000 */
[----:B------:R-:W-:Y:S01]  /*18c0*/  UMOV UR5, 0x380fffff ;  /* 0x380fffff00057882 */ /* 0x000fe20000000000 */
[----:B--2---:R-:W0:Y:S01]  /*18d0*/  F2F.F32.F64 R0, R2 ;  /* 0x0000000200007310 */ /* 0x004e220000301000 */
[----:B------:R-:W-:-:S14]  /*18e0*/  DSETP.GEU.AND P0, PT, |R2|, UR4, PT ;  /* 0x0000000402007e2a */ /* 0x000fdc000bf0e200 */
[----:B0-----:R-:W-:Y:S01]  /*18f0*/  @!P0 FMUL R0, R0, 1.175494350822287508e-38 ;  /* 0x0080000000008820 */ /* 0x001fe20000400000 */
[----:B------:R-:W-:Y:S06]  /*1900*/  BRA `(.L_x_5360) ;  /* 0x0000000800307947 */ /* 0x000fec0003800000 */
.L_x_5368:
        /* <DEDUP_REMOVED lines=26> */
.L_x_5371:
        /* <DEDUP_REMOVED lines=13> */
.L_x_5370:
[----:B------:R-:W2:Y:S02]  /*1b80*/  LDG.E.U16 R0, desc[UR36][R2.64] ;  /* 0x0000002402007981 */ /* 0x000ea4000c1e1500 */
[----:B--2---:R-:W-:Y:S01]  /*1b90*/  IMAD.U32 R0, R0, 0x10000, RZ ;  /* 0x0001000000007824 */ /* 0x004fe200078e00ff */
[----:B------:R-:W-:Y:S06]  /*1ba0*/  BRA `(.L_x_5360) ;  /* 0x0000000400887947 */ /* 0x000fec0003800000 */
.L_x_5367:
        /* <DEDUP_REMOVED lines=11> */
.L_x_5374:
        /* <DEDUP_REMOVED lines=20> */
.L_x_5376:
[----:B------:R-:W-:Y:S05]  /*1da0*/  BSYNC B0 ;  /* 0x0000000000007941 */ /* 0x000fea0003800000 */
.L_x_5375:
[----:B------:R-:W-:Y:S01]  /*1db0*/  LEA R3, R0, 0x3b800000, 0x17 ;  /* 0x3b80000000037811 */ /* 0x000fe200078eb8ff */
[----:B------:R-:W-:-:S05]  /*1dc0*/  IMAD.SHL.U32 R0, R2, 0x100000, RZ ;  /* 0x0010000002007824 */ /* 0x000fca00078e00ff */
[----:B------:R-:W-:Y:S01]  /*1dd0*/  LOP3.LUT R0, R3, R0, R4, 0xfe, !PT ;  /* 0x0000000003007212 */ /* 0x000fe200078efe04 */
[----:B------:R-:W-:Y:S06]  /*1de0*/  BRA `(.L_x_5360) ;  /* 0x0000000000f87947 */ /* 0x000fec0003800000 */
.L_x_5373:
        /* <DEDUP_REMOVED lines=20> */
.L_x_5378:
[----:B------:R-:W-:Y:S05]  /*1f30*/  BSYNC B0 ;  /* 0x0000000000007941 */ /* 0x000fea0003800000 */
.L_x_5377:
[----:B------:R-:W-:Y:S01]  /*1f40*/  LEA R3, R0, 0x37800000, 0x17 ;  /* 0x3780000000037811 */ /* 0x000fe200078eb8ff */
[----:B------:R-:W-:-:S05]  /*1f50*/  IMAD.SHL.U32 R0, R2, 0x200000, RZ ;  /* 0x0020000002007824 */ /* 0x000fca00078e00ff */
[----:B------:R-:W-:Y:S01]  /*1f60*/  LOP3.LUT R0, R3, R0, R4, 0xfe, !PT ;  /* 0x0000000003007212 */ /* 0x000fe200078efe04 */
[----:B------:R-:W-:Y:S06]  /*1f70*/  BRA `(.L_x_5360) ;  /* 0x0000000000947947 */ /* 0x000fec0003800000 */
.L_x_5372:
        /* <DEDUP_REMOVED lines=14> */
.L_x_5359:
        /* <DEDUP_REMOVED lines=16> */
.L_x_5381:
[----:B------:R-:W-:Y:S01]  /*2160*/  IMAD.MOV.U32 R0, RZ, RZ, RZ ;  /* 0x000000ffff007224 */ /* 0x000fe200078e00ff */
[----:B------:R-:W-:Y:S06]  /*2170*/  BRA `(.L_x_5360) ;  /* 0x0000000000147947 */ /* 0x000fec0003800000 */
.L_x_5380:
[----:B------:R-:W2:Y:S02]  /*2180*/  LDG.E.64 R2, desc[UR36][R2.64] ;  /* 0x0000002402027981 */ /* 0x000ea4000c1e1b00 */
[----:B--2---:R0:W1:Y:S01]  /*2190*/  I2F.U64 R0, R2 ;  /* 0x0000000200007312 */ /* 0x0040620000301000 */
[----:B------:R-:W-:Y:S05]  /*21a0*/  BRA `(.L_x_5360) ;  /* 0x0000000000087947 */ /* 0x000fea0003800000 */
.L_x_5379:
[----:B------:R-:W2:Y:S02]  /*21b0*/  LDG.E R0, desc[UR36][R2.64] ;  /* 0x0000002402007981 */ /* 0x000ea4000c1e1900 */
[----:B--2---:R-:W-:-:S07]  /*21c0*/  I2FP.F32.U32 R0, R0 ;  /* 0x0000000000007245 */ /* 0x004fce0000201000 */
.L_x_5360:
[----:B------:R-:W-:Y:S05]  /*21d0*/  BSYNC B6 ;  /* 0x0000000000067941 */ /* 0x000fea0003800000 */
.L_x_5354:
[----:B------:R-:W-:Y:S01]  /*21e0*/  ULDC UR4, c[0x0][0x420] ;  /* 0x0001080000047ab9 */ /* 0x000fe20000000800 */
[----:B------:R-:W-:Y:S01]  /*21f0*/  BSSY B0, `(.L_x_5382) ;  /* 0x0000009000007945 */ /* 0x000fe20003800000 */
[----:B01---5:R-:W-:Y:S01]  /*2200*/  FSETP.GEU.FTZ.AND P0, PT, R0, UR4, PT ;  /* 0x0000000400007c0b */ /* 0x023fe2000bf1e000 */
[----:B------:R-:W-:Y:S02]  /*2210*/  ULDC UR4, c[0x0][0x420] ;  /* 0x0001080000047ab9 */ /* 0x000fe40000000800 */
[----:B--234-:R-:W-:-:S10]  /*2220*/  IMAD.U32 R2, RZ, RZ, UR4 ;  /* 0x00000004ff027e24 */ /* 0x01cfd4000f8e00ff */
[----:B------:R-:W-:Y:S05]  /*2230*/  @!P0 BRA `(.L_x_5383) ;  /* 0x0000000000108947 */ /* 0x000fea0003800000 */
[----:B------:R-:W-:Y:S01]  /*2240*/  ULDC UR4, c[0x0][0x424] ;  /* 0x0001090000047ab9 */ /* 0x000fe20000000800 */
[----:B------:R-:W-:Y:S01]  /*2250*/  IMAD.MOV.U32 R2, RZ, RZ, R0 ;  /* 0x000000ffff027224 */ /* 0x000fe200078e0000 */
[----:B------:R-:W-:-:S13]  /*2260*/  FSETP.GT.FTZ.AND P0, PT, R0, UR4, PT ;  /* 0x0000000400007c0b */ /* 0x000fda000bf14000 */
[----:B------:R-:W0:Y:S02]  /*2270*/  @P0 LDC R2, c[0x0][0x424] ;  /* 0x00010900ff020b82 */ /* 0x000e240000000800 */
.L_x_5383:
[----:B------:R-:W-:Y:S05]  /*2280*/  BSYNC B0 ;  /* 0x0000000000007941 */ /* 0x000fea0003800000 */
.L_x_5382:
[----:B------:R-:W1:Y:S01]  /*2290*/  LDC.U8 R5, c[0x0][0x430] ;  /* 0x00010c00ff057b82 */ /* 0x000e620000000000 */
[----:B0-----:R-:W-:-:S04]  /*22a0*/  FADD.FTZ R0, -R2, 1 ;  /* 0x3f80000002007421 */ /* 0x001fc80000010100 */
[----:B------:R-:W0:Y:S02]  /*22b0*/  MUFU.RCP R3, R0 ;  /* 0x0000000000037308 */ /* 0x000e240000001000 */
[----:B0-----:R-:W-:Y:S01]  /*22c0*/  FMUL.FTZ R3, R3, R2 ;  /* 0x0000000203037220 */ /* 0x001fe20000410000 */
[----:B-1----:R-:W-:-:S05]  /*22d0*/  PRMT R4, R5, 0x9910, RZ ;  /* 0x0000991005047816 */ /* 0x002fca00000000ff */
[----:B------:R-:W0:Y:S01]  /*22e0*/  MUFU.LG2 R2, R3 ;  /* 0x0000000300027308 */ /* 0x000e220000000c00 */
[----:B------:R-:W-:Y:S01]  /*22f0*/  ISETP.GT.AND P0, PT, R4, 0x9, PT ;  /* 0x000000090400780c */ /* 0x000fe20003f04270 */
[----:B0-----:R-:W-:-:S12]  /*2300*/  FMUL.FTZ R2, R2, 0.69314718246459960938 ;  /* 0x3f31721802027820 */ /* 0x001fd80000410000 */
        /* <DEDUP_REMOVED lines=12> */
.L_x_5387:
[----:B------:R-:W0:Y:S02]  /*23d0*/  F2I.S64.TRUNC R2, R2 ;  /* 0x0000000200027311 */ /* 0x000e24000020d900 */
[----:B0-----:R-:W-:-:S05]  /*23e0*/  IMAD.MOV.U32 R5, RZ, RZ, R2 ;  /* 0x000000ffff057224 */ /* 0x001fca00078e0002 */
[----:B------:R1:W-:Y:S01]  /*23f0*/  STG.E.U8 desc[UR36][R16.64], R5 ;  /* 0x0000000510007986 */ /* 0x0003e2000c101124 */
[----:B------:R-:W-:Y:S05]  /*2400*/  BRA `(.L_x_5389) ;  /* 0x0000000c00407947 */ /* 0x000fea0003800000 */
.L_x_5386:
        /* <DEDUP_REMOVED lines=9> */
.L_x_5391:
[----:B------:R-:W0:Y:S02]  /*24a0*/  F2I.FTZ.TRUNC.NTZ R3, R2 ;  /* 0x0000000200037305 */ /* 0x000e24000021f100 */
[----:B0-----:R3:W-:Y:S01]  /*24b0*/  STG.E desc[UR36][R16.64], R3 ;  /* 0x0000000310007986 */ /* 0x0017e2000c101924 */
[----:B------:R-:W-:Y:S05]  /*24c0*/  BRA `(.L_x_5389) ;  /* 0x0000000c00107947 */ /* 0x000fea0003800000 */
.L_x_5390:
[----:B------:R-:W0:Y:S02]  /*24d0*/  F2I.FTZ.TRUNC.NTZ R3, R2 ;  /* 0x0000000200037305 */ /* 0x000e24000021f100 */
[----:B0-----:R2:W-:Y:S01]  /*24e0*/  STG.E.U16 desc[UR36][R16.64], R3 ;  /* 0x0000000310007986 */ /* 0x0015e2000c101524 */
[----:B------:R-:W-:Y:S05]  /*24f0*/  BRA `(.L_x_5389) ;  /* 0x0000000c00047947 */ /* 0x000fea0003800000 */
.L_x_5385:
        /* <DEDUP_REMOVED lines=8> */
.L_x_5393:
[----:B------:R-:W-:-:S05]  /*2580*/  F2FP.F16.F32.PACK_AB R2, RZ, R2 ;  /* 0x00000002ff02723e */ /* 0x000fca00000000ff */
[----:B------:R0:W-:Y:S01]  /*2590*/  STG.E.U16 desc[UR36][R16.64], R2 ;  /* 0x0000000210007986 */ /* 0x0001e2000c101524 */
[----:B------:R-:W-:Y:S05]  /*25a0*/  BRA `(.L_x_5389) ;  /* 0x0000000800d87947 */ /* 0x000fea0003800000 */
.L_x_5392:
        /* <DEDUP_REMOVED lines=9> */
.L_x_5395:
[----:B------:R-:W-:-:S04]  /*2640*/  F2FP.F16.F32.PACK_AB R3, RZ, R2 ;  /* 0x00000002ff03723e */ /* 0x000fc800000000ff */
[----:B------:R-:W-:-:S05]  /*2650*/  PRMT R3, R3, 0x5410, RZ ;  /* 0x0000541003037816 */ /* 0x000fca00000000ff */
[----:B------:R0:W-:Y:S01]  /*2660*/  STG.E desc[UR36][R16.64], R3 ;  /* 0x0000000310007986 */ /* 0x0001e2000c101924 */
[----:B------:R-:W-:Y:S05]  /*2670*/  BRA `(.L_x_5389) ;  /* 0x0000000800a47947 */ /* 0x000fea0003800000 */
.L_x_5394:
[----:B------:R-:W-:-:S06]  /*2680*/  FMUL.FTZ R2, R2, 1 ;  /* 0x3f80000002027820 */ /* 0x000fcc0000410000 */
[----:B------:R-:W0:Y:S02]  /*2690*/  F2F.F64.F32 R2, R2 ;  /* 0x0000000200027310 */ /* 0x000e240000201800 */
[----:B0-----:R0:W-:Y:S01]  /*26a0*/  STG.E.64 desc[UR36][R16.64], R2 ;  /* 0x0000000210007986 */ /* 0x0011e2000c101b24 */
[----:B------:R-:W-:Y:S05]  /*26b0*/  BRA `(.L_x_5389) ;  /* 0x0000000800947947 */ /* 0x000fea0003800000 */
.L_x_5384:
        /* <DEDUP_REMOVED lines=12> */
.L_x_5398:
[----:B------:R-:W-:Y:S01]  /*2780*/  FMUL.FTZ R4, R2, 1 ;  /* 0x3f80000002047820 */ /* 0x000fe20000410000 */
[----:B------:R-:W-:-:S05]  /*2790*/  CS2R R6, SRZ ;  /* 0x0000000000067805 */ /* 0x000fca000001ff00 */
[----:B------:R-:W0:Y:S02]  /*27a0*/  F2F.F64.F32 R4, R4 ;  /* 0x0000000400047310 */ /* 0x000e240000201800 */
[----:B0-----:R0:W-:Y:S01]  /*27b0*/  STG.E.128 desc[UR36][R16.64], R4 ;  /* 0x0000000410007986 */ /* 0x0011e2000c101d24 */
[----:B------:R-:W-:Y:S05]  /*27c0*/  BRA `(.L_x_5389) ;  /* 0x0000000800507947 */ /* 0x000fea0003800000 */
.L_x_5397:
        /* <DEDUP_REMOVED lines=20> */
.L_x_5402:
[----:B------:R-:W-:Y:S05]  /*2910*/  BSYNC B0 ;  /* 0x0000000000007941 */ /* 0x000fea0003800000 */
.L_x_5401:
[----:B------:R-:W-:-:S05]  /*2920*/  LOP3.LUT R5, R0, R5, RZ, 0xfc, !PT ;  /* 0x0000000500057212 */ /* 0x000fca00078efcff */
[----:B------:R0:W-:Y:S01]  /*2930*/  STG.E.U8 desc[UR36][R16.64], R5 ;  /* 0x0000000510007986 */ /* 0x0001e2000c101124 */
[----:B------:R-:W-:Y:S05]  /*2940*/  BRA `(.L_x_5389) ;  /* 0x0000000400f07947 */ /* 0x000fea0003800000 */
.L_x_5400:
        /* <DEDUP_REMOVED lines=12> */
.L_x_5404:
[----:B------:R-:W-:Y:S01]  /*2a10*/  IMAD.MOV.U32 R0, RZ, RZ, 0x7f ;  /* 0x0000007fff007424 */ /* 0x000fe200078e00ff */
[----:B------:R-:W-:-:S04]  /*2a20*/  ISETP.GT.U32.AND P0, PT, R4, 0x7f800000, PT ;  /* 0x7f8000000400780c */ /* 0x000fc80003f04070 */
[----:B------:R-:W-:-:S09]  /*2a30*/  SEL R0, R0, 0x7c, P0 ;  /* 0x0000007c00007807 */ /* 0x000fd20000000000 */
.L_x_5405:
[----:B------:R-:W-:Y:S05]  /*2a40*/  BSYNC B0 ;  /* 0x0000000000007941 */ /* 0x000fea0003800000 */
.L_x_5403:
[----:B------:R-:W-:-:S04]  /*2a50*/  LOP3.LUT R2, R2, 0x80000000, RZ, 0xc0, !PT ;  /* 0x8000000002027812 */ /* 0x000fc800078ec0ff */
[----:B------:R-:W-:-:S04]  /*2a60*/  SHF.R.U32.HI R3, RZ, 0x18, R2 ;  /* 0x00000018ff037819 */ /* 0x000fc80000011602 */
[----:B------:R-:W-:-:S05]  /*2a70*/  LOP3.LUT R3, R0, R3, RZ, 0xfc, !PT ;  /* 0x0000000300037212 */ /* 0x000fca00078efcff */
[----:B------:R0:W-:Y:S01]  /*2a80*/  STG.E.U8 desc[UR36][R16.64], R3 ;  /* 0x0000000310007986 */ /* 0x0001e2000c101124 */
[----:B------:R-:W-:Y:S05]  /*2a90*/  BRA `(.L_x_5389) ;  /* 0x00000004009c7947 */ /* 0x000fea0003800000 */
.L_x_5399:
[----:B------:R-:W-:-:S05]  /*2aa0*/  F2FP.BF16.F32.PACK_AB R2, RZ, R2 ;  /* 0x00000002ff02723e */ /* 0x000fca00000010ff */
[----:B------:R0:W-:Y:S01]  /*2ab0*/  STG.E.U16 desc[UR36][R16.64], R2 ;  /* 0x0000000210007986 */ /* 0x0001e2000c101524 */
[----:B------:R-:W-:Y:S05]  /*2ac0*/  BRA `(.L_x_5389) ;  /* 0x0000000400907947 */ /* 0x000fea0003800000 */
.L_x_5396:
        /* <DEDUP_REMOVED lines=11> */
.L_x_5408:
        /* <DEDUP_REMOVED lines=16> */
.L_x_5411:
[----:B------:R-:W-:-:S04]  /*2c80*/  LOP3.LUT R2, R2, 0x80000000, RZ, 0xc0, !PT ;  /* 0x8000000002027812 */ /* 0x000fc800078ec0ff */
[----:B------:R-:W-:-:S04]  /*2c90*/  SHF.R.U32.HI R3, RZ, 0x18, R2 ;  /* 0x00000018ff037819 */ /* 0x000fc80000011602 */
[----:B------:R-:W-:-:S04]  /*2ca0*/  LOP3.LUT R0, R0, R3, RZ, 0xfc, !PT ;  /* 0x0000000300007212 */ /* 0x000fc800078efcff */
[----:B------:R-:W-:-:S07]  /*2cb0*/  PRMT R8, R0, 0x7610, R8 ;  /* 0x0000761000087816 */ /* 0x000fce0000000008 */
.L_x_5410:
[----:B------:R-:W-:Y:S05]  /*2cc0*/  BSYNC B0 ;  /* 0x0000000000007941 */ /* 0x000fea0003800000 */
.L_x_5409:
[----:B------:R0:W-:Y:S01]  /*2cd0*/  STG.E.U8 desc[UR36][R16.64], R8 ;  /* 0x0000000810007986 */ /* 0x0001e2000c101124 */
[----:B------:R-:W-:Y:S05]  /*2ce0*/  BRA `(.L_x_5389) ;  /* 0x0000000400087947 */ /* 0x000fea0003800000 */
.L_x_5407:
        /* <DEDUP_REMOVED lines=16> */
.L_x_5414:
[----:B------:R-:W-:-:S04]  /*2df0*/  LOP3.LUT R2, R2, 0x80000000, RZ, 0xc0, !PT ;  /* 0x8000000002027812 */ /* 0x000fc800078ec0ff */
[----:B------:R-:W-:-:S04]  /*2e00*/  SHF.R.U32.HI R3, RZ, 0x18, R2 ;  /* 0x00000018ff037819 */ /* 0x000fc80000011602 */
[----:B------:R-:W-:-:S04]  /*2e10*/  LOP3.LUT R0, R0, R3, RZ, 0xfc, !PT ;  /* 0x0000000300007212 */ /* 0x000fc800078efcff */
[----:B------:R-:W-:-:S07]  /*2e20*/  PRMT R8, R0, 0x7610, R8 ;  /* 0x0000761000087816 */ /* 0x000fce0000000008 */
.L_x_5413:
[----:B------:R-:W-:Y:S05]  /*2e30*/  BSYNC B0 ;  /* 0x0000000000007941 */ /* 0x000fea0003800000 */
.L_x_5412:
[----:B------:R0:W-:Y:S01]  /*2e40*/  STG.E.U8 desc[UR36][R16.64], R8 ;  /* 0x0000000810007986 */ /* 0x0001e2000c101124 */
[----:B------:R-:W-:Y:S05]  /*2e50*/  BRA `(.L_x_5389) ;  /* 0x0000000000ac7947 */ /* 0x000fea0003800000 */
.L_x_5406:
        /* <DEDUP_REMOVED lines=21> */
.L_x_5388:
        /* <DEDUP_REMOVED lines=16> */
.L_x_5417:
[----:B------:R-:W-:Y:S05]  /*30b0*/  BRA `(.L_x_5389) ;  /* 0x0000000000147947 */ /* 0x000fea0003800000 */
.L_x_5416:
[----:B------:R-:W0:Y:S02]  /*30c0*/  F2I.U64.TRUNC R2, R2 ;  /* 0x0000000200027311 */ /* 0x000e24000020d800 */
[----:B0-----:R0:W-:Y:S01]  /*30d0*/  STG.E.64 desc[UR36][R16.64], R2 ;  /* 0x0000000210007986 */ /* 0x0011e2000c101b24 */
[----:B------:R-:W-:Y:S05]  /*30e0*/  BRA `(.L_x_5389) ;  /* 0x0000000000087947 */ /* 0x000fea0003800000 */
.L_x_5415:
[----:B------:R-:W0:Y:S02]  /*30f0*/  F2I.FTZ.U32.TRUNC.NTZ R3, R2 ;  /* 0x0000000200037305 */ /* 0x000e24000021f000 */
[----:B0-----:R0:W-:Y:S02]  /*3100*/  STG.E desc[UR36][R16.64], R3 ;  /* 0x0000000310007986 */ /* 0x0011e4000c101924 */
.L_x_5389:
[----:B------:R-:W-:-:S04]  /*3110*/  IMAD R18, R23, 0x200, R18 ;  /* 0x0000020017127824 */ /* 0x000fc800078e0212 */
[----:B------:R-:W-:-:S07]  /*3120*/  VIADD R19, R18, 0x80 ;  /* 0x0000008012137836 */ /* 0x000fce0000000000 */
.L_x_5352:
[----:B------:R-:W-:Y:S05]  /*3130*/  BSYNC B7 ;  /* 0x0000000000077941 */ /* 0x000fea0003800000 */
.L_x_5351:
        /* <DEDUP_REMOVED lines=307> */
.L_x_5420:
        /* <DEDUP_REMOVED lines=22> */
.L_x_5425:
[----:B------:R-:W2:Y:S02]  /*45d0*/  LDG.E.U8 R0, desc[UR36][R2.64] ;  /* 0x0000002402007981 */ /* 0x000ea4000c1e1100 */
[----:B--2---:R-:W-:Y:S01]  /*45e0*/  I2FP.F32.U32 R0, R0 ;  /* 0x0000000000007245 */ /* 0x004fe20000201000 */
[----:B------:R-:W-:Y:S06]  /*45f0*/  BRA `(.L_x_5427) ;  /* 0x0000000c002c7947 */ /* 0x000fec0003800000 */
.L_x_5424:
        /* <DEDUP_REMOVED lines=9> */
.L_x_5429:
[----:B------:R-:W2:Y:S02]  /*4690*/  LDG.E R0, desc[UR36][R2.64] ;  /* 0x0000002402007981 */ /* 0x000ea4000c1e1900 */
[----:B--2---:R-:W-:Y:S01]  /*46a0*/  I2FP.F32.S32 R0, R0 ;  /* 0x0000000000007245 */ /* 0x004fe20000201400 */
[----:B------:R-:W-:Y:S06]  /*46b0*/  BRA `(.L_x_5427) ;  /* 0x0000000800fc7947 */ /* 0x000fec0003800000 */
.L_x_5428:
[----:B------:R-:W2:Y:S02]  /*46c0*/  LDG.E.U16 R0, desc[UR36][R2.64] ;  /* 0x0000002402007981 */ /* 0x000ea4000c1e1500 */
[----:B--2---:R-:W0:Y:S01]  /*46d0*/  I2F.S16 R0, R0 ;  /* 0x0000000000007306 */ /* 0x004e220000101400 */
[----:B------:R-:W-:Y:S05]  /*46e0*/  BRA `(.L_x_5427) ;  /* 0x0000000800f07947 */ /* 0x000fea0003800000 */
.L_x_5423:
        /* <DEDUP_REMOVED lines=8> */
.L_x_5431:
[----:B------:R-:W2:Y:S02]  /*4770*/  LDG.E.U16 R0, desc[UR36][R2.64] ;  /* 0x0000002402007981 */ /* 0x000ea4000c1e1500 */
[----:B--2---:R-:W-:Y:S01]  /*4780*/  HADD2.F32 R0, -RZ, R0.H0_H0 ;  /* 0x20000000ff007230 */ /* 0x004fe20000004100 */
[----:B------:R-:W-:Y:S06]  /*4790*/  BRA `(.L_x_5427) ;  /* 0x0000000800c47947 */ /* 0x000fec0003800000 */
.L_x_5430:
        /* <DEDUP_REMOVED lines=8> */
.L_x_5433:
[----:B------:R-:W2:Y:S02]  /*4820*/  LDG.E.U16 R0, desc[UR36][R2.64] ;  /* 0x0000002402007981 */ /* 0x000ea4000c1e1500 */
[----:B--2---:R-:W-:Y:S01]  /*4830*/  HADD2.F32 R0, -RZ, R0.H0_H0 ;  /* 0x20000000ff007230 */ /* 0x004fe20000004100 */
[----:B------:R-:W-:Y:S06]  /*4840*/  BRA `(.L_x_5427) ;  /* 0x0000000800987947 */ /* 0x000fec0003800000 */
.L_x_5432:
[----:B------:R-:W2:Y:S01]  /*4850*/  LDG.E.64 R2, desc[UR36][R2.64] ;  /* 0x0000002402027981 */ /* 0x000ea2000c1e1b00 */
[----:B------:R-:W-:Y:S01]  /*4860*/  UMOV UR4, 0xf0000000 ;  /* 0xf000000000047882 */ /* 0x000fe20000000000 */
[----:B------:R-:W-:Y:S01]  /*4870*/  UMOV UR5, 0x380fffff ;  /* 0x380fffff00057882 */ /* 0x000fe20000000000 */
[----:B--2---:R-:W0:Y:S01]  /*4880*/  F2F.F32.F64 R0, R2 ;  /* 0x0000000200007310 */ /* 0x004e220000301000 */
[----:B------:R-:W-:-:S14]  /*4890*/  DSETP.GEU.AND P0, PT, |R2|, UR4, PT ;  /* 0x0000000402007e2a */ /* 0x000fdc000bf0e200 */
[----:B0-----:R-:W-:Y:S01]  /*48a0*/  @!P0 FMUL R0, R0, 1.175494350822287508e-38 ;  /* 0x0080000000008820 */ /* 0x001fe20000400000 */
[----:B------:R-:W-:Y:S06]  /*48b0*/  BRA `(.L_x_5427) ;  /* 0x00000008007c7947 */ /* 0x000fec0003800000 */
.L_x_5422:
        /* <DEDUP_REMOVED lines=12> */
.L_x_5436:
[----:B------:R-:W2:Y:S01]  /*4980*/  LDG.E.64 R2, desc[UR36][R2.64] ;  /* 0x0000002402027981 */ /* 0x000ea2000c1e1b00 */
[----:B------:R-:W-:Y:S01]  /*4990*/  UMOV UR4, 0xf0000000 ;  /* 0xf000000000047882 */ /* 0x000fe20000000000 */
[----:B------:R-:W-:Y:S01]  /*49a0*/  UMOV UR5, 0x380fffff ;  /* 0x380fffff00057882 */ /* 0x000fe20000000000 */
[----:B--2---:R-:W0:Y:S01]  /*49b0*/  F2F.F32.F64 R0, R2 ;  /* 0x0000000200007310 */ /* 0x004e220000301000 */
[----:B------:R-:W-:-:S14]  /*49c0*/  DSETP.GEU.AND P0, PT, |R2|, UR4, PT ;  /* 0x0000000402007e2a */ /* 0x000fdc000bf0e200 */
[----:B0-----:R-:W-:Y:S01]  /*49d0*/  @!P0 FMUL R0, R0, 1.175494350822287508e-38 ;  /* 0x0080000000008820 */ /* 0x001fe20000400000 */
[----:B------:R-:W-:Y:S06]  /*49e0*/  BRA `(.L_x_5427) ;  /* 0x0000000800307947 */ /* 0x000fec0003800000 */
.L_x_5435:
        /* <DEDUP_REMOVED lines=26> */
.L_x_5438:
        /* <DEDUP_REMOVED lines=13> */
.L_x_5437:
[----:B------:R-:W2:Y:S02]  /*4c60*/  LDG.E.U16 R0, desc[UR36][R2.64] ;  /* 0x0000002402007981 */ /* 0x000ea4000c1e1500 */
[----:B--2---:R-:W-:Y:S01]  /*4c70*/  IMAD.U32 R0, R0, 0x10000, RZ ;  /* 0x0001000000007824 */ /* 0x004fe200078e00ff */
[----:B------:R-:W-:Y:S06]  /*4c80*/  BRA `(.L_x_5427) ;  /* 0x0000000400887947 */ /* 0x000fec0003800000 */
.L_x_5434:
        /* <DEDUP_REMOVED lines=11> */
.L_x_5441:
        /* <DEDUP_REMOVED lines=20> */
.L_x_5443:
[----:B------:R-:W-:Y:S05]  /*4e80*/  BSYNC B0 ;  /* 0x0000000000007941 */ /* 0x000fea0003800000 */
.L_x_5442:
[----:B------:R-:W-:Y:S01]  /*4e90*/  LEA R3, R0, 0x3b800000, 0x17 ;  /* 0x3b80000000037811 */ /* 0x000fe200078eb8ff */
[----:B------:R-:W-:-:S05]  /*4ea0*/  IMAD.SHL.U32 R0, R2, 0x100000, RZ ;  /* 0x0010000002007824 */ /* 0x000fca00078e00ff */
[----:B------:R-:W-:Y:S01]  /*4eb0*/  LOP3.LUT R0, R3, R0, R4, 0xfe, !PT ;  /* 0x0000000003007212 */ /* 0x000fe200078efe04 */
[----:B------:R-:W-:Y:S06]  /*4ec0*/  BRA `(.L_x_5427) ;  /* 0x0000000000f87947 */ /* 0x000fec0003800000 */
.L_x_5440:
        /* <DEDUP_REMOVED lines=20> */
.L_x_5445:
[----:B------:R-:W-:Y:S05]  /*5010*/  BSYNC B0 ;  /* 0x0000000000007941 */ /* 0x000fea0003800000 */
.L_x_5444:
[----:B------:R-:W-:Y:S01]  /*5020*/  LEA R3, R0, 0x37800000, 0x17 ;  /* 0x3780000000037811 */ /* 0x000fe200078eb8ff */
[----:B------:R-:W-:-:S05]  /*5030*/  IMAD.SHL.U32 R0, R2, 0x200000, RZ ;  /* 0x0020000002007824 */ /* 0x000fca00078e00ff */
[----:B------:R-:W-:Y:S01]  /*5040*/  LOP3.LUT R0, R3, R0, R4, 0xfe, !PT ;  /* 0x0000000003007212 */ /* 0x000fe200078efe04 */
[----:B------:R-:W-:Y:S06]  /*5050*/  BRA `(.L_x_5427) ;  /* 0x0000000000947947 */ /* 0x000fec0003800000 */
.L_x_5439:
        /* <DEDUP_REMOVED lines=14> */
.L_x_5426:
        /* <DEDUP_REMOVED lines=16> */
.L_x_5448:
[----:B------:R-:W-:Y:S01]  /*5240*/  IMAD.MOV.U32 R0, RZ, RZ, RZ ;  /* 0x000000ffff007224 */ /* 0x000fe200078e00ff */
[----:B------:R-:W-:Y:S06]  /*5250*/  BRA `(.L_x_5427) ;  /* 0x0000000000147947 */ /* 0x000fec0003800000 */
.L_x_5447:
[----:B------:R-:W2:Y:S02]  /*5260*/  LDG.E.64 R2, desc[UR36][R2.64] ;  /* 0x0000002402027981 */ /* 0x000ea4000c1e1b00 */
[----:B--2---:R0:W1:Y:S01]  /*5270*/  I2F.U64 R0, R2 ;  /* 0x0000000200007312 */ /* 0x0040620000301000 */
[----:B------:R-:W-:Y:S05]  /*5280*/  BRA `(.L_x_5427) ;  /* 0x0000000000087947 */ /* 0x000fea0003800000 */
.L_x_5446:
[----:B------:R-:W2:Y:S02]  /*5290*/  LDG.E R0, desc[UR36][R2.64] ;  /* 0x0000002402007981 */ /* 0x000ea4000c1e1900 */
[----:B--2---:R-:W-:-:S07]  /*52a0*/  I2FP.F32.U32 R0, R0 ;  /* 0x0000000000007245 */ /* 0x004fce0000201000 */
.L_x_5427:
[----:B------:R-:W-:Y:S05]  /*52b0*/  BSYNC B6 ;  /* 0x0000000000067941 */ /* 0x000fea0003800000 */
.L_x_5421:
        /* <DEDUP_REMOVED lines=10> */
.L_x_5450:
[----:B------:R-:W-:Y:S05]  /*5360*/  BSYNC B0 ;  /* 0x0000000000007941 */ /* 0x000fea0003800000 */
.L_x_5449:
        /* <DEDUP_REMOVED lines=20> */
.L_x_5454:
[----:B------:R-:W0:Y:S02]  /*54b0*/  F2I.S64.TRUNC R2, R2 ;  /* 0x0000000200027311 */ /* 0x000e24000020d900 */
[----:B0-----:R-:W-:-:S05]  /*54c0*/  IMAD.MOV.U32 R5, RZ, RZ, R2 ;  /* 0x000000ffff057224 */ /* 0x001fca00078e0002 */
[----:B------:R0:W-:Y:S01]  /*54d0*/  STG.E.U8 desc[UR36][R16.64], R5 ;  /* 0x0000000510007986 */ /* 0x0001e2000c101124 */
[----:B------:R-:W-:Y:S05]  /*54e0*/  BRA `(.L_x_5456) ;  /* 0x0000000c00407947 */ /* 0x000fea0003800000 */
.L_x_5453:
        /* <DEDUP_REMOVED lines=9> */
.L_x_5458:
[----:B------:R-:W0:Y:S02]  /*5580*/  F2I.FTZ.TRUNC.NTZ R3, R2 ;  /* 0x0000000200037305 */ /* 0x000e24000021f100 */
[----:B0-----:R3:W-:Y:S01]  /*5590*/  STG.E desc[UR36][R16.64], R3 ;  /* 0x0000000310007986 */ /* 0x0017e2000c101924 */
[----:B------:R-:W-:Y:S05]  /*55a0*/  BRA `(.L_x_5456) ;  /* 0x0000000c00107947 */ /* 0x000fea0003800000 */
.L_x_5457:
[----:B------:R-:W0:Y:S02]  /*55b0*/  F2I.FTZ.TRUNC.NTZ R3, R2 ;  /* 0x0000000200037305 */ /* 0x000e24000021f100 */
[----:B0-----:R2:W-:Y:S01]  /*55c0*/  STG.E.U16 desc[UR36][R16.64], R3 ;  /* 0x0000000310007986 */ /* 0x0015e2000c101524 */
[----:B------:R-:W-:Y:S05]  /*55d0*/  BRA `(.L_x_5456) ;  /* 0x0000000c00047947 */ /* 0x000fea0003800000 */
.L_x_5452:
        /* <DEDUP_REMOVED lines=8> */
.L_x_5460:
[----:B------:R-:W-:-:S05]  /*5660*/  F2FP.F16.F32.PACK_AB R2, RZ, R2 ;  /* 0x00000002ff02723e */ /* 0x000fca00000000ff */
[----:B------:R0:W-:Y:S01]  /*5670*/  STG.E.U16 desc[UR36][R16.64], R2 ;  /* 0x0000000210007986 */ /* 0x0001e2000c101524 */
[----:B------:R-:W-:Y:S05]  /*5680*/  BRA `(.L_x_5456) ;  /* 0x0000000800d87947 */ /* 0x000fea0003800000 */
.L_x_5459:
        /* <DEDUP_REMOVED lines=9> */
.L_x_5462:
[----:B------:R-:W-:-:S04]  /*5720*/  F2FP.F16.F32.PACK_AB R3, RZ, R2 ;  /* 0x00000002ff03723e */ /* 0x000fc800000000ff */
[----:B------:R-:W-:-:S05]  /*5730*/  PRMT R3, R3, 0x5410, RZ ;  /* 0x0000541003037816 */ /* 0x000fca00000000ff */
[----:B------:R0:W-:Y:S01]  /*5740*/  STG.E desc[UR36][R16.64], R3 ;  /* 0x0000000310007986 */ /* 0x0001e2000c101924 */
[----:B------:R-:W-:Y:S05]  /*5750*/  BRA `(.L_x_5456) ;  /* 0x0000000800a47947 */ /* 0x000fea0003800000 */
.L_x_5461:
[----:B------:R-:W-:-:S06]  /*5760*/  FMUL.FTZ R2, R2, 1 ;  /* 0x3f80000002027820 */ /* 0x000fcc0000410000 */
[----:B------:R-:W0:Y:S02]  /*5770*/  F2F.F64.F32 R2, R2 ;  /* 0x0000000200027310 */ /* 0x000e240000201800 */
[----:B0-----:R0:W-:Y:S01]  /*5780*/  STG.E.64 desc[UR36][R16.64], R2 ;  /* 0x0000000210007986 */ /* 0x0011e2000c101b24 */
[----:B------:R-:W-:Y:S05]  /*5790*/  BRA `(.L_x_5456) ;  /* 0x0000000800947947 */ /* 0x000fea0003800000 */
.L_x_5451:
        /* <DEDUP_REMOVED lines=12> */
.L_x_5465:
[----:B------:R-:W-:Y:S01]  /*5860*/  FMUL.FTZ R4, R2, 1 ;  /* 0x3f80000002047820 */ /* 0x000fe20000410000 */
[----:B------:R-:W-:-:S05]  /*5870*/  CS2R R6, SRZ ;  /* 0x0000000000067805 */ /* 0x000fca000001ff00 */
[----:B------:R-:W0:Y:S02]  /*5880*/  F2F.F64.F32 R4, R4 ;  /* 0x0000000400047310 */ /* 0x000e240000201800 */
[----:B0-----:R0:W-:Y:S01]  /*5890*/  STG.E.128 desc[UR36][R16.64], R4 ;  /* 0x0000000410007986 */ /* 0x0011e2000c101d24 */
[----:B------:R-:W-:Y:S05]  /*58a0*/  BRA `(.L_x_5456) ;  /* 0x0000000800507947 */ /* 0x000fea0003800000 */
.L_x_5464:
        /* <DEDUP_REMOVED lines=20> */
.L_x_5469:
[----:B------:R-:W-:Y:S05]  /*59f0*/  BSYNC B0 ;  /* 0x0000000000007941 */ /* 0x000fea0003800000 */
.L_x_5468:
[----:B------:R-:W-:-:S05]  /*5a00*/  LOP3.LUT R5, R0, R5, RZ, 0xfc, !PT ;  /* 0x0000000500057212 */ /* 0x000fca00078efcff */
[----:B------:R0:W-:Y:S01]  /*5a10*/  STG.E.U8 desc[UR36][R16.64], R5 ;  /* 0x0000000510007986 */ /* 0x0001e2000c101124 */
[----:B------:R-:W-:Y:S05]  /*5a20*/  BRA `(.L_x_5456) ;  /* 0x0000000400f07947 */ /* 0x000fea0003800000 */
.L_x_5467:
        /* <DEDUP_REMOVED lines=12> */
.L_x_5471:
[----:B------:R-:W-:Y:S01]  /*5af0*/  IMAD.MOV.U32 R0, RZ, RZ, 0x7f ;  /* 0x0000007fff007424 */ /* 0x000fe200078e00ff */
[----:B------:R-:W-:-:S04]  /*5b00*/  ISETP.GT.U32.AND P0, PT, R4, 0x7f800000, PT ;  /* 0x7f8000000400780c */ /* 0x000fc80003f04070 */
[----:B------:R-:W-:-:S09]  /*5b10*/  SEL R0, R0, 0x7c, P0 ;  /* 0x0000007c00007807 */ /* 0x000fd20000000000 */
.L_x_5472:
[----:B------:R-:W-:Y:S05]  /*5b20*/  BSYNC B0 ;  /* 0x0000000000007941 */ /* 0x000fea0003800000 */
.L_x_5470:
[----:B------:R-:W-:-:S04]  /*5b30*/  LOP3.LUT R2, R2, 0x80000000, RZ, 0xc0, !PT ;  /* 0x8000000002027812 */ /* 0x000fc800078ec0ff */
[----:B------:R-:W-:-:S04]  /*5b40*/  SHF.R.U32.HI R3, RZ, 0x18, R2 ;  /* 0x00000018ff037819 */ /* 0x000fc80000011602 */
[----:B------:R-:W-:-:S05]  /*5b50*/  LOP3.LUT R3, R0, R3, RZ, 0xfc, !PT ;  /* 0x0000000300037212 */ /* 0x000fca00078efcff */
[----:B------:R0:W-:Y:S01]  /*5b60*/  STG.E.U8 desc[UR36][R16.64], R3 ;  /* 0x0000000310007986 */ /* 0x0001e2000c101124 */
[----:B------:R-:W-:Y:S05]  /*5b70*/  BRA `(.L_x_5456) ;  /* 0x00000004009c7947 */ /* 0x000fea0003800000 */
.L_x_5466:
[----:B------:R-:W-:-:S05]  /*5b80*/  F2FP.BF16.F32.PACK_AB R2, RZ, R2 ;  /* 0x00000002ff02723e */ /* 0x000fca00000010ff */
[----:B------:R0:W-:Y:S01]  /*5b90*/  STG.E.U16 desc[UR36][R16.64], R2 ;  /* 0x0000000210007986 */ /* 0x0001e2000c101524 */
[----:B------:R-:W-:Y:S05]  /*5ba0*/  BRA `(.L_x_5456) ;  /* 0x0000000400907947 */ /* 0x000fea0003800000 */
.L_x_5463:
        /* <DEDUP_REMOVED lines=11> */
.L_x_5475:
        /* <DEDUP_REMOVED lines=16> */
.L_x_5478:
[----:B------:R-:W-:-:S04]  /*5d60*/  LOP3.LUT R2, R2, 0x80000000, RZ, 0xc0, !PT ;  /* 0x8000000002027812 */ /* 0x000fc800078ec0ff */
[----:B------:R-:W-:-:S04]  /*5d70*/  SHF.R.U32.HI R3, RZ, 0x18, R2 ;  /* 0x00000018ff037819 */ /* 0x000fc80000011602 */
[----:B------:R-:W-:-:S04]  /*5d80*/  LOP3.LUT R0, R0, R3, RZ, 0xfc, !PT ;  /* 0x0000000300007212 */ /* 0x000fc800078efcff */
[----:B------:R-:W-:-:S07]  /*5d90*/  PRMT R8, R0, 0x7610, R8 ;  /* 0x0000761000087816 */ /* 0x000fce0000000008 */
.L_x_5477:
[----:B------:R-:W-:Y:S05]  /*5da0*/  BSYNC B0 ;  /* 0x0000000000007941 */ /* 0x000fea0003800000 */
.L_x_5476:
[----:B------:R0:W-:Y:S01]  /*5db0*/  STG.E.U8 desc[UR36][R16.64], R8 ;  /* 0x0000000810007986 */ /* 0x0001e2000c101124 */
[----:B------:R-:W-:Y:S05]  /*5dc0*/  BRA `(.L_x_5456) ;  /* 0x0000000400087947 */ /* 0x000fea0003800000 */
.L_x_5474:
        /* <DEDUP_REMOVED lines=16> */
.L_x_5481:
[----:B------:R-:W-:-:S04]  /*5ed0*/  LOP3.LUT R2, R2, 0x80000000, RZ, 0xc0, !PT ;  /* 0x8000000002027812 */ /* 0x000fc800078ec0ff */
[----:B------:R-:W-:-:S04]  /*5ee0*/  SHF.R.U32.HI R3, RZ, 0x18, R2 ;  /* 0x00000018ff037819 */ /* 0x000fc80000011602 */
[----:B------:R-:W-:-:S04]  /*5ef0*/  LOP3.LUT R0, R0, R3, RZ, 0xfc, !PT ;  /* 0x0000000300007212 */ /* 0x000fc800078efcff */
[----:B------:R-:W-:-:S07]  /*5f00*/  PRMT R8, R0, 0x7610, R8 ;  /* 0x0000761000087816 */ /* 0x000fce0000000008 */
.L_x_5480:
[----:B------:R-:W-:Y:S05]  /*5f10*/  BSYNC B0 ;  /* 0x0000000000007941 */ /* 0x000fea0003800000 */
.L_x_5479:
[----:B------:R0:W-:Y:S01]  /*5f20*/  STG.E.U8 desc[UR36][R16.64], R8 ;  /* 0x0000000810007986 */ /* 0x0001e2000c101124 */
[----:B------:R-:W-:Y:S05]  /*5f30*/  BRA `(.L_x_5456) ;  /* 0x0000000000ac7947 */ /* 0x000fea0003800000 */
.L_x_5473:
        /* <DEDUP_REMOVED lines=21> */
.L_x_5455:
        /* <DEDUP_REMOVED lines=16> */
.L_x_5484:
[----:B------:R-:W-:Y:S05]  /*6190*/  BRA `(.L_x_5456) ;  /* 0x0000000000147947 */ /* 0x000fea0003800000 */
.L_x_5483:
[----:B------:R-:W0:Y:S02]  /*61a0*/  F2I.U64.TRUNC R2, R2 ;  /* 0x0000000200027311 */ /* 0x000e24000020d800 */
[----:B0-----:R0:W-:Y:S01]  /*61b0*/  STG.E.64 desc[UR36][R16.64], R2 ;  /* 0x0000000210007986 */ /* 0x0011e2000c101b24 */
[----:B------:R-:W-:Y:S05]  /*61c0*/  BRA `(.L_x_5456) ;  /* 0x0000000000087947 */ /* 0x000fea0003800000 */
.L_x_5482:
[----:B------:R-:W0:Y:S02]  /*61d0*/  F2I.FTZ.U32.TRUNC.NTZ R3, R2 ;  /* 0x0000000200037305 */ /* 0x000e24000021f000 */
[----:B0-----:R0:W-:Y:S02]  /*61e0*/  STG.E desc[UR36][R16.64], R3 ;  /* 0x0000000310007986 */ /* 0x0011e4000c101924 */
.L_x_5456:
[----:B------:R-:W-:-:S07]  /*61f0*/  VIADD R19, R19, 0x80 ;  /* 0x0000008013137836 */ /* 0x000fce0000000000 */
.L_x_5419:
[----:B------:R-:W-:Y:S05]  /*6200*/  BSYNC B7 ;  /* 0x0000000000077941 */ /* 0x000fea0003800000 */
.L_x_5418:
        /* <DEDUP_REMOVED lines=307> */
.L_x_5487:
        /* <DEDUP_REMOVED lines=22> */
.L_x_5492:
[----:B------:R-:W2:Y:S02]  /*76a0*/  LDG.E.U8 R0, desc[UR36][R2.64] ;  /* 0x0000002402007981 */ /* 0x000ea4000c1e1100 */
[----:B--2---:R-:W-:Y:S01]  /*76b0*/  I2FP.F32.U32 R0, R0 ;  /* 0x0000000000007245 */ /* 0x004fe20000201000 */
[----:B------:R-:W-:Y:S06]  /*76c0*/  BRA `(.L_x_5494) ;  /* 0x0000000c002c7947 */ /* 0x000fec0003800000 */
.L_x_5491:
        /* <DEDUP_REMOVED lines=9> */
.L_x_5496:
[----:B------:R-:W2:Y:S02]  /*7760*/  LDG.E R0, desc[UR36][R2.64] ;  /* 0x0000002402007981 */ /* 0x000ea4000c1e1900 */
[----:B--2---:R-:W-:Y:S01]  /*7770*/  I2FP.F32.S32 R0, R0 ;  /* 0x0000000000007245 */ /* 0x004fe20000201400 */
[----:B------:R-:W-:Y:S06]  /*7780*/  BRA `(.L_x_5494) ;  /* 0x0000000800fc7947 */ /* 0x000fec0003800000 */
.L_x_5495:
[----:B------:R-:W2:Y:S02]  /*7790*/  LDG.E.U16 R0, desc[UR36][R2.64] ;  /* 0x0000002402007981 */ /* 0x000ea4000c1e1500 */
[----:B--2---:R-:W0:Y:S01]  /*77a0*/  I2F.S16 R0, R0 ;  /* 0x0000000000007306 */ /* 0x004e220000101400 */
[----:B------:R-:W-:Y:S05]  /*77b0*/  BRA `(.L_x_5494) ;  /* 0x0000000800f07947 */ /* 0x000fea0003800000 */
.L_x_5490:
        /* <DEDUP_REMOVED lines=8> */
.L_x_5498:
[----:B------:R-:W2:Y:S02]  /*7840*/  LDG.E.U16 R0, desc[UR36][R2.64] ;  /* 0x0000002402007981 */ /* 0x000ea4000c1e1500 */
[----:B--2---:R-:W-:Y:S01]  /*7850*/  HADD2.F32 R0, -RZ, R0.H0_H0 ;  /* 0x20000000ff007230 */ /* 0x004fe20000004100 */
[----:B------:R-:W-:Y:S06]  /*7860*/  BRA `(.L_x_5494) ;  /* 0x0000000800c47947 */ /* 0x000fec0003800000 */
.L_x_5497:
        /* <DEDUP_REMOVED lines=8> */
.L_x_5500:
[----:B------:R-:W2:Y:S02]  /*78f0*/  LDG.E.U16 R0, desc[UR36][R2.64] ;  /* 0x0000002402007981 */ /* 0x000ea4000c1e1500 */
[----:B--2---:R-:W-:Y:S01]  /*7900*/  HADD2.F32 R0, -RZ, R0.H0_H0 ;  /* 0x20000000ff007230 */ /* 0x004fe20000004100 */
[----:B------:R-:W-:Y:S06]  /*7910*/  BRA `(.L_x_5494) ;  /* 0x0000000800987947 */ /* 0x000fec0003800000 */
.L_x_5499:
[----:B------:R-:W2:Y:S01]  /*7920*/  LDG.E.64 R2, desc[UR36][R2.64] ;  /* 0x0000002402027981 */ /* 0x000ea2000c1e1b00 */
[----:B------:R-:W-:Y:S01]  /*7930*/  UMOV UR4, 0xf0000000 ;  /* 0xf000000000047882 */ /* 0x000fe20000000000 */
[----:B------:R-:W-:Y:S01]  /*7940*/  UMOV UR5, 0x380fffff ;  /* 0x380fffff00057882 */ /* 0x000fe20000000000 */
[----:B--2---:R-:W0:Y:S01]  /*7950*/  F2F.F32.F64 R0, R2 ;  /* 0x0000000200007310 */ /* 0x004e220000301000 */
[----:B------:R-:W-:-:S14]  /*7960*/  DSETP.GEU.AND P0, PT, |R2|, UR4, PT ;  /* 0x0000000402007e2a */ /* 0x000fdc000bf0e200 */
[----:B0-----:R-:W-:Y:S01]  /*7970*/  @!P0 FMUL R0, R0, 1.175494350822287508e-38 ;  /* 0x0080000000008820 */ /* 0x001fe20000400000 */
[----:B------:R-:W-:Y:S06]  /*7980*/  BRA `(.L_x_5494) ;  /* 0x00000008007c7947 */ /* 0x000fec0003800000 */
.L_x_5489:
        /* <DEDUP_REMOVED lines=12> */
.L_x_5503:
[----:B------:R-:W2:Y:S01]  /*7a50*/  LDG.E.64 R2, desc[UR36][R2.64] ;  /* 0x0000002402027981 */ /* 0x000ea2000c1e1b00 */
[----:B------:R-:W-:Y:S01]  /*7a60*/  UMOV UR4, 0xf0000000 ;  /* 0xf000000000047882 */ /* 0x000fe20000000000 */
[----:B------:R-:W-:Y:S01]  /*7a70*/  UMOV UR5, 0x380fffff ;  /* 0x380fffff00057882 */ /* 0x000fe20000000000 */
[----:B--2---:R-:W0:Y:S01]  /*7a80*/  F2F.F32.F64 R0, R2 ;  /* 0x0000000200007310 */ /* 0x004e220000301000 */
[----:B------:R-:W-:-:S14]  /*7a90*/  DSETP.GEU.AND P0, PT, |R2|, UR4, PT ;  /* 0x0000000402007e2a */ /* 0x000fdc000bf0e200 */
[----:B0-----:R-:W-:Y:S01]  /*7aa0*/  @!P0 FMUL R0, R0, 1.175494350822287508e-38 ;  /* 0x0080000000008820 */ /* 0x001fe20000400000 */
[----:B------:R-:W-:Y:S06]  /*7ab0*/  BRA `(.L_x_5494) ;  /* 0x0000000800307947 */ /* 0x000fec0003800000 */
.L_x_5502:
        /* <DEDUP_REMOVED lines=26> */
.L_x_5505:
        /* <DEDUP_REMOVED lines=13> */
.L_x_5504:
[----:B------:R-:W2:Y:S02]  /*7d30*/  LDG.E.U16 R0, desc[UR36][R2.64] ;  /* 0x0000002402007981 */ /* 0x000ea4000c1e1500 */
[----:B--2---:R-:W-:Y:S01]  /*7d40*/  IMAD.U32 R0, R0, 0x10000, RZ ;  /* 0x0001000000007824 */ /* 0x004fe200078e00ff */
[----:B------:R-:W-:Y:S06]  /*7d50*/  BRA `(.L_x_5494) ;  /* 0x0000000400887947 */ /* 0x000fec0003800000 */
.L_x_5501:
        /* <DEDUP_REMOVED lines=11> */
.L_x_5508:
        /* <DEDUP_REMOVED lines=20> */
.L_x_5510:
[----:B------:R-:W-:Y:S05]  /*7f50*/  BSYNC B0 ;  /* 0x0000000000007941 */ /* 0x000fea0003800000 */
.L_x_5509:
[----:B------:R-:W-:Y:S01]  /*7f60*/  LEA R3, R0, 0x3b800000, 0x17 ;  /* 0x3b80000000037811 */ /* 0x000fe200078eb8ff */
[----:B------:R-:W-:-:S05]  /*7f70*/  IMAD.SHL.U32 R0, R2, 0x100000, RZ ;  /* 0x0010000002007824 */ /* 0x000fca00078e00ff */
[----:B------:R-:W-:Y:S01]  /*7f80*/  LOP3.LUT R0, R3, R0, R4, 0xfe, !PT ;  /* 0x0000000003007212 */ /* 0x000fe200078efe04 */
[----:B------:R-:W-:Y:S06]  /*7f90*/  BRA `(.L_x_5494) ;  /* 0x0000000000f87947 */ /* 0x000fec0003800000 */
.L_x_5507:
        /* <DEDUP_REMOVED lines=20> */
.L_x_5512:
[----:B------:R-:W-:Y:S05]  /*80e0*/  BSYNC B0 ;  /* 0x0000000000007941 */ /* 0x000fea0003800000 */
.L_x_5511:
[----:B------:R-:W-:Y:S01]  /*80f0*/  LEA R3, R0, 0x37800000, 0x17 ;  /* 0x3780000000037811 */ /* 0x000fe200078eb8ff */
[----:B------:R-:W-:-:S05]  /*8100*/  IMAD.SHL.U32 R0, R2, 0x200000, RZ ;  /* 0x0020000002007824 */ /* 0x000fca00078e00ff */
[----:B------:R-:W-:Y:S01]  /*8110*/  LOP3.LUT R0, R3, R0, R4, 0xfe, !PT ;  /* 0x0000000003007212 */ /* 0x000fe200078efe04 */
[----:B------:R-:W-:Y:S06]  /*8120*/  BRA `(.L_x_5494) ;  /* 0x0000000000947947 */ /* 0x000fec0003800000 */
.L_x_5506:
        /* <DEDUP_REMOVED lines=14> */
.L_x_5493:
        /* <DEDUP_REMOVED lines=16> */
.L_x_5515:
[----:B------:R-:W-:Y:S01]  /*8310*/  IMAD.MOV.U32 R0, RZ, RZ, RZ ;  /* 0x000000ffff007224 */ /* 0x000fe200078e00ff */
[----:B------:R-:W-:Y:S06]  /*8320*/  BRA `(.L_x_5494) ;  /* 0x0000000000147947 */ /* 0x000fec0003800000 */
.L_x_5514:
[----:B------:R-:W2:Y:S02]  /*8330*/  LDG.E.64 R2, desc[UR36][R2.64] ;  /* 0x0000002402027981 */ /* 0x000ea4000c1e1b00 */
[----:B--2---:R0:W1:Y:S01]  /*8340*/  I2F.U64 R0, R2 ;  /* 0x0000000200007312 */ /* 0x0040620000301000 */
[----:B------:R-:W-:Y:S05]  /*8350*/  BRA `(.L_x_5494) ;  /* 0x0000000000087947 */ /* 0x000fea0003800000 */
.L_x_5513:
[----:B------:R-:W2:Y:S02]  /*8360*/  LDG.E R0, desc[UR36][R2.64] ;  /* 0x0000002402007981 */ /* 0x000ea4000c1e1900 */
[----:B--2---:R-:W-:-:S07]  /*8370*/  I2FP.F32.U32 R0, R0 ;  /* 0x0000000000007245 */ /* 0x004fce0000201000 */
.L_x_5494:
[----:B------:R-:W-:Y:S05]  /*8380*/  BSYNC B6 ;  /* 0x0000000000067941 */ /* 0x000fea0003800000 */
.L_x_5488:
[----:B------:R-:W-:Y:S01]  /*8390*/  ULDC UR4, c[0x0][0x420] ;  /* 0x0001080000047ab9 */ /* 0x000fe20000000800 */
[----:B------:R-:W-:Y:S01]  /*83a0*/  BSSY B0, `(.L_x_5516) ;  /* 0x0000009000007945 */ /* 0x000fe20003800000 */
[----:B012-45:R-:W-:Y:S01]  /*83b0*/  FSETP.GEU.FTZ.AND P0, PT, R0, UR4, PT ;  /* 0x0000000400007c0b */ /* 0x037fe2000bf1e000 */
[----:B------:R-:W-:Y:S02]  /*83c0*/  ULDC UR4, c[0x0][0x420] ;  /* 0x0001080000047ab9 */ /* 0x000fe40000000800 */
[----:B---3--:R-:W-:-:S10]  /*83d0*/  IMAD.U32 R2, RZ, RZ, UR4 ;  /* 0x00000004ff027e24 */ /* 0x008fd4000f8e00ff */
[----:B------:R-:W-:Y:S05]  /*83e0*/  @!P0 BRA `(.L_x_5517) ;  /* 0x0000000000108947 */ /* 0x000fea0003800000 */
[----:B------:R-:W-:Y:S01]  /*83f0*/  ULDC UR4, c[0x0][0x424] ;  /* 0x0001090000047ab9 */ /* 0x000fe20000000800 */
[----:B------:R-:W-:Y:S01]  /*8400*/  IMAD.MOV.U32 R2, RZ, RZ, R0 ;  /* 0x000000ffff027224 */ /* 0x000fe200078e0000 */
[----:B------:R-:W-:-:S13]  /*8410*/  FSETP.GT.FTZ.AND P0, PT, R0, UR4, PT ;  /* 0x0000000400007c0b */ /* 0x000fda000bf14000 */
[----:B------:R-:W0:Y:S02]  /*8420*/  @P0 LDC R2, c[0x0][0x424] ;  /* 0x00010900ff020b82 */ /* 0x000e240000000800 */
.L_x_5517:
[----:B------:R-:W-:Y:S05]  /*8430*/  BSYNC B0 ;  /* 0x0000000000007941 */ /* 0x000fea0003800000 */
.L_x_5516:
        /* <DEDUP_REMOVED lines=20> */
.L_x_5521:
[----:B------:R-:W0:Y:S02]  /*8580*/  F2I.S64.TRUNC R2, R2 ;  /* 0x0000000200027311 */ /* 0x000e24000020d900 */
[----:B0-----:R-:W-:-:S05]  /*8590*/  IMAD.MOV.U32 R5, RZ, RZ, R2 ;  /* 0x000000ffff057224 */ /* 0x001fca00078e0002 */
[----:B------:R0:W-:Y:S01]  /*85a0*/  STG.E.U8 desc[UR36][R16.64], R5 ;  /* 0x0000000510007986 */ /* 0x0001e2000c101124 */
[----:B------:R-:W-:Y:S05]  /*85b0*/  BRA `(.L_x_5523) ;  /* 0x0000000c00407947 */ /* 0x000fea0003800000 */
.L_x_5520:
        /* <DEDUP_REMOVED lines=9> */
.L_x_5525:
[----:B------:R-:W0:Y:S02]  /*8650*/  F2I.FTZ.TRUNC.NTZ R3, R2 ;  /* 0x0000000200037305 */ /* 0x000e24000021f100 */
[----:B0-----:R0:W-:Y:S01]  /*8660*/  STG.E desc[UR36][R16.64], R3 ;  /* 0x0000000310007986 */ /* 0x0011e2000c101924 */
[----:B------:R-:W-:Y:S05]  /*8670*/  BRA `(.L_x_5523) ;  /* 0x0000000c00107947 */ /* 0x000fea0003800000 */
.L_x_5524:
[----:B------:R-:W0:Y:S02]  /*8680*/  F2I.FTZ.TRUNC.NTZ R3, R2 ;  /* 0x0000000200037305 */ /* 0x000e24000021f100 */
[----:B0-----:R0:W-:Y:S01]  /*8690*/  STG.E.U16 desc[UR36][R16.64], R3 ;  /* 0x0000000310007986 */ /* 0x0011e2000c101524 */
[----:B------:R-:W-:Y:S05]  /*86a0*/  BRA `(.L_x_5523) ;  /* 0x0000000c00047947 */ /* 0x000fea0003800000 */
.L_x_5519:
        /* <DEDUP_REMOVED lines=8> */
.L_x_5527:
[----:B------:R-:W-:-:S05]  /*8730*/  F2FP.F16.F32.PACK_AB R2, RZ, R2 ;  /* 0x00000002ff02723e */ /* 0x000fca00000000ff */
[----:B------:R0:W-:Y:S01]  /*8740*/  STG.E.U16 desc[UR36][R16.64], R2 ;  /* 0x0000000210007986 */ /* 0x0001e2000c101524 */
[----:B------:R-:W-:Y:S05]  /*8750*/  BRA `(.L_x_5523) ;  /* 0x0000000800d87947 */ /* 0x000fea0003800000 */
.L_x_5526:
        /* <DEDUP_REMOVED lines=9> */
.L_x_5529:
[----:B------:R-:W-:-:S04]  /*87f0*/  F2FP.F16.F32.PACK_AB R3, RZ, R2 ;  /* 0x00000002ff03723e */ /* 0x000fc800000000ff */
[----:B------:R-:W-:-:S05]  /*8800*/  PRMT R3, R3, 0x5410, RZ ;  /* 0x0000541003037816 */ /* 0x000fca00000000ff */
[----:B------:R0:W-:Y:S01]  /*8810*/  STG.E desc[UR36][R16.64], R3 ;  /* 0x0000000310007986 */ /* 0x0001e2000c101924 */
[----:B------:R-:W-:Y:S05]  /*8820*/  BRA `(.L_x_5523) ;  /* 0x0000000800a47947 */ /* 0x000fea0003800000 */
.L_x_5528:
[----:B------:R-:W-:-:S06]  /*8830*/  FMUL.FTZ R2, R2, 1 ;  /* 0x3f80000002027820 */ /* 0x000fcc0000410000 */
[----:B------:R-:W0:Y:S02]  /*8840*/  F2F.F64.F32 R2, R2 ;  /* 0x0000000200027310 */ /* 0x000e240000201800 */
[----:B0-----:R0:W-:Y:S01]  /*8850*/  STG.E.64 desc[UR36][R16.64], R2 ;  /* 0x0000000210007986 */ /* 0x0011e2000c101b24 */
[----:B------:R-:W-:Y:S05]  /*8860*/  BRA `(.L_x_5523) ;  /* 0x0000000800947947 */ /* 0x000fea0003800000 */
.L_x_5518:
        /* <DEDUP_REMOVED lines=12> */
.L_x_5532:
[----:B------:R-:W-:Y:S01]  /*8930*/  FMUL.FTZ R4, R2, 1 ;  /* 0x3f80000002047820 */ /* 0x000fe20000410000 */
[----:B------:R-:W-:-:S05]  /*8940*/  CS2R R6, SRZ ;  /* 0x0000000000067805 */ /* 0x000fca000001ff00 */
[----:B------:R-:W0:Y:S02]  /*8950*/  F2F.F64.F32 R4, R4 ;  /* 0x0000000400047310 */ /* 0x000e240000201800 */
[----:B0-----:R0:W-:Y:S01]  /*8960*/  STG.E.128 desc[UR36][R16.64], R4 ;  /* 0x0000000410007986 */ /* 0x0011e2000c101d24 */
[----:B------:R-:W-:Y:S05]  /*8970*/  BRA `(.L_x_5523) ;  /* 0x0000000800507947 */ /* 0x000fea0003800000 */
.L_x_5531:
        /* <DEDUP_REMOVED lines=20> */
.L_x_5536:
[----:B------:R-:W-:Y:S05]  /*8ac0*/  BSYNC B0 ;  /* 0x0000000000007941 */ /* 0x000fea0003800000 */
.L_x_5535:
[----:B------:R-:W-:-:S05]  /*8ad0*/  LOP3.LUT R5, R0, R5, RZ, 0xfc, !PT ;  /* 0x0000000500057212 */ /* 0x000fca00078efcff */
[----:B------:R0:W-:Y:S01]  /*8ae0*/  STG.E.U8 desc[UR36][R16.64], R5 ;  /* 0x0000000510007986 */ /* 0x0001e2000c101124 */
[----:B------:R-:W-:Y:S05]  /*8af0*/  BRA `(.L_x_5523) ;  /* 0x0000000400f07947 */ /* 0x000fea0003800000 */
.L_x_5534:
        /* <DEDUP_REMOVED lines=12> */
.L_x_5538:
[----:B------:R-:W-:Y:S01]  /*8bc0*/  IMAD.MOV.U32 R0, RZ, RZ, 0x7f ;  /* 0x0000007fff007424 */ /* 0x000fe200078e00ff */
[----:B------:R-:W-:-:S04]  /*8bd0*/  ISETP.GT.U32.AND P0, PT, R4, 0x7f800000, PT ;  /* 0x7f8000000400780c */ /* 0x000fc80003f04070 */
[----:B------:R-:W-:-:S09]  /*8be0*/  SEL R0, R0, 0x7c, P0 ;  /* 0x0000007c00007807 */ /* 0x000fd20000000000 */
.L_x_5539:
[----:B------:R-:W-:Y:S05]  /*8bf0*/  BSYNC B0 ;  /* 0x0000000000007941 */ /* 0x000fea0003800000 */
.L_x_5537:
[----:B------:R-:W-:-:S04]  /*8c00*/  LOP3.LUT R2, R2, 0x80000000, RZ, 0xc0, !PT ;  /* 0x8000000002027812 */ /* 0x000fc800078ec0ff */
[----:B------:R-:W-:-:S04]  /*8c10*/  SHF.R.U32.HI R3, RZ, 0x18, R2 ;  /* 0x00000018ff037819 */ /* 0x000fc80000011602 */
[----:B------:R-:W-:-:S05]  /*8c20*/  LOP3.LUT R3, R0, R3, RZ, 0xfc, !PT ;  /* 0x0000000300037212 */ /* 0x000fca00078efcff */
[----:B------:R0:W-:Y:S01]  /*8c30*/  STG.E.U8 desc[UR36][R16.64], R3 ;  /* 0x0000000310007986 */ /* 0x0001e2000c101124 */
[----:B------:R-:W-:Y:S05]  /*8c40*/  BRA `(.L_x_5523) ;  /* 0x00000004009c7947 */ /* 0x000fea0003800000 */
.L_x_5533:
[----:B------:R-:W-:-:S05]  /*8c50*/  F2FP.BF16.F32.PACK_AB R2, RZ, R2 ;  /* 0x00000002ff02723e */ /* 0x000fca00000010ff */
[----:B------:R0:W-:Y:S01]  /*8c60*/  STG.E.U16 desc[UR36][R16.64], R2 ;  /* 0x0000000210007986 */ /* 0x0001e2000c101524 */
[----:B------:R-:W-:Y:S05]  /*8c70*/  BRA `(.L_x_5523) ;  /* 0x0000000400907947 */ /* 0x000fea0003800000 */
.L_x_5530:
        /* <DEDUP_REMOVED lines=11> */
.L_x_5542:
        /* <DEDUP_REMOVED lines=16> */
.L_x_5545:
[----:B------:R-:W-:-:S04]  /*8e30*/  LOP3.LUT R2, R2, 0x80000000, RZ, 0xc0, !PT ;  /* 0x8000000002027812 */ /* 0x000fc800078ec0ff */
[----:B------:R-:W-:-:S04]  /*8e40*/  SHF.R.U32.HI R3, RZ, 0x18, R2 ;  /* 0x00000018ff037819 */ /* 0x000fc80000011602 */
[----:B------:R-:W-:-:S04]  /*8e50*/  LOP3.LUT R0, R0, R3, RZ, 0xfc, !PT ;  /* 0x0000000300007212 */ /* 0x000fc800078efcff */
[----:B------:R-:W-:-:S07]  /*8e60*/  PRMT R8, R0, 0x7610, R8 ;  /* 0x0000761000087816 */ /* 0x000fce0000000008 */
.L_x_5544:
[----:B------:R-:W-:Y:S05]  /*8e70*/  BSYNC B0 ;  /* 0x0000000000007941 */ /* 0x000fea0003800000 */
.L_x_5543:
[----:B------:R3:W-:Y:S01]  /*8e80*/  STG.E.U8 desc[UR36][R16.64], R8 ;  /* 0x0000000810007986 */ /* 0x0007e2000c101124 */
[----:B------:R-:W-:Y:S05]  /*8e90*/  BRA `(.L_x_5523) ;  /* 0x0000000400087947 */ /* 0x000fea0003800000 */
.L_x_5541:
        /* <DEDUP_REMOVED lines=16> */
.L_x_5548:
[----:B------:R-:W-:-:S04]  /*8fa0*/  LOP3.LUT R2, R2, 0x80000000, RZ, 0xc0, !PT ;  /* 0x8000000002027812 */ /* 0x000fc800078ec0ff */
[----:B------:R-:W-:-:S04]  /*8fb0*/  SHF.R.U32.HI R3, RZ, 0x18, R2 ;  /* 0x00000018ff037819 */ /* 0x000fc80000011602 */
[----:B------:R-:W-:-:S04]  /*8fc0*/  LOP3.LUT R0, R0, R3, RZ, 0xfc, !PT ;  /* 0x0000000300007212 */ /* 0x000fc800078efcff */
[----:B------:R-:W-:-:S07]  /*8fd0*/  PRMT R8, R0, 0x7610, R8 ;  /* 0x0000761000087816 */ /* 0x000fce0000000008 */
.L_x_5547:
[----:B------:R-:W-:Y:S05]  /*8fe0*/  BSYNC B0 ;  /* 0x0000000000007941 */ /* 0x000fea0003800000 */
.L_x_5546:
[----:B------:R0:W-:Y:S01]  /*8ff0*/  STG.E.U8 desc[UR36][R16.64], R8 ;  /* 0x0000000810007986 */ /* 0x0001e2000c101124 */
[----:B------:R-:W-:Y:S05]  /*9000*/  BRA `(.L_x_5523) ;  /* 0x0000000000ac7947 */ /* 0x000fea0003800000 */
.L_x_5540:
        /* <DEDUP_REMOVED lines=21> */
.L_x_5522:
        /* <DEDUP_REMOVED lines=16> */
.L_x_5551:
[----:B------:R-:W-:Y:S05]  /*9260*/  BRA `(.L_x_5523) ;  /* 0x0000000000147947 */ /* 0x000fea0003800000 */
.L_x_5550:
[----:B------:R-:W0:Y:S02]  /*9270*/  F2I.U64.TRUNC R2, R2 ;  /* 0x0000000200027311 */ /* 0x000e24000020d800 */
[----:B0-----:R1:W-:Y:S01]  /*9280*/  STG.E.64 desc[UR36][R16.64], R2 ;  /* 0x0000000210007986 */ /* 0x0013e2000c101b24 */
[----:B------:R-:W-:Y:S05]  /*9290*/  BRA `(.L_x_5523) ;  /* 0x0000000000087947 */ /* 0x000fea0003800000 */
.L_x_5549:
[----:B------:R-:W0:Y:S02]  /*92a0*/  F2I.FTZ.U32.TRUNC.NTZ R3, R2 ;  /* 0x0000000200037305 */ /* 0x000e24000021f000 */
[----:B0-----:R0:W-:Y:S02]  /*92b0*/  STG.E desc[UR36][R16.64], R3 ;  /* 0x0000000310007986 */ /* 0x0011e4000c101924 */
.L_x_5523:
[----:B------:R-:W-:-:S07]  /*92c0*/  VIADD R19, R19, 0x80 ;  /* 0x0000008013137836 */ /* 0x000fce0000000000 */
.L_x_5486:
[----:B------:R-:W-:Y:S05]  /*92d0*/  BSYNC B7 ;  /* 0x0000000000077941 */ /* 0x000fea0003800000 */
.L_x_5485:
        /* <DEDUP_REMOVED lines=306> */
.L_x_5552:
        /* <DEDUP_REMOVED lines=22> */
.L_x_5557:
[----:B------:R-:W2:Y:S02]  /*a760*/  LDG.E.U8 R0, desc[UR36][R2.64] ;  /* 0x0000002402007981 */ /* 0x000ea4000c1e1100 */
[----:B--2---:R-:W-:Y:S01]  /*a770*/  I2FP.F32.U32 R0, R0 ;  /* 0x0000000000007245 */ /* 0x004fe20000201000 */
[----:B------:R-:W-:Y:S06]  /*a780*/  BRA `(.L_x_5559) ;  /* 0x0000000c002c7947 */ /* 0x000fec0003800000 */
.L_x_5556:
        /* <DEDUP_REMOVED lines=9> */
.L_x_5561:
[----:B------:R-:W2:Y:S02]  /*a820*/  LDG.E R0, desc[UR36][R2.64] ;  /* 0x0000002402007981 */ /* 0x000ea4000c1e1900 */
[----:B--2---:R-:W-:Y:S01]  /*a830*/  I2FP.F32.S32 R0, R0 ;  /* 0x0000000000007245 */ /* 0x004fe20000201400 */
[----:B------:R-:W-:Y:S06]  /*a840*/  BRA `(.L_x_5559) ;  /* 0x0000000800fc7947 */ /* 0x000fec0003800000 */
.L_x_5560:
[----:B------:R-:W2:Y:S02]  /*a850*/  LDG.E.U16 R0, desc[UR36][R2.64] ;  /* 0x0000002402007981 */ /* 0x000ea4000c1e1500 */
[----:B--2---:R-:W0:Y:S01]  /*a860*/  I2F.S16 R0, R0 ;  /* 0x0000000000007306 */ /* 0x004e220000101400 */
[----:B------:R-:W-:Y:S05]  /*a870*/  BRA `(.L_x_5559) ;  /* 0x0000000800f07947 */ /* 0x000fea0003800000 */
.L_x_5555:
        /* <DEDUP_REMOVED lines=8> */
.L_x_5563:
[----:B------:R-:W2:Y:S02]  /*a900*/  LDG.E.U16 R0, desc[UR36][R2.64] ;  /* 0x0000002402007981 */ /* 0x000ea4000c1e1500 */
[----:B--2---:R-:W-:Y:S01]  /*a910*/  HADD2.F32 R0, -RZ, R0.H0_H0 ;  /* 0x20000000ff007230 */ /* 0x004fe20000004100 */
[----:B------:R-:W-:Y:S06]  /*a920*/  BRA `(.L_x_5559) ;  /* 0x0000000800c47947 */ /* 0x000fec0003800000 */
.L_x_5562:
        /* <DEDUP_REMOVED lines=8> */
.L_x_5565:
[----:B------:R-:W2:Y:S02]  /*a9b0*/  LDG.E.U16 R0, desc[UR36][R2.64] ;  /* 0x0000002402007981 */ /* 0x000ea4000c1e1500 */
[----:B--2---:R-:W-:Y:S01]  /*a9c0*/  HADD2.F32 R0, -RZ, R0.H0_H0 ;  /* 0x20000000ff007230 */ /* 0x004fe20000004100 */
[----:B------:R-:W-:Y:S06]  /*a9d0*/  BRA `(.L_x_5559) ;  /* 0x0000000800987947 */ /* 0x000fec0003800000 */
.L_x_5564:
[----:B------:R-:W2:Y:S01]  /*a9e0*/  LDG.E.64 R2, desc[UR36][R2.64] ;  /* 0x0000002402027981 */ /* 0x000ea2000c1e1b00 */
[----:B------:R-:W-:Y:S01]  /*a9f0*/  UMOV UR4, 0xf0000000 ;  /* 0xf000000000047882 */ /* 0x000fe20000000000 */
[----:B------:R-:W-:Y:S01]  /*aa00*/  UMOV UR5, 0x380fffff ;  /* 0x380fffff00057882 */ /* 0x000fe20000000000 */
[----:B--2---:R-:W0:Y:S01]  /*aa10*/  F2F.F32.F64 R0, R2 ;  /* 0x0000000200007310 */ /* 0x004e220000301000 */
[----:B------:R-:W-:-:S14]  /*aa20*/  DSETP.GEU.AND P0, PT, |R2|, UR4, PT ;  /* 0x0000000402007e2a */ /* 0x000fdc000bf0e200 */
[----:B0-----:R-:W-:Y:S01]  /*aa30*/  @!P0 FMUL R0, R0, 1.175494350822287508e-38 ;  /* 0x0080000000008820 */ /* 0x001fe20000400000 */
[----:B------:R-:W-:Y:S06]  /*aa40*/  BRA `(.L_x_5559) ;  /* 0x00000008007c7947 */ /* 0x000fec0003800000 */
.L_x_5554:
        /* <DEDUP_REMOVED lines=12> */
.L_x_5568:
[----:B------:R-:W2:Y:S01]  /*ab10*/  LDG.E.64 R2, desc[UR36][R2.64] ;  /* 0x0000002402027981 */ /* 0x000ea2000c1e1b00 */
[----:B------:R-:W-:Y:S01]  /*ab20*/  UMOV UR4, 0xf0000000 ;  /* 0xf000000000047882 */ /* 0x000fe20000000000 */
[----:B------:R-:W-:Y:S01]  /*ab30*/  UMOV UR5, 0x380fffff ;  /* 0x380fffff00057882 */ /* 0x000fe20000000000 */
[----:B--2---:R-:W0:Y:S01]  /*ab40*/  F2F.F32.F64 R0, R2 ;  /* 0x0000000200007310 */ /* 0x004e220000301000 */
[----:B------:R-:W-:-:S14]  /*ab50*/  DSETP.GEU.AND P0, PT, |R2|, UR4, PT ;  /* 0x0000000402007e2a */ /* 0x000fdc000bf0e200 */
[----:B0-----:R-:W-:Y:S01]  /*ab60*/  @!P0 FMUL R0, R0, 1.175494350822287508e-38 ;  /* 0x0080000000008820 */ /* 0x001fe20000400000 */
[----:B------:R-:W-:Y:S06]  /*ab70*/  BRA `(.L_x_5559) ;  /* 0x0000000800307947 */ /* 0x000fec0003800000 */
.L_x_5567:
        /* <DEDUP_REMOVED lines=26> */
.L_x_5570:
        /* <DEDUP_REMOVED lines=13> */
.L_x_5569:
[----:B------:R-:W2:Y:S02]  /*adf0*/  LDG.E.U16 R0, desc[UR36][R2.64] ;  /* 0x0000002402007981 */ /* 0x000ea4000c1e1500 */
[----:B--2---:R-:W-:Y:S01]  /*ae00*/  IMAD.U32 R0, R0, 0x10000, RZ ;  /* 0x0001000000007824 */ /* 0x004fe200078e00ff */
[----:B------:R-:W-:Y:S06]  /*ae10*/  BRA `(.L_x_5559) ;  /* 0x0000000400887947 */ /* 0x000fec0003800000 */
.L_x_5566:
        /* <DEDUP_REMOVED lines=11> */
.L_x_5573:
        /* <DEDUP_REMOVED lines=20> */
.L_x_5575:
[----:B------:R-:W-:Y:S05]  /*b010*/  BSYNC B0 ;  /* 0x0000000000007941 */ /* 0x000fea0003800000 */
.L_x_5574:
[----:B------:R-:W-:Y:S01]  /*b020*/  LEA R3, R0, 0x3b800000, 0x17 ;  /* 0x3b80000000037811 */ /* 0x000fe200078eb8ff */
[----:B------:R-:W-:-:S05]  /*b030*/  IMAD.SHL.U32 R0, R2, 0x100000, RZ ;  /* 0x0010000002007824 */ /* 0x000fca00078e00ff */
[----:B------:R-:W-:Y:S01]  /*b040*/  LOP3.LUT R0, R3, R0, R4, 0xfe, !PT ;  /* 0x0000000003007212 */ /* 0x000fe200078efe04 */
[----:B------:R-:W-:Y:S06]  /*b050*/  BRA `(.L_x_5559) ;  /* 0x0000000000f87947 */ /* 0x000fec0003800000 */
.L_x_5572:
        /* <DEDUP_REMOVED lines=20> */
.L_x_5577:
[----:B------:R-:W-:Y:S05]  /*b1a0*/  BSYNC B0 ;  /* 0x0000000000007941 */ /* 0x000fea0003800000 */
.L_x_5576:
[----:B------:R-:W-:Y:S01]  /*b1b0*/  LEA R3, R0, 0x37800000, 0x17 ;  /* 0x3780000000037811 */ /* 0x000fe200078eb8ff */
[----:B------:R-:W-:-:S05]  /*b1c0*/  IMAD.SHL.U32 R0, R2, 0x200000, RZ ;  /* 0x0020000002007824 */ /* 0x000fca00078e00ff */
[----:B------:R-:W-:Y:S01]  /*b1d0*/  LOP3.LUT R0, R3, R0, R4, 0xfe, !PT ;  /* 0x0000000003007212 */ /* 0x000fe200078efe04 */
[----:B------:R-:W-:Y:S06]  /*b1e0*/  BRA `(.L_x_5559) ;  /* 0x0000000000947947 */ /* 0x000fec0003800000 */
.L_x_5571:
        /* <DEDUP_REMOVED lines=14> */
.L_x_5558:
        /* <DEDUP_REMOVED lines=16> */
.L_x_5580:
[----:B------:R-:W-:Y:S01]  /*b3d0*/  IMAD.MOV.U32 R0, RZ, RZ, RZ ;  /* 0x000000ffff007224 */ /* 0x000fe200078e00ff */
[----:B------:R-:W-:Y:S06]  /*b3e0*/  BRA `(.L_x_5559) ;  /* 0x0000000000147947 */ /* 0x000fec0003800000 */
.L_x_5579:
[----:B------:R-:W2:Y:S02]  /*b3f0*/  LDG.E.64 R2, desc[UR36][R2.64] ;  /* 0x0000002402027981 */ /* 0x000ea4000c1e1b00 */
[----:B--2---:R0:W1:Y:S01]  /*b400*/  I2F.U64 R0, R2 ;  /* 0x0000000200007312 */ /* 0x0040620000301000 */
[----:B------:R-:W-:Y:S05]  /*b410*/  BRA `(.L_x_5559) ;  /* 0x0000000000087947 */ /* 0x000fea0003800000 */
.L_x_5578:
[----:B------:R-:W2:Y:S02]  /*b420*/  LDG.E R0, desc[UR36][R2.64] ;  /* 0x0000002402007981 */ /* 0x000ea4000c1e1900 */
[----:B--2---:R-:W-:-:S07]  /*b430*/  I2FP.F32.U32 R0, R0 ;  /* 0x0000000000007245 */ /* 0x004fce0000201000 */
.L_x_5559:
[----:B------:R-:W-:Y:S05]  /*b440*/  BSYNC B6 ;  /* 0x0000000000067941 */ /* 0x000fea0003800000 */
.L_x_5553:
        /* <DEDUP_REMOVED lines=10> */
.L_x_5582:
[----:B------:R-:W-:Y:S05]  /*b4f0*/  BSYNC B0 ;  /* 0x0000000000007941 */ /* 0x000fea0003800000 */
.L_x_5581:
        /* <DEDUP_REMOVED lines=20> */
.L_x_5586:
[----:B------:R-:W0:Y:S02]  /*b640*/  F2I.S64.TRUNC R2, R2 ;  /* 0x0000000200027311 */ /* 0x000e24000020d900 */
[----:B0-----:R-:W-:-:S05]  /*b650*/  IMAD.MOV.U32 R5, RZ, RZ, R2 ;  /* 0x000000ffff057224 */ /* 0x001fca00078e0002 */
[----:B------:R-:W-:Y:S01]  /*b660*/  STG.E.U8 desc[UR36][R16.64], R5 ;  /* 0x0000000510007986 */ /* 0x000fe2000c101124 */
[----:B------:R-:W-:Y:S05]  /*b670*/  EXIT ;  /* 0x000000000000794d */ /* 0x000fea0003800000 */
.L_x_5585:
        /* <DEDUP_REMOVED lines=9> */
.L_x_5589:
[----:B------:R-:W0:Y:S02]  /*b710*/  F2I.FTZ.TRUNC.NTZ R3, R2 ;  /* 0x0000000200037305 */ /* 0x000e24000021f100 */
[----:B0-----:R-:W-:Y:S01]  /*b720*/  STG.E desc[UR36][R16.64], R3 ;  /* 0x0000000310007986 */ /* 0x001fe2000c101924 */
[----:B------:R-:W-:Y:S05]  /*b730*/  EXIT ;  /* 0x000000000000794d */ /* 0x000fea0003800000 */
.L_x_5588:
[----:B------:R-:W0:Y:S02]  /*b740*/  F2I.FTZ.TRUNC.NTZ R3, R2 ;  /* 0x0000000200037305 */ /* 0x000e24000021f100 */
[----:B0-----:R-:W-:Y:S01]  /*b750*/  STG.E.U16 desc[UR36][R16.64], R3 ;  /* 0x0000000310007986 */ /* 0x001fe2000c101524 */
[----:B------:R-:W-:Y:S05]  /*b760*/  EXIT ;  /* 0x000000000000794d */ /* 0x000fea0003800000 */
.L_x_5584:
        /* <DEDUP_REMOVED lines=8> */
.L_x_5591:
[----:B------:R-:W-:-:S05]  /*b7f0*/  F2FP.F16.F32.PACK_AB R2, RZ, R2 ;  /* 0x00000002ff02723e */ /* 0x000fca00000000ff */
[----:B------:R-:W-:Y:S01]  /*b800*/  STG.E.U16 desc[UR36][R16.64], R2 ;  /* 0x0000000210007986 */ /* 0x000fe2000c101524 */
[----:B------:R-:W-:Y:S05]  /*b810*/  EXIT ;  /* 0x000000000000794d */ /* 0x000fea0003800000 */
.L_x_5590:
        /* <DEDUP_REMOVED lines=9> */
.L_x_5593:
[----:B------:R-:W-:-:S04]  /*b8b0*/  F2FP.F16.F32.PACK_AB R3, RZ, R2 ;  /* 0x00000002ff03723e */ /* 0x000fc800000000ff */
[----:B------:R-:W-:-:S05]  /*b8c0*/  PRMT R3, R3, 0x5410, RZ ;  /* 0x0000541003037816 */ /* 0x000fca00000000ff */
[----:B------:R-:W-:Y:S01]  /*b8d0*/  STG.E desc[UR36][R16.64], R3 ;  /* 0x0000000310007986 */ /* 0x000fe2000c101924 */
[----:B------:R-:W-:Y:S05]  /*b8e0*/  EXIT ;  /* 0x000000000000794d */ /* 0x000fea0003800000 */
.L_x_5592:
[----:B------:R-:W-:-:S06]  /*b8f0*/  FMUL.FTZ R2, R2, 1 ;  /* 0x3f80000002027820 */ /* 0x000fcc0000410000 */
[----:B------:R-:W0:Y:S02]  /*b900*/  F2F.F64.F32 R2, R2 ;  /* 0x0000000200027310 */ /* 0x000e240000201800 */
[----:B0-----:R-:W-:Y:S01]  /*b910*/  STG.E.64 desc[UR36][R16.64], R2 ;  /* 0x0000000210007986 */ /* 0x001fe2000c101b24 */
[----:B------:R-:W-:Y:S05]  /*b920*/  EXIT ;  /* 0x000000000000794d */ /* 0x000fea0003800000 */
.L_x_5583:
        /* <DEDUP_REMOVED lines=12> */
.L_x_5596:
[----:B------:R-:W-:Y:S01]  /*b9f0*/  FMUL.FTZ R4, R2, 1 ;  /* 0x3f80000002047820 */ /* 0x000fe20000410000 */
[----:B------:R-:W-:-:S05]  /*ba00*/  CS2R R6, SRZ ;  /* 0x0000000000067805 */ /* 0x000fca000001ff00 */
[----:B------:R-:W0:Y:S02]  /*ba10*/  F2F.F64.F32 R4, R4 ;  /* 0x0000000400047310 */ /* 0x000e240000201800 */
[----:B0-----:R-:W-:Y:S01]  /*ba20*/  STG.E.128 desc[UR36][R16.64], R4 ;  /* 0x0000000410007986 */ /* 0x001fe2000c101d24 */
[----:B------:R-:W-:Y:S05]  /*ba30*/  EXIT ;  /* 0x000000000000794d */ /* 0x000fea0003800000 */
.L_x_5595:
        /* <DEDUP_REMOVED lines=20> */
.L_x_5600:
[----:B------:R-:W-:Y:S05]  /*bb80*/  BSYNC B0 ;  /* 0x0000000000007941 */ /* 0x000fea0003800000 */
.L_x_5599:
[----:B------:R-:W-:-:S05]  /*bb90*/  LOP3.LUT R5, R0, R5, RZ, 0xfc, !PT ;  /* 0x0000000500057212 */ /* 0x000fca00078efcff */
[----:B------:R-:W-:Y:S01]  /*bba0*/  STG.E.U8 desc[UR36][R16.64], R5 ;  /* 0x0000000510007986 */ /* 0x000fe2000c101124 */
[----:B------:R-:W-:Y:S05]  /*bbb0*/  EXIT ;  /* 0x000000000000794d */ /* 0x000fea0003800000 */
.L_x_5598:
        /* <DEDUP_REMOVED lines=12> */
.L_x_5602:
[----:B------:R-:W-:Y:S01]  /*bc80*/  IMAD.MOV.U32 R0, RZ, RZ, 0x7f ;  /* 0x0000007fff007424 */ /* 0x000fe200078e00ff */
[----:B------:R-:W-:-:S04]  /*bc90*/  ISETP.GT.U32.AND P0, PT, R4, 0x7f800000, PT ;  /* 0x7f8000000400780c */ /* 0x000fc80003f04070 */
[----:B------:R-:W-:-:S09]  /*bca0*/  SEL R0, R0, 0x7c, P0 ;  /* 0x0000007c00007807 */ /* 0x000fd20000000000 */
.L_x_5603:
[----:B------:R-:W-:Y:S05]  /*bcb0*/  BSYNC B0 ;  /* 0x0000000000007941 */ /* 0x000fea0003800000 */
.L_x_5601:
[----:B------:R-:W-:-:S04]  /*bcc0*/  LOP3.LUT R2, R2, 0x80000000, RZ, 0xc0, !PT ;  /* 0x8000000002027812 */ /* 0x000fc800078ec0ff */
[----:B------:R-:W-:-:S04]  /*bcd0*/  SHF.R.U32.HI R3, RZ, 0x18, R2 ;  /* 0x00000018ff037819 */ /* 0x000fc80000011602 */
[----:B------:R-:W-:-:S05]  /*bce0*/  LOP3.LUT R3, R0, R3, RZ, 0xfc, !PT ;  /* 0x0000000300037212 */ /* 0x000fca00078efcff */
[----:B------:R-:W-:Y:S01]  /*bcf0*/  STG.E.U8 desc[UR36][R16.64], R3 ;  /* 0x0000000310007986 */ /* 0x000fe2000c101124 */
[----:B------:R-:W-:Y:S05]  /*bd00*/  EXIT ;  /* 0x000000000000794d */ /* 0x000fea0003800000 */
.L_x_5597:
[----:B------:R-:W-:-:S05]  /*bd10*/  F2FP.BF16.F32.PACK_AB R2, RZ, R2 ;  /* 0x00000002ff02723e */ /* 0x000fca00000010ff */
[----:B------:R-:W-:Y:S01]  /*bd20*/  STG.E.U16 desc[UR36][R16.64], R2 ;  /* 0x0000000210007986 */ /* 0x000fe2000c101524 */
[----:B------:R-:W-:Y:S05]  /*bd30*/  EXIT ;  /* 0x000000000000794d */ /* 0x000fea0003800000 */
.L_x_5594:
        /* <DEDUP_REMOVED lines=11> */
.L_x_5606:
        /* <DEDUP_REMOVED lines=16> */
.L_x_5609:
[----:B------:R-:W-:-:S04]  /*bef0*/  LOP3.LUT R2, R2, 0x80000000, RZ, 0xc0, !PT ;  /* 0x8000000002027812 */ /* 0x000fc800078ec0ff */
[----:B------:R-:W-:-:S04]  /*bf00*/  SHF.R.U32.HI R3, RZ, 0x18, R2 ;  /* 0x00000018ff037819 */ /* 0x000fc80000011602 */
[----:B------:R-:W-:-:S04]  /*bf10*/  LOP3.LUT R0, R0, R3, RZ, 0xfc, !PT ;  /* 0x0000000300007212 */ /* 0x000fc800078efcff */
[----:B------:R-:W-:-:S07]  /*bf20*/  PRMT R8, R0, 0x7610, R8 ;  /* 0x0000761000087816 */ /* 0x000fce0000000008 */
.L_x_5608:
[----:B------:R-:W-:Y:S05]  /*bf30*/  BSYNC B0 ;  /* 0x0000000000007941 */ /* 0x000fea0003800000 */
.L_x_5607:
[----:B------:R-:W-:Y:S01]  /*bf40*/  STG.E.U8 desc[UR36][R16.64], R8 ;  /* 0x0000000810007986 */ /* 0x000fe2000c101124 */
[----:B------:R-:W-:Y:S05]  /*bf50*/  EXIT ;  /* 0x000000000000794d */ /* 0x000fea0003800000 */
.L_x_5605:
        /* <DEDUP_REMOVED lines=16> */
.L_x_5612:
[----:B------:R-:W-:-:S04]  /*c060*/  LOP3.LUT R2, R2, 0x80000000, RZ, 0xc0, !PT ;  /* 0x8000000002027812 */ /* 0x000fc800078ec0ff */
[----:B------:R-:W-:-:S04]  /*c070*/  SHF.R.U32.HI R3, RZ, 0x18, R2 ;  /* 0x00000018ff037819 */ /* 0x000fc80000011602 */
[----:B------:R-:W-:-:S04]  /*c080*/  LOP3.LUT R0, R0, R3, RZ, 0xfc, !PT ;  /* 0x0000000300007212 */ /* 0x000fc800078efcff */
[----:B------:R-:W-:-:S07]  /*c090*/  PRMT R8, R0, 0x7610, R8 ;  /* 0x0000761000087816 */ /* 0x000fce0000000008 */
.L_x_5611:
[----:B------:R-:W-:Y:S05]  /*c0a0*/  BSYNC B0 ;  /* 0x0000000000007941 */ /* 0x000fea0003800000 */
.L_x_5610:
[----:B------:R-:W-:Y:S01]  /*c0b0*/  STG.E.U8 desc[UR36][R16.64], R8 ;  /* 0x0000000810007986 */ /* 0x000fe2000c101124 */
[----:B------:R-:W-:Y:S05]  /*c0c0*/  EXIT ;  /* 0x000000000000794d */ /* 0x000fea0003800000 */
.L_x_5604:
        /* <DEDUP_REMOVED lines=21> */
.L_x_5587:
        /* <DEDUP_REMOVED lines=16> */
.L_x_5615:
[----:B------:R-:W-:Y:S05]  /*c320*/  EXIT ;  /* 0x000000000000794d */ /* 0x000fea0003800000 */
.L_x_5614:
[----:B------:R-:W0:Y:S02]  /*c330*/  F2I.U64.TRUNC R2, R2 ;  /* 0x0000000200027311 */ /* 0x000e24000020d800 */
[----:B0-----:R-:W-:Y:S01]  /*c340*/  STG.E.64 desc[UR36][R16.64], R2 ;  /* 0x0000000210007986 */ /* 0x001fe2000c101b24 */
[----:B------:R-:W-:Y:S05]  /*c350*/  EXIT ;  /* 0x000000000000794d */ /* 0x000fea0003800000 */
.L_x_5613:
[----:B------:R-:W0:Y:S02]  /*c360*/  F2I.FTZ.U32.TRUNC.NTZ R3, R2 ;  /* 0x0000000200037305 */ /* 0x000e24000021f000 */
[----:B0-----:R-:W-:Y:S01]  /*c370*/  STG.E desc[UR36][R16.64], R3 ;  /* 0x0000000310007986 */ /* 0x001fe2000c101924 */
[----:B------:R-:W-:Y:S05]  /*c380*/  EXIT ;  /* 0x000000000000794d */ /* 0x000fea0003800000 */
.L_x_5616:
        /* <DEDUP_REMOVED lines=15> */
.L_x_11202:


//--------------------- .text._ZN2at6native27unrolled_elementwise_kernelIZZZNS0_17logit_kernel_cudaERNS_18TensorIteratorBaseERKN3c106ScalarEENKUlvE_clEvENKUlvE0_clEvEUlfE0_St5arrayIPcLm2EELi4E23TrivialOffsetCalculatorILi1EjESF_NS0_6memory12LoadWithCastILi1EEENSG_13StoreWithCastILi1EEEEEviT_T0_T2_T3_T4_T5_ --------------------------
	.section	.text._ZN2at6native27unrolled_elementwise_kernelIZZZNS0_17logit_kernel_cudaERNS_18TensorIteratorBaseERKN3c106ScalarEENKUlvE_clEvENKUlvE0_clEvEUlfE0_St5arrayIPcLm2EELi4E23TrivialOffsetCalculatorILi1EjESF_NS0_6memory12LoadWithCastILi1EEENSG_13StoreWithCastILi1EEEEEviT_T0_T2_T3_T4_T5_,"ax",@progbits
	.align	128
        .global         _ZN2at6native27unrolled_elementwise_kernelIZZZNS0_17logit_kernel_cudaERNS_18TensorIteratorBaseERKN3c106ScalarEENKUlvE_clEvENKUlvE0_clEvEUlfE0_St5arrayIPcLm2EELi4E23TrivialOffsetCalculatorILi1EjESF_NS0_6memory12LoadWithCastILi1EEENSG_13StoreWithCastILi1EEEEEviT_T0_T2_T3_T4_T5_
        .type           _ZN2at6native27unrolled_elementwise_kernelIZZZNS0_17logit_kernel_cudaERNS_18TensorIteratorBaseERKN3c106ScalarEENKUlvE_clEvENKUlvE0_clEvEUlfE0_St5arrayIPcLm2EELi4E23TrivialOffsetCalculatorILi1EjESF_NS0_6memory12LoadWithCastILi1EEENSG_13StoreWithCastILi1EEEEEviT_T0_T2_T3_T4_T5_,@function
        .size           _ZN2at6native27unrolled_elementwise_kernelIZZZNS0_17logit_kernel_cudaERNS_18TensorIteratorBaseERKN3c106ScalarEENKUlvE_clEvENKUlvE0_clEvEUlfE0_St5arrayIPcLm2EELi4E23TrivialOffsetCalculatorILi1EjESF_NS0_6memory12LoadWithCastILi1EEENSG_13StoreWithCastILi1EEEEEviT_T0_T2_T3_T4_T5_,(.L_x_11203 - _ZN2at6native27unrolled_elementwise_kernelIZZZNS0_17logit_kernel_cudaERNS_18TensorIteratorBaseERKN3c106ScalarEENKUlvE_clEvENKUlvE0_clEvEUlfE0_St5arrayIPcLm2EELi4E23TrivialOffsetCalculatorILi1EjESF_NS0_6memory12LoadWithCastILi1EEENSG_13StoreWithCastILi1EEEEEviT_T0_T2_T3_T4_T5_)
        .other          _ZN2at6native27unrolled_elementwise_kernelIZZZNS0_17logit_kernel_cudaERNS_18TensorIteratorBaseERKN3c106ScalarEENKUlvE_clEvENKUlvE0_clEvEUlfE0_St5arrayIPcLm2EELi4E23TrivialOffsetCalculatorILi1EjESF_NS0_6memory12LoadWithCastILi1EEENSG_13StoreWithCastILi1EEEEEviT_T0_T2_T3_T4_T5_,@"STO_CUDA_ENTRY STV_DEFAULT"
_ZN2at6native27unrolled_elementwise_kernelIZZZNS0_17logit_kernel_cudaERNS_18TensorIteratorBaseERKN3c106ScalarEENKUlvE_clEvENKUlvE0_clEvEUlfE0_St5arrayIPcLm2EELi4E23TrivialOffsetCalculatorILi1EjESF_NS0_6memory12LoadWithCastILi1EEENSG_13StoreWithCastILi1EEEEEviT_T0_T2_T3_T4_T5_:
.text._ZN2at6native27unrolled_elementwise_kernelIZZZNS0_17logit_kernel_cudaERNS_18TensorIteratorBaseERKN3c106ScalarEENKUlvE_clEvENKUlvE0_clEvEUlfE0_St5arrayIPcLm2EELi4E23TrivialOffsetCalculatorILi1EjESF_NS0_6memory12LoadWithCastILi1EEENSG_13StoreWithCastILi1EEEEEviT_T0_T2_T3_T4_T5_:
        /* <DEDUP_REMOVED lines=8> */
[----:B------:R-:W-:-:S02]  /*0080*/  IMAD.MOV.U32 R18, RZ, RZ, RZ ;  /* 0x000000ffff127224 */ /* 0x000fc400078e00ff */
[----:B------:R-:W3:Y:S01]  /*0090*/  LDC.U8 R25, c[0x0][0x23c] ;  /* 0x00008f00ff197b82 */ /* 0x000ee20000000000 */
[----:B------:R-:W-:Y:S02]  /*00a0*/  IMAD.MOV.U32 R23, RZ, RZ, RZ ;  /* 0x000000ffff177224 */ /* 0x000fe400078e00ff */
        /* <DEDUP_REMOVED lines=24> */
.L_x_5623:
[----:B------:R-:W2:Y:S02]  /*0230*/  LDG.E.U8 R4, desc[UR36][R4.64] ;  /* 0x0000002404047981 */ /* 0x000ea4000c1e1100 */
[----:B--2---:R-:W-:Y:S01]  /*0240*/  I2FP.F32.U32 R23, R4 ;  /* 0x0000000400177245 */ /* 0x004fe20000201000 */
[----:B------:R-:W-:Y:S06]  /*0250*/  BRA `(.L_x_5625) ;  /* 0x0000000c00307947 */ /* 0x000fec0003800000 */
.L_x_5622:
        /* <DEDUP_REMOVED lines=9> */
.L_x_5627:
[----:B------:R-:W2:Y:S02]  /*02f0*/  LDG.E R4, desc[UR36][R4.64] ;  /* 0x0000002404047981 */ /* 0x000ea4000c1e1900 */
[----:B--2---:R-:W-:Y:S01]  /*0300*/  I2FP.F32.S32 R23, R4 ;  /* 0x0000000400177245 */ /* 0x004fe20000201400 */
[----:B------:R-:W-:Y:S06]  /*0310*/  BRA `(.L_x_5625) ;  /* 0x0000000c00007947 */ /* 0x000fec0003800000 */
.L_x_5626:
[----:B------:R-:W2:Y:S02]  /*0320*/  LDG.E.U16 R4, desc[UR36][R4.64] ;  /* 0x0000002404047981 */ /* 0x000ea4000c1e1500 */
[----:B--2---:R2:W3:Y:S01]  /*0330*/  I2F.S16 R23, R4 ;  /* 0x0000000400177306 */ /* 0x0044e20000101400 */
[----:B------:R-:W-:Y:S05]  /*0340*/  BRA `(.L_x_5625) ;  /* 0x0000000800f47947 */ /* 0x000fea0003800000 */
.L_x_5621:
        /* <DEDUP_REMOVED lines=8> */
.L_x_5629:
[----:B------:R-:W2:Y:S02]  /*03d0*/  LDG.E.U16 R4, desc[UR36][R4.64] ;  /* 0x0000002404047981 */ /* 0x000ea4000c1e1500 */
[----:B--2---:R-:W-:Y:S01]  /*03e0*/  HADD2.F32 R23, -RZ, R4.H0_H0 ;  /* 0x20000004ff177230 */ /* 0x004fe20000004100 */
[----:B------:R-:W-:Y:S06]  /*03f0*/  BRA `(.L_x_5625) ;  /* 0x0000000800c87947 */ /* 0x000fec0003800000 */
.L_x_5628:
        /* <DEDUP_REMOVED lines=8> */
.L_x_5631:
[----:B------:R-:W2:Y:S02]  /*0480*/  LDG.E.U16 R4, desc[UR36][R4.64] ;  /* 0x0000002404047981 */ /* 0x000ea4000c1e1500 */
[----:B--2---:R-:W-:Y:S01]  /*0490*/  HADD2.F32 R23, -RZ, R4.H0_H0 ;  /* 0x20000004ff177230 */ /* 0x004fe20000004100 */
[----:B------:R-:W-:Y:S06]  /*04a0*/  BRA `(.L_x_5625) ;  /* 0x00000008009c7947 */ /* 0x000fec0003800000 */
.L_x_5630:
[----:B------:R-:W2:Y:S01]  /*04b0*/  LDG.E.64 R4, desc[UR36][R4.64] ;  /* 0x0000002404047981 */ /* 0x000ea2000c1e1b00 */
[----:B------:R-:W-:Y:S01]  /*04c0*/  UMOV UR4, 0xf0000000 ;  /* 0xf000000000047882 */ /* 0x000fe20000000000 */
[----:B------:R-:W-:Y:S01]  /*04d0*/  UMOV UR5, 0x380fffff ;  /* 0x380fffff00057882 */ /* 0x000fe20000000000 */
[----:B--2---:R-:W0:Y:S01]  /*04e0*/  F2F.F32.F64 R23, R4 ;  /* 0x0000000400177310 */ /* 0x004e220000301000 */
[----:B------:R-:W-:-:S14]  /*04f0*/  DSETP.GEU.AND P0, PT, |R4|, UR4, PT ;  /* 0x0000000404007e2a */ /* 0x000fdc000bf0e200 */
[----:B0-----:R-:W-:Y:S01]  /*0500*/  @!P0 FMUL R23, R23, 1.175494350822287508e-38 ;  /* 0x0080000017178820 */ /* 0x001fe20000400000 */
[----:B------:R-:W-:Y:S06]  /*0510*/  BRA `(.L_x_5625) ;  /* 0x0000000800807947 */ /* 0x000fec0003800000 */
.L_x_5620:
        /* <DEDUP_REMOVED lines=12> */
.L_x_5634:
[----:B------:R-:W2:Y:S01]  /*05e0*/  LDG.E.64 R4, desc[UR36][R4.64] ;  /* 0x0000002404047981 */ /* 0x000ea2000c1e1b00 */
[----:B------:R-:W-:Y:S01]  /*05f0*/  UMOV UR4, 0xf0000000 ;  /* 0xf000000000047882 */ /* 0x000fe20000000000 */
[----:B------:R-:W-:Y:S01]  /*0600*/  UMOV UR5, 0x380fffff ;  /* 0x380fffff00057882 */ /* 0x000fe20000000000 */
[----:B--2---:R-:W0:Y:S01]  /*0610*/  F2F.F32.F64 R23, R4 ;  /* 0x0000000400177310 */ /* 0x004e220000301000 */
[----:B------:R-:W-:-:S14]  /*0620*/  DSETP.GEU.AND P0, PT, |R4|, UR4, PT ;  /* 0x0000000404007e2a */ /* 0x000fdc000bf0e200 */
[----:B0-----:R-:W-:Y:S01]  /*0630*/  @!P0 FMUL R23, R23, 1.175494350822287508e-38 ;  /* 0x0080000017178820 */ /* 0x001fe20000400000 */
[----:B------:R-:W-:Y:S06]  /*0640*/  BRA `(.L_x_5625) ;  /* 0x0000000800347947 */ /* 0x000fec0003800000 */
.L_x_5633:
        /* <DEDUP_REMOVED lines=26> */
.L_x_5636:
        /* <DEDUP_REMOVED lines=14> */
.L_x_5635:
[----:B------:R-:W2:Y:S02]  /*08d0*/  LDG.E.U16 R4, desc[UR36][R4.64] ;  /* 0x0000002404047981 */ /* 0x000ea4000c1e1500 */
[----:B--2---:R-:W-:Y:S01]  /*08e0*/  IMAD.U32 R23, R4, 0x10000, RZ ;  /* 0x0001000004177824 */ /* 0x004fe200078e00ff */
[----:B------:R-:W-:Y:S06]  /*08f0*/  BRA `(.L_x_5625) ;  /* 0x0000000400887947 */ /* 0x000fec0003800000 */
.L_x_5632:
        /* <DEDUP_REMOVED lines=11> */
.L_x_5639:
        /* <DEDUP_REMOVED lines=20> */
.L_x_5641:
[----:B------:R-:W-:Y:S05]  /*0af0*/  BSYNC B0 ;  /* 0x0000000000007941 */ /* 0x000fea0003800000 */
.L_x_5640:
[----:B------:R-:W-:Y:S01]  /*0b00*/  IMAD.SHL.U32 R3, R3, 0x100000, RZ ;  /* 0x0010000003037824 */ /* 0x000fe200078e00ff */
[----:B------:R-:W-:-:S04]  /*0b10*/  LEA R0, R0, 0x3b800000, 0x17 ;  /* 0x3b80000000007811 */ /* 0x000fc800078eb8ff */
[----:B------:R-:W-:Y:S01]  /*0b20*/  LOP3.LUT R23, R0, R3, R23, 0xfe, !PT ;  /* 0x0000000300177212 */ /* 0x000fe200078efe17 */
[----:B------:R-:W-:Y:S06]  /*0b30*/  BRA `(.L_x_5625) ;  /* 0x0000000000f87947 */ /* 0x000fec0003800000 */
.L_x_5638:
        /* <DEDUP_REMOVED lines=20> */
.L_x_5643:
[----:B------:R-:W-:Y:S05]  /*0c80*/  BSYNC B0 ;  /* 0x0000000000007941 */ /* 0x000fea0003800000 */
.L_x_5642:
[----:B------:R-:W-:Y:S01]  /*0c90*/  IMAD.SHL.U32 R3, R3, 0x200000, RZ ;  /* 0x0020000003037824 */ /* 0x000fe200078e00ff */
[----:B------:R-:W-:-:S04]  /*0ca0*/  LEA R0, R0, 0x37800000, 0x17 ;  /* 0x3780000000007811 */ /* 0x000fc800078eb8ff */
[----:B------:R-:W-:Y:S01]  /*0cb0*/  LOP3.LUT R23, R0, R3, R23, 0xfe, !PT ;  /* 0x0000000300177212 */ /* 0x000fe200078efe17 */
[----:B------:R-:W-:Y:S06]  /*0cc0*/  BRA `(.L_x_5625) ;  /* 0x0000000000947947 */ /* 0x000fec0003800000 */
.L_x_5637:
        /* <DEDUP_REMOVED lines=14> */
.L_x_5624:
        /* <DEDUP_REMOVED lines=16> */
.L_x_5646:
[----:B------:R-:W-:Y:S01]  /*0eb0*/  IMAD.MOV.U32 R23, RZ, RZ, RZ ;  /* 0x000000ffff177224 */ /* 0x000fe200078e00ff */
[----:B------:R-:W-:Y:S06]  /*0ec0*/  BRA `(.L_x_5625) ;  /* 0x0000000000147947 */ /* 0x000fec0003800000 */
.L_x_5645:
[----:B------:R-:W2:Y:S02]  /*0ed0*/  LDG.E.64 R4, desc[UR36][R4.64] ;  /* 0x0000002404047981 */ /* 0x000ea4000c1e1b00 */
[----:B--2---:R0:W1:Y:S01]  /*0ee0*/  I2F.U64 R23, R4 ;  /* 0x0000000400177312 */ /* 0x0040620000301000 */
[----:B------:R-:W-:Y:S05]  /*0ef0*/  BRA `(.L_x_5625) ;  /* 0x0000000000087947 */ /* 0x000fea0003800000 */
.L_x_5644:
[----:B------:R-:W2:Y:S02]  /*0f00*/  LDG.E R4, desc[UR36][R4.64] ;  /* 0x0000002404047981 */ /* 0x000ea4000c1e1900 */
[----:B--2---:R-:W-:-:S07]  /*0f10*/  I2FP.F32.U32 R23, R4 ;  /* 0x0000000400177245 */ /* 0x004fce0000201000 */
.L_x_5625:
[----:B------:R-:W-:Y:S05]  /*0f20*/  BSYNC B6 ;  /* 0x0000000000067941 */ /* 0x000fea0003800000 */
.L_x_5619:
[----:B------:R-:W2:Y:S02]  /*0f30*/  S2R R24, SR_TID.X ;  /* 0x0000000000187919 */ /* 0x000ea40000002100 */
[----:B--2---:R-:W-:-:S07]  /*0f40*/  VIADD R24, R24, 0x80 ;  /* 0x0000008018187836 */ /* 0x004fce0000000000 */
.L_x_5618:
[----:B------:R-:W-:Y:S05]  /*0f50*/  BSYNC B7 ;  /* 0x0000000000077941 */ /* 0x000fea0003800000 */
.L_x_5617:
        /* <DEDUP_REMOVED lines=25> */
.L_x_5653:
[----:B------:R-:W2:Y:S02]  /*10f0*/  LDG.E.U8 R4, desc[UR36][R4.64] ;  /* 0x0000002404047981 */ /* 0x000ea4000c1e1100 */
[----:B--2---:R-:W-:Y:S01]  /*1100*/  I2FP.F32.U32 R18, R4 ;  /* 0x0000000400127245 */ /* 0x004fe20000201000 */
[----:B------:R-:W-:Y:S06]  /*1110*/  BRA `(.L_x_5655) ;  /* 0x0000000c002c7947 */ /* 0x000fec0003800000 */
.L_x_5652:
        /* <DEDUP_REMOVED lines=9> */
.L_x_5657:
[----:B------:R-:W2:Y:S02]  /*11b0*/  LDG.E R4, desc[UR36][R4.64] ;  /* 0x0000002404047981 */ /* 0x000ea4000c1e1900 */
[----:B--2---:R-:W-:Y:S01]  /*11c0*/  I2FP.F32.S32 R18, R4 ;  /* 0x0000000400127245 */ /* 0x004fe20000201400 */
[----:B------:R-:W-:Y:S06]  /*11d0*/  BRA `(.L_x_5655) ;  /* 0x0000000800fc7947 */ /* 0x000fec0003800000 */
.L_x_5656:
[----:B------:R-:W2:Y:S02]  /*11e0*/  LDG.E.U16 R4, desc[UR36][R4.64] ;  /* 0x0000002404047981 */ /* 0x000ea4000c1e1500 */
[----:B--2---:R0:W2:Y:S01]  /*11f0*/  I2F.S16 R18, R4 ;  /* 0x0000000400127306 */ /* 0x0040a20000101400 */
[----:B------:R-:W-:Y:S05]  /*1200*/  BRA `(.L_x_5655) ;  /* 0x0000000800f07947 */ /* 0x000fea0003800000 */
.L_x_5651:
        /* <DEDUP_REMOVED lines=8> */
.L_x_5659:
[----:B------:R-:W2:Y:S02]  /*1290*/  LDG.E.U16 R4, desc[UR36][R4.64] ;  /* 0x0000002404047981 */ /* 0x000ea4000c1e1500 */
[----:B--2---:R-:W-:Y:S01]  /*12a0*/  HADD2.F32 R18, -RZ, R4.H0_H0 ;  /* 0x20000004ff127230 */ /* 0x004fe20000004100 */
[----:B------:R-:W-:Y:S06]  /*12b0*/  BRA `(.L_x_5655) ;  /* 0x0000000800c47947 */ /* 0x000fec0003800000 */
.L_x_5658:
        /* <DEDUP_REMOVED lines=8> */
.L_x_5661:
[----:B------:R-:W2:Y:S02]  /*1340*/  LDG.E.U16 R4, desc[UR36][R4.64] ;  /* 0x0000002404047981 */ /* 0x000ea4000c1e1500 */
[----:B--2---:R-:W-:Y:S01]  /*1350*/  HADD2.F32 R18, -RZ, R4.H0_H0 ;  /* 0x20000004ff127230 */ /* 0x004fe20000004100 */
[----:B------:R-:W-:Y:S06]  /*1360*/  BRA `(.L_x_5655) ;  /* 0x0000000800987947 */ /* 0x000fec0003800000 */
.L_x_5660:
[----:B------:R-:W2:Y:S01]  /*1370*/  LDG.E.64 R4, desc[UR36][R4.64] ;  /* 0x0000002404047981 */ /* 0x000ea2000c1e1b00 */
[----:B------:R-:W-:Y:S01]  /*1380*/  UMOV UR4, 0xf0000000 ;  /* 0xf000000000047882 */ /* 0x000fe20000000000 */
[----:B------:R-:W-:Y:S01]  /*1390*/  UMOV UR5, 0x380fffff ;  /* 0x380fffff00057882 */ /* 0x000fe20000000000 */
[----:B--2---:R-:W0:Y:S01]  /*13a0*/  F2F.F32.F64 R18, R4 ;  /* 0x0000000400127310 */ /* 0x004e220000301000 */
[----:B------:R-:W-:-:S14]  /*13b0*/  DSETP.GEU.AND P0, PT, |R4|, UR4, PT ;  /* 0x0000000404007e2a */ /* 0x000fdc000bf0e200 */
[----:B0-----:R-:W-:Y:S01]  /*13c0*/  @!P0 FMUL R18, R18, 1.175494350822287508e-38 ;  /* 0x0080000012128820 */ /* 0x001fe20000400000 */
[----:B------:R-:W-:Y:S06]  /*13d0*/  BRA `(.L_x_5655) ;  /* 0x00000008007c7947 */ /* 0x000fec0003800000 */
.L_x_5650:
        /* <DEDUP_REMOVED lines=12> */
.L_x_5664:
[----:B------:R-:W2:Y:S01]  /*14a0*/  LDG.E.64 R4, desc[UR36][R4.64] ;  /* 0x0000002404047981 */ /* 0x000ea2000c1e1b00 */
[----:B------:R-:W-:Y:S01]  /*14b0*/  UMOV UR4, 0xf0000000 ;  /* 0xf000000000047882 */ /* 0x000fe20000000000 */
[----:B------:R-:W-:Y:S01]  /*14c0*/  UMOV UR5, 0x380fffff ;  /* 0x380fffff00057882 */ /* 0x000fe20000000000 */
[----:B--2---:R-:W0:Y:S01]  /*14d0*/  F2F.F32.F64 R18, R4 ;  /* 0x0000000400127310 */ /* 0x004e220000301000 */
[----:B------:R-:W-:-:S14]  /*14e0*/  DSETP.GEU.AND P0, PT, |R4|, UR4, PT ;  /* 0x0000000404007e2a */ /* 0x000fdc000bf0e200 */
[----:B0-----:R-:W-:Y:S01]  /*14f0*/  @!P0 FMUL R18, R18, 1.175494350822287508e-38 ;  /* 0x0080000012128820 */ /* 0x001fe20000400000 */
[----:B------:R-:W-:Y:S06]  /*1500*/  BRA `(.L_x_5655) ;  /* 0x0000000800307947 */ /* 0x000fec0003800000 */
.L_x_5663:
        /* <DEDUP_REMOVED lines=26> */
.L_x_5666:
        /* <DEDUP_REMOVED lines=13> */
.L_x_5665:
[----:B------:R-:W2:Y:S02]  /*1780*/  LDG.E.U16 R4, desc[UR36][R4.64] ;  /* 0x0000002404047981 */ /* 0x000ea4000c1e1500 */
[----:B--2---:R-:W-:Y:S01]  /*1790*/  IMAD.U32 R18, R4, 0x10000, RZ ;  /* 0x0001000004127824 */ /* 0x004fe200078e00ff */
[----:B------:R-:W-:Y:S06]  /*17a0*/  BRA `(.L_x_5655) ;  /* 0x0000000400887947 */ /* 0x000fec0003800000 */
.L_x_5662:
        /* <DEDUP_REMOVED lines=11> */
.L_x_5669:
        /* <DEDUP_REMOVED lines=20> */
.L_x_5671:
[----:B------:R-:W-:Y:S05]  /*19a0*/  BSYNC B0 ;  /* 0x0000000000007941 */ /* 0x000fea0003800000 */
.L_x_5670:
[----:B------:R-:W-:Y:S01]  /*19b0*/  IMAD.SHL.U32 R3, R3, 0x100000, RZ ;  /* 0x0010000003037824 */ /* 0x000fe200078e00ff */
[----:B------:R-:W-:-:S04]  /*19c0*/  LEA R5, R0, 0x3b800000, 0x17 ;  /* 0x3b80000000057811 */ /* 0x000fc800078eb8ff */
[----:B------:R-:W-:Y:S01]  /*19d0*/  LOP3.LUT R18, R5, R3, R18, 0xfe, !PT ;  /* 0x0000000305127212 */ /* 0x000fe200078efe12 */
[----:B------:R-:W-:Y:S06]  /*19e0*/  BRA `(.L_x_5655) ;  /* 0x0000000000f87947 */ /* 0x000fec0003800000 */
.L_x_5668:
        /* <DEDUP_REMOVED lines=20> */
.L_x_5673:
[----:B------:R-:W-:Y:S05]  /*1b30*/  BSYNC B0 ;  /* 0x0000000000007941 */ /* 0x000fea0003800000 */
.L_x_5672:
[----:B------:R-:W-:Y:S01]  /*1b40*/  IMAD.SHL.U32 R3, R3, 0x200000, RZ ;  /* 0x0020000003037824 */ /* 0x000fe200078e00ff */
[----:B------:R-:W-:-:S04]  /*1b50*/  LEA R5, R0, 0x37800000, 0x17 ;  /* 0x3780000000057811 */ /* 0x000fc800078eb8ff */
[----:B------:R-:W-:Y:S01]  /*1b60*/  LOP3.LUT R18, R5, R3, R18, 0xfe, !PT ;  /* 0x0000000305127212 */ /* 0x000fe200078efe12 */
[----:B------:R-:W-:Y:S06]  /*1b70*/  BRA `(.L_x_5655) ;  /* 0x0000000000947947 */ /* 0x000fec0003800000 */
.L_x_5667:
        /* <DEDUP_REMOVED lines=14> */
.L_x_5654:
        /* <DEDUP_REMOVED lines=16> */
.L_x_5676:
[----:B------:R-:W-:Y:S01]  /*1d60*/  IMAD.MOV.U32 R18, RZ, RZ, RZ ;  /* 0x000000ffff127224 */ /* 0x000fe200078e00ff */
[----:B------:R-:W-:Y:S06]  /*1d70*/  BRA `(.L_x_5655) ;  /* 0x0000000000147947 */ /* 0x000fec0003800000 */
.L_x_5675:
[----:B------:R-:W2:Y:S02]  /*1d80*/  LDG.E.64 R18, desc[UR36][R4.64] ;  /* 0x0000002404127981 */ /* 0x000ea4000c1e1b00 */
[----:B--2---:R0:W2:Y:S01]  /*1d90*/  I2F.U64 R18, R18 ;  /* 0x0000001200127312 */ /* 0x0040a20000301000 */
[----:B------:R-:W-:Y:S05]  /*1da0*/  BRA `(.L_x_5655) ;  /* 0x0000000000087947 */ /* 0x000fea0003800000 */
.L_x_5674:
[----:B------:R-:W2:Y:S02]  /*1db0*/  LDG.E R4, desc[UR36][R4.64] ;  /* 0x0000002404047981 */ /* 0x000ea4000c1e1900 */
[----:B--2---:R-:W-:-:S07]  /*1dc0*/  I2FP.F32.U32 R18, R4 ;  /* 0x0000000400127245 */ /* 0x004fce0000201000 */
.L_x_5655:
[----:B------:R-:W-:Y:S05]  /*1dd0*/  BSYNC B6 ;  /* 0x0000000000067941 */ /* 0x000fea0003800000 */
.L_x_5649:
[----:B------:R-:W-:-:S07]  /*1de0*/  VIADD R24, R24, 0x80 ;  /* 0x0000008018187836 */ /* 0x000fce0000000000 */
.L_x_5648:
[----:B------:R-:W-:Y:S05]  /*1df0*/  BSYNC B7 ;  /* 0x0000000000077941 */ /* 0x000fea0003800000 */
.L_x_5647:
        /* <DEDUP_REMOVED lines=27> */
.L_x_5683:
[----:B------:R-:W2:Y:S02]  /*1fb0*/  LDG.E.U8 R4, desc[UR36][R4.64] ;  /* 0x0000002404047981 */ /* 0x000ea4000c1e1100 */
[----:B--2---:R-:W-:Y:S01]  /*1fc0*/  I2FP.F32.U32 R22, R4 ;  /* 0x0000000400167245 */ /* 0x004fe20000201000 */
[----:B------:R-:W-:Y:S06]  /*1fd0*/  BRA `(.L_x_5685) ;  /* 0x0000000c002c7947 */ /* 0x000fec0003800000 */
.L_x_5682:
        /* <DEDUP_REMOVED lines=9> */
.L_x_5687:
[----:B------:R-:W2:Y:S02]  /*2070*/  LDG.E R4, desc[UR36][R4.64] ;  /* 0x0000002404047981 */ /* 0x000ea4000c1e1900 */
[----:B--2---:R-:W-:Y:S01]  /*2080*/  I2FP.F32.S32 R22, R4 ;  /* 0x0000000400167245 */ /* 0x004fe20000201400 */
[----:B------:R-:W-:Y:S06]  /*2090*/  BRA `(.L_x_5685) ;  /* 0x0000000800fc7947 */ /* 0x000fec0003800000 */
.L_x_5686:
[----:B------:R-:W2:Y:S02]  /*20a0*/  LDG.E.U16 R4, desc[UR36][R4.64] ;  /* 0x0000002404047981 */ /* 0x000ea4000c1e1500 */
[----:B--2---:R4:W0:Y:S01]  /*20b0*/  I2F.S16 R22, R4 ;  /* 0x0000000400167306 */ /* 0x0048220000101400 */
[----:B------:R-:W-:Y:S05]  /*20c0*/  BRA `(.L_x_5685) ;  /* 0x0000000800f07947 */ /* 0x000fea0003800000 */
.L_x_5681:
        /* <DEDUP_REMOVED lines=8> */
.L_x_5689:
[----:B------:R-:W2:Y:S02]  /*2150*/  LDG.E.U16 R4, desc[UR36][R4.64] ;  /* 0x0000002404047981 */ /* 0x000ea4000c1e1500 */
[----:B--2---:R-:W-:Y:S01]  /*2160*/  HADD2.F32 R22, -RZ, R4.H0_H0 ;  /* 0x20000004ff167230 */ /* 0x004fe20000004100 */
[----:B------:R-:W-:Y:S06]  /*2170*/  BRA `(.L_x_5685) ;  /* 0x0000000800c47947 */ /* 0x000fec0003800000 */
.L_x_5688:
        /* <DEDUP_REMOVED lines=8> */
.L_x_5691:
[----:B------:R-:W2:Y:S02]  /*2200*/  LDG.E.U16 R4, desc[UR36][R4.64] ;  /* 0x0000002404047981 */ /* 0x000ea4000c1e1500 */
[----:B--2---:R-:W-:Y:S01]  /*2210*/  HADD2.F32 R22, -RZ, R4.H0_H0 ;  /* 0x20000004ff167230 */ /* 0x004fe20000004100 */
[----:B------:R-:W-:Y:S06]  /*2220*/  BRA `(.L_x_5685) ;  /* 0x0000000800987947 */ /* 0x000fec0003800000 */
.L_x_5690:
[----:B------:R-:W2:Y:S01]  /*2230*/  LDG.E.64 R4, desc[UR36][R4.64] ;  /* 0x0000002404047981 */ /* 0x000ea2000c1e1b00 */
[----:B------:R-:W-:Y:S01]  /*2240*/  UMOV UR4, 0xf0000000 ;  /* 0xf000000000047882 */ /* 0x000fe20000000000 */
[----:B------:R-:W-:Y:S01]  /*2250*/  UMOV UR5, 0x380fffff ;  /* 0x380fffff00057882 */ /* 0x000fe20000000000 */
[----:B--2---:R-:W0:Y:S01]  /*2260*/  F2F.F32.F64 R22, R4 ;  /* 0x0000000400167310 */ /* 0x004e220000301000 */
[----:B------:R-:W-:-:S14]  /*2270*/  DSETP.GEU.AND P0, PT, |R4|, UR4, PT ;  /* 0x0000000404007e2a */ /* 0x000fdc000bf0e200 */
[----:B0-----:R-:W-:Y:S01]  /*2280*/  @!P0 FMUL R22, R22, 1.175494350822287508e-38 ;  /* 0x0080000016168820 */ /* 0x001fe20000400000 */
[----:B------:R-:W-:Y:S06]  /*2290*/  BRA `(.L_x_5685) ;  /* 0x00000008007c7947 */ /* 0x000fec0003800000 */
.L_x_5680:
        /* <DEDUP_REMOVED lines=12> */
.L_x_5694:
[----:B------:R-:W2:Y:S01]  /*2360*/  LDG.E.64 R4, desc[UR36][R4.64] ;  /* 0x0000002404047981 */ /* 0x000ea2000c1e1b00 */
[----:B------:R-:W-:Y:S01]  /*2370*/  UMOV UR4, 0xf0000000 ;  /* 0xf000000000047882 */ /* 0x000fe20000000000 */
[----:B------:R-:W-:Y:S01]  /*2380*/  UMOV UR5, 0x380fffff ;  /* 0x380fffff00057882 */ /* 0x000fe20000000000 */
[----:B--2---:R-:W0:Y:S01]  /*2390*/  F2F.F32.F64 R22, R4 ;  /* 0x0000000400167310 */ /* 0x004e220000301000 */
[----:B------:R-:W-:-:S14]  /*23a0*/  DSETP.GEU.AND P0, PT, |R4|, UR4, PT ;  /* 0x0000000404007e2a */ /* 0x000fdc000bf0e200 */
[----:B0-----:R-:W-:Y:S01]  /*23b0*/  @!P0 FMUL R22, R22, 1.175494350822287508e-38 ;  /* 0x0080000016168820 */ /* 0x001fe20000400000 */
[----:B------:R-:W-:Y:S06]  /*23c0*/  BRA `(.L_x_5685) ;  /* 0x0000000800307947 */ /* 0x000fec0003800000 */
.L_x_5693:
        /* <DEDUP_REMOVED lines=26> */
.L_x_5696:
        /* <DEDUP_REMOVED lines=13> */
.L_x_5695:
[----:B------:R-:W2:Y:S02]  /*2640*/  LDG.E.U16 R4, desc[UR36][R4.64] ;  /* 0x0000002404047981 */ /* 0x000ea4000c1e1500 */
[----:B--2---:R-:W-:Y:S01]  /*2650*/  IMAD.U32 R22, R4, 0x10000, RZ ;  /* 0x0001000004167824 */ /* 0x004fe200078e00ff */
[----:B------:R-:W-:Y:S06]  /*2660*/  BRA `(.L_x_5685) ;  /* 0x0000000400887947 */ /* 0x000fec0003800000 */
.L_x_5692:
        /* <DEDUP_REMOVED lines=11> */
.L_x_5699:
        /* <DEDUP_REMOVED lines=20> */
.L_x_5701:
[----:B------:R-:W-:Y:S05]  /*2860*/  BSYNC B0 ;  /* 0x0000000000007941 */ /* 0x000fea0003800000 */
.L_x_5700:
[----:B------:R-:W-:Y:S01]  /*2870*/  IMAD.SHL.U32 R3, R3, 0x100000, RZ ;  /* 0x0010000003037824 */ /* 0x000fe200078e00ff */
[----:B------:R-:W-:-:S04]  /*2880*/  LEA R5, R0, 0x3b800000, 0x17 ;  /* 0x3b80000000057811 */ /* 0x000fc800078eb8ff */
[----:B------:R-:W-:Y:S01]  /*2890*/  LOP3.LUT R22, R5, R3, R22, 0xfe, !PT ;  /* 0x0000000305167212 */ /* 0x000fe200078efe16 */
[----:B------:R-:W-:Y:S06]  /*28a0*/  BRA `(.L_x_5685) ;  /* 0x0000000000f87947 */ /* 0x000fec0003800000 */
.L_x_5698:
        /* <DEDUP_REMOVED lines=20> */
.L_x_5703:
[----:B------:R-:W-:Y:S05]  /*29f0*/  BSYNC B0 ;  /* 0x0000000000007941 */ /* 0x000fea0003800000 */
.L_x_5702:
[----:B------:R-:W-:Y:S01]  /*2a00*/  IMAD.SHL.U32 R3, R3, 0x200000, RZ ;  /* 0x0020000003037824 */ /* 0x000fe200078e00ff */
[----:B------:R-:W-:-:S04]  /*2a10*/  LEA R5, R0, 0x37800000, 0x17 ;  /* 0x3780000000057811 */ /* 0x000fc800078eb8ff */
[----:B------:R-:W-:Y:S01]  /*2a20*/  LOP3.LUT R22, R5, R3, R22, 0xfe, !PT ;  /* 0x0000000305167212 */ /* 0x000fe200078efe16 */
[----:B------:R-:W-:Y:S06]  /*2a30*/  BRA `(.L_x_5685) ;  /* 0x0000000000947947 */ /* 0x000fec0003800000 */
.L_x_5697:
        /* <DEDUP_REMOVED lines=14> */
.L_x_5684:
        /* <DEDUP_REMOVED lines=16> */
.L_x_5706:
[----:B------:R-:W-:Y:S01]  /*2c20*/  IMAD.MOV.U32 R22, RZ, RZ, RZ ;  /* 0x000000ffff167224 */ /* 0x000fe200078e00ff */
[----:B------:R-:W-:Y:S06]  /*2c30*/  BRA `(.L_x_5685) ;  /* 0x0000000000147947 */ /* 0x000fec0003800000 */
.L_x_5705:
[----:B------:R-:W2:Y:S02]  /*2c40*/  LDG.E.64 R4, desc[UR36][R4.64] ;  /* 0x0000002404047981 */ /* 0x000ea4000c1e1b00 */
[----:B--2---:R0:W2:Y:S01]  /*2c50*/  I2F.U64 R22, R4 ;  /* 0x0000000400167312 */ /* 0x0040a20000301000 */
[----:B------:R-:W-:Y:S05]  /*2c60*/  BRA `(.L_x_5685) ;  /* 0x0000000000087947 */ /* 0x000fea0003800000 */
.L_x_5704:
[----:B------:R-:W2:Y:S02]  /*2c70*/  LDG.E R4, desc[UR36][R4.64] ;  /* 0x0000002404047981 */ /* 0x000ea4000c1e1900 */
[----:B--2---:R-:W-:-:S07]  /*2c80*/  I2FP.F32.U32 R22, R4 ;  /* 0x0000000400167245 */ /* 0x004fce0000201000 */
.L_x_5685:
[----:B------:R-:W-:Y:S05]  /*2c90*/  BSYNC B6 ;  /* 0x0000000000067941 */ /* 0x000fea0003800000 */
.L_x_5679:
[----:B------:R-:W-:-:S07]  /*2ca0*/  VIADD R24, R24, 0x80 ;  /* 0x0000008018187836 */ /* 0x000fce0000000000 */
.L_x_5678:
[----:B------:R-:W-:Y:S05]  /*2cb0*/  BSYNC B7 ;  /* 0x0000000000077941 */ /* 0x000fea0003800000 */
.L_x_5677:
        /* <DEDUP_REMOVED lines=23> */
.L_x_5712:
[----:B------:R-:W2:Y:S02]  /*2e30*/  LDG.E.U8 R4, desc[UR36][R4.64] ;  /* 0x0000002404047981 */ /* 0x000ea4000c1e1100 */
[----:B--2---:R-:W-:Y:S01]  /*2e40*/  I2FP.F32.U32 R19, R4 ;  /* 0x0000000400137245 */ /* 0x004fe20000201000 */
[----:B------:R-:W-:Y:S06]  /*2e50*/  BRA `(.L_x_5708) ;  /* 0x0000000c00207947 */ /* 0x000fec0003800000 */
.L_x_5711:
        /* <DEDUP_REMOVED lines=9> */
.L_x_5715:
[----:B------:R-:W2:Y:S02]  /*2ef0*/  LDG.E R4, desc[UR36][R4.64] ;  /* 0x0000002404047981 */ /* 0x000ea4000c1e1900 */
[----:B--2---:R-:W-:Y:S01]  /*2f00*/  I2FP.F32.S32 R19, R4 ;  /* 0x0000000400137245 */ /* 0x004fe20000201400 */
[----:B------:R-:W-:Y:S06]  /*2f10*/  BRA `(.L_x_5708) ;  /* 0x0000000800f07947 */ /* 0x000fec0003800000 */
.L_x_5714:
[----:B------:R-:W2:Y:S02]  /*2f20*/  LDG.E.U16 R4, desc[UR36][R4.64] ;  /* 0x0000002404047981 */ /* 0x000ea4000c1e1500 */
[----:B--2---:R0:W2:Y:S01]  /*2f30*/  I2F.S16 R19, R4 ;  /* 0x0000000400137306 */ /* 0x0040a20000101400 */
[----:B------:R-:W-:Y:S05]  /*2f40*/  BRA `(.L_x_5708) ;  /* 0x0000000800e47947 */ /* 0x000fea0003800000 */
.L_x_5710:
        /* <DEDUP_REMOVED lines=8> */
.L_x_5717:
[----:B------:R-:W2:Y:S02]  /*2fd0*/  LDG.E.U16 R4, desc[UR36][R4.64] ;  /* 0x0000002404047981 */ /* 0x000ea4000c1e1500 */
[----:B--2---:R-:W-:Y:S01]  /*2fe0*/  HADD2.F32 R19, -RZ, R4.H0_H0 ;  /* 0x20000004ff137230 */ /* 0x004fe20000004100 */
[----:B------:R-:W-:Y:S06]  /*2ff0*/  BRA `(.L_x_5708) ;  /* 0x0000000800b87947 */ /* 0x000fec0003800000 */
.L_x_5716:
        /* <DEDUP_REMOVED lines=8> */
.L_x_5719:
[----:B------:R-:W2:Y:S02]  /*3080*/  LDG.E.U16 R4, desc[UR36][R4.64] ;  /* 0x0000002404047981 */ /* 0x000ea4000c1e1500 */
[----:B--2---:R-:W-:Y:S01]  /*3090*/  HADD2.F32 R19, -RZ, R4.H0_H0 ;  /* 0x20000004ff137230 */ /* 0x004fe20000004100 */
[----:B------:R-:W-:Y:S06]  /*30a0*/  BRA `(.L_x_5708) ;  /* 0x00000008008c7947 */ /* 0x000fec0003800000 */
.L_x_5718:
[----:B------:R-:W2:Y:S01]  /*30b0*/  LDG.E.64 R4, desc[UR36][R4.64] ;  /* 0x0000002404047981 */ /* 0x000ea2000c1e1b00 */
[----:B------:R-:W-:Y:S01]  /*30c0*/  UMOV UR4, 0xf0000000 ;  /* 0xf000000000047882 */ /* 0x000fe20000000000 */
[----:B------:R-:W-:Y:S01]  /*30d0*/  UMOV UR5, 0x380fffff ;  /* 0x380fffff00057882 */ /* 0x000fe20000000000 */
[----:B--2---:R-:W0:Y:S01]  /*30e0*/  F2F.F32.F64 R19, R4 ;  /* 0x0000000400137310 */ /* 0x004e220000301000 */
[----:B------:R-:W-:-:S14]  /*30f0*/  DSETP.GEU.AND P0, PT, |R4|, UR4, PT ;  /* 0x0000000404007e2a */ /* 0x000fdc000bf0e200 */
[----:B0-----:R-:W-:Y:S01]  /*3100*/  @!P0 FMUL R19, R19, 1.175494350822287508e-38 ;  /* 0x0080000013138820 */ /* 0x001fe20000400000 */
[----:B------:R-:W-:Y:S06]  /*3110*/  BRA `(.L_x_5708) ;  /* 0x0000000800707947 */ /* 0x000fec0003800000 */
.L_x_5709:
        /* <DEDUP_REMOVED lines=12> */
.L_x_5722:
[----:B------:R-:W2:Y:S01]  /*31e0*/  LDG.E.64 R4, desc[UR36][R4.64] ;  /* 0x0000002404047981 */ /* 0x000ea2000c1e1b00 */
[----:B------:R-:W-:Y:S01]  /*31f0*/  UMOV UR4, 0xf0000000 ;  /* 0xf000000000047882 */ /* 0x000fe20000000000 */
[----:B------:R-:W-:Y:S01]  /*3200*/  UMOV UR5, 0x380fffff ;  /* 0x380fffff00057882 */ /* 0x000fe20000000000 */
[----:B--2---:R-:W0:Y:S01]  /*3210*/  F2F.F32.F64 R19, R4 ;  /* 0x0000000400137310 */ /* 0x004e220000301000 */
[----:B------:R-:W-:-:S14]  /*3220*/  DSETP.GEU.AND P0, PT, |R4|, UR4, PT ;  /* 0x0000000404007e2a */ /* 0x000fdc000bf0e200 */
[----:B0-----:R-:W-:Y:S01]  /*3230*/  @!P0 FMUL R19, R19, 1.175494350822287508e-38 ;  /* 0x0080000013138820 */ /* 0x001fe20000400000 */
[----:B------:R-:W-:Y:S06]  /*3240*/  BRA `(.L_x_5708) ;  /* 0x0000000800247947 */ /* 0x000fec0003800000 */
.L_x_5721:
        /* <DEDUP_REMOVED lines=26> */
.L_x_5724:
        /* <DEDUP_REMOVED lines=13> */
.L_x_5723:
[----:B------:R-:W2:Y:S02]  /*34c0*/  LDG.E.U16 R4, desc[UR36][R4.64] ;  /* 0x0000002404047981 */ /* 0x000ea4000c1e1500 */
[----:B--2---:R-:W-:Y:S01]  /*34d0*/  IMAD.U32 R19, R4, 0x10000, RZ ;  /* 0x0001000004137824 */ /* 0x004fe200078e00ff */
[----:B------:R-:W-:Y:S06]  /*34e0*/  BRA `(.L_x_5708) ;  /* 0x00000004007c7947 */ /* 0x000fec0003800000 */
.L_x_5720:
        /* <DEDUP_REMOVED lines=11> */
.L_x_5727:
        /* <DEDUP_REMOVED lines=19> */
.L_x_5729:
[----:B------:R-:W-:Y:S05]  /*36d0*/  BSYNC B0 ;  /* 0x0000000000007941 */ /* 0x000fea0003800000 */
.L_x_5728:
[----:B------:R-:W-:Y:S01]  /*36e0*/  IMAD.SHL.U32 R3, R3, 0x100000, RZ ;  /* 0x0010000003037824 */ /* 0x000fe200078e00ff */
[----:B------:R-:W-:-:S04]  /*36f0*/  LEA R0, R0, 0x3b800000, 0x17 ;  /* 0x3b80000000007811 */ /* 0x000fc800078eb8ff */
[----:B------:R-:W-:Y:S01]  /*3700*/  LOP3.LUT R19, R0, R3, R19, 0xfe, !PT ;  /* 0x0000000300137212 */ /* 0x000fe200078efe13 */
[----:B------:R-:W-:Y:S06]  /*3710*/  BRA `(.L_x_5708) ;  /* 0x0000000000f07947 */ /* 0x000fec0003800000 */
.L_x_5726:
        /* <DEDUP_REMOVED lines=19> */
.L_x_5731:
[----:B------:R-:W-:Y:S05]  /*3850*/  BSYNC B0 ;  /* 0x0000000000007941 */ /* 0x000fea0003800000 */
.L_x_5730:
[----:B------:R-:W-:Y:S01]  /*3860*/  IMAD.SHL.U32 R3, R3, 0x200000, RZ ;  /* 0x0020000003037824 */ /* 0x000fe200078e00ff */
[----:B------:R-:W-:-:S04]  /*3870*/  LEA R0, R0, 0x37800000, 0x17 ;  /* 0x3780000000007811 */ /* 0x000fc800078eb8ff */
[----:B------:R-:W-:Y:S01]  /*3880*/  LOP3.LUT R19, R0, R3, R19, 0xfe, !PT ;  /* 0x0000000300137212 */ /* 0x000fe200078efe13 */
[----:B------:R-:W-:Y:S06]  /*3890*/  BRA `(.L_x_5708) ;  /* 0x0000000000907947 */ /* 0x000fec0003800000 */
.L_x_5725:
        /* <DEDUP_REMOVED lines=14> */
.L_x_5713:
        /* <DEDUP_REMOVED lines=16> */
.L_x_5734:
[----:B------:R-:W-:Y:S05]  /*3a80*/  BRA `(.L_x_5708) ;  /* 0x0000000000147947 */ /* 0x000fea0003800000 */
.L_x_5733:
[----:B------:R-:W2:Y:S02]  /*3a90*/  LDG.E.64 R4, desc[UR36][R4.64] ;  /* 0x0000002404047981 */ /* 0x000ea4000c1e1b00 */
[----:B--2---:R0:W2:Y:S01]  /*3aa0*/  I2F.U64 R19, R4 ;  /* 0x0000000400137312 */ /* 0x0040a20000301000 */
[----:B------:R-:W-:Y:S05]  /*3ab0*/  BRA `(.L_x_5708) ;  /* 0x0000000000087947 */ /* 0x000fea0003800000 */
.L_x_5732:
[----:B------:R-:W2:Y:S02]  /*3ac0*/  LDG.E R4, desc[UR36][R4.64] ;  /* 0x0000002404047981 */ /* 0x000ea4000c1e1900 */
[----:B--2---:R-:W-:-:S07]  /*3ad0*/  I2FP.F32.U32 R19, R4 ;  /* 0x0000000400137245 */ /* 0x004fce0000201000 */
.L_x_5708:
[----:B------:R-:W-:Y:S05]  /*3ae0*/  BSYNC B6 ;  /* 0x0000000000067941 */ /* 0x000fea0003800000 */
.L_x_5707:
[----:B------:R-:W0:Y:S01]  /*3af0*/  S2R R25, SR_TID.X ;  /* 0x0000000000197919 */ /* 0x000e220000002100 */
[----:B------:R-:W-:Y:S01]  /*3b00*/  BSSY B0, `(.L_x_5735) ;  /* 0x0000013000007945 */ /* 0x000fe20003800000 */
[----:B0-----:R-:W-:-:S13]  /*3b10*/  ISETP.GE.AND P0, PT, R25, R17, PT ;  /* 0x000000111900720c */ /* 0x001fda0003f06270 */
[----:B------:R-:W-:Y:S05]  /*3b20*/  @P0 BRA `(.L_x_5736) ;  /* 0x0000000000400947 */ /* 0x000fea0003800000 */
[----:B------:R-:W-:Y:S01]  /*3b30*/  ULDC UR4, c[0x0][0x218] ;  /* 0x0000860000047ab9 */ /* 0x000fe20000000800 */
[----:B------:R-:W-:Y:S01]  /*3b40*/  BSSY B1, `(.L_x_5737) ;  /* 0x0000009000017945 */ /* 0x000fe20003800000 */
[----:B-1-3-5:R-:W-:Y:S01]  /*3b50*/  FSETP.GEU.FTZ.AND P1, PT, R23, UR4, PT ;  /* 0x0000000417007c0b */ /* 0x02afe2000bf3e000 */
[----:B------:R-:W-:Y:S02]  /*3b60*/  ULDC UR4, c[0x0][0x218] ;  /* 0x0000860000047ab9 */ /* 0x000fe40000000800 */
[----:B------:R-:W-:-:S10]  /*3b70*/  IMAD.U32 R0, RZ, RZ, UR4 ;  /* 0x00000004ff007e24 */ /* 0x000fd4000f8e00ff */
[----:B------:R-:W-:Y:S05]  /*3b80*/  @!P1 BRA `(.L_x_5738) ;  /* 0x0000000000109947 */ /* 0x000fea0003800000 */
[----:B------:R-:W-:Y:S01]  /*3b90*/  ULDC UR4, c[0x0][0x21c] ;  /* 0x0000870000047ab9 */ /* 0x000fe20000000800 */
[----:B------:R-:W-:Y:S01]  /*3ba0*/  IMAD.MOV.U32 R0, RZ, RZ, R23 ;  /* 0x000000ffff007224 */ /* 0x000fe200078e0017 */
[----:B------:R-:W-:-:S13]  /*3bb0*/  FSETP.GT.FTZ.AND P1, PT, R23, UR4, PT ;  /* 0x0000000417007c0b */ /* 0x000fda000bf34000 */
[----:B------:R-:W0:Y:S02]  /*3bc0*/  @P1 LDC R0, c[0x0][0x21c] ;  /* 0x00008700ff001b82 */ /* 0x000e240000000800 */
.L_x_5738:
[----:B------:R-:W-:Y:S05]  /*3bd0*/  BSYNC B1 ;  /* 0x0000000000017941 */ /* 0x000fea0003800000 */
.L_x_5737:
[----:B0-----:R-:W-:-:S06]  /*3be0*/  FADD.FTZ R3, -R0, 1 ;  /* 0x3f80000000037421 */ /* 0x001fcc0000010100 */
[----:B------:R-:W0:Y:S02]  /*3bf0*/  MUFU.RCP R3, R3 ;  /* 0x0000000300037308 */ /* 0x000e240000001000 */
[----:B0-----:R-:W-:-:S06]  /*3c00*/  FMUL.FTZ R0, R3, R0 ;  /* 0x0000000003007220 */ /* 0x001fcc0000410000 */
[----:B------:R-:W2:Y:S02]  /*3c10*/  MUFU.LG2 R0, R0 ;  /* 0x0000000000007308 */ /* 0x000ea40000000c00 */
[----:B--2-4-:R-:W-:-:S07]  /*3c20*/  FMUL.FTZ R4, R0, 0.69314718246459960938 ;  /* 0x3f31721800047820 */ /* 0x014fce0000410000 */
.L_x_5736:
[----:B------:R-:W-:Y:S05]  /*3c30*/  BSYNC B0 ;  /* 0x0000000000007941 */ /* 0x000fea0003800000 */
.L_x_5735:
[----:B------:R-:W-:Y:S01]  /*3c40*/  VIADD R26, R25, 0x80 ;  /* 0x00000080191a7836 */ /* 0x000fe20000000000 */
[----:B------:R-:W-:Y:S04]  /*3c50*/  BSSY B0, `(.L_x_5739) ;  /* 0x0000013000007945 */ /* 0x000fe80003800000 */
[----:B------:R-:W-:-:S13]  /*3c60*/  ISETP.GE.AND P1, PT, R26, R17, PT ;  /* 0x000000111a00720c */ /* 0x000fda0003f26270 */
[----:B------:R-:W-:Y:S05]  /*3c70*/  @P1 BRA `(.L_x_5740) ;  /* 0x0000000000401947 */ /* 0x000fea0003800000 */
[----:B------:R-:W-:Y:S01]  /*3c80*/  ULDC UR4, c[0x0][0x218] ;  /* 0x0000860000047ab9 */ /* 0x000fe20000000800 */
[----:B------:R-:W-:Y:S01]  /*3c90*/  BSSY B1, `(.L_x_5741) ;  /* 0x0000009000017945 */ /* 0x000fe20003800000 */
[----:B--2--5:R-:W-:Y:S01]  /*3ca0*/  FSETP.GEU.FTZ.AND P1, PT, R18, UR4, PT ;  /* 0x0000000412007c0b */ /* 0x024fe2000bf3e000 */
[----:B------:R-:W-:Y:S02]  /*3cb0*/  ULDC UR4, c[0x0][0x218] ;  /* 0x0000860000047ab9 */ /* 0x000fe40000000800 */
[----:B------:R-:W-:-:S10]  /*3cc0*/  IMAD.U32 R0, RZ, RZ, UR4 ;  /* 0x00000004ff007e24 */ /* 0x000fd4000f8e00ff */
[----:B------:R-:W-:Y:S05]  /*3cd0*/  @!P1 BRA `(.L_x_5742) ;  /* 0x0000000000109947 */ /* 0x000fea0003800000 */
[----:B------:R-:W-:Y:S01]  /*3ce0*/  ULDC UR4, c[0x0][0x21c] ;  /* 0x0000870000047ab9 */ /* 0x000fe20000000800 */
[----:B------:R-:W-:Y:S01]  /*3cf0*/  IMAD.MOV.U32 R0, RZ, RZ, R18 ;  /* 0x000000ffff007224 */ /* 0x000fe200078e0012 */
[----:B------:R-:W-:-:S13]  /*3d00*/  FSETP.GT.FTZ.AND P1, PT, R18, UR4, PT ;  /* 0x0000000412007c0b */ /* 0x000fda000bf34000 */
[----:B------:R-:W0:Y:S02]  /*3d10*/  @P1 LDC R0, c[0x0][0x21c] ;  /* 0x00008700ff001b82 */ /* 0x000e240000000800 */
.L_x_5742:
[----:B------:R-:W-:Y:S05]  /*3d20*/  BSYNC B1 ;  /* 0x0000000000017941 */ /* 0x000fea0003800000 */
.L_x_5741:
[----:B0-----:R-:W-:-:S06]  /*3d30*/  FADD.FTZ R3, -R0, 1 ;  /* 0x3f80000000037421 */ /* 0x001fcc0000010100 */
[----:B------:R-:W0:Y:S02]  /*3d40*/  MUFU.RCP R3, R3 ;  /* 0x0000000300037308 */ /* 0x000e240000001000 */
[----:B0-----:R-:W-:-:S06]  /*3d50*/  FMUL.FTZ R0, R3, R0 ;  /* 0x0000000003007220 */ /* 0x001fcc0000410000 */
[----:B------:R-:W0:Y:S02]  /*3d60*/  MUFU.LG2 R0, R0 ;  /* 0x0000000000007308 */ /* 0x000e240000000c00 */
[----:B0-----:R-:W-:-:S07]  /*3d70*/  FMUL.FTZ R18, R0, 0.69314718246459960938 ;  /* 0x3f31721800127820 */ /* 0x001fce0000410000 */
.L_x_5740:
[----:B------:R-:W-:Y:S05]  /*3d80*/  BSYNC B0 ;  /* 0x0000000000007941 */ /* 0x000fea0003800000 */
.L_x_5739:
        /* <DEDUP_REMOVED lines=14> */
.L_x_5746:
[----:B------:R-:W-:Y:S05]  /*3e70*/  BSYNC B1 ;  /* 0x0000000000017941 */ /* 0x000fea0003800000 */
.L_x_5745:
[----:B0-----:R-:W-:-:S06]  /*3e80*/  FADD.FTZ R3, -R0, 1 ;  /* 0x3f80000000037421 */ /* 0x001fcc0000010100 */
[----:B------:R-:W0:Y:S02]  /*3e90*/  MUFU.RCP R3, R3 ;  /* 0x0000000300037308 */ /* 0x000e240000001000 */
[----:B0-----:R-:W-:-:S06]  /*3ea0*/  FMUL.FTZ R0, R3, R0 ;  /* 0x0000000003007220 */ /* 0x001fcc0000410000 */
[----:B------:R-:W0:Y:S02]  /*3eb0*/  MUFU.LG2 R0, R0 ;  /* 0x0000000000007308 */ /* 0x000e240000000c00 */
[----:B0-----:R-:W-:-:S07]  /*3ec0*/  FMUL.FTZ R22, R0, 0.69314718246459960938 ;  /* 0x3f31721800167820 */ /* 0x001fce0000410000 */
.L_x_5744:
[----:B------:R-:W-:Y:S05]  /*3ed0*/  BSYNC B0 ;  /* 0x0000000000007941 */ /* 0x000fea0003800000 */
.L_x_5743:
[----:B------:R-:W-:Y:S01]  /*3ee0*/  VIADD R0, R25, 0x180 ;  /* 0x0000018019007836 */ /* 0x000fe20000000000 */
[----:B------:R-:W-:Y:S04]  /*3ef0*/  BSSY B0, `(.L_x_5747) ;  /* 0x0000011000007945 */ /* 0x000fe80003800000 */
[----:B------:R-:W-:-:S13]  /*3f00*/  ISETP.GE.AND P1, PT, R0, R17, PT ;  /* 0x000000110000720c */ /* 0x000fda0003f26270 */
[----:B------:R-:W-:Y:S05]  /*3f10*/  @P1 BRA `(.L_x_5748) ;  /* 0x0000000000381947 */ /* 0x000fea0003800000 */
[----:B------:R-:W-:Y:S01]  /*3f20*/  ULDC UR4, c[0x0][0x218] ;  /* 0x0000860000047ab9 */ /* 0x000fe20000000800 */
[----:B------:R-:W-:Y:S01]  /*3f30*/  BSSY B1, `(.L_x_5749) ;  /* 0x0000007000017945 */ /* 0x000fe20003800000 */
[----:B--2--5:R-:W-:-:S13]  /*3f40*/  FSETP.GEU.FTZ.AND P1, PT, R19, UR4, PT ;  /* 0x0000000413007c0b */ /* 0x024fda000bf3e000 */
[----:B------:R-:W-:Y:S05]  /*3f50*/  @!P1 BRA `(.L_x_5750) ;  /* 0x0000000000109947 */ /* 0x000fea0003800000 */
[----:B------:R-:W-:Y:S01]  /*3f60*/  ULDC UR4, c[0x0][0x21c] ;  /* 0x0000870000047ab9 */ /* 0x000fe20000000800 */
[----:B------:R-:W-:Y:S01]  /*3f70*/  IMAD.MOV.U32 R16, RZ, RZ, R19 ;  /* 0x000000ffff107224 */ /* 0x000fe200078e0013 */
[----:B------:R-:W-:-:S13]  /*3f80*/  FSETP.GT.FTZ.AND P1, PT, R19, UR4, PT ;  /* 0x0000000413007c0b */ /* 0x000fda000bf34000 */
[----:B------:R-:W0:Y:S02]  /*3f90*/  @P1 LDC R16, c[0x0][0x21c] ;  /* 0x00008700ff101b82 */ /* 0x000e240000000800 */
.L_x_5750:
[----:B------:R-:W-:Y:S05]  /*3fa0*/  BSYNC B1 ;  /* 0x0000000000017941 */ /* 0x000fea0003800000 */
.L_x_5749:
[----:B0-----:R-:W-:-:S04]  /*3fb0*/  FADD.FTZ R0, -R16, 1 ;  /* 0x3f80000010007421 */ /* 0x001fc80000010100 */
[----:B------:R-:W0:Y:S02]  /*3fc0*/  MUFU.RCP R3, R0 ;  /* 0x0000000000037308 */ /* 0x000e240000001000 */
[----:B0-----:R-:W-:-:S06]  /*3fd0*/  FMUL.FTZ R16, R3, R16 ;  /* 0x0000001003107220 */ /* 0x001fcc0000410000 */
[----:B------:R-:W0:Y:S02]  /*3fe0*/  MUFU.LG2 R16, R16 ;  /* 0x0000001000107308 */ /* 0x000e240000000c00 */
[----:B0-----:R-:W-:-:S07]  /*3ff0*/  FMUL.FTZ R24, R16, 0.69314718246459960938 ;  /* 0x3f31721810187820 */ /* 0x001fce0000410000 */
.L_x_5748:
[----:B------:R-:W-:Y:S05]  /*4000*/  BSYNC B0 ;  /* 0x0000000000007941 */ /* 0x000fea0003800000 */
.L_x_5747:
        /* <DEDUP_REMOVED lines=24> */
.L_x_5756:
[----:B--2-4-:R-:W0:Y:S01]  /*4190*/  F2I.S64.TRUNC R4, R4 ;  /* 0x0000000400047311 */ /* 0x014e22000020d900 */
[----:B------:R-:W-:Y:S02]  /*41a0*/  IMAD.MOV.U32 R25, RZ, RZ, R26 ;  /* 0x000000ffff197224 */ /* 0x000fe400078e001a */
[----:B0-----:R-:W-:-:S05]  /*41b0*/  IMAD.MOV.U32 R3, RZ, RZ, R4 ;  /* 0x000000ffff037224 */ /* 0x001fca00078e0004 */
[----:B------:R0:W-:Y:S01]  /*41c0*/  STG.E.U8 desc[UR36][R8.64], R3 ;  /* 0x0000000308007986 */ /* 0x0001e2000c101124 */
[----:B------:R-:W-:Y:S05]  /*41d0*/  BRA `(.L_x_5752) ;  /* 0x0000000c00907947 */ /* 0x000fea0003800000 */
.L_x_5755:
[----:B------:R-:W-:-:S13]  /*41e0*/  ISETP.NE.AND P0, PT, R0, 0x2, PT ;  /* 0x000000020000780c */ /* 0x000fda0003f05270 */
[----:B------:R-:W-:Y:S05]  /*41f0*/  @!P0 BRA `(.L_x_5758) ;  /* 0x0000000000308947 */ /* 0x000fea0003800000 */
[----:B------:R-:W-:-:S13]  /*4200*/  ISETP.NE.AND P0, PT, R0, 0x3, PT ;  /* 0x000000030000780c */ /* 0x000fda0003f05270 */
[----:B------:R-:W-:Y:S05]  /*4210*/  @!P0 BRA `(.L_x_5759) ;  /* 0x0000000000188947 */ /* 0x000fea0003800000 */
[----:B------:R-:W-:-:S13]  /*4220*/  ISETP.NE.AND P0, PT, R0, 0x4, PT ;  /* 0x000000040000780c */ /* 0x000fda0003f05270 */
[----:B------:R-:W-:Y:S05]  /*4230*/  @P0 BRA `(.L_x_5757) ;  /* 0x0000000c00140947 */ /* 0x000fea0003800000 */
[----:B--2-4-:R-:W0:Y:S01]  /*4240*/  F2I.S64.TRUNC R4, R4 ;  /* 0x0000000400047311 */ /* 0x014e22000020d900 */
[----:B------:R-:W-:Y:S01]  /*4250*/  IMAD.MOV.U32 R25, RZ, RZ, R26 ;  /* 0x000000ffff197224 */ /* 0x000fe200078e001a */
[----:B0-----:R0:W-:Y:S01]  /*4260*/  STG.E.64 desc[UR36][R8.64], R4 ;  /* 0x0000000408007986 */ /* 0x0011e2000c101b24 */
[----:B------:R-:W-:Y:S05]  /*4270*/  BRA `(.L_x_5752) ;  /* 0x0000000c00687947 */ /* 0x000fea0003800000 */
.L_x_5759:
[----:B------:R-:W0:Y:S01]  /*4280*/  F2I.FTZ.TRUNC.NTZ R3, R4 ;  /* 0x0000000400037305 */ /* 0x000e22000021f100 */
[----:B------:R-:W-:Y:S01]  /*4290*/  IMAD.MOV.U32 R25, RZ, RZ, R26 ;  /* 0x000000ffff197224 */ /* 0x000fe200078e001a */
[----:B0-----:R0:W-:Y:S01]  /*42a0*/  STG.E desc[UR36][R8.64], R3 ;  /* 0x0000000308007986 */ /* 0x0011e2000c101924 */
[----:B------:R-:W-:Y:S05]  /*42b0*/  BRA `(.L_x_5752) ;  /* 0x0000000c00587947 */ /* 0x000fea0003800000 */
.L_x_5758:
[----:B------:R-:W0:Y:S01]  /*42c0*/  F2I.FTZ.TRUNC.NTZ R3, R4 ;  /* 0x0000000400037305 */ /* 0x000e22000021f100 */
[----:B------:R-:W-:Y:S01]  /*42d0*/  IMAD.MOV.U32 R25, RZ, RZ, R26 ;  /* 0x000000ffff197224 */ /* 0x000fe200078e001a */
[----:B0-----:R0:W-:Y:S01]  /*42e0*/  STG.E.U16 desc[UR36][R8.64], R3 ;  /* 0x0000000308007986 */ /* 0x0011e2000c101524 */
[----:B------:R-:W-:Y:S05]  /*42f0*/  BRA `(.L_x_5752) ;  /* 0x0000000c00487947 */ /* 0x000fea0003800000 */
.L_x_5754:
        /* <DEDUP_REMOVED lines=9> */
.L_x_5761:
[----:B--2-4-:R-:W-:Y:S01]  /*4390*/  F2FP.F16.F32.PACK_AB R4, RZ, R4 ;  /* 0x00000004ff04723e */ /* 0x014fe200000000ff */
[----:B------:R-:W-:-:S04]  /*43a0*/  IMAD.MOV.U32 R25, RZ, RZ, R26 ;  /* 0x000000ffff197224 */ /* 0x000fc800078e001a */
[----:B------:R0:W-:Y:S01]  /*43b0*/  STG.E.U16 desc[UR36][R8.64], R4 ;  /* 0x0000000408007986 */ /* 0x0001e2000c101524 */
[----:B------:R-:W-:Y:S05]  /*43c0*/  BRA `(.L_x_5752) ;  /* 0x0000000c00147947 */ /* 0x000fea0003800000 */
.L_x_5760:
[----:B------:R-:W-:-:S13]  /*43d0*/  ISETP.NE.AND P0, PT, R0, 0x7, PT ;  /* 0x000000070000780c */ /* 0x000fda0003f05270 */
[----:B------:R-:W-:Y:S05]  /*43e0*/  @!P0 BRA `(.L_x_5762) ;  /* 0x0000000000348947 */ /* 0x000fea0003800000 */
[----:B------:R-:W-:-:S13]  /*43f0*/  ISETP.NE.AND P0, PT, R0, 0x8, PT ;  /* 0x000000080000780c */ /* 0x000fda0003f05270 */
[----:B------:R-:W-:Y:S05]  /*4400*/  @!P0 BRA `(.L_x_5763) ;  /* 0x0000000000188947 */ /* 0x000fea0003800000 */
[----:B------:R-:W-:-:S13]  /*4410*/  ISETP.NE.AND P0, PT, R0, 0x9, PT ;  /* 0x000000090000780c */ /* 0x000fda0003f05270 */
[----:B------:R-:W-:Y:S05]  /*4420*/  @P0 BRA `(.L_x_5757) ;  /* 0x0000000800980947 */ /* 0x000fea0003800000 */
[----:B--2---:R-:W-:Y:S02]  /*4430*/  IMAD.MOV.U32 R5, RZ, RZ, RZ ;  /* 0x000000ffff057224 */ /* 0x004fe400078e00ff */
[----:B------:R-:W-:-:S03]  /*4440*/  IMAD.MOV.U32 R25, RZ, RZ, R26 ;  /* 0x000000ffff197224 */ /* 0x000fc600078e001a */
[----:B------:R0:W-:Y:S01]  /*4450*/  STG.E.64 desc[UR36][R8.64], R4 ;  /* 0x0000000408007986 */ /* 0x0001e2000c101b24 */
[----:B------:R-:W-:Y:S05]  /*4460*/  BRA `(.L_x_5752) ;  /* 0x0000000800ec7947 */ /* 0x000fea0003800000 */
.L_x_5763:
[----:B------:R-:W-:Y:S01]  /*4470*/  F2FP.F16.F32.PACK_AB R3, RZ, R4 ;  /* 0x00000004ff03723e */ /* 0x000fe200000000ff */
[----:B------:R-:W-:-:S03]  /*4480*/  IMAD.MOV.U32 R25, RZ, RZ, R26 ;  /* 0x000000ffff197224 */ /* 0x000fc600078e001a */
[----:B------:R-:W-:-:S05]  /*4490*/  PRMT R3, R3, 0x5410, RZ ;  /* 0x0000541003037816 */ /* 0x000fca00000000ff */
[----:B------:R0:W-:Y:S01]  /*44a0*/  STG.E desc[UR36][R8.64], R3 ;  /* 0x0000000308007986 */ /* 0x0001e2000c101924 */
[----:B------:R-:W-:Y:S05]  /*44b0*/  BRA `(.L_x_5752) ;  /* 0x0000000800d87947 */ /* 0x000fea0003800000 */
.L_x_5762:
[----:B--2-4-:R-:W-:Y:S01]  /*44c0*/  FMUL.FTZ R4, R4, 1 ;  /* 0x3f80000004047820 */ /* 0x014fe20000410000 */
[----:B------:R-:W-:-:S05]  /*44d0*/  IMAD.MOV.U32 R25, RZ, RZ, R26 ;  /* 0x000000ffff197224 */ /* 0x000fca00078e001a */
[----:B------:R-:W0:Y:S02]  /*44e0*/  F2F.F64.F32 R4, R4 ;  /* 0x0000000400047310 */ /* 0x000e240000201800 */
[----:B0-----:R0:W-:Y:S01]  /*44f0*/  STG.E.64 desc[UR36][R8.64], R4 ;  /* 0x0000000408007986 */ /* 0x0011e2000c101b24 */
[----:B------:R-:W-:Y:S05]  /*4500*/  BRA `(.L_x_5752) ;  /* 0x0000000800c47947 */ /* 0x000fea0003800000 */
.L_x_5753:
        /* <DEDUP_REMOVED lines=13> */
.L_x_5766:
[----:B--2-4-:R-:W-:Y:S01]  /*45e0*/  FMUL.FTZ R4, R4, 1 ;  /* 0x3f80000004047820 */ /* 0x014fe20000410000 */
[----:B------:R-:W-:Y:S01]  /*45f0*/  CS2R R6, SRZ ;  /* 0x0000000000067805 */ /* 0x000fe2000001ff00 */
[----:B------:R-:W-:-:S04]  /*4600*/  IMAD.MOV.U32 R25, RZ, RZ, R26 ;  /* 0x000000ffff197224 */ /* 0x000fc800078e001a */
[----:B------:R-:W0:Y:S02]  /*4610*/  F2F.F64.F32 R4, R4 ;  /* 0x0000000400047310 */ /* 0x000e240000201800 */
[----:B0-----:R0:W-:Y:S01]  /*4620*/  STG.E.128 desc[UR36][R8.64], R4 ;  /* 0x0000000408007986 */ /* 0x0011e2000c101d24 */
[----:B------:R-:W-:Y:S05]  /*4630*/  BRA `(.L_x_5752) ;  /* 0x0000000800787947 */ /* 0x000fea0003800000 */
.L_x_5765:
        /* <DEDUP_REMOVED lines=10> */
[----:B--2---:R-:W-:Y:S01]  /*46e0*/  SHF.R.U32.HI R5, RZ, 0x18, R0 ;  /* 0x00000018ff057819 */ /* 0x004fe20000011600 */
        /* <DEDUP_REMOVED lines=9> */
.L_x_5770:
[----:B------:R-:W-:Y:S05]  /*4780*/  BSYNC B0 ;  /* 0x0000000000007941 */ /* 0x000fea0003800000 */
.L_x_5769:
[----:B------:R-:W-:Y:S01]  /*4790*/  LOP3.LUT R5, R0, R5, RZ, 0xfc, !PT ;  /* 0x0000000500057212 */ /* 0x000fe200078efcff */
[----:B------:R-:W-:-:S04]  /*47a0*/  IMAD.MOV.U32 R25, RZ, RZ, R26 ;  /* 0x000000ffff197224 */ /* 0x000fc800078e001a */
[----:B------:R0:W-:Y:S01]  /*47b0*/  STG.E.U8 desc[UR36][R8.64], R5 ;  /* 0x0000000508007986 */ /* 0x0001e2000c101124 */
[----:B------:R-:W-:Y:S05]  /*47c0*/  BRA `(.L_x_5752) ;  /* 0x0000000800147947 */ /* 0x000fea0003800000 */
.L_x_5768:
[----:B--2---:R-:W-:Y:S01]  /*47d0*/  LOP3.LUT R5, R4, 0x7fffffff, RZ, 0xc0, !PT ;  /* 0x7fffffff04057812 */ /* 0x004fe200078ec0ff */
        /* <DEDUP_REMOVED lines=11> */
.L_x_5772:
[----:B------:R-:W-:Y:S01]  /*4890*/  IMAD.MOV.U32 R0, RZ, RZ, 0x7f ;  /* 0x0000007fff007424 */ /* 0x000fe200078e00ff */
[----:B------:R-:W-:-:S04]  /*48a0*/  ISETP.GT.U32.AND P0, PT, R5, 0x7f800000, PT ;  /* 0x7f8000000500780c */ /* 0x000fc80003f04070 */
[----:B------:R-:W-:-:S09]  /*48b0*/  SEL R0, R0, 0x7c, P0 ;  /* 0x0000007c00007807 */ /* 0x000fd20000000000 */
.L_x_5773:
[----:B------:R-:W-:Y:S05]  /*48c0*/  BSYNC B0 ;  /* 0x0000000000007941 */ /* 0x000fea0003800000 */
.L_x_5771:
[----:B----4-:R-:W-:Y:S01]  /*48d0*/  LOP3.LUT R4, R4, 0x80000000, RZ, 0xc0, !PT ;  /* 0x8000000004047812 */ /* 0x010fe200078ec0ff */
[----:B------:R-:W-:-:S03]  /*48e0*/  IMAD.MOV.U32 R25, RZ, RZ, R26 ;  /* 0x000000ffff197224 */ /* 0x000fc600078e001a */
[----:B------:R-:W-:-:S04]  /*48f0*/  SHF.R.U32.HI R3, RZ, 0x18, R4 ;  /* 0x00000018ff037819 */ /* 0x000fc80000011604 */
[----:B------:R-:W-:-:S05]  /*4900*/  LOP3.LUT R3, R0, R3, RZ, 0xfc, !PT ;  /* 0x0000000300037212 */ /* 0x000fca00078efcff */
[----:B------:R0:W-:Y:S01]  /*4910*/  STG.E.U8 desc[UR36][R8.64], R3 ;  /* 0x0000000308007986 */ /* 0x0001e2000c101124 */
[----:B------:R-:W-:Y:S05]  /*4920*/  BRA `(.L_x_5752) ;  /* 0x0000000400bc7947 */ /* 0x000fea0003800000 */
.L_x_5767:
[----:B--2-4-:R-:W-:Y:S01]  /*4930*/  F2FP.BF16.F32.PACK_AB R4, RZ, R4 ;  /* 0x00000004ff04723e */ /* 0x014fe200000010ff */
[----:B------:R-:W-:-:S04]  /*4940*/  IMAD.MOV.U32 R25, RZ, RZ, R26 ;  /* 0x000000ffff197224 */ /* 0x000fc800078e001a */
[----:B------:R0:W-:Y:S01]  /*4950*/  STG.E.U16 desc[UR36][R8.64], R4 ;  /* 0x0000000408007986 */ /* 0x0001e2000c101524 */
[----:B------:R-:W-:Y:S05]  /*4960*/  BRA `(.L_x_5752) ;  /* 0x0000000400ac7947 */ /* 0x000fea0003800000 */
.L_x_5764:
        /* <DEDUP_REMOVED lines=12> */
.L_x_5776:
[----:B--2---:R-:W-:Y:S01]  /*4a30*/  LOP3.LUT R5, R4, 0x7fffffff, RZ, 0xc0, !PT ;  /* 0x7fffffff04057812 */ /* 0x004fe200078ec0ff */
        /* <DEDUP_REMOVED lines=15> */
.L_x_5779:
[----:B----4-:R-:W-:-:S04]  /*4b30*/  LOP3.LUT R4, R4, 0x80000000, RZ, 0xc0, !PT ;  /* 0x8000000004047812 */ /* 0x010fc800078ec0ff */
[----:B------:R-:W-:-:S04]  /*4b40*/  SHF.R.U32.HI R4, RZ, 0x18, R4 ;  /* 0x00000018ff047819 */ /* 0x000fc80000011604 */
[----:B------:R-:W-:-:S04]  /*4b50*/  LOP3.LUT R3, R3, R4, RZ, 0xfc, !PT ;  /* 0x0000000403037212 */ /* 0x000fc800078efcff */
[----:B------:R-:W-:-:S07]  /*4b60*/  PRMT R0, R3, 0x7610, R0 ;  /* 0x0000761003007816 */ /* 0x000fce0000000000 */
.L_x_5778:
[----:B------:R-:W-:Y:S05]  /*4b70*/  BSYNC B0 ;  /* 0x0000000000007941 */ /* 0x000fea0003800000 */
.L_x_5777:
[----:B------:R0:W-:Y:S01]  /*4b80*/  STG.E.U8 desc[UR36][R8.64], R0 ;  /* 0x0000000008007986 */ /* 0x0001e2000c101124 */
[----:B------:R-:W-:Y:S01]  /*4b90*/  IMAD.MOV.U32 R25, RZ, RZ, R26 ;  /* 0x000000ffff197224 */ /* 0x000fe200078e001a */
[----:B------:R-:W-:Y:S06]  /*4ba0*/  BRA `(.L_x_5752) ;  /* 0x00000004001c7947 */ /* 0x000fec0003800000 */
.L_x_5775:
        /* <DEDUP_REMOVED lines=16> */
.L_x_5782:
[----:B----4-:R-:W-:-:S04]  /*4cb0*/  LOP3.LUT R4, R4, 0x80000000, RZ, 0xc0, !PT ;  /* 0x8000000004047812 */ /* 0x010fc800078ec0ff */
[----:B------:R-:W-:-:S04]  /*4cc0*/  SHF.R.U32.HI R4, RZ, 0x18, R4 ;  /* 0x00000018ff047819 */ /* 0x000fc80000011604 */
[----:B------:R-:W-:-:S04]  /*4cd0*/  LOP3.LUT R3, R3, R4, RZ, 0xfc, !PT ;  /* 0x0000000403037212 */ /* 0x000fc800078efcff */
[----:B------:R-:W-:-:S07]  /*4ce0*/  PRMT R0, R3, 0x7610, R0 ;  /* 0x0000761003007816 */ /* 0x000fce0000000000 */
.L_x_5781:
[----:B------:R-:W-:Y:S05]  /*4cf0*/  BSYNC B0 ;  /* 0x0000000000007941 */ /* 0x000fea0003800000 */
.L_x_5780:
[----:B------:R0:W-:Y:S01]  /*4d00*/  STG.E.U8 desc[UR36][R8.64], R0 ;  /* 0x0000000008007986 */ /* 0x0001e2000c101124 */
[----:B------:R-:W-:Y:S01]  /*4d10*/  IMAD.MOV.U32 R25, RZ, RZ, R26 ;  /* 0x000000ffff197224 */ /* 0x000fe200078e001a */
[----:B------:R-:W-:Y:S06]  /*4d20*/  BRA `(.L_x_5752) ;  /* 0x0000000000bc7947 */ /* 0x000fec0003800000 */
.L_x_5774:
[----:B------:R-:W-:-:S13]  /*4d30*/  ISETP.NE.AND P0, PT, R0, 0x1c, PT ;  /* 0x0000001c0000780c */ /* 0x000fda0003f05270 */
[----:B------:R-:W-:Y:S05]  /*4d40*/  @!P0 BRA `(.L_x_5783) ;  /* 0x0000000000a88947 */ /* 0x000fea0003800000 */
[----:B------:R-:W-:-:S13]  /*4d50*/  ISETP.NE.AND P0, PT, R0, 0x1d, PT ;  /* 0x0000001d0000780c */ /* 0x000fda0003f05270 */
[----:B------:R-:W-:Y:S05]  /*4d60*/  @!P0 BRA `(.L_x_5784) ;  /* 0x0000000000908947 */ /* 0x000fea0003800000 */
[----:B------:R-:W-:-:S13]  /*4d70*/  ISETP.NE.AND P0, PT, R0, 0x2c, PT ;  /* 0x0000002c0000780c */ /* 0x000fda0003f05270 */
[----:B------:R-:W-:Y:S05]  /*4d80*/  @P0 BRA `(.L_x_5757) ;  /* 0x0000000000400947 */ /* 0x000fea0003800000 */
[----:B--2---:R-:W-:Y:S01]  /*4d90*/  SHF.R.U32.HI R5, RZ, 0x17, R4 ;  /* 0x00000017ff057819 */ /* 0x004fe20000011604 */
        /* <DEDUP_REMOVED lines=15> */
.L_x_5757:
[----:B------:R-:W-:Y:S01]  /*4e90*/  MOV R14, 0x0 ;  /* 0x00000000000e7802 */ /* 0x000fe20000000f00 */
[----:B------:R-:W-:Y:S01]  /*4ea0*/  ULDC.64 UR4, c[0x4][0x128] ;  /* 0x01004a0000047ab9 */ /* 0x000fe20000000a00 */
[----:B------:R-:W-:Y:S01]  /*4eb0*/  ULDC.64 UR6, c[0x4][0x130] ;  /* 0x01004c0000067ab9 */ /* 0x000fe20000000a00 */
[----:B--2-4-:R-:W-:Y:S02]  /*4ec0*/  IMAD.U32 R4, RZ, RZ, UR4 ;  /* 0x00000004ff047e24 */ /* 0x014fe4000f8e00ff */
        /* <DEDUP_REMOVED lines=12> */
.L_x_5785:
[----:B------:R-:W-:Y:S01]  /*4f90*/  IMAD.MOV.U32 R25, RZ, RZ, R26 ;  /* 0x000000ffff197224 */ /* 0x000fe200078e001a */
[----:B------:R-:W-:Y:S06]  /*4fa0*/  BRA `(.L_x_5752) ;  /* 0x00000000001c7947 */ /* 0x000fec0003800000 */
.L_x_5784:
[----:B--2-4-:R-:W0:Y:S01]  /*4fb0*/  F2I.U64.TRUNC R4, R4 ;  /* 0x0000000400047311 */ /* 0x014e22000020d800 */
[----:B------:R-:W-:Y:S01]  /*4fc0*/  IMAD.MOV.U32 R25, RZ, RZ, R26 ;  /* 0x000000ffff197224 */ /* 0x000fe200078e001a */
[----:B0-----:R0:W-:Y:S01]  /*4fd0*/  STG.E.64 desc[UR36][R8.64], R4 ;  /* 0x0000000408007986 */ /* 0x0011e2000c101b24 */
[----:B------:R-:W-:Y:S05]  /*4fe0*/  BRA `(.L_x_5752) ;  /* 0x00000000000c7947 */ /* 0x000fea0003800000 */
.L_x_5783:
[----:B------:R-:W0:Y:S01]  /*4ff0*/  F2I.FTZ.U32.TRUNC.NTZ R3, R4 ;  /* 0x0000000400037305 */ /* 0x000e22000021f000 */
[----:B------:R-:W-:Y:S01]  /*5000*/  IMAD.MOV.U32 R25, RZ, RZ, R26 ;  /* 0x000000ffff197224 */ /* 0x000fe200078e001a */
[----:B0-----:R0:W-:Y:S06]  /*5010*/  STG.E desc[UR36][R8.64], R3 ;  /* 0x0000000308007986 */ /* 0x0011ec000c101924 */
.L_x_5752:
[----:B------:R-:W-:Y:S05]  /*5020*/  BSYNC B6 ;  /* 0x0000000000067941 */ /* 0x000fea0003800000 */
.L_x_5751:
[----:B------:R-:W-:Y:S01]  /*5030*/  ISETP.GE.AND P0, PT, R25, R17, PT ;  /* 0x000000111900720c */ /* 0x000fe20003f06270 */
[----:B------:R-:W-:-:S12]  /*5040*/  BSSY B6, `(.L_x_5786) ;  /* 0x00001d8000067945 */ /* 0x000fd80003800000 */
[----:B------:R-:W-:Y:S05]  /*5050*/  @P0 BRA `(.L_x_5787) ;  /* 0x0000001c00580947 */ /* 0x000fea0003800000 */
[----:B0-----:R-:W0:Y:S01]  /*5060*/  LDC.64 R8, c[0x0][0x228] ;  /* 0x00008a00ff087b82 */ /* 0x001e220000000a00 */
[----:B------:R-:W-:Y:S01]  /*5070*/  IMAD R0, R2, 0x200, R25 ;  /* 0x0000020002007824 */ /* 0x000fe200078e0219 */
[----:B--2-4-:R-:W-:Y:S01]  /*5080*/  PRMT R4, R16, 0x9910, RZ ;  /* 0x0000991010047816 */ /* 0x014fe200000000ff */
        /* <DEDUP_REMOVED lines=16> */
[----:B0-----:R0:W-:Y:S01]  /*5190*/  STG.E.U8 desc[UR36][R8.64], R3 ;  /* 0x0000000308007986 */ /* 0x0011e2000c101124 */
[----:B------:R-:W-:Y:S05]  /*51a0*/  BRA `(.L_x_5793) ;  /* 0x0000000c00507947 */ /* 0x000fea0003800000 */
.L_x_5791:
[----:B-----5:R-:W0:Y:S02]  /*51b0*/  F2I.S64.TRUNC R18, R18 ;  /* 0x0000001200127311 */ /* 0x020e24000020d900 */
[----:B0-----:R-:W-:-:S05]  /*51c0*/  IMAD.MOV.U32 R3, RZ, RZ, R18 ;  /* 0x000000ffff037224 */ /* 0x001fca00078e0012 */
[----:B------:R0:W-:Y:S01]  /*51d0*/  STG.E.U8 desc[UR36][R8.64], R3 ;  /* 0x0000000308007986 */ /* 0x0001e2000c101124 */
[----:B------:R-:W-:Y:S05]  /*51e0*/  BRA `(.L_x_5793) ;  /* 0x0000000c00407947 */ /* 0x000fea0003800000 */
.L_x_5790:
[----:B------:R-:W-:-:S13]  /*51f0*/  ISETP.NE.AND P0, PT, R0, 0x2, PT ;  /* 0x000000020000780c */ /* 0x000fda0003f05270 */
[----:B------:R-:W-:Y:S05]  /*5200*/  @!P0 BRA `(.L_x_5794) ;  /* 0x0000000000288947 */ /* 0x000fea0003800000 */
[----:B------:R-:W-:-:S13]  /*5210*/  ISETP.NE.AND P0, PT, R0, 0x3, PT ;  /* 0x000000030000780c */ /* 0x000fda0003f05270 */
[----:B------:R-:W-:Y:S05]  /*5220*/  @!P0 BRA `(.L_x_5795) ;  /* 0x0000000000148947 */ /* 0x000fea0003800000 */
[----:B------:R-:W-:-:S13]  /*5230*/  ISETP.NE.AND P0, PT, R0, 0x4, PT ;  /* 0x000000040000780c */ /* 0x000fda0003f05270 */
[----:B------:R-:W-:Y:S05]  /*5240*/  @P0 BRA `(.L_x_5792) ;  /* 0x0000000800d00947 */ /* 0x000fea0003800000 */
[----:B-----5:R-:W0:Y:S02]  /*5250*/  F2I.S64.TRUNC R18, R18 ;  /* 0x0000001200127311 */ /* 0x020e24000020d900 */
[----:B0-----:R0:W-:Y:S01]  /*5260*/  STG.E.64 desc[UR36][R8.64], R18 ;  /* 0x0000001208007986 */ /* 0x0011e2000c101b24 */
[----:B------:R-:W-:Y:S05]  /*5270*/  BRA `(.L_x_5793) ;  /* 0x0000000c001c7947 */ /* 0x000fea0003800000 */
.L_x_5795:
[----:B-----5:R-:W0:Y:S02]  /*5280*/  F2I.FTZ.TRUNC.NTZ R3, R18 ;  /* 0x0000001200037305 */ /* 0x020e24000021f100 */
[----:B0-----:R0:W-:Y:S01]  /*5290*/  STG.E desc[UR36][R8.64], R3 ;  /* 0x0000000308007986 */ /* 0x0011e2000c101924 */
[----:B------:R-:W-:Y:S05]  /*52a0*/  BRA `(.L_x_5793) ;  /* 0x0000000c00107947 */ /* 0x000fea0003800000 */
.L_x_5794:
[----:B-----5:R-:W0:Y:S02]  /*52b0*/  F2I.FTZ.TRUNC.NTZ R3, R18 ;  /* 0x0000001200037305 */ /* 0x020e24000021f100 */
[----:B0-----:R0:W-:Y:S01]  /*52c0*/  STG.E.U16 desc[UR36][R8.64], R3 ;  /* 0x0000000308007986 */ /* 0x0011e2000c101524 */
[----:B------:R-:W-:Y:S05]  /*52d0*/  BRA `(.L_x_5793) ;  /* 0x0000000c00047947 */ /* 0x000fea0003800000 */
.L_x_5789:
[----:B------:R-:W-:-:S13]  /*52e0*/  ISETP.GT.AND P0, PT, R0, 0x6, PT ;  /* 0x000000060000780c */ /* 0x000fda0003f04270 */
[----:B------:R-:W-:Y:S05]  /*52f0*/  @P0 BRA `(.L_x_5796) ;  /* 0x0000000000240947 */ /* 0x000fea0003800000 */
[----:B------:R-:W-:-:S13]  /*5300*/  ISETP.NE.AND P0, PT, R0, 0x5, PT ;  /* 0x000000050000780c */ /* 0x000fda0003f05270 */
[----:B------:R-:W-:Y:S05]  /*5310*/  @!P0 BRA `(.L_x_5797) ;  /* 0x0000000000108947 */ /* 0x000fea0003800000 */
[----:B------:R-:W-:-:S13]  /*5320*/  ISETP.NE.AND P0, PT, R0, 0x6, PT ;  /* 0x000000060000780c */ /* 0x000fda0003f05270 */
[----:B------:R-:W-:Y:S05]  /*5330*/  @P0 BRA `(.L_x_5792) ;  /* 0x0000000800940947 */ /* 0x000fea0003800000 */
[----:B-----5:R0:W-:Y:S01]  /*5340*/  STG.E desc[UR36][R8.64], R18 ;  /* 0x0000001208007986 */ /* 0x0201e2000c101924 */
[----:B------:R-:W-:Y:S05]  /*5350*/  BRA `(.L_x_5793) ;  /* 0x0000000800e47947 */ /* 0x000fea0003800000 */
.L_x_5797:
[----:B-----5:R-:W-:-:S05]  /*5360*/  F2FP.F16.F32.PACK_AB R18, RZ, R18 ;  /* 0x00000012ff12723e */ /* 0x020fca00000000ff */
[----:B------:R0:W-:Y:S01]  /*5370*/  STG.E.U16 desc[UR36][R8.64], R18 ;  /* 0x0000001208007986 */ /* 0x0001e2000c101524 */
[----:B------:R-:W-:Y:S05]  /*5380*/  BRA `(.L_x_5793) ;  /* 0x0000000800d87947 */ /* 0x000fea0003800000 */
.L_x_5796:
[----:B------:R-:W-:-:S13]  /*5390*/  ISETP.NE.AND P0, PT, R0, 0x7, PT ;  /* 0x000000070000780c */ /* 0x000fda0003f05270 */
[----:B------:R-:W-:Y:S05]  /*53a0*/  @!P0 BRA `(.L_x_5798) ;  /* 0x00000000002c8947 */ /* 0x000fea0003800000 */
[----:B------:R-:W-:-:S13]  /*53b0*/  ISETP.NE.AND P0, PT, R0, 0x8, PT ;  /* 0x000000080000780c */ /* 0x000fda0003f05270 */
[----:B------:R-:W-:Y:S05]  /*53c0*/  @!P0 BRA `(.L_x_5799) ;  /* 0x0000000000148947 */ /* 0x000fea0003800000 */
[----:B------:R-:W-:-:S13]  /*53d0*/  ISETP.NE.AND P0, PT, R0, 0x9, PT ;  /* 0x000000090000780c */ /* 0x000fda0003f05270 */
[----:B------:R-:W-:Y:S05]  /*53e0*/  @P0 BRA `(.L_x_5792) ;  /* 0x0000000800680947 */ /* 0x000fea0003800000 */
[----:B-----5:R-:W-:-:S05]  /*53f0*/  IMAD.MOV.U32 R19, RZ, RZ, RZ ;  /* 0x000000ffff137224 */ /* 0x020fca00078e00ff */
[----:B------:R0:W-:Y:S01]  /*5400*/  STG.E.64 desc[UR36][R8.64], R18 ;  /* 0x0000001208007986 */ /* 0x0001e2000c101b24 */
[----:B------:R-:W-:Y:S05]  /*5410*/  BRA `(.L_x_5793) ;  /* 0x0000000800b47947 */ /* 0x000fea0003800000 */
.L_x_5799:
[----:B-----5:R-:W-:-:S04]  /*5420*/  F2FP.F16.F32.PACK_AB R3, RZ, R18 ;  /* 0x00000012ff03723e */ /* 0x020fc800000000ff */
[----:B------:R-:W-:-:S05]  /*5430*/  PRMT R3, R3, 0x5410, RZ ;  /* 0x0000541003037816 */ /* 0x000fca00000000ff */
[----:B------:R0:W-:Y:S01]  /*5440*/  STG.E desc[UR36][R8.64], R3 ;  /* 0x0000000308007986 */ /* 0x0001e2000c101924 */
[----:B------:R-:W-:Y:S05]  /*5450*/  BRA `(.L_x_5793) ;  /* 0x0000000800a47947 */ /* 0x000fea0003800000 */
.L_x_5798:
[----:B-----5:R-:W-:-:S06]  /*5460*/  FMUL.FTZ R4, R18, 1 ;  /* 0x3f80000012047820 */ /* 0x020fcc0000410000 */
[----:B------:R-:W0:Y:S02]  /*5470*/  F2F.F64.F32 R4, R4 ;  /* 0x0000000400047310 */ /* 0x000e240000201800 */
[----:B0-----:R0:W-:Y:S01]  /*5480*/  STG.E.64 desc[UR36][R8.64], R4 ;  /* 0x0000000408007986 */ /* 0x0011e2000c101b24 */
[----:B------:R-:W-:Y:S05]  /*5490*/  BRA `(.L_x_5793) ;  /* 0x0000000800947947 */ /* 0x000fea0003800000 */
.L_x_5788:
        /* <DEDUP_REMOVED lines=10> */
[----:B------:R0:W-:Y:S01]  /*5540*/  STG.E.U8 desc[UR36][R8.64], R3 ;  /* 0x0000000308007986 */ /* 0x0001e2000c101124 */
[----:B------:R-:W-:Y:S05]  /*5550*/  BRA `(.L_x_5793) ;  /* 0x0000000800647947 */ /* 0x000fea0003800000 */
.L_x_5802:
[----:B-----5:R-:W-:Y:S01]  /*5560*/  FMUL.FTZ R4, R18, 1 ;  /* 0x3f80000012047820 */ /* 0x020fe20000410000 */
[----:B------:R-:W-:-:S05]  /*5570*/  CS2R R6, SRZ ;  /* 0x0000000000067805 */ /* 0x000fca000001ff00 */
[----:B------:R-:W0:Y:S02]  /*5580*/  F2F.F64.F32 R4, R4 ;  /* 0x0000000400047310 */ /* 0x000e240000201800 */
[----:B0-----:R0:W-:Y:S01]  /*5590*/  STG.E.128 desc[UR36][R8.64], R4 ;  /* 0x0000000408007986 */ /* 0x0011e2000c101d24 */
[----:B------:R-:W-:Y:S05]  /*55a0*/  BRA `(.L_x_5793) ;  /* 0x0000000800507947 */ /* 0x000fea0003800000 */
.L_x_5801:
        /* <DEDUP_REMOVED lines=20> */
.L_x_5806:
[----:B------:R-:W-:Y:S05]  /*56f0*/  BSYNC B0 ;  /* 0x0000000000007941 */ /* 0x000fea0003800000 */
.L_x_5805:
[----:B------:R-:W-:-:S05]  /*5700*/  LOP3.LUT R5, R0, R5, RZ, 0xfc, !PT ;  /* 0x0000000500057212 */ /* 0x000fca00078efcff */
[----:B------:R0:W-:Y:S01]  /*5710*/  STG.E.U8 desc[UR36][R8.64], R5 ;  /* 0x0000000508007986 */ /* 0x0001e2000c101124 */
[----:B------:R-:W-:Y:S05]  /*5720*/  BRA `(.L_x_5793) ;  /* 0x0000000400f07947 */ /* 0x000fea0003800000 */
.L_x_5804:
[----:B-----5:R-:W-:Y:S01]  /*5730*/  LOP3.LUT R4, R18, 0x7fffffff, RZ, 0xc0, !PT ;  /* 0x7fffffff12047812 */ /* 0x020fe200078ec0ff */
        /* <DEDUP_REMOVED lines=11> */
.L_x_5808:
[----:B------:R-:W-:Y:S01]  /*57f0*/  IMAD.MOV.U32 R0, RZ, RZ, 0x7f ;  /* 0x0000007fff007424 */ /* 0x000fe200078e00ff */
[----:B------:R-:W-:-:S04]  /*5800*/  ISETP.GT.U32.AND P0, PT, R4, 0x7f800000, PT ;  /* 0x7f8000000400780c */ /* 0x000fc80003f04070 */
[----:B------:R-:W-:-:S09]  /*5810*/  SEL R0, R0, 0x7c, P0 ;  /* 0x0000007c00007807 */ /* 0x000fd20000000000 */
.L_x_5809:
[----:B------:R-:W-:Y:S05]  /*5820*/  BSYNC B0 ;  /* 0x0000000000007941 */ /* 0x000fea0003800000 */
.L_x_5807:
[----:B------:R-:W-:-:S04]  /*5830*/  LOP3.LUT R18, R18, 0x80000000, RZ, 0xc0, !PT ;  /* 0x8000000012127812 */ /* 0x000fc800078ec0ff */
[----:B------:R-:W-:-:S04]  /*5840*/  SHF.R.U32.HI R3, RZ, 0x18, R18 ;  /* 0x00000018ff037819 */ /* 0x000fc80000011612 */
[----:B------:R-:W-:-:S05]  /*5850*/  LOP3.LUT R3, R0, R3, RZ, 0xfc, !PT ;  /* 0x0000000300037212 */ /* 0x000fca00078efcff */
[----:B------:R0:W-:Y:S01]  /*5860*/  STG.E.U8 desc[UR36][R8.64], R3 ;  /* 0x0000000308007986 */ /* 0x0001e2000c101124 */
[----:B------:R-:W-:Y:S05]  /*5870*/  BRA `(.L_x_5793) ;  /* 0x00000004009c7947 */ /* 0x000fea0003800000 */
.L_x_5803:
[----:B-----5:R-:W-:-:S05]  /*5880*/  F2FP.BF16.F32.PACK_AB R18, RZ, R18 ;  /* 0x00000012ff12723e */ /* 0x020fca00000010ff */
[----:B------:R0:W-:Y:S01]  /*5890*/  STG.E.U16 desc[UR36][R8.64], R18 ;  /* 0x0000001208007986 */ /* 0x0001e2000c101524 */
[----:B------:R-:W-:Y:S05]  /*58a0*/  BRA `(.L_x_5793) ;  /* 0x0000000400907947 */ /* 0x000fea0003800000 */
.L_x_5800:
        /* <DEDUP_REMOVED lines=9> */
[----:B0-----:R0:W-:Y:S01]  /*5940*/  STG.E.U16 desc[UR36][R8.64], R3 ;  /* 0x0000000308007986 */ /* 0x0011e2000c101524 */
[----:B------:R-:W-:Y:S05]  /*5950*/  BRA `(.L_x_5793) ;  /* 0x0000000400647947 */ /* 0x000fea0003800000 */
.L_x_5812:
        /* <DEDUP_REMOVED lines=16> */
.L_x_5815:
[----:B------:R-:W-:-:S04]  /*5a60*/  LOP3.LUT R18, R18, 0x80000000, RZ, 0xc0, !PT ;  /* 0x8000000012127812 */ /* 0x000fc800078ec0ff */
[----:B------:R-:W-:-:S04]  /*5a70*/  SHF.R.U32.HI R3, RZ, 0x18, R18 ;  /* 0x00000018ff037819 */ /* 0x000fc80000011612 */
[----:B------:R-:W-:-:S04]  /*5a80*/  LOP3.LUT R0, R0, R3, RZ, 0xfc, !PT ;  /* 0x0000000300007212 */ /* 0x000fc800078efcff */
[----:B------:R-:W-:-:S07]  /*5a90*/  PRMT R4, R0, 0x7610, R4 ;  /* 0x0000761000047816 */ /* 0x000fce0000000004 */
.L_x_5814:
[----:B------:R-:W-:Y:S05]  /*5aa0*/  BSYNC B0 ;  /* 0x0000000000007941 */ /* 0x000fea0003800000 */
.L_x_5813:
[----:B------:R0:W-:Y:S01]  /*5ab0*/  STG.E.U8 desc[UR36][R8.64], R4 ;  /* 0x0000000408007986 */ /* 0x0001e2000c101124 */
[----:B------:R-:W-:Y:S05]  /*5ac0*/  BRA `(.L_x_5793) ;  /* 0x0000000400087947 */ /* 0x000fea0003800000 */
.L_x_5811:
        /* <DEDUP_REMOVED lines=16> */
.L_x_5818:
[----:B------:R-:W-:-:S04]  /*5bd0*/  LOP3.LUT R18, R18, 0x80000000, RZ, 0xc0, !PT ;  /* 0x8000000012127812 */ /* 0x000fc800078ec0ff */
[----:B------:R-:W-:-:S04]  /*5be0*/  SHF.R.U32.HI R3, RZ, 0x18, R18 ;  /* 0x00000018ff037819 */ /* 0x000fc80000011612 */
[----:B------:R-:W-:-:S04]  /*5bf0*/  LOP3.LUT R0, R0, R3, RZ, 0xfc, !PT ;  /* 0x0000000300007212 */ /* 0x000fc800078efcff */
[----:B------:R-:W-:-:S07]  /*5c00*/  PRMT R4, R0, 0x7610, R4 ;  /* 0x0000761000047816 */ /* 0x000fce0000000004 */
.L_x_5817:
[----:B------:R-:W-:Y:S05]  /*5c10*/  BSYNC B0 ;  /* 0x0000000000007941 */ /* 0x000fea0003800000 */
.L_x_5816:
[----:B------:R0:W-:Y:S01]  /*5c20*/  STG.E.U8 desc[UR36][R8.64], R4 ;  /* 0x0000000408007986 */ /* 0x0001e2000c101124 */
[----:B------:R-:W-:Y:S05]  /*5c30*/  BRA `(.L_x_5793) ;  /* 0x0000000000ac7947 */ /* 0x000fea0003800000 */
.L_x_5810:
        /* <DEDUP_REMOVED lines=21> */
.L_x_5792:
        /* <DEDUP_REMOVED lines=16> */
.L_x_5821:
[----:B------:R-:W-:Y:S05]  /*5e90*/  BRA `(.L_x_5793) ;  /* 0x0000000000147947 */ /* 0x000fea0003800000 */
.L_x_5820:
[----:B-----5:R-:W0:Y:S02]  /*5ea0*/  F2I.U64.TRUNC R18, R18 ;  /* 0x0000001200127311 */ /* 0x020e24000020d800 */
[----:B0-----:R4:W-:Y:S01]  /*5eb0*/  STG.E.64 desc[UR36][R8.64], R18 ;  /* 0x0000001208007986 */ /* 0x0019e2000c101b24 */
[----:B------:R-:W-:Y:S05]  /*5ec0*/  BRA `(.L_x_5793) ;  /* 0x0000000000087947 */ /* 0x000fea0003800000 */
.L_x_5819:
[----:B-----5:R-:W0:Y:S02]  /*5ed0*/  F2I.FTZ.U32.TRUNC.NTZ R3, R18 ;  /* 0x0000001200037305 */ /* 0x020e24000021f000 */
[----:B0-----:R0:W-:Y:S02]  /*5ee0*/  STG.E desc[UR36][R8.64], R3 ;  /* 0x0000000308007986 */ /* 0x0011e4000c101924 */
.L_x_5793:
[----:B------:R-:W-:-:S05]  /*5ef0*/  VIADD R25, R25, 0x80 ;  /* 0x0000008019197836 */ /* 0x000fca0000000000 */
[----:B------:R-:W-:-:S13]  /*5f00*/  ISETP.GE.AND P0, PT, R25, R17, PT ;  /* 0x000000111900720c */ /* 0x000fda0003f06270 */
[----:B------:R-:W-:Y:S05]  /*5f10*/  @P0 BRA `(.L_x_5787) ;  /* 0x0000000c00a80947 */ /* 0x000fea0003800000 */
[----:B0-2-4-:R-:W0:Y:S01]  /*5f20*/  LDC.64 R8, c[0x0][0x228] ;  /* 0x00008a00ff087b82 */ /* 0x015e220000000a00 */
        /* <DEDUP_REMOVED lines=20> */
.L_x_5825:
[----:B-1-3--:R-:W0:Y:S02]  /*6070*/  F2I.S64.TRUNC R22, R22 ;  /* 0x0000001600167311 */ /* 0x00ae24000020d900 */
[----:B0-----:R-:W-:-:S05]  /*6080*/  IMAD.MOV.U32 R3, RZ, RZ, R22 ;  /* 0x000000ffff037224 */ /* 0x001fca00078e0016 */
[----:B------:R0:W-:Y:S01]  /*6090*/  STG.E.U8 desc[UR36][R8.64], R3 ;  /* 0x0000000308007986 */ /* 0x0001e2000c101124 */
[----:B------:R-:W-:Y:S05]  /*60a0*/  BRA `(.L_x_5827) ;  /* 0x0000000c00407947 */ /* 0x000fea0003800000 */
.L_x_5824:
[----:B------:R-:W-:-:S13]  /*60b0*/  ISETP.NE.AND P0, PT, R0, 0x2, PT ;  /* 0x000000020000780c */ /* 0x000fda0003f05270 */
[----:B------:R-:W-:Y:S05]  /*60c0*/  @!P0 BRA `(.L_x_5828) ;  /* 0x0000000000288947 */ /* 0x000fea0003800000 */
[----:B------:R-:W-:-:S13]  /*60d0*/  ISETP.NE.AND P0, PT, R0, 0x3, PT ;  /* 0x000000030000780c */ /* 0x000fda0003f05270 */
[----:B------:R-:W-:Y:S05]  /*60e0*/  @!P0 BRA `(.L_x_5829) ;  /* 0x0000000000148947 */ /* 0x000fea0003800000 */
[----:B------:R-:W-:-:S13]  /*60f0*/  ISETP.NE.AND P0, PT, R0, 0x4, PT ;  /* 0x000000040000780c */ /* 0x000fda0003f05270 */
[----:B------:R-:W-:Y:S05]  /*6100*/  @P0 BRA `(.L_x_5826) ;  /* 0x0000000800d00947 */ /* 0x000fea0003800000 */
[----:B-1-3--:R-:W0:Y:S02]  /*6110*/  F2I.S64.TRUNC R22, R22 ;  /* 0x0000001600167311 */ /* 0x00ae24000020d900 */
[----:B0-----:R0:W-:Y:S01]  /*6120*/  STG.E.64 desc[UR36][R8.64], R22 ;  /* 0x0000001608007986 */ /* 0x0011e2000c101b24 */
[----:B------:R-:W-:Y:S05]  /*6130*/  BRA `(.L_x_5827) ;  /* 0x0000000c001c7947 */ /* 0x000fea0003800000 */
.L_x_5829:
[----:B------:R-:W0:Y:S02]  /*6140*/  F2I.FTZ.TRUNC.NTZ R3, R22 ;  /* 0x0000001600037305 */ /* 0x000e24000021f100 */
[----:B0-----:R0:W-:Y:S01]  /*6150*/  STG.E desc[UR36][R8.64], R3 ;  /* 0x0000000308007986 */ /* 0x0011e2000c101924 */
[----:B------:R-:W-:Y:S05]  /*6160*/  BRA `(.L_x_5827) ;  /* 0x0000000c00107947 */ /* 0x000fea0003800000 */
.L_x_5828:
[----:B------:R-:W0:Y:S02]  /*6170*/  F2I.FTZ.TRUNC.NTZ R3, R22 ;  /* 0x0000001600037305 */ /* 0x000e24000021f100 */
[----:B0-----:R4:W-:Y:S01]  /*6180*/  STG.E.U16 desc[UR36][R8.64], R3 ;  /* 0x0000000308007986 */ /* 0x0019e2000c101524 */
[----:B------:R-:W-:Y:S05]  /*6190*/  BRA `(.L_x_5827) ;  /* 0x0000000c00047947 */ /* 0x000fea0003800000 */
.L_x_5823:
        /* <DEDUP_REMOVED lines=8> */
.L_x_5831:
[----:B------:R-:W-:-:S05]  /*6220*/  F2FP.F16.F32.PACK_AB R22, RZ, R22 ;  /* 0x00000016ff16723e */ /* 0x000fca00000000ff */
[----:B------:R0:W-:Y:S01]  /*6230*/  STG.E.U16 desc[UR36][R8.64], R22 ;  /* 0x0000001608007986 */ /* 0x0001e2000c101524 */
[----:B------:R-:W-:Y:S05]  /*6240*/  BRA `(.L_x_5827) ;  /* 0x0000000800d87947 */ /* 0x000fea0003800000 */
.L_x_5830:
[----:B------:R-:W-:-:S13]  /*6250*/  ISETP.NE.AND P0, PT, R0, 0x7, PT ;  /* 0x000000070000780c */ /* 0x000fda0003f05270 */
[----:B------:R-:W-:Y:S05]  /*6260*/  @!P0 BRA `(.L_x_5832) ;  /* 0x00000000002c8947 */ /* 0x000fea0003800000 */
[----:B------:R-:W-:-:S13]  /*6270*/  ISETP.NE.AND P0, PT, R0, 0x8, PT ;  /* 0x000000080000780c */ /* 0x000fda0003f05270 */
[----:B------:R-:W-:Y:S05]  /*6280*/  @!P0 BRA `(.L_x_5833) ;  /* 0x0000000000148947 */ /* 0x000fea0003800000 */
[----:B------:R-:W-:-:S13]  /*6290*/  ISETP.NE.AND P0, PT, R0, 0x9, PT ;  /* 0x000000090000780c */ /* 0x000fda0003f05270 */
[----:B------:R-:W-:Y:S05]  /*62a0*/  @P0 BRA `(.L_x_5826) ;  /* 0x0000000800680947 */ /* 0x000fea0003800000 */
[----:B-1-3--:R-:W-:-:S05]  /*62b0*/  IMAD.MOV.U32 R23, RZ, RZ, RZ ;  /* 0x000000ffff177224 */ /* 0x00afca00078e00ff */
[----:B------:R0:W-:Y:S01]  /*62c0*/  STG.E.64 desc[UR36][R8.64], R22 ;  /* 0x0000001608007986 */ /* 0x0001e2000c101b24 */
[----:B------:R-:W-:Y:S05]  /*62d0*/  BRA `(.L_x_5827) ;  /* 0x0000000800b47947 */ /* 0x000fea0003800000 */
.L_x_5833:
[----:B------:R-:W-:-:S04]  /*62e0*/  F2FP.F16.F32.PACK_AB R3, RZ, R22 ;  /* 0x00000016ff03723e */ /* 0x000fc800000000ff */
[----:B------:R-:W-:-:S05]  /*62f0*/  PRMT R3, R3, 0x5410, RZ ;  /* 0x0000541003037816 */ /* 0x000fca00000000ff */
[----:B------:R0:W-:Y:S01]  /*6300*/  STG.E desc[UR36][R8.64], R3 ;  /* 0x0000000308007986 */ /* 0x0001e2000c101924 */
[----:B------:R-:W-:Y:S05]  /*6310*/  BRA `(.L_x_5827) ;  /* 0x0000000800a47947 */ /* 0x000fea0003800000 */
.L_x_5832:
[----:B------:R-:W-:-:S06]  /*6320*/  FMUL.FTZ R4, R22, 1 ;  /* 0x3f80000016047820 */ /* 0x000fcc0000410000 */
[----:B------:R-:W0:Y:S02]  /*6330*/  F2F.F64.F32 R4, R4 ;  /* 0x0000000400047310 */ /* 0x000e240000201800 */
[----:B0-----:R0:W-:Y:S01]  /*6340*/  STG.E.64 desc[UR36][R8.64], R4 ;  /* 0x0000000408007986 */ /* 0x0011e2000c101b24 */
[----:B------:R-:W-:Y:S05]  /*6350*/  BRA `(.L_x_5827) ;  /* 0x0000000800947947 */ /* 0x000fea0003800000 */
.L_x_5822:
        /* <DEDUP_REMOVED lines=12> */
.L_x_5836:
[----:B------:R-:W-:Y:S01]  /*6420*/  FMUL.FTZ R4, R22, 1 ;  /* 0x3f80000016047820 */ /* 0x000fe20000410000 */
[----:B------:R-:W-:-:S05]  /*6430*/  CS2R R6, SRZ ;  /* 0x0000000000067805 */ /* 0x000fca000001ff00 */
[----:B------:R-:W0:Y:S02]  /*6440*/  F2F.F64.F32 R4, R4 ;  /* 0x0000000400047310 */ /* 0x000e240000201800 */
[----:B0-----:R0:W-:Y:S01]  /*6450*/  STG.E.128 desc[UR36][R8.64], R4 ;  /* 0x0000000408007986 */ /* 0x0011e2000c101d24 */
[----:B------:R-:W-:Y:S05]  /*6460*/  BRA `(.L_x_5827) ;  /* 0x0000000800507947 */ /* 0x000fea0003800000 */
.L_x_5835:
        /* <DEDUP_REMOVED lines=20> */
.L_x_5840:
[----:B------:R-:W-:Y:S05]  /*65b0*/  BSYNC B0 ;  /* 0x0000000000007941 */ /* 0x000fea0003800000 */
.L_x_5839:
[----:B------:R-:W-:-:S05]  /*65c0*/  LOP3.LUT R5, R0, R5, RZ, 0xfc, !PT ;  /* 0x0000000500057212 */ /* 0x000fca00078efcff */
[----:B------:R0:W-:Y:S01]  /*65d0*/  STG.E.U8 desc[UR36][R8.64], R5 ;  /* 0x0000000508007986 */ /* 0x0001e2000c101124 */
[----:B------:R-:W-:Y:S05]  /*65e0*/  BRA `(.L_x_5827) ;  /* 0x0000000400f07947 */ /* 0x000fea0003800000 */
.L_x_5838:
        /* <DEDUP_REMOVED lines=12> */
.L_x_5842:
[----:B------:R-:W-:Y:S01]  /*66b0*/  IMAD.MOV.U32 R0, RZ, RZ, 0x7f ;  /* 0x0000007fff007424 */ /* 0x000fe200078e00ff */
[----:B------:R-:W-:-:S04]  /*66c0*/  ISETP.GT.U32.AND P0, PT, R4, 0x7f800000, PT ;  /* 0x7f8000000400780c */ /* 0x000fc80003f04070 */
[----:B------:R-:W-:-:S09]  /*66d0*/  SEL R0, R0, 0x7c, P0 ;  /* 0x0000007c00007807 */ /* 0x000fd20000000000 */
.L_x_5843:
[----:B------:R-:W-:Y:S05]  /*66e0*/  BSYNC B0 ;  /* 0x0000000000007941 */ /* 0x000fea0003800000 */
.L_x_5841:
[----:B------:R-:W-:-:S04]  /*66f0*/  LOP3.LUT R22, R22, 0x80000000, RZ, 0xc0, !PT ;  /* 0x8000000016167812 */ /* 0x000fc800078ec0ff */
[----:B------:R-:W-:-:S04]  /*6700*/  SHF.R.U32.HI R3, RZ, 0x18, R22 ;  /* 0x00000018ff037819 */ /* 0x000fc80000011616 */
[----:B------:R-:W-:-:S05]  /*6710*/  LOP3.LUT R3, R0, R3, RZ, 0xfc, !PT ;  /* 0x0000000300037212 */ /* 0x000fca00078efcff */
[----:B------:R0:W-:Y:S01]  /*6720*/  STG.E.U8 desc[UR36][R8.64], R3 ;  /* 0x0000000308007986 */ /* 0x0001e2000c101124 */
[----:B------:R-:W-:Y:S05]  /*6730*/  BRA `(.L_x_5827) ;  /* 0x00000004009c7947 */ /* 0x000fea0003800000 */
.L_x_5837:
[----:B------:R-:W-:-:S05]  /*6740*/  F2FP.BF16.F32.PACK_AB R22, RZ, R22 ;  /* 0x00000016ff16723e */ /* 0x000fca00000010ff */
[----:B------:R0:W-:Y:S01]  /*6750*/  STG.E.U16 desc[UR36][R8.64], R22 ;  /* 0x0000001608007986 */ /* 0x0001e2000c101524 */
[----:B------:R-:W-:Y:S05]  /*6760*/  BRA `(.L_x_5827) ;  /* 0x0000000400907947 */ /* 0x000fea0003800000 */
.L_x_5834:
        /* <DEDUP_REMOVED lines=11> */
.L_x_5846:
        /* <DEDUP_REMOVED lines=16> */
.L_x_5849:
[----:B------:R-:W-:-:S04]  /*6920*/  LOP3.LUT R22, R22, 0x80000000, RZ, 0xc0, !PT ;  /* 0x8000000016167812 */ /* 0x000fc800078ec0ff */
[----:B------:R-:W-:-:S04]  /*6930*/  SHF.R.U32.HI R3, RZ, 0x18, R22 ;  /* 0x00000018ff037819 */ /* 0x000fc80000011616 */
[----:B------:R-:W-:-:S04]  /*6940*/  LOP3.LUT R0, R0, R3, RZ, 0xfc, !PT ;  /* 0x0000000300007212 */ /* 0x000fc800078efcff */
[----:B------:R-:W-:-:S07]  /*6950*/  PRMT R4, R0, 0x7610, R4 ;  /* 0x0000761000047816 */ /* 0x000fce0000000004 */
.L_x_5848:
[----:B------:R-:W-:Y:S05]  /*6960*/  BSYNC B0 ;  /* 0x0000000000007941 */ /* 0x000fea0003800000 */
.L_x_5847:
[----:B------:R0:W-:Y:S01]  /*6970*/  STG.E.U8 desc[UR36][R8.64], R4 ;  /* 0x0000000408007986 */ /* 0x0001e2000c101124 */
[----:B------:R-:W-:Y:S05]  /*6980*/  BRA `(.L_x_5827) ;  /* 0x0000000400087947 */ /* 0x000fea0003800000 */
.L_x_5845:
        /* <DEDUP_REMOVED lines=16> */
.L_x_5852:
[----:B------:R-:W-:-:S04]  /*6a90*/  LOP3.LUT R22, R22, 0x80000000, RZ, 0xc0, !PT ;  /* 0x8000000016167812 */ /* 0x000fc800078ec0ff */
[----:B------:R-:W-:-:S04]  /*6aa0*/  SHF.R.U32.HI R3, RZ, 0x18, R22 ;  /* 0x00000018ff037819 */ /* 0x000fc80000011616 */
[----:B------:R-:W-:-:S04]  /*6ab0*/  LOP3.LUT R0, R0, R3, RZ, 0xfc, !PT ;  /* 0x0000000300007212 */ /* 0x000fc800078efcff */
[----:B------:R-:W-:-:S07]  /*6ac0*/  PRMT R4, R0, 0x7610, R4 ;  /* 0x0000761000047816 */ /* 0x000fce0000000004 */
.L_x_5851:
[----:B------:R-:W-:Y:S05]  /*6ad0*/  BSYNC B0 ;  /* 0x0000000000007941 */ /* 0x000fea0003800000 */
.L_x_5850:
[----:B------:R0:W-:Y:S01]  /*6ae0*/  STG.E.U8 desc[UR36][R8.64], R4 ;  /* 0x0000000408007986 */ /* 0x0001e2000c101124 */
[----:B------:R-:W-:Y:S05]  /*6af0*/  BRA `(.L_x_5827) ;  /* 0x0000000000ac7947 */ /* 0x000fea0003800000 */
.L_x_5844:
        /* <DEDUP_REMOVED lines=21> */
.L_x_5826:
        /* <DEDUP_REMOVED lines=16> */
.L_x_5855:
[----:B------:R-:W-:Y:S05]  /*6d50*/  BRA `(.L_x_5827) ;  /* 0x0000000000147947 */ /* 0x000fea0003800000 */
.L_x_5854:
[----:B-1-3--:R-:W0:Y:S02]  /*6d60*/  F2I.U64.TRUNC R22, R22 ;  /* 0x0000001600167311 */ /* 0x00ae24000020d800 */
[----:B0-----:R0:W-:Y:S01]  /*6d70*/  STG.E.64 desc[UR36][R8.64], R22 ;  /* 0x0000001608007986 */ /* 0x0011e2000c101b24 */
[----:B------:R-:W-:Y:S05]  /*6d80*/  BRA `(.L_x_5827) ;  /* 0x0000000000087947 */ /* 0x000fea0003800000 */
.L_x_5853:
[----:B------:R-:W0:Y:S02]  /*6d90*/  F2I.FTZ.U32.TRUNC.NTZ R3, R22 ;  /* 0x0000001600037305 */ /* 0x000e24000021f000 */
[----:B0-----:R0:W-:Y:S02]  /*6da0*/  STG.E desc[UR36][R8.64], R3 ;  /* 0x0000000308007986 */ /* 0x0011e4000c101924 */
.L_x_5827:
[----:B------:R-:W-:-:S07]  /*6db0*/  VIADD R25, R25, 0x80 ;  /* 0x0000008019197836 */ /* 0x000fce0000000000 */
.L_x_5787:
[----:B------:R-:W-:Y:S05]  /*6dc0*/  BSYNC B6 ;  /* 0x0000000000067941 */ /* 0x000fea0003800000 */
.L_x_5786:
[----:B------:R-:W-:-:S13]  /*6dd0*/  ISETP.GE.AND P0, PT, R25, R17, PT ;  /* 0x000000111900720c */ /* 0x000fda0003f06270 */
[----:B------:R-:W-:Y:S05]  /*6de0*/  @P0 EXIT ;  /* 0x000000000000094d */ /* 0x000fea0003800000 */
        /* <DEDUP_REMOVED lines=20> */
.L_x_5859:
[----:B------:R-:W0:Y:S02]  /*6f30*/  F2I.S64.TRUNC R24, R24 ;  /* 0x0000001800187311 */ /* 0x000e24000020d900 */
[----:B0-----:R-:W-:-:S05]  /*6f40*/  IMAD.MOV.U32 R5, RZ, RZ, R24 ;  /* 0x000000ffff057224 */ /* 0x001fca00078e0018 */
[----:B------:R-:W-:Y:S01]  /*6f50*/  STG.E.U8 desc[UR36][R2.64], R5 ;  /* 0x0000000502007986 */ /* 0x000fe2000c101124 */
[----:B------:R-:W-:Y:S05]  /*6f60*/  EXIT ;  /* 0x000000000000794d */ /* 0x000fea0003800000 */
.L_x_5858:
        /* <DEDUP_REMOVED lines=9> */
.L_x_5862:
[----:B------:R-:W0:Y:S02]  /*7000*/  F2I.FTZ.TRUNC.NTZ R5, R24 ;  /* 0x0000001800057305 */ /* 0x000e24000021f100 */
[----:B0-----:R-:W-:Y:S01]  /*7010*/  STG.E desc[UR36][R2.64], R5 ;  /* 0x0000000502007986 */ /* 0x001fe2000c101924 */
[----:B------:R-:W-:Y:S05]  /*7020*/  EXIT ;  /* 0x000000000000794d */ /* 0x000fea0003800000 */
.L_x_5861:
[----:B------:R-:W0:Y:S02]  /*7030*/  F2I.FTZ.TRUNC.NTZ R5, R24 ;  /* 0x0000001800057305 */ /* 0x000e24000021f100 */
[----:B0-----:R-:W-:Y:S01]  /*7040*/  STG.E.U16 desc[UR36][R2.64], R5 ;  /* 0x0000000502007986 */ /* 0x001fe2000c101524 */
[----:B------:R-:W-:Y:S05]  /*7050*/  EXIT ;  /* 0x000000000000794d */ /* 0x000fea0003800000 */
.L_x_5857:
        /* <DEDUP_REMOVED lines=8> */
.L_x_5864:
[----:B------:R-:W-:-:S05]  /*70e0*/  F2FP.F16.F32.PACK_AB R24, RZ, R24 ;  /* 0x00000018ff18723e */ /* 0x000fca00000000ff */
[----:B------:R-:W-:Y:S01]  /*70f0*/  STG.E.U16 desc[UR36][R2.64], R24 ;  /* 0x0000001802007986 */ /* 0x000fe2000c101524 */
[----:B------:R-:W-:Y:S05]  /*7100*/  EXIT ;  /* 0x000000000000794d */ /* 0x000fea0003800000 */
.L_x_5863:
        /* <DEDUP_REMOVED lines=9> */
.L_x_5866:
[----:B------:R-:W-:-:S04]  /*71a0*/  F2FP.F16.F32.PACK_AB R5, RZ, R24 ;  /* 0x00000018ff05723e */ /* 0x000fc800000000ff */
[----:B------:R-:W-:-:S05]  /*71b0*/  PRMT R5, R5, 0x5410, RZ ;  /* 0x0000541005057816 */ /* 0x000fca00000000ff */
[----:B------:R-:W-:Y:S01]  /*71c0*/  STG.E desc[UR36][R2.64], R5 ;  /* 0x0000000502007986 */ /* 0x000fe2000c101924 */
[----:B------:R-:W-:Y:S05]  /*71d0*/  EXIT ;  /* 0x000000000000794d */ /* 0x000fea0003800000 */
.L_x_5865:
[----:B------:R-:W-:-:S06]  /*71e0*/  FMUL.FTZ R4, R24, 1 ;  /* 0x3f80000018047820 */ /* 0x000fcc0000410000 */
[----:B------:R-:W0:Y:S02]  /*71f0*/  F2F.F64.F32 R4, R4 ;  /* 0x0000000400047310 */ /* 0x000e240000201800 */
[----:B0-----:R-:W-:Y:S01]  /*7200*/  STG.E.64 desc[UR36][R2.64], R4 ;  /* 0x0000000402007986 */ /* 0x001fe2000c101b24 */
[----:B------:R-:W-:Y:S05]  /*7210*/  EXIT ;  /* 0x000000000000794d */ /* 0x000fea0003800000 */
.L_x_5856:
        /* <DEDUP_REMOVED lines=12> */
.L_x_5869:
[----:B------:R-:W-:Y:S01]  /*72e0*/  FMUL.FTZ R4, R24, 1 ;  /* 0x3f80000018047820 */ /* 0x000fe20000410000 */
[----:B------:R-:W-:-:S05]  /*72f0*/  CS2R R6, SRZ ;  /* 0x0000000000067805 */ /* 0x000fca000001ff00 */
[----:B------:R-:W0:Y:S02]  /*7300*/  F2F.F64.F32 R4, R4 ;  /* 0x0000000400047310 */ /* 0x000e240000201800 */
[----:B0-----:R-:W-:Y:S01]  /*7310*/  STG.E.128 desc[UR36][R2.64], R4 ;  /* 0x0000000402007986 */ /* 0x001fe2000c101d24 */
[----:B------:R-:W-:Y:S05]  /*7320*/  EXIT ;  /* 0x000000000000794d */ /* 0x000fea0003800000 */
.L_x_5868:
        /* <DEDUP_REMOVED lines=20> */
.L_x_5873:
[----:B------:R-:W-:Y:S05]  /*7470*/  BSYNC B0 ;  /* 0x0000000000007941 */ /* 0x000fea0003800000 */
.L_x_5872:
[----:B------:R-:W-:-:S05]  /*7480*/  LOP3.LUT R7, R0, R7, RZ, 0xfc, !PT ;  /* 0x0000000700077212 */ /* 0x000fca00078efcff */
[----:B------:R-:W-:Y:S01]  /*7490*/  STG.E.U8 desc[UR36][R2.64], R7 ;  /* 0x0000000702007986 */ /* 0x000fe2000c101124 */
[----:B------:R-:W-:Y:S05]  /*74a0*/  EXIT ;  /* 0x000000000000794d */ /* 0x000fea0003800000 */
.L_x_5871:
[----:B------:R-:W-:Y:S01]  /*74b0*/  LOP3.LUT R4, R24, 0x7fffffff, RZ, 0xc0, !PT ;  /* 0x7fffffff18047812 */ /* 0x000fe200078ec0ff */
        /* <DEDUP_REMOVED lines=11> */
.L_x_5875:
[----:B------:R-:W-:Y:S01]  /*7570*/  IMAD.MOV.U32 R0, RZ, RZ, 0x7f ;  /* 0x0000007fff007424 */ /* 0x000fe200078e00ff */
[----:B------:R-:W-:-:S04]  /*7580*/  ISETP.GT.U32.AND P0, PT, R4, 0x7f800000, PT ;  /* 0x7f8000000400780c */ /* 0x000fc80003f04070 */
[----:B------:R-:W-:-:S09]  /*7590*/  SEL R0, R0, 0x7c, P0 ;  /* 0x0000007c00007807 */ /* 0x000fd20000000000 */
.L_x_5876:
[----:B------:R-:W-:Y:S05]  /*75a0*/  BSYNC B0 ;  /* 0x0000000000007941 */ /* 0x000fea0003800000 */
.L_x_5874:
[----:B------:R-:W-:-:S04]  /*75b0*/  LOP3.LUT R24, R24, 0x80000000, RZ, 0xc0, !PT ;  /* 0x8000000018187812 */ /* 0x000fc800078ec0ff */
[----:B------:R-:W-:-:S04]  /*75c0*/  SHF.R.U32.HI R5, RZ, 0x18, R24 ;  /* 0x00000018ff057819 */ /* 0x000fc80000011618 */
[----:B------:R-:W-:-:S05]  /*75d0*/  LOP3.LUT R5, R0, R5, RZ, 0xfc, !PT ;  /* 0x0000000500057212 */ /* 0x000fca00078efcff */
[----:B------:R-:W-:Y:S01]  /*75e0*/  STG.E.U8 desc[UR36][R2.64], R5 ;  /* 0x0000000502007986 */ /* 0x000fe2000c101124 */
[----:B------:R-:W-:Y:S05]  /*75f0*/  EXIT ;  /* 0x000000000000794d */ /* 0x000fea0003800000 */
.L_x_5870:
[----:B------:R-:W-:-:S05]  /*7600*/  F2FP.BF16.F32.PACK_AB R24, RZ, R24 ;  /* 0x00000018ff18723e */ /* 0x000fca00000010ff */
[----:B------:R-:W-:Y:S01]  /*7610*/  STG.E.U16 desc[UR36][R2.64], R24 ;  /* 0x0000001802007986 */ /* 0x000fe2000c101524 */
[----:B------:R-:W-:Y:S05]  /*7620*/  EXIT ;  /* 0x000000000000794d */ /* 0x000fea0003800000 */
.L_x_5867:
        /* <DEDUP_REMOVED lines=11> */
.L_x_5879:
        /* <DEDUP_REMOVED lines=16> */
.L_x_5882:
[----:B------:R-:W-:-:S04]  /*77e0*/  LOP3.LUT R24, R24, 0x80000000, RZ, 0xc0, !PT ;  /* 0x8000000018187812 */ /* 0x000fc800078ec0ff */
[----:B------:R-:W-:-:S04]  /*77f0*/  SHF.R.U32.HI R5, RZ, 0x18, R24 ;  /* 0x00000018ff057819 */ /* 0x000fc80000011618 */
[----:B------:R-:W-:-:S04]  /*7800*/  LOP3.LUT R4, R4, R5, RZ, 0xfc, !PT ;  /* 0x0000000504047212 */ /* 0x000fc800078efcff */
[----:B------:R-:W-:-:S07]  /*7810*/  PRMT R0, R4, 0x7610, R0 ;  /* 0x0000761004007816 */ /* 0x000fce0000000000 */
.L_x_5881:
[----:B------:R-:W-:Y:S05]  /*7820*/  BSYNC B0 ;  /* 0x0000000000007941 */ /* 0x000fea0003800000 */
.L_x_5880:
[----:B------:R-:W-:Y:S01]  /*7830*/  STG.E.U8 desc[UR36][R2.64], R0 ;  /* 0x0000000002007986 */ /* 0x000fe2000c101124 */
[----:B------:R-:W-:Y:S05]  /*7840*/  EXIT ;  /* 0x000000000000794d */ /* 0x000fea0003800000 */
.L_x_5878:
        /* <DEDUP_REMOVED lines=16> */
.L_x_5885:
[----:B------:R-:W-:-:S04]  /*7950*/  LOP3.LUT R24, R24, 0x80000000, RZ, 0xc0, !PT ;  /* 0x8000000018187812 */ /* 0x000fc800078ec0ff */
[----:B------:R-:W-:-:S04]  /*7960*/  SHF.R.U32.HI R5, RZ, 0x18, R24 ;  /* 0x00000018ff057819 */ /* 0x000fc80000011618 */
[----:B------:R-:W-:-:S04]  /*7970*/  LOP3.LUT R4, R4, R5, RZ, 0xfc, !PT ;  /* 0x0000000504047212 */ /* 0x000fc800078efcff */
[----:B------:R-:W-:-:S07]  /*7980*/  PRMT R0, R4, 0x7610, R0 ;  /* 0x0000761004007816 */ /* 0x000fce0000000000 */
.L_x_5884:
[----:B------:R-:W-:Y:S05]  /*7990*/  BSYNC B0 ;  /* 0x0000000000007941 */ /* 0x000fea0003800000 */
.L_x_5883:
[----:B------:R-:W-:Y:S01]  /*79a0*/  STG.E.U8 desc[UR36][R2.64], R0 ;  /* 0x0000000002007986 */ /* 0x000fe2000c101124 */
[----:B------:R-:W-:Y:S05]  /*79b0*/  EXIT ;  /* 0x000000000000794d */ /* 0x000fea0003800000 */
.L_x_5877:
        /* <DEDUP_REMOVED lines=21> */
.L_x_5860:
        /* <DEDUP_REMOVED lines=15> */
[----:B-123-5:R-:W-:Y:S05]  /*7c00*/  CALL.ABS.NOINC R2 ;  /* 0x0000000002007343 */ /* 0x02efea0003c00000 */
.L_x_5888:
[----:B------:R-:W-:Y:S05]  /*7c10*/  EXIT ;  /* 0x000000000000794d */ /* 0x000fea0003800000 */
.L_x_5887:
[----:B------:R-:W0:Y:S02]  /*7c20*/  F2I.U64.TRUNC R24, R24 ;  /* 0x0000001800187311 */ /* 0x000e24000020d800 */
[----:B0-----:R-:W-:Y:S01]  /*7c30*/  STG.E.64 desc[UR36][R2.64], R24 ;  /* 0x0000001802007986 */ /* 0x001fe2000c101b24 */
[----:B------:R-:W-:Y:S05]  /*7c40*/  EXIT ;  /* 0x000000000000794d */ /* 0x000fea0003800000 */
.L_x_5886:
[----:B------:R-:W0:Y:S02]  /*7c50*/  F2I.FTZ.U32.TRUNC.NTZ R5, R24 ;  /* 0x0000001800057305 */ /* 0x000e24000021f000 */
[----:B0-----:R-:W-:Y:S01]  /*7c60*/  STG.E desc[UR36][R2.64], R5 ;  /* 0x0000000502007986 */ /* 0x001fe2000c101924 */
[----:B------:R-:W-:Y:S05]  /*7c70*/  EXIT ;  /* 0x000000000000794d */ /* 0x000fea0003800000 */
.L_x_5889:
        /* <DEDUP_REMOVED lines=16> */
.L_x_11203:


//--------------------- .text._ZN2at6native18elementwise_kernelILi128ELi2EZNS0_22gpu_kernel_impl_nocastIZZZNS0_17logit_kernel_cudaERNS_18TensorIteratorBaseERKN3c106ScalarEENKUlvE_clEvENKUlvE0_clEvEUlfE0_EEvS4_RKT_EUliE_EEviT1_ --------------------------
	.section	.text._ZN2at6native18elementwise_kernelILi128ELi2EZNS0_22gpu_kernel_impl_nocastIZZZNS0_17logit_kernel_cudaERNS_18TensorIteratorBaseERKN3c106ScalarEENKUlvE_clEvENKUlvE0_clEvEUlfE0_EEvS4_RKT_EUliE_EEviT1_,"ax",@progbits
	.align	128
        .global         _ZN2at6native18elementwise_kernelILi128ELi2EZNS0_22gpu_kernel_impl_nocastIZZZNS0_17logit_kernel_cudaERNS_18TensorIteratorBaseERKN3c106ScalarEENKUlvE_clEvENKUlvE0_clEvEUlfE0_EEvS4_RKT_EUliE_EEviT1_
        .type           _ZN2at6native18elementwise_kernelILi128ELi2EZNS0_22gpu_kernel_impl_nocastIZZZNS0_17logit_kernel_cudaERNS_18TensorIteratorBaseERKN3c106ScalarEENKUlvE_clEvENKUlvE0_clEvEUlfE0_EEvS4_RKT_EUliE_EEviT1_,@function
        .size           _ZN2at6native18elementwise_kernelILi128ELi2EZNS0_22gpu_kernel_impl_nocastIZZZNS0_17logit_kernel_cudaERNS_18TensorIteratorBaseERKN3c106ScalarEENKUlvE_clEvENKUlvE0_clEvEUlfE0_EEvS4_RKT_EUliE_EEviT1_,(.L_x_11204 - _ZN2at6native18elementwise_kernelILi128ELi2EZNS0_22gpu_kernel_impl_nocastIZZZNS0_17logit_kernel_cudaERNS_18TensorIteratorBaseERKN3c106ScalarEENKUlvE_clEvENKUlvE0_clEvEUlfE0_EEvS4_RKT_EUliE_EEviT1_)
        .other          _ZN2at6native18elementwise_kernelILi128ELi2EZNS0_22gpu_kernel_impl_nocastIZZZNS0_17logit_kernel_cudaERNS_18TensorIteratorBaseERKN3c106ScalarEENKUlvE_clEvENKUlvE0_clEvEUlfE0_EEvS4_RKT_EUliE_EEviT1_,@"STO_CUDA_ENTRY STV_DEFAULT"
_ZN2at6native18elementwise_kernelILi128ELi2EZNS0_22gpu_kernel_impl_nocastIZZZNS0_17logit_kernel_cudaERNS_18TensorIteratorBaseERKN3c106ScalarEENKUlvE_clEvENKUlvE0_clEvEUlfE0_EEvS4_RKT_EUliE_EEviT1_:
.text._ZN2at6native18elementwise_kernelILi128ELi2EZNS0_22gpu_kernel_impl_nocastIZZZNS0_17logit_kernel_cudaERNS_18TensorIteratorBaseERKN3c106ScalarEENKUlvE_clEvENKUlvE0_clEvEUlfE0_EEvS4_RKT_EUliE_EEviT1_:
        /* <DEDUP_REMOVED lines=313> */
.L_x_5892:
[----:B------:R-:W-:Y:S02]  /*1390*/  ULDC.64 UR8, c[0x0][0x418] ;  /* 0x0001060000087ab9 */ /* 0x000fe40000000a00 */
[----:B------:R-:W-:Y:S01]  /*13a0*/  IADD3 R6, P0, R2, UR8, RZ ;  /* 0x0000000802067c10 */ /* 0x000fe2000ff1e0ff */
[----:B------:R-:W-:-:S03]  /*13b0*/  ULDC UR8, c[0x0][0x420] ;  /* 0x0001080000087ab9 */ /* 0x000fc60000000800 */
[----:B------:R-:W-:-:S05]  /*13c0*/  IADD3.X R7, RZ, UR9, RZ, P0, !PT ;  /* 0x00000009ff077c10 */ /* 0x000fca00087fe4ff */
[----:B------:R-:W2:Y:S01]  /*13d0*/  LDG.E R6, desc[UR4][R6.64] ;  /* 0x0000000406067981 */ /* 0x000ea2000c1e1900 */
[----:B------:R-:W-:Y:S01]  /*13e0*/  BSSY B1, `(.L_x_5893) ;  /* 0x000000b000017945 */ /* 0x000fe20003800000 */
[----:B------:R-:W-:Y:S01]  /*13f0*/  IMAD.U32 R2, RZ, RZ, UR7 ;  /* 0x00000007ff027e24 */ /* 0x000fe2000f8e00ff */
[----:B--2---:R-:W-:Y:S01]  /*1400*/  FSETP.GEU.FTZ.AND P0, PT, R6, UR8, PT ;  /* 0x0000000806007c0b */ /* 0x004fe2000bf1e000 */
        /* <DEDUP_REMOVED lines=8> */
.L_x_5894:
[----:B------:R-:W-:Y:S05]  /*1490*/  BSYNC B1 ;  /* 0x0000000000017941 */ /* 0x000fea0003800000 */
.L_x_5893:
[----:B0-----:R-:W-:Y:S01]  /*14a0*/  FADD.FTZ R6, -R2, 1 ;  /* 0x3f80000002067421 */ /* 0x001fe20000010100 */
[----:B------:R-:W-:-:S03]  /*14b0*/  IADD3 R3, R3, 0x80, RZ ;  /* 0x0000008003037810 */ /* 0x000fc60007ffe0ff */
[----:B------:R-:W0:Y:S02]  /*14c0*/  MUFU.RCP R7, R6 ;  /* 0x0000000600077308 */ /* 0x000e240000001000 */
[----:B0-----:R-:W-:-:S06]  /*14d0*/  FMUL.FTZ R2, R7, R2 ;  /* 0x0000000207027220 */ /* 0x001fcc0000410000 */
[----:B------:R-:W0:Y:S02]  /*14e0*/  MUFU.LG2 R2, R2 ;  /* 0x0000000200027308 */ /* 0x000e240000000c00 */
[----:B0-----:R-:W-:-:S05]  /*14f0*/  FMUL.FTZ R7, R2, 0.69314718246459960938 ;  /* 0x3f31721802077820 */ /* 0x001fca0000410000 */
[----:B------:R0:W-:Y:S02]  /*1500*/  STG.E desc[UR4][R4.64], R7 ;  /* 0x0000000704007986 */ /* 0x0001e4000c101904 */
.L_x_5891:
[----:B------:R-:W-:Y:S05]  /*1510*/  BSYNC B0 ;  /* 0x0000000000007941 */ /* 0x000fea0003800000 */
.L_x_5890:
        /* <DEDUP_REMOVED lines=304> */
.L_x_5895:
[----:B------:R-:W-:Y:S02]  /*2820*/  ULDC.64 UR6, c[0x0][0x418] ;  /* 0x0001060000067ab9 */ /* 0x000fe40000000a00 */
[----:B------:R-:W-:Y:S01]  /*2830*/  IADD3 R2, P0, R2, UR6, RZ ;  /* 0x0000000602027c10 */ /* 0x000fe2000ff1e0ff */
[----:B------:R-:W-:-:S03]  /*2840*/  ULDC UR6, c[0x0][0x420] ;  /* 0x0001080000067ab9 */ /* 0x000fc60000000800 */
[----:B------:R-:W-:-:S05]  /*2850*/  IADD3.X R3, RZ, UR7, RZ, P0, !PT ;  /* 0x00000007ff037c10 */ /* 0x000fca00087fe4ff */
[----:B------:R-:W2:Y:S01]  /*2860*/  LDG.E R2, desc[UR4][R2.64] ;  /* 0x0000000402027981 */ /* 0x000ea2000c1e1900 */
[----:B------:R-:W-:Y:S01]  /*2870*/  BSSY B0, `(.L_x_5896) ;  /* 0x000000a000007945 */ /* 0x000fe20003800000 */
        /* <DEDUP_REMOVED lines=9> */
.L_x_5897:
[----:B------:R-:W-:Y:S05]  /*2910*/  BSYNC B0 ;  /* 0x0000000000007941 */ /* 0x000fea0003800000 */
.L_x_5896:
[----:B0-----:R-:W-:-:S04]  /*2920*/  FADD.FTZ R2, -R0, 1 ;  /* 0x3f80000000027421 */ /* 0x001fc80000010100 */
[----:B------:R-:W0:Y:S02]  /*2930*/  MUFU.RCP R3, R2 ;  /* 0x0000000200037308 */ /* 0x000e240000001000 */
[----:B0-----:R-:W-:-:S06]  /*2940*/  FMUL.FTZ R0, R3, R0 ;  /* 0x0000000003007220 */ /* 0x001fcc0000410000 */
[----:B------:R-:W0:Y:S02]  /*2950*/  MUFU.LG2 R0, R0 ;  /* 0x0000000000007308 */ /* 0x000e240000000c00 */
[----:B0-----:R-:W-:-:S05]  /*2960*/  FMUL.FTZ R3, R0, 0.69314718246459960938 ;  /* 0x3f31721800037820 */ /* 0x001fca0000410000 */
[----:B------:R-:W-:Y:S01]  /*2970*/  STG.E desc[UR4][R4.64], R3 ;  /* 0x0000000304007986 */ /* 0x000fe2000c101904 */
[----:B------:R-:W-:Y:S05]  /*2980*/  EXIT ;  /* 0x000000000000794d */ /* 0x000fea0003800000 */
.L_x_5898:
        /* <DEDUP_REMOVED lines=15> */
.L_x_11204:


//--------------------- .text._ZN2at6native27unrolled_elementwise_kernelIZZZNS0_17logit_kernel_cudaERNS_18TensorIteratorBaseERKN3c106ScalarEENKUlvE_clEvENKUlvE0_clEvEUlfE0_St5arrayIPcLm2EELi4E23TrivialOffsetCalculatorILi1EjESF_NS0_6memory15LoadWithoutCastENSG_16StoreWithoutCastEEEviT_T0_T2_T3_T4_T5_ --------------------------
	.section	.text._ZN2at6native27unrolled_elementwise_kernelIZZZNS0_17logit_kernel_cudaERNS_18TensorIteratorBaseERKN3c106ScalarEENKUlvE_clEvENKUlvE0_clEvEUlfE0_St5arrayIPcLm2EELi4E23TrivialOffsetCalculatorILi1EjESF_NS0_6memory15LoadWithoutCastENSG_16StoreWithoutCastEEEviT_T0_T2_T3_T4_T5_,"ax",@progbits
	.align	128
        .global         _ZN2at6native27unrolled_elementwise_kernelIZZZNS0_17logit_kernel_cudaERNS_18TensorIteratorBaseERKN3c106ScalarEENKUlvE_clEvENKUlvE0_clEvEUlfE0_St5arrayIPcLm2EELi4E23TrivialOffsetCalculatorILi1EjESF_NS0_6memory15LoadWithoutCastENSG_16StoreWithoutCastEEEviT_T0_T2_T3_T4_T5_
        .type           _ZN2at6native27unrolled_elementwise_kernelIZZZNS0_17logit_kernel_cudaERNS_18TensorIteratorBaseERKN3c106ScalarEENKUlvE_clEvENKUlvE0_clEvEUlfE0_St5arrayIPcLm2EELi4E23TrivialOffsetCalculatorILi1EjESF_NS0_6memory15LoadWithoutCastENSG_16StoreWithoutCastEEEviT_T0_T2_T3_T4_T5_,@function
        .size           _ZN2at6native27unrolled_elementwise_kernelIZZZNS0_17logit_kernel_cudaERNS_18TensorIteratorBaseERKN3c106ScalarEENKUlvE_clEvENKUlvE0_clEvEUlfE0_St5arrayIPcLm2EELi4E23TrivialOffsetCalculatorILi1EjESF_NS0_6memory15LoadWithoutCastENSG_16StoreWithoutCastEEEviT_T0_T2_T3_T4_T5_,(.L_x_11205 - _ZN2at6native27unrolled_elementwise_kernelIZZZNS0_17logit_kernel_cudaERNS_18TensorIteratorBaseERKN3c106ScalarEENKUlvE_clEvENKUlvE0_clEvEUlfE0_St5arrayIPcLm2EELi4E23TrivialOffsetCalculatorILi1EjESF_NS0_6memory15LoadWithoutCastENSG_16StoreWithoutCastEEEviT_T0_T2_T3_T4_T5_)
        .other          _ZN2at6native27unrolled_elementwise_kernelIZZZNS0_17logit_kernel_cudaERNS_18TensorIteratorBaseERKN3c106ScalarEENKUlvE_clEvENKUlvE0_clEvEUlfE0_St5arrayIPcLm2EELi4E23TrivialOffsetCalculatorILi1EjESF_NS0_6memory15LoadWithoutCastENSG_16StoreWithoutCastEEEviT_T0_T2_T3_T4_T5_,@"STO_CUDA_ENTRY STV_DEFAULT"
_ZN2at6native27unrolled_elementwise_kernelIZZZNS0_17logit_kernel_cudaERNS_18TensorIteratorBaseERKN3c106ScalarEENKUlvE_clEvENKUlvE0_clEvEUlfE0_St5arrayIPcLm2EELi4E23TrivialOffsetCalculatorILi1EjESF_NS0_6memory15LoadWithoutCastENSG_16StoreWithoutCastEEEviT_T0_T2_T3_T4_T5_:
.text._ZN2at6native27unrolled_elementwise_kernelIZZZNS0_17logit_kernel_cudaERNS_18TensorIteratorBaseERKN3c106ScalarEENKUlvE_clEvENKUlvE0_clEvEUlfE0_St5arrayIPcLm2EELi4E23TrivialOffsetCalculatorILi1EjESF_NS0_6memory15LoadWithoutCastENSG_16StoreWithoutCastEEEviT_T0_T2_T3_T4_T5_:
[----:B------:R-:W-:Y:S01]  /*0000*/  LDC R1, c[0x0][0x28] ;  /* 0x00000a00ff017b82 */ /* 0x000fe20000000800 */
[----:B------:R-:W0:Y:S07]  /*0010*/  S2R R0, SR_CTAID.X ;  /* 0x0000000000007919 */ /* 0x000e2e0000002500 */
[----:B------:R-:W0:Y:S01]  /*0020*/  LDC R5, c[0x0][0x210] ;  /* 0x00008400ff057b82 */ /* 0x000e220000000800 */
[----:B------:R-:W-:Y:S01]  /*0030*/  ULDC.64 UR4, c[0x0][0x208] ;  /* 0x0000820000047ab9 */ /* 0x000fe20000000a00 */
[----:B------:R-:W1:Y:S01]  /*0040*/  S2R R3, SR_TID.X ;  /* 0x0000000000037919 */ /* 0x000e620000002100 */
[----:B0-----:R-:W-:Y:S01]  /*0050*/  IMAD R2, R0, -0x200, R5 ;  /* 0xfffffe0000027824 */ /* 0x001fe200078e0205 */
[----:B-1----:R-:W-:-:S04]  /*0060*/  MOV R13, R3 ;  /* 0x00000003000d7202 */ /* 0x002fc80000000f00 */
[----:B------:R-:W-:-:S13]  /*0070*/  ISETP.GE.AND P0, PT, R3, R2, PT ;  /* 0x000000020300720c */ /* 0x000fda0003f06270 */
[----:B------:R-:W-:Y:S01]  /*0080*/  @!P0 IMAD R15, R0, 0x200, R13 ;  /* 0x00000200000f8824 */ /* 0x000fe200078e020d */
[----:B------:R-:W-:Y:S01]  /*0090*/  @!P0 IADD3 R13, R13, 0x80, RZ ;  /* 0x000000800d0d8810 */ /* 0x000fe20007ffe0ff */
[----:B------:R-:W0:Y:S03]  /*00a0*/  @!P0 LDC.64 R4, c[0x0][0x230] ;  /* 0x00008c00ff048b82 */ /* 0x000e260000000a00 */
[----:B------:R-:W-:-:S13]  /*00b0*/  ISETP.GE.AND P1, PT, R13, R2, PT ;  /* 0x000000020d00720c */ /* 0x000fda0003f26270 */
[----:B------:R-:W-:Y:S01]  /*00c0*/  @!P1 IMAD R17, R0, 0x200, R13 ;  /* 0x0000020000119824 */ /* 0x000fe200078e020d */
[----:B------:R-:W-:Y:S01]  /*00d0*/  @!P1 IADD3 R13, R13, 0x80, RZ ;  /* 0x000000800d0d9810 */ /* 0x000fe20007ffe0ff */
[----:B------:R-:W1:Y:S03]  /*00e0*/  @!P1 LDC.64 R10, c[0x0][0x230] ;  /* 0x00008c00ff0a9b82 */ /* 0x000e660000000a00 */
[----:B------:R-:W-:Y:S01]  /*00f0*/  ISETP.GE.AND P3, PT, R13, R2, PT ;  /* 0x000000020d00720c */ /* 0x000fe20003f66270 */
[----:B0-----:R-:W-:-:S12]  /*0100*/  @!P0 IMAD.WIDE.U32 R4, R15, 0x4, R4 ;  /* 0x000000040f048825 */ /* 0x001fd800078e0004 */
[----:B------:R-:W-:Y:S01]  /*0110*/  @!P3 IMAD R19, R0, 0x200, R13 ;  /* 0x000002000013b824 */ /* 0x000fe200078e020d */
[----:B------:R-:W-:Y:S01]  /*0120*/  @!P3 IADD3 R13, R13, 0x80, RZ ;  /* 0x000000800d0db810 */ /* 0x000fe20007ffe0ff */
[----:B------:R-:W0:Y:S03]  /*0130*/  @!P3 LDC.64 R8, c[0x0][0x230] ;  /* 0x00008c00ff08bb82 */ /* 0x000e260000000a00 */
[----:B------:R-:W-:Y:S01]  /*0140*/  ISETP.GE.AND P2, PT, R13, R2, PT ;  /* 0x000000020d00720c */ /* 0x000fe20003f46270 */
[----:B-1----:R-:W-:Y:S01]  /*0150*/  @!P1 IMAD.WIDE.U32 R10, R17, 0x4, R10 ;  /* 0x00000004110a9825 */ /* 0x002fe200078e000a */
[----:B------:R-:W-:-:S06]  /*0160*/  CS2R R16, SRZ ;  /* 0x0000000000107805 */ /* 0x000fcc000001ff00 */
[----:B------:R1:W5:Y:S05]  /*0170*/  @!P0 LDG.E R17, desc[UR4][R4.64] ;  /* 0x0000000404118981 */ /* 0x00036a000c1e1900 */
[----:B------:R-:W2:Y:S01]  /*0180*/  @!P2 LDC.64 R6, c[0x0][0x230] ;  /* 0x00008c00ff06ab82 */ /* 0x000ea20000000a00 */
[----:B------:R-:W-:Y:S01]  /*0190*/  @!P2 IMAD R13, R0, 0x200, R13 ;  /* 0x00000200000da824 */ /* 0x000fe200078e020d */
[----:B------:R1:W5:Y:S01]  /*01a0*/  @!P1 LDG.E R16, desc[UR4][R10.64] ;  /* 0x000000040a109981 */ /* 0x000362000c1e1900 */
[----:B0-----:R-:W-:Y:S01]  /*01b0*/  @!P3 IMAD.WIDE.U32 R14, R19, 0x4, R8 ;  /* 0x00000004130eb825 */ /* 0x001fe200078e0008 */
[----:B------:R-:W-:-:S10]  /*01c0*/  HFMA2.MMA R8, -RZ, RZ, 0, 0 ;  /* 0x00000000ff087435 */ /* 0x000fd400000001ff */
[----:B------:R1:W5:Y:S01]  /*01d0*/  @!P3 LDG.E R8, desc[UR4][R14.64] ;  /* 0x000000040e08b981 */ /* 0x000362000c1e1900 */
[----:B--2---:R-:W-:-:S04]  /*01e0*/  @!P2 IMAD.WIDE.U32 R12, R13, 0x4, R6 ;  /* 0x000000040d0ca825 */ /* 0x004fc800078e0006 */
[----:B------:R-:W-:-:S06]  /*01f0*/  IMAD.MOV.U32 R6, RZ, RZ, RZ ;  /* 0x000000ffff067224 */ /* 0x000fcc00078e00ff */
[----:B------:R1:W5:Y:S01]  /*0200*/  @!P2 LDG.E R6, desc[UR4][R12.64] ;  /* 0x000000040c06a981 */ /* 0x000362000c1e1900 */
[----:B------:R-:W-:Y:S01]  /*0210*/  ULDC UR7, c[0x0][0x218] ;  /* 0x0000860000077ab9 */ /* 0x000fe20000000800 */
[----:B------:R-:W-:Y:S01]  /*0220*/  BSSY B0, `(.L_x_5899) ;  /* 0x0000013000007945 */ /* 0x000fe20003800000 */
[----:B------:R-:W-:Y:S01]  /*0230*/  MOV R9, UR7 ;  /* 0x0000000700097c02 */ /* 0x000fe20008000f00 */
[----:B------:R-:W-:Y:S02]  /*0240*/  IMAD.MOV.U32 R7, RZ, RZ, R3 ;  /* 0x000000ffff077224 */ /* 0x000fe400078e0003 */
[----:B------:R-:W-:Y:S05]  /*0250*/  @P0 BRA `(.L_x_5900) ;  /* 0x00000000003c0947 */ /* 0x000fea0003800000 */
[----:B------:R-:W-:Y:S01]  /*0260*/  ULDC UR6, c[0x0][0x218] ;  /* 0x0000860000067ab9 */ /* 0x000fe20000000800 */
[----:B------:R-:W-:Y:S01]  /*0270*/  BSSY B1, `(.L_x_5901) ;  /* 0x0000008000017945 */ /* 0x000fe20003800000 */
[----:B-----5:R-:W-:Y:S02]  /*0280*/  FSETP.GEU.FTZ.AND P1, PT, R17, UR6, PT ;  /* 0x0000000611007c0b */ /* 0x020fe4000bf3e000 */
[----:B-1----:R-:W-:-:S11]  /*0290*/  MOV R4, UR7 ;  /* 0x0000000700047c02 */ /* 0x002fd60008000f00 */
[----:B------:R-:W-:Y:S05]  /*02a0*/  @!P1 BRA `(.L_x_5902) ;  /* 0x0000000000109947 */ /* 0x000fea0003800000 */
[----:B------:R-:W-:Y:S01]  /*02b0*/  ULDC UR6, c[0x0][0x21c] ;  /* 0x0000870000067ab9 */ /* 0x000fe20000000800 */
[----:B------:R-:W-:Y:S01]  /*02c0*/  IMAD.MOV.U32 R4, RZ, RZ, R17 ;  /* 0x000000ffff047224 */ /* 0x000fe200078e0011 */
[----:B------:R-:W-:-:S13]  /*02d0*/  FSETP.GT.FTZ.AND P1, PT, R17, UR6, PT ;  /* 0x0000000611007c0b */ /* 0x000fda000bf34000 */
[----:B------:R-:W0:Y:S02]  /*02e0*/  @P1 LDC R4, c[0x0][0x21c] ;  /* 0x00008700ff041b82 */ /* 0x000e240000000800 */
.L_x_5902:
[----:B------:R-:W-:Y:S05]  /*02f0*/  BSYNC B1 ;  /* 0x0000000000017941 */ /* 0x000fea0003800000 */
.L_x_5901:
[----:B0-----:R-:W-:-:S04]  /*0300*/  FADD.FTZ R10, -R4, 1 ;  /* 0x3f800000040a7421 */ /* 0x001fc80000010100 */
[----:B------:R-:W0:Y:S02]  /*0310*/  MUFU.RCP R5, R10 ;  /* 0x0000000a00057308 */ /* 0x000e240000001000 */
[----:B0-----:R-:W-:-:S06]  /*0320*/  FMUL.FTZ R4, R5, R4 ;  /* 0x0000000405047220 */ /* 0x001fcc0000410000 */
[----:B------:R-:W0:Y:S02]  /*0330*/  MUFU.LG2 R4, R4 ;  /* 0x0000000400047308 */ /* 0x000e240000000c00 */
[----:B0-----:R-:W-:-:S07]  /*0340*/  FMUL.FTZ R5, R4, 0.69314718246459960938 ;  /* 0x3f31721804057820 */ /* 0x001fce0000410000 */
.L_x_5900:
[----:B------:R-:W-:Y:S05]  /*0350*/  BSYNC B0 ;  /* 0x0000000000007941 */ /* 0x000fea0003800000 */
.L_x_5899:
[----:B-1----:R-:W-:Y:S01]  /*0360*/  IADD3 R11, R7, 0x80, RZ ;  /* 0x00000080070b7810 */ /* 0x002fe20007ffe0ff */
[----:B------:R-:W-:Y:S03]  /*0370*/  BSSY B0, `(.L_x_5903) ;  /* 0x0000012000007945 */ /* 0x000fe60003800000 */
[----:B------:R-:W-:-:S13]  /*0380*/  ISETP.GE.AND P1, PT, R11, R2, PT ;  /* 0x000000020b00720c */ /* 0x000fda0003f26270 */
[----:B------:R-:W-:Y:S05]  /*0390*/  @P1 BRA `(.L_x_5904) ;  /* 0x00000000003c1947 */ /* 0x000fea0003800000 */
[----:B------:R-:W-:Y:S01]  /*03a0*/  ULDC UR6, c[0x0][0x218] ;  /* 0x0000860000067ab9 */ /* 0x000fe20000000800 */
[----:B------:R-:W-:Y:S01]  /*03b0*/  BSSY B1, `(.L_x_5905) ;  /* 0x0000008000017945 */ /* 0x000fe20003800000 */
[----:B-----5:R-:W-:Y:S01]  /*03c0*/  FSETP.GEU.FTZ.AND P1, PT, R16, UR6, PT ;  /* 0x0000000610007c0b */ /* 0x020fe2000bf3e000 */
[----:B------:R-:W-:-:S12]  /*03d0*/  IMAD.U32 R4, RZ, RZ, UR7 ;  /* 0x00000007ff047e24 */ /* 0x000fd8000f8e00ff */
[----:B------:R-:W-:Y:S05]  /*03e0*/  @!P1 BRA `(.L_x_5906) ;  /* 0x0000000000109947 */ /* 0x000fea0003800000 */
[----:B------:R-:W-:Y:S01]  /*03f0*/  ULDC UR6, c[0x0][0x21c] ;  /* 0x0000870000067ab9 */ /* 0x000fe20000000800 */
[----:B------:R-:W-:Y:S02]  /*0400*/  MOV R4, R16 ;  /* 0x0000001000047202 */ /* 0x000fe40000000f00 */
[----:B------:R-:W-:-:S13]  /*0410*/  FSETP.GT.FTZ.AND P1, PT, R16, UR6, PT ;  /* 0x0000000610007c0b */ /* 0x000fda000bf34000 */
[----:B------:R-:W0:Y:S02]  /*0420*/  @P1 LDC R4, c[0x0][0x21c] ;  /* 0x00008700ff041b82 */ /* 0x000e240000000800 */
.L_x_5906:
[----:B------:R-:W-:Y:S05]  /*0430*/  BSYNC B1 ;  /* 0x0000000000017941 */ /* 0x000fea0003800000 */
.L_x_5905:
[----:B0-----:R-:W-:-:S04]  /*0440*/  FADD.FTZ R10, -R4, 1 ;  /* 0x3f800000040a7421 */ /* 0x001fc80000010100 */
[----:B------:R-:W0:Y:S02]  /*0450*/  MUFU.RCP R11, R10 ;  /* 0x0000000a000b7308 */ /* 0x000e240000001000 */
[----:B0-----:R-:W-:-:S06]  /*0460*/  FMUL.FTZ R11, R11, R4 ;  /* 0x000000040b0b7220 */ /* 0x001fcc0000410000 */
[----:B------:R-:W0:Y:S02]  /*0470*/  MUFU.LG2 R4, R11 ;  /* 0x0000000b00047308 */ /* 0x000e240000000c00 */
[----:B0-----:R-:W-:-:S07]  /*0480*/  FMUL.FTZ R4, R4, 0.69314718246459960938 ;  /* 0x3f31721804047820 */ /* 0x001fce0000410000 */
.L_x_5904:
[----:B------:R-:W-:Y:S05]  /*0490*/  BSYNC B0 ;  /* 0x0000000000007941 */ /* 0x000fea0003800000 */
.L_x_5903:
[----:B------:R-:W-:Y:S01]  /*04a0*/  VIADD R11, R7, 0x100 ;  /* 0x00000100070b7836 */ /* 0x000fe20000000000 */
[----:B------:R-:W-:Y:S04]  /*04b0*/  BSSY B0, `(.L_x_5907) ;  /* 0x0000012000007945 */ /* 0x000fe80003800000 */
[----:B------:R-:W-:-:S13]  /*04c0*/  ISETP.GE.AND P1, PT, R11, R2, PT ;  /* 0x000000020b00720c */ /* 0x000fda0003f26270 */
[----:B------:R-:W-:Y:S05]  /*04d0*/  @P1 BRA `(.L_x_5908) ;  /* 0x00000000003c1947 */ /* 0x000fea0003800000 */
[----:B------:R-:W-:Y:S01]  /*04e0*/  ULDC UR6, c[0x0][0x218] ;  /* 0x0000860000067ab9 */ /* 0x000fe20000000800 */
[----:B------:R-:W-:Y:S01]  /*04f0*/  BSSY B1, `(.L_x_5909) ;  /* 0x0000008000017945 */ /* 0x000fe20003800000 */
[----:B-----5:R-:W-:Y:S02]  /*0500*/  FSETP.GEU.FTZ.AND P1, PT, R8, UR6, PT ;  /* 0x0000000608007c0b */ /* 0x020fe4000bf3e000 */
[----:B------:R-:W-:-:S11]  /*0510*/  MOV R10, UR7 ;  /* 0x00000007000a7c02 */ /* 0x000fd60008000f00 */
[----:B------:R-:W-:Y:S05]  /*0520*/  @!P1 BRA `(.L_x_5910) ;  /* 0x0000000000109947 */ /* 0x000fea0003800000 */
[----:B------:R-:W-:Y:S01]  /*0530*/  ULDC UR6, c[0x0][0x21c] ;  /* 0x0000870000067ab9 */ /* 0x000fe20000000800 */
[----:B------:R-:W-:Y:S01]  /*0540*/  IMAD.MOV.U32 R10, RZ, RZ, R8 ;  /* 0x000000ffff0a7224 */ /* 0x000fe200078e0008 */
[----:B------:R-:W-:-:S13]  /*0550*/  FSETP.GT.FTZ.AND P1, PT, R8, UR6, PT ;  /* 0x0000000608007c0b */ /* 0x000fda000bf34000 */
[----:B------:R-:W0:Y:S02]  /*0560*/  @P1 LDC R10, c[0x0][0x21c] ;  /* 0x00008700ff0a1b82 */ /* 0x000e240000000800 */
.L_x_5910:
[----:B------:R-:W-:Y:S05]  /*0570*/  BSYNC B1 ;  /* 0x0000000000017941 */ /* 0x000fea0003800000 */
.L_x_5909:
[----:B0-----:R-:W-:-:S04]  /*0580*/  FADD.FTZ R8, -R10, 1 ;  /* 0x3f8000000a087421 */ /* 0x001fc80000010100 */
[----:B------:R-:W0:Y:S02]  /*0590*/  MUFU.RCP R11, R8 ;  /* 0x00000008000b7308 */ /* 0x000e240000001000 */
[----:B0-----:R-:W-:-:S06]  /*05a0*/  FMUL.FTZ R10, R11, R10 ;  /* 0x0000000a0b0a7220 */ /* 0x001fcc0000410000 */
[----:B------:R-:W0:Y:S02]  /*05b0*/  MUFU.LG2 R10, R10 ;  /* 0x0000000a000a7308 */ /* 0x000e240000000c00 */
[----:B0-----:R-:W-:-:S07]  /*05c0*/  FMUL.FTZ R13, R10, 0.69314718246459960938 ;  /* 0x3f3172180a0d7820 */ /* 0x001fce0000410000 */
.L_x_5908:
[----:B------:R-:W-:Y:S05]  /*05d0*/  BSYNC B0 ;  /* 0x0000000000007941 */ /* 0x000fea0003800000 */
.L_x_5907:
[----:B------:R-:W-:Y:S01]  /*05e0*/  IADD3 R11, R7, 0x180, RZ ;  /* 0x00000180070b7810 */ /* 0x000fe20007ffe0ff */
[----:B------:R-:W-:Y:S03]  /*05f0*/  BSSY B0, `(.L_x_5911) ;  /* 0x0000011000007945 */ /* 0x000fe60003800000 */
[----:B------:R-:W-:-:S13]  /*0600*/  ISETP.GE.AND P1, PT, R11, R2, PT ;  /* 0x000000020b00720c */ /* 0x000fda0003f26270 */
[----:B------:R-:W-:Y:S05]  /*0610*/  @P1 BRA `(.L_x_5912) ;  /* 0x0000000000381947 */ /* 0x000fea0003800000 */
[----:B------:R-:W-:Y:S01]  /*0620*/  ULDC UR6, c[0x0][0x218] ;  /* 0x0000860000067ab9 */ /* 0x000fe20000000800 */
[----:B------:R-:W-:Y:S01]  /*0630*/  BSSY B1, `(.L_x_5913) ;  /* 0x0000007000017945 */ /* 0x000fe20003800000 */
[----:B-----5:R-:W-:-:S13]  /*0640*/  FSETP.GEU.FTZ.AND P1, PT, R6, UR6, PT ;  /* 0x0000000606007c0b */ /* 0x020fda000bf3e000 */
[----:B------:R-:W-:Y:S05]  /*0650*/  @!P1 BRA `(.L_x_5914) ;  /* 0x0000000000109947 */ /* 0x000fea0003800000 */
[----:B------:R-:W-:Y:S01]  /*0660*/  ULDC UR6, c[0x0][0x21c] ;  /* 0x0000870000067ab9 */ /* 0x000fe20000000800 */
[----:B------:R-:W-:Y:S01]  /*0670*/  IMAD.MOV.U32 R9, RZ, RZ, R6 ;  /* 0x000000ffff097224 */ /* 0x000fe200078e0006 */
[----:B------:R-:W-:-:S13]  /*0680*/  FSETP.GT.FTZ.AND P1, PT, R6, UR6, PT ;  /* 0x0000000606007c0b */ /* 0x000fda000bf34000 */
[----:B------:R-:W0:Y:S02]  /*0690*/  @P1 LDC R9, c[0x0][0x21c] ;  /* 0x00008700ff091b82 */ /* 0x000e240000000800 */
.L_x_5914:
[----:B------:R-:W-:Y:S05]  /*06a0*/  BSYNC B1 ;  /* 0x0000000000017941 */ /* 0x000fea0003800000 */
.L_x_5913:
[----:B0-----:R-:W-:-:S06]  /*06b0*/  FADD.FTZ R6, -R9, 1 ;  /* 0x3f80000009067421 */ /* 0x001fcc0000010100 */
[----:B------:R-:W0:Y:S02]  /*06c0*/  MUFU.RCP R6, R6 ;  /* 0x0000000600067308 */ /* 0x000e240000001000 */
[----:B0-----:R-:W-:-:S06]  /*06d0*/  FMUL.FTZ R9, R6, R9 ;  /* 0x0000000906097220 */ /* 0x001fcc0000410000 */
[----:B------:R-:W0:Y:S02]  /*06e0*/  MUFU.LG2 R9, R9 ;  /* 0x0000000900097308 */ /* 0x000e240000000c00 */
[----:B0-----:R-:W-:-:S07]  /*06f0*/  FMUL.FTZ R15, R9, 0.69314718246459960938 ;  /* 0x3f317218090f7820 */ /* 0x001fce0000410000 */
.L_x_5912:
[----:B------:R-:W-:Y:S05]  /*0700*/  BSYNC B0 ;  /* 0x0000000000007941 */ /* 0x000fea0003800000 */
.L_x_5911:
[----:B-----5:R-:W0:Y:S01]  /*0710*/  @!P0 LDC.64 R8, c[0x0][0x228] ;  /* 0x00008a00ff088b82 */ /* 0x020e220000000a00 */
[----:B------:R-:W-:Y:S01]  /*0720*/  @!P0 IADD3 R7, R3, 0x80, RZ ;  /* 0x0000008003078810 */ /* 0x000fe20007ffe0ff */
[----:B------:R-:W-:Y:S01]  /*0730*/  @!P0 IMAD R3, R0, 0x200, R3 ;  /* 0x0000020000038824 */ /* 0x000fe200078e0203 */
[----:B------:R-:W-:Y:S02]  /*0740*/  BSSY B0, `(.L_x_5915) ;  /* 0x000000f000007945 */ /* 0x000fe40003800000 */
[----:B------:R-:W-:Y:S01]  /*0750*/  ISETP.GE.AND P1, PT, R7, R2, PT ;  /* 0x000000020700720c */ /* 0x000fe20003f26270 */
[----:B0-----:R-:W-:-:S05]  /*0760*/  @!P0 IMAD.WIDE.U32 R8, R3, 0x4, R8 ;  /* 0x0000000403088825 */ /* 0x001fca00078e0008 */
[----:B------:R0:W-:Y:S07]  /*0770*/  @!P0 STG.E desc[UR4][R8.64], R5 ;  /* 0x0000000508008986 */ /* 0x0001ee000c101904 */
[----:B------:R-:W-:Y:S05]  /*0780*/  @P1 BRA `(.L_x_5916) ;  /* 0x0000000000281947 */ /* 0x000fea0003800000 */
[----:B------:R-:W1:Y:S01]  /*0790*/  LDC.64 R10, c[0x0][0x228] ;  /* 0x00008a00ff0a7b82 */ /* 0x000e620000000a00 */
[----:B0-----:R-:W-:Y:S02]  /*07a0*/  LEA R9, R0, R7, 0x9 ;  /* 0x0000000700097211 */ /* 0x001fe400078e48ff */
[----:B------:R-:W-:-:S04]  /*07b0*/  IADD3 R7, R7, 0x80, RZ ;  /* 0x0000008007077810 */ /* 0x000fc80007ffe0ff */
[----:B------:R-:W-:-:S13]  /*07c0*/  ISETP.GE.AND P0, PT, R7, R2, PT ;  /* 0x000000020700720c */ /* 0x000fda0003f06270 */
[----:B------:R-:W-:Y:S01]  /*07d0*/  @!P0 IMAD R3, R0, 0x200, R7 ;  /* 0x0000020000038824 */ /* 0x000fe200078e0207 */
[----:B------:R-:W-:Y:S01]  /*07e0*/  @!P0 IADD3 R7, R7, 0x80, RZ ;  /* 0x0000008007078810 */ /* 0x000fe20007ffe0ff */
[----:B-1----:R-:W-:-:S04]  /*07f0*/  IMAD.WIDE.U32 R8, R9, 0x4, R10 ;  /* 0x0000000409087825 */ /* 0x002fc800078e000a */
[----:B------:R-:W-:Y:S01]  /*0800*/  @!P0 IMAD.WIDE.U32 R10, R3, 0x4, R10 ;  /* 0x00000004030a8825 */ /* 0x000fe200078e000a */
[----:B------:R1:W-:Y:S04]  /*0810*/  STG.E desc[UR4][R8.64], R4 ;  /* 0x0000000408007986 */ /* 0x0003e8000c101904 */
[----:B------:R1:W-:Y:S02]  /*0820*/  @!P0 STG.E desc[UR4][R10.64], R13 ;  /* 0x0000000d0a008986 */ /* 0x0003e4000c101904 */
.L_x_5916:
[----:B------:R-:W-:Y:S05]  /*0830*/  BSYNC B0 ;  /* 0x0000000000007941 */ /* 0x000fea0003800000 */
.L_x_5915:
[----:B------:R-:W-:-:S13]  /*0840*/  ISETP.GE.AND P0, PT, R7, R2, PT ;  /* 0x000000020700720c */ /* 0x000fda0003f06270 */
[----:B------:R-:W-:Y:S05]  /*0850*/  @P0 EXIT ;  /* 0x000000000000094d */ /* 0x000fea0003800000 */
[----:B------:R-:W2:Y:S01]  /*0860*/  LDC.64 R2, c[0x0][0x228] ;  /* 0x00008a00ff027b82 */ /* 0x000ea20000000a00 */
[----:B------:R-:W-:-:S05]  /*0870*/  LEA R7, R0, R7, 0x9 ;  /* 0x0000000700077211 */ /* 0x000fca00078e48ff */
[----:B--2---:R-:W-:-:S05]  /*0880*/  IMAD.WIDE.U32 R2, R7, 0x4, R2 ;  /* 0x0000000407027825 */ /* 0x004fca00078e0002 */
[----:B------:R-:W-:Y:S01]  /*0890*/  STG.E desc[UR4][R2.64], R15 ;  /* 0x0000000f02007986 */ /* 0x000fe2000c101904 */
[----:B------:R-:W-:Y:S05]  /*08a0*/  EXIT ;  /* 0x000000000000794d */ /* 0x000fea0003800000 */
.L_x_5917:
        /* <DEDUP_REMOVED lines=13> */
.L_x_11205:


//--------------------- .text._ZN2at6native29vectorized_elementwise_kernelILi2EZZZNS0_17logit_kernel_cudaERNS_18TensorIteratorBaseERKN3c106ScalarEENKUlvE_clEvENKUlvE0_clEvEUlfE0_St5arrayIPcLm2EEEEviT0_T1_ --------------------------
	.section	.text._ZN2at6native29vectorized_elementwise_kernelILi2EZZZNS0_17logit_kernel_cudaERNS_18TensorIteratorBaseERKN3c106ScalarEENKUlvE_clEvENKUlvE0_clEvEUlfE0_St5arrayIPcLm2EEEEviT0_T1_,"ax",@progbits
	.align	128
        .global         _ZN2at6native29vectorized_elementwise_kernelILi2EZZZNS0_17logit_kernel_cudaERNS_18TensorIteratorBaseERKN3c106ScalarEENKUlvE_clEvENKUlvE0_clEvEUlfE0_St5arrayIPcLm2EEEEviT0_T1_
        .type           _ZN2at6native29vectorized_elementwise_kernelILi2EZZZNS0_17logit_kernel_cudaERNS_18TensorIteratorBaseERKN3c106ScalarEENKUlvE_clEvENKUlvE0_clEvEUlfE0_St5arrayIPcLm2EEEEviT0_T1_,@function
        .size           _ZN2at6native29vectorized_elementwise_kernelILi2EZZZNS0_17logit_kernel_cudaERNS_18TensorIteratorBaseERKN3c106ScalarEENKUlvE_clEvENKUlvE0_clEvEUlfE0_St5arrayIPcLm2EEEEviT0_T1_,(.L_x_11206 - _ZN2at6native29vectorized_elementwise_kernelILi2EZZZNS0_17logit_kernel_cudaERNS_18TensorIteratorBaseERKN3c106ScalarEENKUlvE_clEvENKUlvE0_clEvEUlfE0_St5arrayIPcLm2EEEEviT0_T1_)
        .other          _ZN2at6native29vectorized_elementwise_kernelILi2EZZZNS0_17logit_kernel_cudaERNS_18TensorIteratorBaseERKN3c106ScalarEENKUlvE_clEvENKUlvE0_clEvEUlfE0_St5arrayIPcLm2EEEEviT0_T1_,@"STO_CUDA_ENTRY STV_DEFAULT"
_ZN2at6native29vectorized_elementwise_kernelILi2EZZZNS0_17logit_kernel_cudaERNS_18TensorIteratorBaseERKN3c106ScalarEENKUlvE_clEvENKUlvE0_clEvEUlfE0_St5arrayIPcLm2EEEEviT0_T1_:
.text._ZN2at6native29vectorized_elementwise_kernelILi2EZZZNS0_17logit_kernel_cudaERNS_18TensorIteratorBaseERKN3c106ScalarEENKUlvE_clEvENKUlvE0_clEvEUlfE0_St5arrayIPcLm2EEEEviT0_T1_:
        /* <DEDUP_REMOVED lines=16> */
[----:B------:R0:W5:Y:S04]  /*0100*/  LDG.E.64 R10, desc[UR4][R2.64+0x400] ;  /* 0x00040004020a7981 */ /* 0x000168000c1e1b00 */
[----:B------:R0:W5:Y:S04]  /*0110*/  LDG.E.64 R12, desc[UR4][R2.64+0x800] ;  /* 0x00080004020c7981 */ /* 0x000168000c1e1b00 */
[----:B------:R0:W5:Y:S01]  /*0120*/  LDG.E.64 R14, desc[UR4][R2.64+0xc00] ;  /* 0x000c0004020e7981 */ /* 0x000162000c1e1b00 */
[----:B------:R-:W-:Y:S01]  /*0130*/  BSSY B0, `(.L_x_5919) ;  /* 0x0000008000007945 */ /* 0x000fe20003800000 */
[----:B------:R-:W-:-:S02]  /*0140*/  MOV R8, UR8 ;  /* 0x0000000800087c02 */ /* 0x000fc40008000f00 */
[----:B--2---:R-:W-:-:S13]  /*0150*/  FSETP.GEU.FTZ.AND P0, PT, R6, UR6, PT ;  /* 0x0000000606007c0b */ /* 0x004fda000bf1e000 */
[----:B0-----:R-:W-:Y:S05]  /*0160*/  @!P0 BRA `(.L_x_5920) ;  /* 0x0000000000108947 */ /* 0x001fea0003800000 */
[----:B------:R-:W-:Y:S01]  /*0170*/  ULDC UR7, c[0x0][0x21c] ;  /* 0x0000870000077ab9 */ /* 0x000fe20000000800 */
[----:B------:R-:W-:Y:S01]  /*0180*/  IMAD.MOV.U32 R8, RZ, RZ, R6 ;  /* 0x000000ffff087224 */ /* 0x000fe200078e0006 */
[----:B------:R-:W-:-:S13]  /*0190*/  FSETP.GT.FTZ.AND P0, PT, R6, UR7, PT ;  /* 0x0000000706007c0b */ /* 0x000fda000bf14000 */
[----:B------:R-:W0:Y:S02]  /*01a0*/  @P0 LDC R8, c[0x0][0x21c] ;  /* 0x00008700ff080b82 */ /* 0x000e240000000800 */
.L_x_5920:
[----:B------:R-:W-:Y:S05]  /*01b0*/  BSYNC B0 ;  /* 0x0000000000007941 */ /* 0x000fea0003800000 */
.L_x_5919:
[----:B------:R-:W-:Y:S01]  /*01c0*/  FSETP.GEU.FTZ.AND P6, PT, R7, UR6, PT ;  /* 0x0000000607007c0b */ /* 0x000fe2000bfde000 */
[----:B------:R-:W-:Y:S01]  /*01d0*/  BSSY B0, `(.L_x_5921) ;  /* 0x000000d000007945 */ /* 0x000fe20003800000 */
[----:B-----5:R-:W-:Y:S02]  /*01e0*/  FSETP.GEU.FTZ.AND P0, PT, R10, UR6, PT ;  /* 0x000000060a007c0b */ /* 0x020fe4000bf1e000 */
[----:B------:R-:W-:Y:S02]  /*01f0*/  FSETP.GEU.FTZ.AND P1, PT, R11, UR6, PT ;  /* 0x000000060b007c0b */ /* 0x000fe4000bf3e000 */
[----:B------:R-:W-:Y:S02]  /*0200*/  FSETP.GEU.FTZ.AND P2, PT, R12, UR6, PT ;  /* 0x000000060c007c0b */ /* 0x000fe4000bf5e000 */
[----:B------:R-:W-:Y:S02]  /*0210*/  FSETP.GEU.FTZ.AND P3, PT, R13, UR6, PT ;  /* 0x000000060d007c0b */ /* 0x000fe4000bf7e000 */
[----:B------:R-:W-:-:S02]  /*0220*/  FSETP.GEU.FTZ.AND P4, PT, R14, UR6, PT ;  /* 0x000000060e007c0b */ /* 0x000fc4000bf9e000 */
[----:B------:R-:W-:Y:S02]  /*0230*/  FSETP.GEU.FTZ.AND P5, PT, R15, UR6, PT ;  /* 0x000000060f007c0b */ /* 0x000fe4000bfbe000 */
[----:B------:R-:W-:Y:S01]  /*0240*/  MOV R9, UR8 ;  /* 0x0000000800097c02 */ /* 0x000fe20008000f00 */
[----:B------:R-:W-:Y:S10]  /*0250*/  @!P6 BRA `(.L_x_5922) ;  /* 0x000000000010e947 */ /* 0x000ff40003800000 */
[----:B------:R-:W-:Y:S01]  /*0260*/  ULDC UR7, c[0x0][0x21c] ;  /* 0x0000870000077ab9 */ /* 0x000fe20000000800 */
[----:B------:R-:W-:Y:S01]  /*0270*/  IMAD.MOV.U32 R9, RZ, RZ, R7 ;  /* 0x000000ffff097224 */ /* 0x000fe200078e0007 */
[----:B------:R-:W-:-:S13]  /*0280*/  FSETP.GT.FTZ.AND P6, PT, R7, UR7, PT ;  /* 0x0000000707007c0b */ /* 0x000fda000bfd4000 */
[----:B------:R-:W1:Y:S02]  /*0290*/  @P6 LDC R9, c[0x0][0x21c] ;  /* 0x00008700ff096b82 */ /* 0x000e640000000800 */
.L_x_5922:
[----:B------:R-:W-:Y:S05]  /*02a0*/  BSYNC B0 ;  /* 0x0000000000007941 */ /* 0x000fea0003800000 */
.L_x_5921:
[----:B------:R-:W-:Y:S01]  /*02b0*/  BSSY B0, `(.L_x_5923) ;  /* 0x0000007000007945 */ /* 0x000fe20003800000 */
[----:B------:R-:W-:-:S03]  /*02c0*/  MOV R3, UR8 ;  /* 0x0000000800037c02 */ /* 0x000fc60008000f00 */
[----:B------:R-:W-:Y:S05]  /*02d0*/  @!P0 BRA `(.L_x_5924) ;  /* 0x0000000000108947 */ /* 0x000fea0003800000 */
[----:B------:R-:W-:Y:S01]  /*02e0*/  ULDC UR7, c[0x0][0x21c] ;  /* 0x0000870000077ab9 */ /* 0x000fe20000000800 */
[----:B------:R-:W-:Y:S01]  /*02f0*/  IMAD.MOV.U32 R3, RZ, RZ, R10 ;  /* 0x000000ffff037224 */ /* 0x000fe200078e000a */
[----:B------:R-:W-:-:S13]  /*0300*/  FSETP.GT.FTZ.AND P0, PT, R10, UR7, PT ;  /* 0x000000070a007c0b */ /* 0x000fda000bf14000 */
[----:B------:R-:W2:Y:S02]  /*0310*/  @P0 LDC R3, c[0x0][0x21c] ;  /* 0x00008700ff030b82 */ /* 0x000ea40000000800 */
.L_x_5924:
[----:B------:R-:W-:Y:S05]  /*0320*/  BSYNC B0 ;  /* 0x0000000000007941 */ /* 0x000fea0003800000 */
.L_x_5923:
[----:B------:R-:W-:Y:S01]  /*0330*/  BSSY B0, `(.L_x_5925) ;  /* 0x0000007000007945 */ /* 0x000fe20003800000 */
[----:B------:R-:W-:-:S03]  /*0340*/  MOV R2, UR8 ;  /* 0x0000000800027c02 */ /* 0x000fc60008000f00 */
[----:B------:R-:W-:Y:S05]  /*0350*/  @!P1 BRA `(.L_x_5926) ;  /* 0x0000000000109947 */ /* 0x000fea0003800000 */
[----:B------:R-:W-:Y:S01]  /*0360*/  ULDC UR7, c[0x0][0x21c] ;  /* 0x0000870000077ab9 */ /* 0x000fe20000000800 */
[----:B------:R-:W-:Y:S01]  /*0370*/  IMAD.MOV.U32 R2, RZ, RZ, R11 ;  /* 0x000000ffff027224 */ /* 0x000fe200078e000b */
[----:B------:R-:W-:-:S13]  /*0380*/  FSETP.GT.FTZ.AND P0, PT, R11, UR7, PT ;  /* 0x000000070b007c0b */ /* 0x000fda000bf14000 */
[----:B------:R-:W3:Y:S02]  /*0390*/  @P0 LDC R2, c[0x0][0x21c] ;  /* 0x00008700ff020b82 */ /* 0x000ee40000000800 */
.L_x_5926:
[----:B------:R-:W-:Y:S05]  /*03a0*/  BSYNC B0 ;  /* 0x0000000000007941 */ /* 0x000fea0003800000 */
.L_x_5925:
[----:B------:R-:W-:Y:S01]  /*03b0*/  BSSY B0, `(.L_x_5927) ;  /* 0x0000007000007945 */ /* 0x000fe20003800000 */
[----:B------:R-:W-:-:S03]  /*03c0*/  MOV R5, UR8 ;  /* 0x0000000800057c02 */ /* 0x000fc60008000f00 */
[----:B------:R-:W-:Y:S05]  /*03d0*/  @!P2 BRA `(.L_x_5928) ;  /* 0x000000000010a947 */ /* 0x000fea0003800000 */
[----:B------:R-:W-:Y:S01]  /*03e0*/  ULDC UR7, c[0x0][0x21c] ;  /* 0x0000870000077ab9 */ /* 0x000fe20000000800 */
[----:B------:R-:W-:Y:S01]  /*03f0*/  IMAD.MOV.U32 R5, RZ, RZ, R12 ;  /* 0x000000ffff057224 */ /* 0x000fe200078e000c */
[----:B------:R-:W-:-:S13]  /*0400*/  FSETP.GT.FTZ.AND P0, PT, R12, UR7, PT ;  /* 0x000000070c007c0b */ /* 0x000fda000bf14000 */
[----:B------:R-:W4:Y:S02]  /*0410*/  @P0 LDC R5, c[0x0][0x21c] ;  /* 0x00008700ff050b82 */ /* 0x000f240000000800 */
.L_x_5928:
[----:B------:R-:W-:Y:S05]  /*0420*/  BSYNC B0 ;  /* 0x0000000000007941 */ /* 0x000fea0003800000 */
.L_x_5927:
[----:B------:R-:W-:Y:S01]  /*0430*/  BSSY B0, `(.L_x_5929) ;  /* 0x0000007000007945 */ /* 0x000fe20003800000 */
[----:B------:R-:W-:-:S03]  /*0440*/  MOV R7, UR8 ;  /* 0x0000000800077c02 */ /* 0x000fc60008000f00 */
[----:B------:R-:W-:Y:S05]  /*0450*/  @!P3 BRA `(.L_x_5930) ;  /* 0x000000000010b947 */ /* 0x000fea0003800000 */
[----:B------:R-:W-:Y:S01]  /*0460*/  ULDC UR7, c[0x0][0x21c] ;  /* 0x0000870000077ab9 */ /* 0x000fe20000000800 */
[----:B------:R-:W-:Y:S01]  /*0470*/  IMAD.MOV.U32 R7, RZ, RZ, R13 ;  /* 0x000000ffff077224 */ /* 0x000fe200078e000d */
[----:B------:R-:W-:-:S13]  /*0480*/  FSETP.GT.FTZ.AND P0, PT, R13, UR7, PT ;  /* 0x000000070d007c0b */ /* 0x000fda000bf14000 */
[----:B------:R-:W0:Y:S02]  /*0490*/  @P0 LDC R7, c[0x0][0x21c] ;  /* 0x00008700ff070b82 */ /* 0x000e240000000800 */
.L_x_5930:
[----:B------:R-:W-:Y:S05]  /*04a0*/  BSYNC B0 ;  /* 0x0000000000007941 */ /* 0x000fea0003800000 */
.L_x_5929:
[----:B------:R-:W-:Y:S01]  /*04b0*/  BSSY B0, `(.L_x_5931) ;  /* 0x0000007000007945 */ /* 0x000fe20003800000 */
[----:B------:R-:W-:-:S03]  /*04c0*/  MOV R6, UR8 ;  /* 0x0000000800067c02 */ /* 0x000fc60008000f00 */
[----:B------:R-:W-:Y:S05]  /*04d0*/  @!P4 BRA `(.L_x_5932) ;  /* 0x000000000010c947 */ /* 0x000fea0003800000 */
[----:B------:R-:W-:Y:S01]  /*04e0*/  ULDC UR7, c[0x0][0x21c] ;  /* 0x0000870000077ab9 */ /* 0x000fe20000000800 */
[----:B------:R-:W-:Y:S01]  /*04f0*/  IMAD.MOV.U32 R6, RZ, RZ, R14 ;  /* 0x000000ffff067224 */ /* 0x000fe200078e000e */
[----:B------:R-:W-:-:S13]  /*0500*/  FSETP.GT.FTZ.AND P0, PT, R14, UR7, PT ;  /* 0x000000070e007c0b */ /* 0x000fda000bf14000 */
[----:B------:R-:W0:Y:S02]  /*0510*/  @P0 LDC R6, c[0x0][0x21c] ;  /* 0x00008700ff060b82 */ /* 0x000e240000000800 */
.L_x_5932:
[----:B------:R-:W-:Y:S05]  /*0520*/  BSYNC B0 ;  /* 0x0000000000007941 */ /* 0x000fea0003800000 */
.L_x_5931:
[----:B------:R-:W-:Y:S04]  /*0530*/  BSSY B0, `(.L_x_5933) ;  /* 0x0000006000007945 */ /* 0x000fe80003800000 */
[----:B------:R-:W-:Y:S05]  /*0540*/  @!P5 BRA `(.L_x_5934) ;  /* 0x000000000010d947 */ /* 0x000fea0003800000 */
[----:B------:R-:W-:Y:S01]  /*0550*/  ULDC UR6, c[0x0][0x21c] ;  /* 0x0000870000067ab9 */ /* 0x000fe20000000800 */
[----:B------:R-:W-:Y:S02]  /*0560*/  MOV R17, R15 ;  /* 0x0000000f00117202 */ /* 0x000fe40000000f00 */
[----:B------:R-:W-:-:S13]  /*0570*/  FSETP.GT.FTZ.AND P0, PT, R15, UR6, PT ;  /* 0x000000060f007c0b */ /* 0x000fda000bf14000 */
[----:B------:R-:W0:Y:S02]  /*0580*/  @P0 LDC R17, c[0x0][0x21c] ;  /* 0x00008700ff110b82 */ /* 0x000e240000000800 */
.L_x_5934:
[----:B------:R-:W-:Y:S05]  /*0590*/  BSYNC B0 ;  /* 0x0000000000007941 */ /* 0x000fea0003800000 */
.L_x_5933:
[----:B--2---:R-:W-:Y:S01]  /*05a0*/  FADD.FTZ R12, -R3, 1 ;  /* 0x3f800000030c7421 */ /* 0x004fe20000010100 */
[----:B---3--:R-:W-:Y:S01]  /*05b0*/  FADD.FTZ R13, -R2, 1 ;  /* 0x3f800000020d7421 */ /* 0x008fe20000010100 */
[----:B-1----:R-:W-:Y:S01]  /*05c0*/  FADD.FTZ R11, -R9, 1 ;  /* 0x3f800000090b7421 */ /* 0x002fe20000010100 */
[----:B----4-:R-:W-:Y:S01]  /*05d0*/  FADD.FTZ R18, -R5, 1 ;  /* 0x3f80000005127421 */ /* 0x010fe20000010100 */
[----:B0-----:R-:W-:Y:S01]  /*05e0*/  FADD.FTZ R16, -R7, 1 ;  /* 0x3f80000007107421 */ /* 0x001fe20000010100 */
[----:B------:R-:W-:Y:S01]  /*05f0*/  FADD.FTZ R14, -R17, 1 ;  /* 0x3f800000110e7421 */ /* 0x000fe20000010100 */
[----:B------:R-:W0:Y:S01]  /*0600*/  MUFU.RCP R12, R12 ;  /* 0x0000000c000c7308 */ /* 0x000e220000001000 */
[----:B------:R-:W-:-:S07]  /*0610*/  FADD.FTZ R10, -R8, 1 ;  /* 0x3f800000080a7421 */ /* 0x000fce0000010100 */
[----:B------:R-:W1:Y:S08]  /*0620*/  MUFU.RCP R13, R13 ;  /* 0x0000000d000d7308 */ /* 0x000e700000001000 */
[----:B------:R2:W3:Y:S08]  /*0630*/  MUFU.RCP R20, R11 ;  /* 0x0000000b00147308 */ /* 0x0004f00000001000 */
[----:B------:R0:W4:Y:S01]  /*0640*/  MUFU.RCP R15, R10 ;  /* 0x0000000a000f7308 */ /* 0x0001220000001000 */
[----:B--2---:R-:W-:-:S07]  /*0650*/  FADD.FTZ R11, -R6, 1 ;  /* 0x3f800000060b7421 */ /* 0x004fce0000010100 */
[----:B------:R-:W2:Y:S01]  /*0660*/  MUFU.RCP R18, R18 ;  /* 0x0000001200127308 */ /* 0x000ea20000001000 */
[----:B0-----:R-:W-:Y:S01]  /*0670*/  FMUL.FTZ R10, R12, R3 ;  /* 0x000000030c0a7220 */ /* 0x001fe20000410000 */
[----:B-1----:R-:W-:Y:S01]  /*0680*/  FMUL.FTZ R12, R13, R2 ;  /* 0x000000020d0c7220 */ /* 0x002fe20000410000 */
[----:B---3--:R-:W-:Y:S01]  /*0690*/  FMUL.FTZ R9, R20, R9 ;  /* 0x0000000914097220 */ /* 0x008fe20000410000 */
[----:B------:R-:W0:Y:S04]  /*06a0*/  LDC.64 R2, c[0x0][0x228] ;  /* 0x00008a00ff027b82 */ /* 0x000e280000000a00 */
[----:B------:R-:W1:Y:S01]  /*06b0*/  MUFU.RCP R16, R16 ;  /* 0x0000001000107308 */ /* 0x000e620000001000 */
[----:B----4-:R-:W-:-:S07]  /*06c0*/  FMUL.FTZ R8, R15, R8 ;  /* 0x000000080f087220 */ /* 0x010fce0000410000 */
[----:B------:R-:W3:Y:S01]  /*06d0*/  MUFU.RCP R14, R14 ;  /* 0x0000000e000e7308 */ /* 0x000ee20000001000 */
[----:B--2---:R-:W-:-:S07]  /*06e0*/  FMUL.FTZ R18, R18, R5 ;  /* 0x0000000512127220 */ /* 0x004fce0000410000 */
[----:B------:R-:W2:Y:S01]  /*06f0*/  MUFU.RCP R11, R11 ;  /* 0x0000000b000b7308 */ /* 0x000ea20000001000 */
[----:B-1----:R-:W-:Y:S01]  /*0700*/  FMUL.FTZ R16, R16, R7 ;  /* 0x0000000710107220 */ /* 0x002fe20000410000 */
[----:B0-----:R-:W-:-:S06]  /*0710*/  IMAD.WIDE.U32 R2, R0, 0x4, R2 ;  /* 0x0000000400027825 */ /* 0x001fcc00078e0002 */
[----:B------:R-:W0:Y:S01]  /*0720*/  MUFU.LG2 R8, R8 ;  /* 0x0000000800087308 */ /* 0x000e220000000c00 */
[----:B---3--:R-:W-:Y:S01]  /*0730*/  FMUL.FTZ R14, R14, R17 ;  /* 0x000000110e0e7220 */ /* 0x008fe20000410000 */
[----:B------:R-:W-:-:S06]  /*0740*/  IMAD.WIDE R2, R4, 0x8, R2 ;  /* 0x0000000804027825 */ /* 0x000fcc00078e0202 */
[----:B------:R-:W1:Y:S01]  /*0750*/  MUFU.LG2 R9, R9 ;  /* 0x0000000900097308 */ /* 0x000e620000000c00 */
[----:B--2---:R-:W-:-:S07]  /*0760*/  FMUL.FTZ R6, R11, R6 ;  /* 0x000000060b067220 */ /* 0x004fce0000410000 */
[----:B------:R-:W2:Y:S01]  /*0770*/  MUFU.LG2 R10, R10 ;  /* 0x0000000a000a7308 */ /* 0x000ea20000000c00 */
[----:B0-----:R-:W-:-:S07]  /*0780*/  FMUL.FTZ R8, R8, 0.69314718246459960938 ;  /* 0x3f31721808087820 */ /* 0x001fce0000410000 */
[----:B------:R-:W0:Y:S01]  /*0790*/  MUFU.LG2 R12, R12 ;  /* 0x0000000c000c7308 */ /* 0x000e220000000c00 */
[----:B-1----:R-:W-:-:S05]  /*07a0*/  FMUL.FTZ R9, R9, 0.69314718246459960938 ;  /* 0x3f31721809097820 */ /* 0x002fca0000410000 */
[----:B------:R-:W-:Y:S02]  /*07b0*/  STG.E.64 desc[UR4][R2.64], R8 ;  /* 0x0000000802007986 */ /* 0x000fe4000c101b04 */
[----:B------:R-:W1:Y:S01]  /*07c0*/  MUFU.LG2 R18, R18 ;  /* 0x0000001200127308 */ /* 0x000e620000000c00 */
[----:B--2---:R-:W-:-:S07]  /*07d0*/  FMUL.FTZ R10, R10, 0.69314718246459960938 ;  /* 0x3f3172180a0a7820 */ /* 0x004fce0000410000 */
[----:B------:R-:W2:Y:S01]  /*07e0*/  MUFU.LG2 R16, R16 ;  /* 0x0000001000107308 */ /* 0x000ea20000000c00 */
[----:B0-----:R-:W-:-:S05]  /*07f0*/  FMUL.FTZ R11, R12, 0.69314718246459960938 ;  /* 0x3f3172180c0b7820 */ /* 0x001fca0000410000 */
[----:B------:R-:W-:Y:S02]  /*0800*/  STG.E.64 desc[UR4][R2.64+0x400], R10 ;  /* 0x0004000a02007986 */ /* 0x000fe4000c101b04 */
[----:B------:R-:W0:Y:S01]  /*0810*/  MUFU.LG2 R14, R14 ;  /* 0x0000000e000e7308 */ /* 0x000e220000000c00 */
[----:B-1----:R-:W-:-:S07]  /*0820*/  FMUL.FTZ R18, R18, 0.69314718246459960938 ;  /* 0x3f31721812127820 */ /* 0x002fce0000410000 */
[----:B------:R-:W1:Y:S01]  /*0830*/  MUFU.LG2 R6, R6 ;  /* 0x0000000600067308 */ /* 0x000e620000000c00 */
[----:B--2---:R-:W-:-:S05]  /*0840*/  FMUL.FTZ R19, R16, 0.69314718246459960938 ;  /* 0x3f31721810137820 */ /* 0x004fca0000410000 */
[----:B------:R-:W-:Y:S01]  /*0850*/  STG.E.64 desc[UR4][R2.64+0x800], R18 ;  /* 0x0008001202007986 */ /* 0x000fe2000c101b04 */
[----:B0-----:R-:W-:Y:S01]  /*0860*/  FMUL.FTZ R5, R14, 0.69314718246459960938 ;  /* 0x3f3172180e057820 */ /* 0x001fe20000410000 */
[----:B-1----:R-:W-:-:S05]  /*0870*/  FMUL.FTZ R4, R6, 0.69314718246459960938 ;  /* 0x3f31721806047820 */ /* 0x002fca0000410000 */
[----:B------:R-:W-:Y:S01]  /*0880*/  STG.E.64 desc[UR4][R2.64+0xc00], R4 ;  /* 0x000c000402007986 */ /* 0x000fe2000c101b04 */
[----:B------:R-:W-:Y:S05]  /*0890*/  EXIT ;  /* 0x000000000000794d */ /* 0x000fea0003800000 */
.L_x_5918:
[----:B------:R-:W0:Y:S01]  /*08a0*/  S2R R19, SR_TID.X ;  /* 0x0000000000137919 */ /* 0x000e220000002100 */
[----:B------:R-:W-:Y:S01]  /*08b0*/  IMAD.MOV.U32 R18, RZ, RZ, RZ ;  /* 0x000000ffff127224 */ /* 0x000fe200078e00ff */
        /* <DEDUP_REMOVED lines=14> */
[----:B------:R1:W5:Y:S07]  /*09a0*/  @!P6 LDG.E R18, desc[UR4][R2.64] ;  /* 0x000000040212e981 */ /* 0x00036e000c1e1900 */
        /* <DEDUP_REMOVED lines=12> */
[----:B------:R-:W-:Y:S01]  /*0a70*/  @!P1 IADD3 R21, R0, R25, RZ ;  /* 0x0000001900159210 */ /* 0x000fe20007ffe0ff */
[----:B------:R-:W-:Y:S01]  /*0a80*/  @!P1 VIADD R25, R25, 0x80 ;  /* 0x0000008019199836 */ /* 0x000fe20000000000 */
[----:B------:R-:W0:Y:S04]  /*0a90*/  @!P1 LDC.64 R4, c[0x0][0x230] ;  /* 0x00008c00ff049b82 */ /* 0x000e280000000a00 */
[----:B------:R-:W-:Y:S01]  /*0aa0*/  ISETP.GE.AND P6, PT, R25, R16, PT ;  /* 0x000000101900720c */ /* 0x000fe20003fc6270 */
[----:B--2---:R-:W-:-:S12]  /*0ab0*/  @!P5 IMAD.WIDE.U32 R12, R20, 0x4, R12 ;  /* 0x00000004140cd825 */ /* 0x004fd800078e000c */
[----:B------:R-:W2:Y:S01]  /*0ac0*/  @!P6 LDC.64 R6, c[0x0][0x230] ;  /* 0x00008c00ff06eb82 */ /* 0x000ea20000000a00 */
[----:B------:R-:W-:Y:S01]  /*0ad0*/  HFMA2.MMA R20, -RZ, RZ, 0, 0 ;  /* 0x00000000ff147435 */ /* 0x000fe200000001ff */
[----:B------:R-:W-:Y:S02]  /*0ae0*/  IMAD.MOV.U32 R22, RZ, RZ, RZ ;  /* 0x000000ffff167224 */ /* 0x000fe400078e00ff */
[----:B---3--:R-:W-:Y:S01]  /*0af0*/  @!P4 IMAD.WIDE.U32 R14, R29, 0x4, R14 ;  /* 0x000000041d0ec825 */ /* 0x008fe200078e000e */
[----:B------:R-:W-:-:S04]  /*0b00*/  @!P6 IADD3 R29, R0, R25, RZ ;  /* 0x00000019001de210 */ /* 0x000fc80007ffe0ff */
[----:B------:R3:W5:Y:S01]  /*0b10*/  @!P4 LDG.E R22, desc[UR4][R14.64] ;  /* 0x000000040e16c981 */ /* 0x000762000c1e1900 */
[----:B------:R-:W-:Y:S02]  /*0b20*/  @!P0 IMAD.IADD R25, R0, 0x1, R19 ;  /* 0x0000000100198824 */ /* 0x000fe400078e0213 */
[----:B-1----:R-:W-:Y:S01]  /*0b30*/  @!P2 IMAD.WIDE.U32 R2, R23, 0x4, R2 ;  /* 0x000000041702a825 */ /* 0x002fe200078e0002 */
[----:B------:R1:W5:Y:S01]  /*0b40*/  @!P5 LDG.E R20, desc[UR4][R12.64] ;  /* 0x000000040c14d981 */ /* 0x000362000c1e1900 */
[----:B------:R-:W-:Y:S02]  /*0b50*/  MOV R23, RZ ;  /* 0x000000ff00177202 */ /* 0x000fe40000000f00 */
[----:B0-----:R-:W-:Y:S01]  /*0b60*/  @!P1 IMAD.WIDE.U32 R4, R21, 0x4, R4 ;  /* 0x0000000415049825 */ /* 0x001fe200078e0004 */
[----:B---3--:R-:W-:-:S03]  /*0b70*/  HFMA2.MMA R14, -RZ, RZ, 0, 0 ;  /* 0x00000000ff0e7435 */ /* 0x008fc600000001ff */
[----:B------:R-:W-:Y:S02]  /*0b80*/  IMAD.MOV.U32 R21, RZ, RZ, RZ ;  /* 0x000000ffff157224 */ /* 0x000fe400078e00ff */
[----:B----4-:R-:W-:Y:S01]  /*0b90*/  @!P3 IMAD.WIDE.U32 R10, R27, 0x4, R10 ;  /* 0x000000041b0ab825 */ /* 0x010fe200078e000a */
[----:B-1----:R-:W-:-:S03]  /*0ba0*/  CS2R R12, SRZ ;  /* 0x00000000000c7805 */ /* 0x002fc6000001ff00 */
[----:B--2---:R-:W-:Y:S01]  /*0bb0*/  @!P6 IMAD.WIDE.U32 R6, R29, 0x4, R6 ;  /* 0x000000041d06e825 */ /* 0x004fe200078e0006 */
[----:B------:R0:W5:Y:S03]  /*0bc0*/  @!P3 LDG.E R23, desc[UR4][R10.64] ;  /* 0x000000040a17b981 */ /* 0x000166000c1e1900 */
[----:B------:R-:W-:Y:S01]  /*0bd0*/  @!P0 IMAD.WIDE.U32 R8, R25, 0x4, R8 ;  /* 0x0000000419088825 */ /* 0x000fe200078e0008 */
[----:B------:R0:W5:Y:S04]  /*0be0*/  @!P2 LDG.E R21, desc[UR4][R2.64] ;  /* 0x000000040215a981 */ /* 0x000168000c1e1900 */
[----:B------:R0:W5:Y:S04]  /*0bf0*/  @!P1 LDG.E R13, desc[UR4][R4.64] ;  /* 0x00000004040d9981 */ /* 0x000168000c1e1900 */
[----:B------:R0:W5:Y:S04]  /*0c00*/  @!P6 LDG.E R12, desc[UR4][R6.64] ;  /* 0x00000004060ce981 */ /* 0x000168000c1e1900 */
[----:B------:R0:W5:Y:S01]  /*0c10*/  @!P0 LDG.E R14, desc[UR4][R8.64] ;  /* 0x00000004080e8981 */ /* 0x000162000c1e1900 */
[----:B------:R-:W-:Y:S04]  /*0c20*/  BSSY B0, `(.L_x_5935) ;  /* 0x0000011000007945 */ /* 0x000fe80003800000 */
[----:B------:R-:W-:Y:S05]  /*0c30*/  @P0 BRA `(.L_x_5936) ;  /* 0x00000000003c0947 */ /* 0x000fea0003800000 */
[----:B------:R-:W-:Y:S01]  /*0c40*/  ULDC UR6, c[0x0][0x218] ;  /* 0x0000860000067ab9 */ /* 0x000fe20000000800 */
[----:B------:R-:W-:Y:S01]  /*0c50*/  BSSY B1, `(.L_x_5937) ;  /* 0x0000008000017945 */ /* 0x000fe20003800000 */
[----:B-----5:R-:W-:Y:S01]  /*0c60*/  FSETP.GEU.FTZ.AND P1, PT, R14, UR6, PT ;  /* 0x000000060e007c0b */ /* 0x020fe2000bf3e000 */
[----:B0-----:R-:W-:-:S12]  /*0c70*/  IMAD.U32 R2, RZ, RZ, UR8 ;  /* 0x00000008ff027e24 */ /* 0x001fd8000f8e00ff */
[----:B------:R-:W-:Y:S05]  /*0c80*/  @!P1 BRA `(.L_x_5938) ;  /* 0x0000000000109947 */ /* 0x000fea0003800000 */
[----:B------:R-:W-:Y:S01]  /*0c90*/  ULDC UR6, c[0x0][0x21c] ;  /* 0x0000870000067ab9 */ /* 0x000fe20000000800 */
[----:B------:R-:W-:Y:S02]  /*0ca0*/  MOV R2, R14 ;  /* 0x0000000e00027202 */ /* 0x000fe40000000f00 */
[----:B------:R-:W-:-:S13]  /*0cb0*/  FSETP.GT.FTZ.AND P1, PT, R14, UR6, PT ;  /* 0x000000060e007c0b */ /* 0x000fda000bf34000 */
[----:B------:R-:W0:Y:S02]  /*0cc0*/  @P1 LDC R2, c[0x0][0x21c] ;  /* 0x00008700ff021b82 */ /* 0x000e240000000800 */
.L_x_5938:
[----:B------:R-:W-:Y:S05]  /*0cd0*/  BSYNC B1 ;  /* 0x0000000000017941 */ /* 0x000fea0003800000 */
.L_x_5937:
[----:B0-----:R-:W-:-:S06]  /*0ce0*/  FADD.FTZ R3, -R2, 1 ;  /* 0x3f80000002037421 */ /* 0x001fcc0000010100 */
[----:B------:R-:W0:Y:S02]  /*0cf0*/  MUFU.RCP R3, R3 ;  /* 0x0000000300037308 */ /* 0x000e240000001000 */
[----:B0-----:R-:W-:-:S06]  /*0d00*/  FMUL.FTZ R2, R3, R2 ;  /* 0x0000000203027220 */ /* 0x001fcc0000410000 */
[----:B------:R-:W0:Y:S02]  /*0d10*/  MUFU.LG2 R2, R2 ;  /* 0x0000000200027308 */ /* 0x000e240000000c00 */
[----:B0-----:R-:W-:-:S07]  /*0d20*/  FMUL.FTZ R8, R2, 0.69314718246459960938 ;  /* 0x3f31721802087820 */ /* 0x001fce0000410000 */
.L_x_5936:
[----:B------:R-:W-:Y:S05]  /*0d30*/  BSYNC B0 ;  /* 0x0000000000007941 */ /* 0x000fea0003800000 */
.L_x_5935:
[----:B0-----:R-:W-:Y:S01]  /*0d40*/  VIADD R3, R19, 0x80 ;  /* 0x0000008013037836 */ /* 0x001fe20000000000 */
        /* <DEDUP_REMOVED lines=12> */
.L_x_5942:
[----:B------:R-:W-:Y:S05]  /*0e10*/  BSYNC B1 ;  /* 0x0000000000017941 */ /* 0x000fea0003800000 */
.L_x_5941:
[----:B0-----:R-:W-:-:S06]  /*0e20*/  FADD.FTZ R3, -R2, 1 ;  /* 0x3f80000002037421 */ /* 0x001fcc0000010100 */
[----:B------:R-:W0:Y:S02]  /*0e30*/  MUFU.RCP R3, R3 ;  /* 0x0000000300037308 */ /* 0x000e240000001000 */
[----:B0-----:R-:W-:-:S06]  /*0e40*/  FMUL.FTZ R2, R3, R2 ;  /* 0x0000000203027220 */ /* 0x001fcc0000410000 */
[----:B------:R-:W0:Y:S02]  /*0e50*/  MUFU.LG2 R2, R2 ;  /* 0x0000000200027308 */ /* 0x000e240000000c00 */
[----:B0-----:R-:W-:-:S07]  /*0e60*/  FMUL.FTZ R9, R2, 0.69314718246459960938 ;  /* 0x3f31721802097820 */ /* 0x001fce0000410000 */
.L_x_5940:
[----:B------:R-:W-:Y:S05]  /*0e70*/  BSYNC B0 ;  /* 0x0000000000007941 */ /* 0x000fea0003800000 */
.L_x_5939:
[----:B------:R-:W-:Y:S01]  /*0e80*/  IADD3 R3, R19, 0x100, RZ ;  /* 0x0000010013037810 */ /* 0x000fe20007ffe0ff */
[----:B------:R-:W-:Y:S03]  /*0e90*/  BSSY B0, `(.L_x_5943) ;  /* 0x0000012000007945 */ /* 0x000fe60003800000 */
        /* <DEDUP_REMOVED lines=11> */
.L_x_5946:
[----:B------:R-:W-:Y:S05]  /*0f50*/  BSYNC B1 ;  /* 0x0000000000017941 */ /* 0x000fea0003800000 */
.L_x_5945:
[----:B0-----:R-:W-:-:S06]  /*0f60*/  FADD.FTZ R3, -R2, 1 ;  /* 0x3f80000002037421 */ /* 0x001fcc0000010100 */
[----:B------:R-:W0:Y:S02]  /*0f70*/  MUFU.RCP R3, R3 ;  /* 0x0000000300037308 */ /* 0x000e240000001000 */
[----:B0-----:R-:W-:-:S06]  /*0f80*/  FMUL.FTZ R4, R3, R2 ;  /* 0x0000000203047220 */ /* 0x001fcc0000410000 */
[----:B------:R-:W0:Y:S02]  /*0f90*/  MUFU.LG2 R2, R4 ;  /* 0x0000000400027308 */ /* 0x000e240000000c00 */
[----:B0-----:R-:W-:-:S07]  /*0fa0*/  FMUL.FTZ R2, R2, 0.69314718246459960938 ;  /* 0x3f31721802027820 */ /* 0x001fce0000410000 */
.L_x_5944:
[----:B------:R-:W-:Y:S05]  /*0fb0*/  BSYNC B0 ;  /* 0x0000000000007941 */ /* 0x000fea0003800000 */
.L_x_5943:
        /* <DEDUP_REMOVED lines=13> */
.L_x_5950:
[----:B------:R-:W-:Y:S05]  /*1090*/  BSYNC B1 ;  /* 0x0000000000017941 */ /* 0x000fea0003800000 */
.L_x_5949:
[----:B0-----:R-:W-:-:S04]  /*10a0*/  FADD.FTZ R5, -R3, 1 ;  /* 0x3f80000003057421 */ /* 0x001fc80000010100 */
[----:B------:R-:W0:Y:S02]  /*10b0*/  MUFU.RCP R4, R5 ;  /* 0x0000000500047308 */ /* 0x000e240000001000 */
[----:B0-----:R-:W-:-:S06]  /*10c0*/  FMUL.FTZ R3, R4, R3 ;  /* 0x0000000304037220 */ /* 0x001fcc0000410000 */
[----:B------:R-:W0:Y:S02]  /*10d0*/  MUFU.LG2 R3, R3 ;  /* 0x0000000300037308 */ /* 0x000e240000000c00 */
[----:B0-----:R-:W-:-:S07]  /*10e0*/  FMUL.FTZ R4, R3, 0.69314718246459960938 ;  /* 0x3f31721803047820 */ /* 0x001fce0000410000 */
.L_x_5948:
[----:B------:R-:W-:Y:S05]  /*10f0*/  BSYNC B0 ;  /* 0x0000000000007941 */ /* 0x000fea0003800000 */
.L_x_5947:
        /* <DEDUP_REMOVED lines=13> */
.L_x_5954:
[----:B------:R-:W-:Y:S05]  /*11d0*/  BSYNC B1 ;  /* 0x0000000000017941 */ /* 0x000fea0003800000 */
.L_x_5953:
[----:B0-----:R-:W-:-:S04]  /*11e0*/  FADD.FTZ R5, -R3, 1 ;  /* 0x3f80000003057421 */ /* 0x001fc80000010100 */
[----:B------:R-:W0:Y:S02]  /*11f0*/  MUFU.RCP R6, R5 ;  /* 0x0000000500067308 */ /* 0x000e240000001000 */
[----:B0-----:R-:W-:-:S06]  /*1200*/  FMUL.FTZ R6, R6, R3 ;  /* 0x0000000306067220 */ /* 0x001fcc0000410000 */
[----:B------:R-:W0:Y:S02]  /*1210*/  MUFU.LG2 R3, R6 ;  /* 0x0000000600037308 */ /* 0x000e240000000c00 */
[----:B0-----:R-:W-:-:S07]  /*1220*/  FMUL.FTZ R3, R3, 0.69314718246459960938 ;  /* 0x3f31721803037820 */ /* 0x001fce0000410000 */
.L_x_5952:
[----:B------:R-:W-:Y:S05]  /*1230*/  BSYNC B0 ;  /* 0x0000000000007941 */ /* 0x000fea0003800000 */
.L_x_5951:
        /* <DEDUP_REMOVED lines=13> */
.L_x_5958:
[----:B------:R-:W-:Y:S05]  /*1310*/  BSYNC B1 ;  /* 0x0000000000017941 */ /* 0x000fea0003800000 */
.L_x_5957:
[----:B0-----:R-:W-:-:S04]  /*1320*/  FADD.FTZ R7, -R5, 1 ;  /* 0x3f80000005077421 */ /* 0x001fc80000010100 */
[----:B------:R-:W0:Y:S02]  /*1330*/  MUFU.RCP R6, R7 ;  /* 0x0000000700067308 */ /* 0x000e240000001000 */
[----:B0-----:R-:W-:-:S06]  /*1340*/  FMUL.FTZ R5, R6, R5 ;  /* 0x0000000506057220 */ /* 0x001fcc0000410000 */
[----:B------:R-:W0:Y:S02]  /*1350*/  MUFU.LG2 R5, R5 ;  /* 0x0000000500057308 */ /* 0x000e240000000c00 */
[----:B0-----:R-:W-:-:S07]  /*1360*/  FMUL.FTZ R6, R5, 0.69314718246459960938 ;  /* 0x3f31721805067820 */ /* 0x001fce0000410000 */
.L_x_5956:
[----:B------:R-:W-:Y:S05]  /*1370*/  BSYNC B0 ;  /* 0x0000000000007941 */ /* 0x000fea0003800000 */
.L_x_5955:
        /* <DEDUP_REMOVED lines=13> */
.L_x_5962:
[----:B------:R-:W-:Y:S05]  /*1450*/  BSYNC B1 ;  /* 0x0000000000017941 */ /* 0x000fea0003800000 */
.L_x_5961:
[----:B0-----:R-:W-:-:S06]  /*1460*/  FADD.FTZ R10, -R5, 1 ;  /* 0x3f800000050a7421 */ /* 0x001fcc0000010100 */
[----:B------:R-:W0:Y:S02]  /*1470*/  MUFU.RCP R10, R10 ;  /* 0x0000000a000a7308 */ /* 0x000e240000001000 */
[----:B0-----:R-:W-:-:S06]  /*1480*/  FMUL.FTZ R5, R10, R5 ;  /* 0x000000050a057220 */ /* 0x001fcc0000410000 */
[----:B------:R-:W0:Y:S02]  /*1490*/  MUFU.LG2 R5, R5 ;  /* 0x0000000500057308 */ /* 0x000e240000000c00 */
[----:B0-----:R-:W-:-:S07]  /*14a0*/  FMUL.FTZ R7, R5, 0.69314718246459960938 ;  /* 0x3f31721805077820 */ /* 0x001fce0000410000 */
.L_x_5960:
[----:B------:R-:W-:Y:S05]  /*14b0*/  BSYNC B0 ;  /* 0x0000000000007941 */ /* 0x000fea0003800000 */
.L_x_5959:
        /* <DEDUP_REMOVED lines=9> */
[----:B------:R-:W-:Y:S02]  /*1550*/  MOV R17, R12 ;  /* 0x0000000c00117202 */ /* 0x000fe40000000f00 */
[----:B------:R-:W-:-:S13]  /*1560*/  FSETP.GT.FTZ.AND P1, PT, R12, UR6, PT ;  /* 0x000000060c007c0b */ /* 0x000fda000bf34000 */
[----:B------:R-:W0:Y:S02]  /*1570*/  @P1 LDC R17, c[0x0][0x21c] ;  /* 0x00008700ff111b82 */ /* 0x000e240000000800 */
.L_x_5966:
[----:B------:R-:W-:Y:S05]  /*1580*/  BSYNC B1 ;  /* 0x0000000000017941 */ /* 0x000fea0003800000 */
.L_x_5965:
[----:B0-----:R-:W-:-:S06]  /*1590*/  FADD.FTZ R10, -R17, 1 ;  /* 0x3f800000110a7421 */ /* 0x001fcc0000010100 */
[----:B------:R-:W0:Y:S02]  /*15a0*/  MUFU.RCP R10, R10 ;  /* 0x0000000a000a7308 */ /* 0x000e240000001000 */
[----:B0-----:R-:W-:-:S06]  /*15b0*/  FMUL.FTZ R17, R10, R17 ;  /* 0x000000110a117220 */ /* 0x001fcc0000410000 */
[----:B------:R-:W0:Y:S02]  /*15c0*/  MUFU.LG2 R5, R17 ;  /* 0x0000001100057308 */ /* 0x000e240000000c00 */
[----:B0-----:R-:W-:-:S07]  /*15d0*/  FMUL.FTZ R5, R5, 0.69314718246459960938 ;  /* 0x3f31721805057820 */ /* 0x001fce0000410000 */
.L_x_5964:
[----:B------:R-:W-:Y:S05]  /*15e0*/  BSYNC B0 ;  /* 0x0000000000007941 */ /* 0x000fea0003800000 */
.L_x_5963:
[----:B------:R-:W0:Y:S01]  /*15f0*/  @!P0 LDC.64 R10, c[0x0][0x228] ;  /* 0x00008a00ff0a8b82 */ /* 0x000e220000000a00 */
[----:B-----5:R-:W-:Y:S01]  /*1600*/  @!P0 IMAD.IADD R13, R0, 0x1, R19 ;  /* 0x00000001000d8824 */ /* 0x020fe200078e0213 */
[----:B------:R-:W-:Y:S01]  /*1610*/  @!P0 IADD3 R19, R19, 0x80, RZ ;  /* 0x0000008013138810 */ /* 0x000fe20007ffe0ff */
[----:B------:R-:W-:Y:S04]  /*1620*/  BSSY B0, `(.L_x_5967) ;  /* 0x000002f000007945 */ /* 0x000fe80003800000 */
[----:B------:R-:W-:Y:S01]  /*1630*/  BSSY B1, `(.L_x_5968) ;  /* 0x0000027000017945 */ /* 0x000fe20003800000 */
[----:B0-----:R-:W-:-:S05]  /*1640*/  @!P0 IMAD.WIDE.U32 R10, R13, 0x4, R10 ;  /* 0x000000040d0a8825 */ /* 0x001fca00078e000a */
[----:B------:R0:W-:Y:S01]  /*1650*/  @!P0 STG.E desc[UR4][R10.64], R8 ;  /* 0x000000080a008986 */ /* 0x0001e2000c101904 */
[----:B------:R-:W-:-:S13]  /*1660*/  ISETP.GE.AND P0, PT, R19, R16, PT ;  /* 0x000000101300720c */ /* 0x000fda0003f06270 */
[----:B0-----:R-:W-:Y:S05]  /*1670*/  @P0 BRA `(.L_x_5969) ;  /* 0x0000000000300947 */ /* 0x001fea0003800000 */
[----:B------:R-:W0:Y:S01]  /*1680*/  LDC.64 R10, c[0x0][0x228] ;  /* 0x00008a00ff0a7b82 */ /* 0x000e220000000a00 */
[----:B------:R-:W-:Y:S01]  /*1690*/  IADD3 R13, R0, R19, RZ ;  /* 0x00000013000d7210 */ /* 0x000fe20007ffe0ff */
[----:B------:R-:W-:-:S05]  /*16a0*/  VIADD R19, R19, 0x80 ;  /* 0x0000008013137836 */ /* 0x000fca0000000000 */
[----:B------:R-:W-:Y:S01]  /*16b0*/  ISETP.GE.AND P0, PT, R19, R16, PT ;  /* 0x000000101300720c */ /* 0x000fe20003f06270 */
[----:B0-----:R-:W-:-:S05]  /*16c0*/  IMAD.WIDE.U32 R10, R13, 0x4, R10 ;  /* 0x000000040d0a7825 */ /* 0x001fca00078e000a */
[----:B------:R0:W-:Y:S07]  /*16d0*/  STG.E desc[UR4][R10.64], R9 ;  /* 0x000000090a007986 */ /* 0x0001ee000c101904 */
[----:B------:R-:W-:Y:S05]  /*16e0*/  @P0 BRA `(.L_x_5970) ;  /* 0x0000000000300947 */ /* 0x000fea0003800000 */
[----:B0-----:R-:W0:Y:S01]  /*16f0*/  LDC.64 R8, c[0x0][0x228] ;  /* 0x00008a00ff087b82 */ /* 0x001e220000000a00 */
[----:B------:R-:W-:Y:S02]  /*1700*/  IADD3 R11, R0, R19, RZ ;  /* 0x00000013000b7210 */ /* 0x000fe40007ffe0ff */
[----:B------:R-:W-:-:S03]  /*1710*/  IADD3 R19, R19, 0x80, RZ ;  /* 0x0000008013137810 */ /* 0x000fc60007ffe0ff */
[----:B0-----:R-:W-:-:S05]  /*1720*/  IMAD.WIDE.U32 R8, R11, 0x4, R8 ;  /* 0x000000040b087825 */ /* 0x001fca00078e0008 */
[----:B------:R0:W-:Y:S02]  /*1730*/  STG.E desc[UR4][R8.64], R2 ;  /* 0x0000000208007986 */ /* 0x0001e4000c101904 */
.L_x_5969:
[----:B------:R-:W-:-:S13]  /*1740*/  ISETP.GE.AND P0, PT, R19, R16, PT ;  /* 0x000000101300720c */ /* 0x000fda0003f06270 */
[----:B------:R-:W-:Y:S05]  /*1750*/  @P0 BRA `(.L_x_5971) ;  /* 0x0000000000300947 */ /* 0x000fea0003800000 */
[----:B0-----:R-:W0:Y:S01]  /*1760*/  LDC.64 R8, c[0x0][0x228] ;  /* 0x00008a00ff087b82 */ /* 0x001e220000000a00 */
[----:B------:R-:W-:Y:S01]  /*1770*/  IMAD.IADD R11, R0, 0x1, R19 ;  /* 0x00000001000b7824 */ /* 0x000fe200078e0213 */
[----:B------:R-:W-:-:S03]  /*1780*/  IADD3 R19, R19, 0x80, RZ ;  /* 0x0000008013137810 */ /* 0x000fc60007ffe0ff */
[----:B0-----:R-:W-:-:S05]  /*1790*/  IMAD.WIDE.U32 R8, R11, 0x4, R8 ;  /* 0x000000040b087825 */ /* 0x001fca00078e0008 */
[----:B------:R1:W-:Y:S02]  /*17a0*/  STG.E desc[UR4][R8.64], R4 ;  /* 0x0000000408007986 */ /* 0x0003e4000c101904 */
.L_x_5970:
[----:B------:R-:W-:-:S13]  /*17b0*/  ISETP.GE.AND P0, PT, R19, R16, PT ;  /* 0x000000101300720c */ /* 0x000fda0003f06270 */
[----:B------:R-:W-:Y:S05]  /*17c0*/  @P0 BRA `(.L_x_5972) ;  /* 0x0000000000340947 */ /* 0x000fea0003800000 */
[----:B01----:R-:W0:Y:S01]  /*17d0*/  LDC.64 R8, c[0x0][0x228] ;  /* 0x00008a00ff087b82 */ /* 0x003e220000000a00 */
[----:B------:R-:W-:Y:S01]  /*17e0*/  IADD3 R11, R0, R19, RZ ;  /* 0x00000013000b7210 */ /* 0x000fe20007ffe0ff */
[----:B------:R-:W-:-:S04]  /*17f0*/  VIADD R19, R19, 0x80 ;  /* 0x0000008013137836 */ /* 0x000fc80000000000 */
[----:B0-----:R-:W-:-:S05]  /*1800*/  IMAD.WIDE.U32 R8, R11, 0x4, R8 ;  /* 0x000000040b087825 */ /* 0x001fca00078e0008 */
[----:B------:R1:W-:Y:S02]  /*1810*/  STG.E desc[UR4][R8.64], R3 ;  /* 0x0000000308007986 */ /* 0x0003e4000c101904 */
.L_x_5971:
[----:B------:R-:W-:-:S13]  /*1820*/  ISETP.GE.AND P0, PT, R19, R16, PT ;  /* 0x000000101300720c */ /* 0x000fda0003f06270 */
[----:B------:R-:W-:Y:S05]  /*1830*/  @P0 BREAK B1 ;  /* 0x0000000000010942 */ /* 0x000fea0003800000 */
[----:B------:R-:W-:Y:S05]  /*1840*/  @P0 BRA `(.L_x_5973) ;  /* 0x0000000000300947 */ /* 0x000fea0003800000 */
[----:B01----:R-:W0:Y:S01]  /*1850*/  LDC.64 R2, c[0x0][0x228] ;  /* 0x00008a00ff027b82 */ /* 0x003e220000000a00 */
[----:B------:R-:W-:Y:S02]  /*1860*/  IADD3 R9, R0, R19, RZ ;  /* 0x0000001300097210 */ /* 0x000fe40007ffe0ff */
[----:B------:R-:W-:-:S03]  /*1870*/  IADD3 R19, R19, 0x80, RZ ;  /* 0x0000008013137810 */ /* 0x000fc60007ffe0ff */
[----:B0-----:R-:W-:-:S05]  /*1880*/  IMAD.WIDE.U32 R2, R9, 0x4, R2 ;  /* 0x0000000409027825 */ /* 0x001fca00078e0002 */
[----:B------:R2:W-:Y:S02]  /*1890*/  STG.E desc[UR4][R2.64], R6 ;  /* 0x0000000602007986 */ /* 0x0005e4000c101904 */
.L_x_5972:
[----:B------:R-:W-:Y:S05]  /*18a0*/  BSYNC B1 ;  /* 0x0000000000017941 */ /* 0x000fea0003800000 */
.L_x_5968:
[----:B------:R-:W-:-:S13]  /*18b0*/  ISETP.GE.AND P0, PT, R19, R16, PT ;  /* 0x000000101300720c */ /* 0x000fda0003f06270 */
[----:B--2---:R-:W2:Y:S01]  /*18c0*/  @!P0 LDC.64 R2, c[0x0][0x228] ;  /* 0x00008a00ff028b82 */ /* 0x004ea20000000a00 */
[----:B01----:R-:W-:Y:S01]  /*18d0*/  @!P0 IMAD.IADD R9, R0, 0x1, R19 ;  /* 0x0000000100098824 */ /* 0x003fe200078e0213 */
[----:B------:R-:W-:-:S03]  /*18e0*/  @!P0 IADD3 R19, R19, 0x80, RZ ;  /* 0x0000008013138810 */ /* 0x000fc60007ffe0ff */
[----:B--2---:R-:W-:-:S05]  /*18f0*/  @!P0 IMAD.WIDE.U32 R2, R9, 0x4, R2 ;  /* 0x0000000409028825 */ /* 0x004fca00078e0002 */
[----:B------:R2:W-:Y:S02]  /*1900*/  @!P0 STG.E desc[UR4][R2.64], R7 ;  /* 0x0000000702008986 */ /* 0x0005e4000c101904 */
.L_x_5973:
[----:B------:R-:W-:Y:S05]  /*1910*/  BSYNC B0 ;  /* 0x0000000000007941 */ /* 0x000fea0003800000 */
.L_x_5967:
        /* <DEDUP_REMOVED lines=8> */
.L_x_5974:
        /* <DEDUP_REMOVED lines=14> */
.L_x_11206:


//--------------------- .text._ZN2at6native29vectorized_elementwise_kernelILi4EZZZNS0_17logit_kernel_cudaERNS_18TensorIteratorBaseERKN3c106ScalarEENKUlvE_clEvENKUlvE0_clEvEUlfE0_St5arrayIPcLm2EEEEviT0_T1_ --------------------------
	.section	.text._ZN2at6native29vectorized_elementwise_kernelILi4EZZZNS0_17logit_kernel_cudaERNS_18TensorIteratorBaseERKN3c106ScalarEENKUlvE_clEvENKUlvE0_clEvEUlfE0_St5arrayIPcLm2EEEEviT0_T1_,"ax",@progbits
	.align	128
        .global         _ZN2at6native29vectorized_elementwise_kernelILi4EZZZNS0_17logit_kernel_cudaERNS_18TensorIteratorBaseERKN3c106ScalarEENKUlvE_clEvENKUlvE0_clEvEUlfE0_St5arrayIPcLm2EEEEviT0_T1_
        .type           _ZN2at6native29vectorized_elementwise_kernelILi4EZZZNS0_17logit_kernel_cudaERNS_18TensorIteratorBaseERKN3c106ScalarEENKUlvE_clEvENKUlvE0_clEvEUlfE0_St5arrayIPcLm2EEEEviT0_T1_,@function
        .size           _ZN2at6native29vectorized_elementwise_kernelILi4EZZZNS0_17logit_kernel_cudaERNS_18TensorIteratorBaseERKN3c106ScalarEENKUlvE_clEvENKUlvE0_clEvEUlfE0_St5arrayIPcLm2EEEEviT0_T1_,(.L_x_11207 - _ZN2at6native29vectorized_elementwise_kernelILi4EZZZNS0_17logit_kernel_cudaERNS_18TensorIteratorBaseERKN3c106ScalarEENKUlvE_clEvENKUlvE0_clEvEUlfE0_St5arrayIPcLm2EEEEviT0_T1_)
        .other          _ZN2at6native29vectorized_elementwise_kernelILi4EZZZNS0_17logit_kernel_cudaERNS_18TensorIteratorBaseERKN3c106ScalarEENKUlvE_clEvENKUlvE0_clEvEUlfE0_St5arrayIPcLm2EEEEviT0_T1_,@"STO_CUDA_ENTRY STV_DEFAULT"
_ZN2at6native29vectorized_elementwise_kernelILi4EZZZNS0_17logit_kernel_cudaERNS_18TensorIteratorBaseERKN3c106ScalarEENKUlvE_clEvENKUlvE0_clEvEUlfE0_St5arrayIPcLm2EEEEviT0_T1_:
.text._ZN2at6native29vectorized_elementwise_kernelILi4EZZZNS0_17logit_kernel_cudaERNS_18TensorIteratorBaseERKN3c106ScalarEENKUlvE_clEvENKUlvE0_clEvEUlfE0_St5arrayIPcLm2EEEEviT0_T1_:
        /* <DEDUP_REMOVED lines=15> */
[----:B------:R-:W2:Y:S04]  /*00f0*/  LDG.E.128 R8, desc[UR4][R2.64] ;  /* 0x0000000402087981 */ /* 0x000ea8000c1e1d00 */
[----:B------:R0:W5:Y:S01]  /*0100*/  LDG.E.128 R4, desc[UR4][R2.64+0x800] ;  /* 0x0008000402047981 */ /* 0x000162000c1e1d00 */
[----:B------:R-:W-:Y:S01]  /*0110*/  BSSY B0, `(.L_x_5976) ;  /* 0x0000009000007945 */ /* 0x000fe20003800000 */
[----:B------:R-:W-:Y:S02]  /*0120*/  MOV R14, UR8 ;  /* 0x00000008000e7c02 */ /* 0x000fe40008000f00 */
[----:B--2---:R-:W-:Y:S02]  /*0130*/  FSETP.GEU.FTZ.AND P1, PT, R8, UR6, PT ;  /* 0x0000000608007c0b */ /* 0x004fe4000bf3e000 */
[----:B------:R-:W-:-:S11]  /*0140*/  FSETP.GEU.FTZ.AND P0, PT, R9, UR6, PT ;  /* 0x0000000609007c0b */ /* 0x000fd6000bf1e000 */
[----:B0-----:R-:W-:Y:S05]  /*0150*/  @!P1 BRA `(.L_x_5977) ;  /* 0x0000000000109947 */ /* 0x001fea0003800000 */
[----:B------:R-:W-:Y:S01]  /*0160*/  ULDC UR7, c[0x0][0x21c] ;  /* 0x0000870000077ab9 */ /* 0x000fe20000000800 */
[----:B------:R-:W-:Y:S01]  /*0170*/  IMAD.MOV.U32 R14, RZ, RZ, R8 ;  /* 0x000000ffff0e7224 */ /* 0x000fe200078e0008 */
[----:B------:R-:W-:-:S13]  /*0180*/  FSETP.GT.FTZ.AND P1, PT, R8, UR7, PT ;  /* 0x0000000708007c0b */ /* 0x000fda000bf34000 */
[----:B------:R-:W0:Y:S02]  /*0190*/  @P1 LDC R14, c[0x0][0x21c] ;  /* 0x00008700ff0e1b82 */ /* 0x000e240000000800 */
.L_x_5977:
[----:B------:R-:W-:Y:S05]  /*01a0*/  BSYNC B0 ;  /* 0x0000000000007941 */ /* 0x000fea0003800000 */
.L_x_5976:
[----:B------:R-:W-:Y:S01]  /*01b0*/  BSSY B0, `(.L_x_5978) ;  /* 0x000000d000007945 */ /* 0x000fe20003800000 */
[----:B------:R-:W-:Y:S02]  /*01c0*/  FSETP.GEU.FTZ.AND P1, PT, R10, UR6, PT ;  /* 0x000000060a007c0b */ /* 0x000fe4000bf3e000 */
[----:B------:R-:W-:Y:S02]  /*01d0*/  FSETP.GEU.FTZ.AND P2, PT, R11, UR6, PT ;  /* 0x000000060b007c0b */ /* 0x000fe4000bf5e000 */
[----:B-----5:R-:W-:Y:S02]  /*01e0*/  FSETP.GEU.FTZ.AND P3, PT, R4, UR6, PT ;  /* 0x0000000604007c0b */ /* 0x020fe4000bf7e000 */
[----:B------:R-:W-:Y:S02]  /*01f0*/  FSETP.GEU.FTZ.AND P4, PT, R5, UR6, PT ;  /* 0x0000000605007c0b */ /* 0x000fe4000bf9e000 */
[----:B------:R-:W-:Y:S02]  /*0200*/  FSETP.GEU.FTZ.AND P5, PT, R6, UR6, PT ;  /* 0x0000000606007c0b */ /* 0x000fe4000bfbe000 */
[----:B------:R-:W-:-:S02]  /*0210*/  FSETP.GEU.FTZ.AND P6, PT, R7, UR6, PT ;  /* 0x0000000607007c0b */ /* 0x000fc4000bfde000 */
[----:B------:R-:W-:Y:S01]  /*0220*/  MOV R13, UR8 ;  /* 0x00000008000d7c02 */ /* 0x000fe20008000f00 */
[----:B------:R-:W-:Y:S10]  /*0230*/  @!P0 BRA `(.L_x_5979) ;  /* 0x0000000000108947 */ /* 0x000ff40003800000 */
[----:B------:R-:W-:Y:S01]  /*0240*/  ULDC UR7, c[0x0][0x21c] ;  /* 0x0000870000077ab9 */ /* 0x000fe20000000800 */
[----:B------:R-:W-:Y:S01]  /*0250*/  IMAD.MOV.U32 R13, RZ, RZ, R9 ;  /* 0x000000ffff0d7224 */ /* 0x000fe200078e0009 */
[----:B------:R-:W-:-:S13]  /*0260*/  FSETP.GT.FTZ.AND P0, PT, R9, UR7, PT ;  /* 0x0000000709007c0b */ /* 0x000fda000bf14000 */
[----:B------:R-:W1:Y:S02]  /*0270*/  @P0 LDC R13, c[0x0][0x21c] ;  /* 0x00008700ff0d0b82 */ /* 0x000e640000000800 */
.L_x_5979:
[----:B------:R-:W-:Y:S05]  /*0280*/  BSYNC B0 ;  /* 0x0000000000007941 */ /* 0x000fea0003800000 */
.L_x_5978:
[----:B------:R-:W-:Y:S01]  /*0290*/  BSSY B0, `(.L_x_5980) ;  /* 0x0000007000007945 */ /* 0x000fe20003800000 */
[----:B------:R-:W-:-:S03]  /*02a0*/  MOV R3, UR8 ;  /* 0x0000000800037c02 */ /* 0x000fc60008000f00 */
[----:B------:R-:W-:Y:S05]  /*02b0*/  @!P1 BRA `(.L_x_5981) ;  /* 0x0000000000109947 */ /* 0x000fea0003800000 */
[----:B------:R-:W-:Y:S01]  /*02c0*/  ULDC UR7, c[0x0][0x21c] ;  /* 0x0000870000077ab9 */ /* 0x000fe20000000800 */
[----:B------:R-:W-:Y:S01]  /*02d0*/  IMAD.MOV.U32 R3, RZ, RZ, R10 ;  /* 0x000000ffff037224 */ /* 0x000fe200078e000a */
[----:B------:R-:W-:-:S13]  /*02e0*/  FSETP.GT.FTZ.AND P0, PT, R10, UR7, PT ;  /* 0x000000070a007c0b */ /* 0x000fda000bf14000 */
[----:B------:R-:W2:Y:S02]  /*02f0*/  @P0 LDC R3, c[0x0][0x21c] ;  /* 0x00008700ff030b82 */ /* 0x000ea40000000800 */
.L_x_5981:
[----:B------:R-:W-:Y:S05]  /*0300*/  BSYNC B0 ;  /* 0x0000000000007941 */ /* 0x000fea0003800000 */
.L_x_5980:
[----:B------:R-:W-:Y:S01]  /*0310*/  BSSY B0, `(.L_x_5982) ;  /* 0x0000007000007945 */ /* 0x000fe20003800000 */
[----:B------:R-:W-:-:S03]  /*0320*/  MOV R2, UR8 ;  /* 0x0000000800027c02 */ /* 0x000fc60008000f00 */
[----:B------:R-:W-:Y:S05]  /*0330*/  @!P2 BRA `(.L_x_5983) ;  /* 0x000000000010a947 */ /* 0x000fea0003800000 */
[----:B------:R-:W-:Y:S01]  /*0340*/  ULDC UR7, c[0x0][0x21c] ;  /* 0x0000870000077ab9 */ /* 0x000fe20000000800 */
[----:B------:R-:W-:Y:S01]  /*0350*/  IMAD.MOV.U32 R2, RZ, RZ, R11 ;  /* 0x000000ffff027224 */ /* 0x000fe200078e000b */
[----:B------:R-:W-:-:S13]  /*0360*/  FSETP.GT.FTZ.AND P0, PT, R11, UR7, PT ;  /* 0x000000070b007c0b */ /* 0x000fda000bf14000 */
[----:B------:R-:W3:Y:S02]  /*0370*/  @P0 LDC R2, c[0x0][0x21c] ;  /* 0x00008700ff020b82 */ /* 0x000ee40000000800 */
.L_x_5983:
[----:B------:R-:W-:Y:S05]  /*0380*/  BSYNC B0 ;  /* 0x0000000000007941 */ /* 0x000fea0003800000 */
.L_x_5982:
[----:B------:R-:W-:Y:S01]  /*0390*/  BSSY B0, `(.L_x_5984) ;  /* 0x0000007000007945 */ /* 0x000fe20003800000 */
[----:B------:R-:W-:-:S03]  /*03a0*/  MOV R8, UR8 ;  /* 0x0000000800087c02 */ /* 0x000fc60008000f00 */
[----:B------:R-:W-:Y:S05]  /*03b0*/  @!P3 BRA `(.L_x_5985) ;  /* 0x000000000010b947 */ /* 0x000fea0003800000 */
[----:B------:R-:W-:Y:S01]  /*03c0*/  ULDC UR7, c[0x0][0x21c] ;  /* 0x0000870000077ab9 */ /* 0x000fe20000000800 */
[----:B------:R-:W-:Y:S01]  /*03d0*/  IMAD.MOV.U32 R8, RZ, RZ, R4 ;  /* 0x000000ffff087224 */ /* 0x000fe200078e0004 */
[----:B------:R-:W-:-:S13]  /*03e0*/  FSETP.GT.FTZ.AND P0, PT, R4, UR7, PT ;  /* 0x0000000704007c0b */ /* 0x000fda000bf14000 */
[----:B------:R-:W4:Y:S02]  /*03f0*/  @P0 LDC R8, c[0x0][0x21c] ;  /* 0x00008700ff080b82 */ /* 0x000f240000000800 */
.L_x_5985:
[----:B------:R-:W-:Y:S05]  /*0400*/  BSYNC B0 ;  /* 0x0000000000007941 */ /* 0x000fea0003800000 */
.L_x_5984:
[----:B------:R-:W-:Y:S01]  /*0410*/  BSSY B0, `(.L_x_5986) ;  /* 0x0000007000007945 */ /* 0x000fe20003800000 */
[----:B------:R-:W-:-:S03]  /*0420*/  MOV R4, UR8 ;  /* 0x0000000800047c02 */ /* 0x000fc60008000f00 */
[----:B------:R-:W-:Y:S05]  /*0430*/  @!P4 BRA `(.L_x_5987) ;  /* 0x000000000010c947 */ /* 0x000fea0003800000 */
[----:B------:R-:W-:Y:S01]  /*0440*/  ULDC UR7, c[0x0][0x21c] ;  /* 0x0000870000077ab9 */ /* 0x000fe20000000800 */
[----:B------:R-:W-:Y:S01]  /*0450*/  IMAD.MOV.U32 R4, RZ, RZ, R5 ;  /* 0x000000ffff047224 */ /* 0x000fe200078e0005 */
[----:B------:R-:W-:-:S13]  /*0460*/  FSETP.GT.FTZ.AND P0, PT, R5, UR7, PT ;  /* 0x0000000705007c0b */ /* 0x000fda000bf14000 */
[----:B------:R-:W0:Y:S02]  /*0470*/  @P0 LDC R4, c[0x0][0x21c] ;  /* 0x00008700ff040b82 */ /* 0x000e240000000800 */
.L_x_5987:
[----:B------:R-:W-:Y:S05]  /*0480*/  BSYNC B0 ;  /* 0x0000000000007941 */ /* 0x000fea0003800000 */
.L_x_5986:
[----:B------:R-:W-:Y:S01]  /*0490*/  BSSY B0, `(.L_x_5988) ;  /* 0x0000007000007945 */ /* 0x000fe20003800000 */
[----:B------:R-:W-:-:S03]  /*04a0*/  MOV R5, UR8 ;  /* 0x0000000800057c02 */ /* 0x000fc60008000f00 */
[----:B------:R-:W-:Y:S05]  /*04b0*/  @!P5 BRA `(.L_x_5989) ;  /* 0x000000000010d947 */ /* 0x000fea0003800000 */
[----:B------:R-:W-:Y:S01]  /*04c0*/  ULDC UR7, c[0x0][0x21c] ;  /* 0x0000870000077ab9 */ /* 0x000fe20000000800 */
[----:B------:R-:W-:Y:S01]  /*04d0*/  IMAD.MOV.U32 R5, RZ, RZ, R6 ;  /* 0x000000ffff057224 */ /* 0x000fe200078e0006 */
[----:B------:R-:W-:-:S13]  /*04e0*/  FSETP.GT.FTZ.AND P0, PT, R6, UR7, PT ;  /* 0x0000000706007c0b */ /* 0x000fda000bf14000 */
[----:B------:R-:W0:Y:S02]  /*04f0*/  @P0 LDC R5, c[0x0][0x21c] ;  /* 0x00008700ff050b82 */ /* 0x000e240000000800 */
.L_x_5989:
[----:B------:R-:W-:Y:S05]  /*0500*/  BSYNC B0 ;  /* 0x0000000000007941 */ /* 0x000fea0003800000 */
.L_x_5988:
[----:B------:R-:W-:Y:S04]  /*0510*/  BSSY B0, `(.L_x_5990) ;  /* 0x0000006000007945 */ /* 0x000fe80003800000 */
[----:B------:R-:W-:Y:S05]  /*0520*/  @!P6 BRA `(.L_x_5991) ;  /* 0x000000000010e947 */ /* 0x000fea0003800000 */
[----:B------:R-:W-:Y:S01]  /*0530*/  ULDC UR6, c[0x0][0x21c] ;  /* 0x0000870000067ab9 */ /* 0x000fe20000000800 */
[----:B------:R-:W-:Y:S02]  /*0540*/  MOV R17, R7 ;  /* 0x0000000700117202 */ /* 0x000fe40000000f00 */
[----:B------:R-:W-:-:S13]  /*0550*/  FSETP.GT.FTZ.AND P0, PT, R7, UR6, PT ;  /* 0x0000000607007c0b */ /* 0x000fda000bf14000 */
[----:B------:R-:W0:Y:S02]  /*0560*/  @P0 LDC R17, c[0x0][0x21c] ;  /* 0x00008700ff110b82 */ /* 0x000e240000000800 */
.L_x_5991:
[----:B------:R-:W-:Y:S05]  /*0570*/  BSYNC B0 ;  /* 0x0000000000007941 */ /* 0x000fea0003800000 */
.L_x_5990:
[----:B---3--:R-:W-:Y:S01]  /*0580*/  FADD.FTZ R11, -R2, 1 ;  /* 0x3f800000020b7421 */ /* 0x008fe20000010100 */
[----:B--2---:R-:W-:Y:S01]  /*0590*/  FADD.FTZ R9, -R3, 1 ;  /* 0x3f80000003097421 */ /* 0x004fe20000010100 */
[----:B0-----:R-:W-:Y:S01]  /*05a0*/  FADD.FTZ R16, -R17, 1 ;  /* 0x3f80000011107421 */ /* 0x001fe20000010100 */
[----:B----4-:R-:W-:Y:S01]  /*05b0*/  FADD.FTZ R19, -R8, 1 ;  /* 0x3f80000008137421 */ /* 0x010fe20000010100 */
[----:B------:R-:W-:Y:S01]  /*05c0*/  FADD.FTZ R15, -R4, 1 ;  /* 0x3f800000040f7421 */ /* 0x000fe20000010100 */
[----:B------:R-:W0:Y:S01]  /*05d0*/  MUFU.RCP R20, R9 ;  /* 0x0000000900147308 */ /* 0x000e220000001000 */
[----:B------:R-:W-:Y:S01]  /*05e0*/  FADD.FTZ R10, -R5, 1 ;  /* 0x3f800000050a7421 */ /* 0x000fe20000010100 */
[----:B------:R-:W-:Y:S01]  /*05f0*/  FADD.FTZ R6, -R14, 1 ;  /* 0x3f8000000e067421 */ /* 0x000fe20000010100 */
[----:B-1----:R-:W-:-:S05]  /*0600*/  FADD.FTZ R7, -R13, 1 ;  /* 0x3f8000000d077421 */ /* 0x002fca0000010100 */
        /* <DEDUP_REMOVED lines=27> */
[----:B--2---:R-:W-:-:S05]  /*07c0*/  FMUL.FTZ R7, R11, 0.69314718246459960938 ;  /* 0x3f3172180b077820 */ /* 0x004fca0000410000 */
[----:B------:R-:W-:Y:S02]  /*07d0*/  STG.E.128 desc[UR4][R2.64], R4 ;  /* 0x0000000402007986 */ /* 0x000fe4000c101d04 */
[----:B------:R-:W2:Y:S01]  /*07e0*/  MUFU.LG2 R15, R15 ;  /* 0x0000000f000f7308 */ /* 0x000ea20000000c00 */
[----:B0-----:R-:W-:-:S07]  /*07f0*/  FMUL.FTZ R23, R16, 0.69314718246459960938 ;  /* 0x3f31721810177820 */ /* 0x001fce0000410000 */
[----:B------:R-:W0:Y:S01]  /*0800*/  MUFU.LG2 R10, R10 ;  /* 0x0000000a000a7308 */ /* 0x000e220000000c00 */
[----:B-1----:R-:W-:Y:S01]  /*0810*/  FMUL.FTZ R20, R19, 0.69314718246459960938 ;  /* 0x3f31721813147820 */ /* 0x002fe20000410000 */
[----:B--2---:R-:W-:Y:S01]  /*0820*/  FMUL.FTZ R21, R15, 0.69314718246459960938 ;  /* 0x3f3172180f157820 */ /* 0x004fe20000410000 */
[----:B0-----:R-:W-:-:S05]  /*0830*/  FMUL.FTZ R22, R10, 0.69314718246459960938 ;  /* 0x3f3172180a167820 */ /* 0x001fca0000410000 */
[----:B------:R-:W-:Y:S01]  /*0840*/  STG.E.128 desc[UR4][R2.64+0x800], R20 ;  /* 0x0008001402007986 */ /* 0x000fe2000c101d04 */
[----:B------:R-:W-:Y:S05]  /*0850*/  EXIT ;  /* 0x000000000000794d */ /* 0x000fea0003800000 */
.L_x_5975:
        /* <DEDUP_REMOVED lines=67> */
.L_x_5995:
[----:B------:R-:W-:Y:S05]  /*0c90*/  BSYNC B1 ;  /* 0x0000000000017941 */ /* 0x000fea0003800000 */
.L_x_5994:
[----:B0-----:R-:W-:-:S06]  /*0ca0*/  FADD.FTZ R3, -R2, 1 ;  /* 0x3f80000002037421 */ /* 0x001fcc0000010100 */
[----:B------:R-:W0:Y:S02]  /*0cb0*/  MUFU.RCP R3, R3 ;  /* 0x0000000300037308 */ /* 0x000e240000001000 */
[----:B0-----:R-:W-:-:S06]  /*0cc0*/  FMUL.FTZ R2, R3, R2 ;  /* 0x0000000203027220 */ /* 0x001fcc0000410000 */
[----:B------:R-:W0:Y:S02]  /*0cd0*/  MUFU.LG2 R2, R2 ;  /* 0x0000000200027308 */ /* 0x000e240000000c00 */
[----:B0-----:R-:W-:-:S07]  /*0ce0*/  FMUL.FTZ R8, R2, 0.69314718246459960938 ;  /* 0x3f31721802087820 */ /* 0x001fce0000410000 */
.L_x_5993:
[----:B------:R-:W-:Y:S05]  /*0cf0*/  BSYNC B0 ;  /* 0x0000000000007941 */ /* 0x000fea0003800000 */
.L_x_5992:
        /* <DEDUP_REMOVED lines=13> */
.L_x_5999:
[----:B------:R-:W-:Y:S05]  /*0dd0*/  BSYNC B1 ;  /* 0x0000000000017941 */ /* 0x000fea0003800000 */
.L_x_5998:
[----:B0-----:R-:W-:-:S06]  /*0de0*/  FADD.FTZ R3, -R2, 1 ;  /* 0x3f80000002037421 */ /* 0x001fcc0000010100 */
[----:B------:R-:W0:Y:S02]  /*0df0*/  MUFU.RCP R3, R3 ;  /* 0x0000000300037308 */ /* 0x000e240000001000 */
[----:B0-----:R-:W-:-:S06]  /*0e00*/  FMUL.FTZ R2, R3, R2 ;  /* 0x0000000203027220 */ /* 0x001fcc0000410000 */
[----:B------:R-:W0:Y:S02]  /*0e10*/  MUFU.LG2 R2, R2 ;  /* 0x0000000200027308 */ /* 0x000e240000000c00 */
[----:B0-----:R-:W-:-:S07]  /*0e20*/  FMUL.FTZ R9, R2, 0.69314718246459960938 ;  /* 0x3f31721802097820 */ /* 0x001fce0000410000 */
.L_x_5997:
[----:B------:R-:W-:Y:S05]  /*0e30*/  BSYNC B0 ;  /* 0x0000000000007941 */ /* 0x000fea0003800000 */
.L_x_5996:
        /* <DEDUP_REMOVED lines=13> */
.L_x_6003:
[----:B------:R-:W-:Y:S05]  /*0f10*/  BSYNC B1 ;  /* 0x0000000000017941 */ /* 0x000fea0003800000 */
.L_x_6002:
[----:B0-----:R-:W-:-:S06]  /*0f20*/  FADD.FTZ R3, -R2, 1 ;  /* 0x3f80000002037421 */ /* 0x001fcc0000010100 */
[----:B------:R-:W0:Y:S02]  /*0f30*/  MUFU.RCP R3, R3 ;  /* 0x0000000300037308 */ /* 0x000e240000001000 */
[----:B0-----:R-:W-:-:S06]  /*0f40*/  FMUL.FTZ R4, R3, R2 ;  /* 0x0000000203047220 */ /* 0x001fcc0000410000 */
[----:B------:R-:W0:Y:S02]  /*0f50*/  MUFU.LG2 R2, R4 ;  /* 0x0000000400027308 */ /* 0x000e240000000c00 */
[----:B0-----:R-:W-:-:S07]  /*0f60*/  FMUL.FTZ R2, R2, 0.69314718246459960938 ;  /* 0x3f31721802027820 */ /* 0x001fce0000410000 */
.L_x_6001:
[----:B------:R-:W-:Y:S05]  /*0f70*/  BSYNC B0 ;  /* 0x0000000000007941 */ /* 0x000fea0003800000 */
.L_x_6000:
        /* <DEDUP_REMOVED lines=13> */
.L_x_6007:
[----:B------:R-:W-:Y:S05]  /*1050*/  BSYNC B1 ;  /* 0x0000000000017941 */ /* 0x000fea0003800000 */
.L_x_6006:
[----:B0-----:R-:W-:-:S04]  /*1060*/  FADD.FTZ R5, -R3, 1 ;  /* 0x3f80000003057421 */ /* 0x001fc80000010100 */
[----:B------:R-:W0:Y:S02]  /*1070*/  MUFU.RCP R4, R5 ;  /* 0x0000000500047308 */ /* 0x000e240000001000 */
[----:B0-----:R-:W-:-:S06]  /*1080*/  FMUL.FTZ R3, R4, R3 ;  /* 0x0000000304037220 */ /* 0x001fcc0000410000 */
[----:B------:R-:W0:Y:S02]  /*1090*/  MUFU.LG2 R3, R3 ;  /* 0x0000000300037308 */ /* 0x000e240000000c00 */
[----:B0-----:R-:W-:-:S07]  /*10a0*/  FMUL.FTZ R4, R3, 0.69314718246459960938 ;  /* 0x3f31721803047820 */ /* 0x001fce0000410000 */
.L_x_6005:
[----:B------:R-:W-:Y:S05]  /*10b0*/  BSYNC B0 ;  /* 0x0000000000007941 */ /* 0x000fea0003800000 */
.L_x_6004:
        /* <DEDUP_REMOVED lines=13> */
.L_x_6011:
[----:B------:R-:W-:Y:S05]  /*1190*/  BSYNC B1 ;  /* 0x0000000000017941 */ /* 0x000fea0003800000 */
.L_x_6010:
[----:B0-----:R-:W-:-:S04]  /*11a0*/  FADD.FTZ R5, -R3, 1 ;  /* 0x3f80000003057421 */ /* 0x001fc80000010100 */
[----:B------:R-:W0:Y:S02]  /*11b0*/  MUFU.RCP R6, R5 ;  /* 0x0000000500067308 */ /* 0x000e240000001000 */
[----:B0-----:R-:W-:-:S06]  /*11c0*/  FMUL.FTZ R6, R6, R3 ;  /* 0x0000000306067220 */ /* 0x001fcc0000410000 */
[----:B------:R-:W0:Y:S02]  /*11d0*/  MUFU.LG2 R3, R6 ;  /* 0x0000000600037308 */ /* 0x000e240000000c00 */
[----:B0-----:R-:W-:-:S07]  /*11e0*/  FMUL.FTZ R3, R3, 0.69314718246459960938 ;  /* 0x3f31721803037820 */ /* 0x001fce0000410000 */
.L_x_6009:
[----:B------:R-:W-:Y:S05]  /*11f0*/  BSYNC B0 ;  /* 0x0000000000007941 */ /* 0x000fea0003800000 */
.L_x_6008:
        /* <DEDUP_REMOVED lines=13> */
.L_x_6015:
[----:B------:R-:W-:Y:S05]  /*12d0*/  BSYNC B1 ;  /* 0x0000000000017941 */ /* 0x000fea0003800000 */
.L_x_6014:
[----:B0-----:R-:W-:-:S04]  /*12e0*/  FADD.FTZ R7, -R5, 1 ;  /* 0x3f80000005077421 */ /* 0x001fc80000010100 */
[----:B------:R-:W0:Y:S02]  /*12f0*/  MUFU.RCP R6, R7 ;  /* 0x0000000700067308 */ /* 0x000e240000001000 */
[----:B0-----:R-:W-:-:S06]  /*1300*/  FMUL.FTZ R5, R6, R5 ;  /* 0x0000000506057220 */ /* 0x001fcc0000410000 */
[----:B------:R-:W0:Y:S02]  /*1310*/  MUFU.LG2 R5, R5 ;  /* 0x0000000500057308 */ /* 0x000e240000000c00 */
[----:B0-----:R-:W-:-:S07]  /*1320*/  FMUL.FTZ R6, R5, 0.69314718246459960938 ;  /* 0x3f31721805067820 */ /* 0x001fce0000410000 */
.L_x_6013:
[----:B------:R-:W-:Y:S05]  /*1330*/  BSYNC B0 ;  /* 0x0000000000007941 */ /* 0x000fea0003800000 */
.L_x_6012:
        /* <DEDUP_REMOVED lines=13> */
.L_x_6019:
[----:B------:R-:W-:Y:S05]  /*1410*/  BSYNC B1 ;  /* 0x0000000000017941 */ /* 0x000fea0003800000 */
.L_x_6018:
[----:B0-----:R-:W-:-:S06]  /*1420*/  FADD.FTZ R10, -R5, 1 ;  /* 0x3f800000050a7421 */ /* 0x001fcc0000010100 */
[----:B------:R-:W0:Y:S02]  /*1430*/  MUFU.RCP R10, R10 ;  /* 0x0000000a000a7308 */ /* 0x000e240000001000 */
[----:B0-----:R-:W-:-:S06]  /*1440*/  FMUL.FTZ R5, R10, R5 ;  /* 0x000000050a057220 */ /* 0x001fcc0000410000 */
[----:B------:R-:W0:Y:S02]  /*1450*/  MUFU.LG2 R5, R5 ;  /* 0x0000000500057308 */ /* 0x000e240000000c00 */
[----:B0-----:R-:W-:-:S07]  /*1460*/  FMUL.FTZ R7, R5, 0.69314718246459960938 ;  /* 0x3f31721805077820 */ /* 0x001fce0000410000 */
.L_x_6017:
[----:B------:R-:W-:Y:S05]  /*1470*/  BSYNC B0 ;  /* 0x0000000000007941 */ /* 0x000fea0003800000 */
.L_x_6016:
        /* <DEDUP_REMOVED lines=12> */
.L_x_6023:
[----:B------:R-:W-:Y:S05]  /*1540*/  BSYNC B1 ;  /* 0x0000000000017941 */ /* 0x000fea0003800000 */
.L_x_6022:
[----:B0-----:R-:W-:-:S06]  /*1550*/  FADD.FTZ R10, -R17, 1 ;  /* 0x3f800000110a7421 */ /* 0x001fcc0000010100 */
[----:B------:R-:W0:Y:S02]  /*1560*/  MUFU.RCP R10, R10 ;  /* 0x0000000a000a7308 */ /* 0x000e240000001000 */
[----:B0-----:R-:W-:-:S06]  /*1570*/  FMUL.FTZ R17, R10, R17 ;  /* 0x000000110a117220 */ /* 0x001fcc0000410000 */
[----:B------:R-:W0:Y:S02]  /*1580*/  MUFU.LG2 R5, R17 ;  /* 0x0000001100057308 */ /* 0x000e240000000c00 */
[----:B0-----:R-:W-:-:S07]  /*1590*/  FMUL.FTZ R5, R5, 0.69314718246459960938 ;  /* 0x3f31721805057820 */ /* 0x001fce0000410000 */
.L_x_6021:
[----:B------:R-:W-:Y:S05]  /*15a0*/  BSYNC B0 ;  /* 0x0000000000007941 */ /* 0x000fea0003800000 */
.L_x_6020:
        /* <DEDUP_REMOVED lines=21> */
.L_x_6026:
[----:B------:R-:W-:-:S13]  /*1700*/  ISETP.GE.AND P0, PT, R19, R16, PT ;  /* 0x000000101300720c */ /* 0x000fda0003f06270 */
[----:B------:R-:W-:Y:S05]  /*1710*/  @P0 BRA `(.L_x_6028) ;  /* 0x0000000000300947 */ /* 0x000fea0003800000 */
[----:B0-----:R-:W0:Y:S01]  /*1720*/  LDC.64 R8, c[0x0][0x228] ;  /* 0x00008a00ff087b82 */ /* 0x001e220000000a00 */
[----:B------:R-:W-:Y:S01]  /*1730*/  IMAD.IADD R11, R0, 0x1, R19 ;  /* 0x00000001000b7824 */ /* 0x000fe200078e0213 */
[----:B------:R-:W-:-:S03]  /*1740*/  IADD3 R19, R19, 0x80, RZ ;  /* 0x0000008013137810 */ /* 0x000fc60007ffe0ff */
[----:B0-----:R-:W-:-:S05]  /*1750*/  IMAD.WIDE.U32 R8, R11, 0x4, R8 ;  /* 0x000000040b087825 */ /* 0x001fca00078e0008 */
[----:B------:R1:W-:Y:S02]  /*1760*/  STG.E desc[UR4][R8.64], R4 ;  /* 0x0000000408007986 */ /* 0x0003e4000c101904 */
.L_x_6027:
[----:B------:R-:W-:-:S13]  /*1770*/  ISETP.GE.AND P0, PT, R19, R16, PT ;  /* 0x000000101300720c */ /* 0x000fda0003f06270 */
[----:B------:R-:W-:Y:S05]  /*1780*/  @P0 BRA `(.L_x_6029) ;  /* 0x0000000000340947 */ /* 0x000fea0003800000 */
[----:B01----:R-:W0:Y:S01]  /*1790*/  LDC.64 R8, c[0x0][0x228] ;  /* 0x00008a00ff087b82 */ /* 0x003e220000000a00 */
[----:B------:R-:W-:Y:S01]  /*17a0*/  IADD3 R11, R0, R19, RZ ;  /* 0x00000013000b7210 */ /* 0x000fe20007ffe0ff */
[----:B------:R-:W-:-:S04]  /*17b0*/  VIADD R19, R19, 0x80 ;  /* 0x0000008013137836 */ /* 0x000fc80000000000 */
[----:B0-----:R-:W-:-:S05]  /*17c0*/  IMAD.WIDE.U32 R8, R11, 0x4, R8 ;  /* 0x000000040b087825 */ /* 0x001fca00078e0008 */
[----:B------:R1:W-:Y:S02]  /*17d0*/  STG.E desc[UR4][R8.64], R3 ;  /* 0x0000000308007986 */ /* 0x0003e4000c101904 */
.L_x_6028:
        /* <DEDUP_REMOVED lines=8> */
.L_x_6029:
[----:B------:R-:W-:Y:S05]  /*1860*/  BSYNC B1 ;  /* 0x0000000000017941 */ /* 0x000fea0003800000 */
.L_x_6025:
[----:B------:R-:W-:-:S13]  /*1870*/  ISETP.GE.AND P0, PT, R19, R16, PT ;  /* 0x000000101300720c */ /* 0x000fda0003f06270 */
[----:B--2---:R-:W2:Y:S01]  /*1880*/  @!P0 LDC.64 R2, c[0x0][0x228] ;  /* 0x00008a00ff028b82 */ /* 0x004ea20000000a00 */
[----:B01----:R-:W-:Y:S01]  /*1890*/  @!P0 IMAD.IADD R9, R0, 0x1, R19 ;  /* 0x0000000100098824 */ /* 0x003fe200078e0213 */
[----:B------:R-:W-:-:S03]  /*18a0*/  @!P0 IADD3 R19, R19, 0x80, RZ ;  /* 0x0000008013138810 */ /* 0x000fc60007ffe0ff */
[----:B--2---:R-:W-:-:S05]  /*18b0*/  @!P0 IMAD.WIDE.U32 R2, R9, 0x4, R2 ;  /* 0x0000000409028825 */ /* 0x004fca00078e0002 */
[----:B------:R2:W-:Y:S02]  /*18c0*/  @!P0 STG.E desc[UR4][R2.64], R7 ;  /* 0x0000000702008986 */ /* 0x0005e4000c101904 */
.L_x_6030:
[----:B------:R-:W-:Y:S05]  /*18d0*/  BSYNC B0 ;  /* 0x0000000000007941 */ /* 0x000fea0003800000 */
.L_x_6024:
        /* <DEDUP_REMOVED lines=8> */
.L_x_6031:
        /* <DEDUP_REMOVED lines=10> */
.L_x_11207:


//--------------------- .text._ZN2at6native29vectorized_elementwise_kernelILi8EZZZNS0_17logit_kernel_cudaERNS_18TensorIteratorBaseERKN3c106ScalarEENKUlvE_clEvENKUlvE0_clEvEUlfE0_St5arrayIPcLm2EEEEviT0_T1_ --------------------------
	.section	.text._ZN2at6native29vectorized_elementwise_kernelILi8EZZZNS0_17logit_kernel_cudaERNS_18TensorIteratorBaseERKN3c106ScalarEENKUlvE_clEvENKUlvE0_clEvEUlfE0_St5arrayIPcLm2EEEEviT0_T1_,"ax",@progbits
	.align	128
        .global         _ZN2at6native29vectorized_elementwise_kernelILi8EZZZNS0_17logit_kernel_cudaERNS_18TensorIteratorBaseERKN3c106ScalarEENKUlvE_clEvENKUlvE0_clEvEUlfE0_St5arrayIPcLm2EEEEviT0_T1_
        .type           _ZN2at6native29vectorized_elementwise_kernelILi8EZZZNS0_17logit_kernel_cudaERNS_18TensorIteratorBaseERKN3c106ScalarEENKUlvE_clEvENKUlvE0_clEvEUlfE0_St5arrayIPcLm2EEEEviT0_T1_,@function
        .size           _ZN2at6native29vectorized_elementwise_kernelILi8EZZZNS0_17logit_kernel_cudaERNS_18TensorIteratorBaseERKN3c106ScalarEENKUlvE_clEvENKUlvE0_clEvEUlfE0_St5arrayIPcLm2EEEEviT0_T1_,(.L_x_11208 - _ZN2at6native29vectorized_elementwise_kernelILi8EZZZNS0_17logit_kernel_cudaERNS_18TensorIteratorBaseERKN3c106ScalarEENKUlvE_clEvENKUlvE0_clEvEUlfE0_St5arrayIPcLm2EEEEviT0_T1_)
        .other          _ZN2at6native29vectorized_elementwise_kernelILi8EZZZNS0_17logit_kernel_cudaERNS_18TensorIteratorBaseERKN3c106ScalarEENKUlvE_clEvENKUlvE0_clEvEUlfE0_St5arrayIPcLm2EEEEviT0_T1_,@"STO_CUDA_ENTRY STV_DEFAULT"
_ZN2at6native29vectorized_elementwise_kernelILi8EZZZNS0_17logit_kernel_cudaERNS_18TensorIteratorBaseERKN3c106ScalarEENKUlvE_clEvENKUlvE0_clEvEUlfE0_St5arrayIPcLm2EEEEviT0_T1_:
.text._ZN2at6native29vectorized_elementwise_kernelILi8EZZZNS0_17logit_kernel_cudaERNS_18TensorIteratorBaseERKN3c106ScalarEENKUlvE_clEvENKUlvE0_clEvEUlfE0_St5arrayIPcLm2EEEEviT0_T1_:
        /* <DEDUP_REMOVED lines=26> */
.L_x_6034:
[----:B------:R-:W-:Y:S05]  /*01a0*/  BSYNC B0 ;  /* 0x0000000000007941 */ /* 0x000fea0003800000 */
.L_x_6033:
        /* <DEDUP_REMOVED lines=13> */
.L_x_6036:
[----:B------:R-:W-:Y:S05]  /*0280*/  BSYNC B0 ;  /* 0x0000000000007941 */ /* 0x000fea0003800000 */
.L_x_6035:
[----:B------:R-:W-:Y:S01]  /*0290*/  BSSY B0, `(.L_x_6037) ;  /* 0x0000007000007945 */ /* 0x000fe20003800000 */
[----:B------:R-:W-:-:S03]  /*02a0*/  MOV R3, UR8 ;  /* 0x0000000800037c02 */ /* 0x000fc60008000f00 */
[----:B------:R-:W-:Y:S05]  /*02b0*/  @!P1 BRA `(.L_x_6038) ;  /* 0x0000000000109947 */ /* 0x000fea0003800000 */
[----:B------:R-:W-:Y:S01]  /*02c0*/  ULDC UR7, c[0x0][0x21c] ;  /* 0x0000870000077ab9 */ /* 0x000fe20000000800 */
[----:B------:R-:W-:Y:S01]  /*02d0*/  IMAD.MOV.U32 R3, RZ, RZ, R10 ;  /* 0x000000ffff037224 */ /* 0x000fe200078e000a */
[----:B------:R-:W-:-:S13]  /*02e0*/  FSETP.GT.FTZ.AND P0, PT, R10, UR7, PT ;  /* 0x000000070a007c0b */ /* 0x000fda000bf14000 */
[----:B------:R-:W2:Y:S02]  /*02f0*/  @P0 LDC R3, c[0x0][0x21c] ;  /* 0x00008700ff030b82 */ /* 0x000ea40000000800 */
.L_x_6038:
[----:B------:R-:W-:Y:S05]  /*0300*/  BSYNC B0 ;  /* 0x0000000000007941 */ /* 0x000fea0003800000 */
.L_x_6037:
[----:B------:R-:W-:Y:S01]  /*0310*/  BSSY B0, `(.L_x_6039) ;  /* 0x0000007000007945 */ /* 0x000fe20003800000 */
[----:B------:R-:W-:-:S03]  /*0320*/  MOV R2, UR8 ;  /* 0x0000000800027c02 */ /* 0x000fc60008000f00 */
[----:B------:R-:W-:Y:S05]  /*0330*/  @!P2 BRA `(.L_x_6040) ;  /* 0x000000000010a947 */ /* 0x000fea0003800000 */
[----:B------:R-:W-:Y:S01]  /*0340*/  ULDC UR7, c[0x0][0x21c] ;  /* 0x0000870000077ab9 */ /* 0x000fe20000000800 */
[----:B------:R-:W-:Y:S01]  /*0350*/  IMAD.MOV.U32 R2, RZ, RZ, R11 ;  /* 0x000000ffff027224 */ /* 0x000fe200078e000b */
[----:B------:R-:W-:-:S13]  /*0360*/  FSETP.GT.FTZ.AND P0, PT, R11, UR7, PT ;  /* 0x000000070b007c0b */ /* 0x000fda000bf14000 */
[----:B------:R-:W3:Y:S02]  /*0370*/  @P0 LDC R2, c[0x0][0x21c] ;  /* 0x00008700ff020b82 */ /* 0x000ee40000000800 */
.L_x_6040:
[----:B------:R-:W-:Y:S05]  /*0380*/  BSYNC B0 ;  /* 0x0000000000007941 */ /* 0x000fea0003800000 */
.L_x_6039:
[----:B------:R-:W-:Y:S01]  /*0390*/  BSSY B0, `(.L_x_6041) ;  /* 0x0000007000007945 */ /* 0x000fe20003800000 */
[----:B------:R-:W-:-:S03]  /*03a0*/  MOV R8, UR8 ;  /* 0x0000000800087c02 */ /* 0x000fc60008000f00 */
[----:B------:R-:W-:Y:S05]  /*03b0*/  @!P3 BRA `(.L_x_6042) ;  /* 0x000000000010b947 */ /* 0x000fea0003800000 */
[----:B------:R-:W-:Y:S01]  /*03c0*/  ULDC UR7, c[0x0][0x21c] ;  /* 0x0000870000077ab9 */ /* 0x000fe20000000800 */
[----:B------:R-:W-:Y:S01]  /*03d0*/  IMAD.MOV.U32 R8, RZ, RZ, R4 ;  /* 0x000000ffff087224 */ /* 0x000fe200078e0004 */
[----:B------:R-:W-:-:S13]  /*03e0*/  FSETP.GT.FTZ.AND P0, PT, R4, UR7, PT ;  /* 0x0000000704007c0b */ /* 0x000fda000bf14000 */
[----:B------:R-:W4:Y:S02]  /*03f0*/  @P0 LDC R8, c[0x0][0x21c] ;  /* 0x00008700ff080b82 */ /* 0x000f240000000800 */
.L_x_6042:
[----:B------:R-:W-:Y:S05]  /*0400*/  BSYNC B0 ;  /* 0x0000000000007941 */ /* 0x000fea0003800000 */
.L_x_6041:
[----:B------:R-:W-:Y:S01]  /*0410*/  BSSY B0, `(.L_x_6043) ;  /* 0x0000007000007945 */ /* 0x000fe20003800000 */
[----:B------:R-:W-:-:S03]  /*0420*/  MOV R4, UR8 ;  /* 0x0000000800047c02 */ /* 0x000fc60008000f00 */
[----:B------:R-:W-:Y:S05]  /*0430*/  @!P4 BRA `(.L_x_6044) ;  /* 0x000000000010c947 */ /* 0x000fea0003800000 */
[----:B------:R-:W-:Y:S01]  /*0440*/  ULDC UR7, c[0x0][0x21c] ;  /* 0x0000870000077ab9 */ /* 0x000fe20000000800 */
[----:B------:R-:W-:Y:S01]  /*0450*/  IMAD.MOV.U32 R4, RZ, RZ, R5 ;  /* 0x000000ffff047224 */ /* 0x000fe200078e0005 */
[----:B------:R-:W-:-:S13]  /*0460*/  FSETP.GT.FTZ.AND P0, PT, R5, UR7, PT ;  /* 0x0000000705007c0b */ /* 0x000fda000bf14000 */
[----:B------:R-:W0:Y:S02]  /*0470*/  @P0 LDC R4, c[0x0][0x21c] ;  /* 0x00008700ff040b82 */ /* 0x000e240000000800 */
.L_x_6044:
[----:B------:R-:W-:Y:S05]  /*0480*/  BSYNC B0 ;  /* 0x0000000000007941 */ /* 0x000fea0003800000 */
.L_x_6043:
[----:B------:R-:W-:Y:S01]  /*0490*/  BSSY B0, `(.L_x_6045) ;  /* 0x0000007000007945 */ /* 0x000fe20003800000 */
[----:B------:R-:W-:-:S03]  /*04a0*/  MOV R5, UR8 ;  /* 0x0000000800057c02 */ /* 0x000fc60008000f00 */
[----:B------:R-:W-:Y:S05]  /*04b0*/  @!P5 BRA `(.L_x_6046) ;  /* 0x000000000010d947 */ /* 0x000fea0003800000 */
[----:B------:R-:W-:Y:S01]  /*04c0*/  ULDC UR7, c[0x0][0x21c] ;  /* 0x0000870000077ab9 */ /* 0x000fe20000000800 */
[----:B------:R-:W-:Y:S01]  /*04d0*/  IMAD.MOV.U32 R5, RZ, RZ, R6 ;  /* 0x000000ffff057224 */ /* 0x000fe200078e0006 */
[----:B------:R-:W-:-:S13]  /*04e0*/  FSETP.GT.FTZ.AND P0, PT, R6, UR7, PT ;  /* 0x0000000706007c0b */ /* 0x000fda000bf14000 */
[----:B------:R-:W0:Y:S02]  /*04f0*/  @P0 LDC R5, c[0x0][0x21c] ;  /* 0x00008700ff050b82 */ /* 0x000e240000000800 */
.L_x_6046:
[----:B------:R-:W-:Y:S05]  /*0500*/  BSYNC B0 ;  /* 0x0000000000007941 */ /* 0x000fea0003800000 */
.L_x_6045:
[----:B------:R-:W-:Y:S04]  /*0510*/  BSSY B0, `(.L_x_6047) ;  /* 0x0000006000007945 */ /* 0x000fe80003800000 */
[----:B------:R-:W-:Y:S05]  /*0520*/  @!P6 BRA `(.L_x_6048) ;  /* 0x000000000010e947 */ /* 0x000fea0003800000 */
[----:B------:R-:W-:Y:S01]  /*0530*/  ULDC UR6, c[0x0][0x21c] ;  /* 0x0000870000067ab9 */ /* 0x000fe20000000800 */
[----:B------:R-:W-:Y:S02]  /*0540*/  MOV R17, R7 ;  /* 0x0000000700117202 */ /* 0x000fe40000000f00 */
[----:B------:R-:W-:-:S13]  /*0550*/  FSETP.GT.FTZ.AND P0, PT, R7, UR6, PT ;  /* 0x0000000607007c0b */ /* 0x000fda000bf14000 */
[----:B------:R-:W0:Y:S02]  /*0560*/  @P0 LDC R17, c[0x0][0x21c] ;  /* 0x00008700ff110b82 */ /* 0x000e240000000800 */
.L_x_6048:
[----:B------:R-:W-:Y:S05]  /*0570*/  BSYNC B0 ;  /* 0x0000000000007941 */ /* 0x000fea0003800000 */
.L_x_6047:
        /* <DEDUP_REMOVED lines=46> */
.L_x_6032:
        /* <DEDUP_REMOVED lines=67> */
.L_x_6052:
[----:B------:R-:W-:Y:S05]  /*0c90*/  BSYNC B1 ;  /* 0x0000000000017941 */ /* 0x000fea0003800000 */
.L_x_6051:
[----:B0-----:R-:W-:-:S06]  /*0ca0*/  FADD.FTZ R3, -R2, 1 ;  /* 0x3f80000002037421 */ /* 0x001fcc0000010100 */
[----:B------:R-:W0:Y:S02]  /*0cb0*/  MUFU.RCP R3, R3 ;  /* 0x0000000300037308 */ /* 0x000e240000001000 */
[----:B0-----:R-:W-:-:S06]  /*0cc0*/  FMUL.FTZ R2, R3, R2 ;  /* 0x0000000203027220 */ /* 0x001fcc0000410000 */
[----:B------:R-:W0:Y:S02]  /*0cd0*/  MUFU.LG2 R2, R2 ;  /* 0x0000000200027308 */ /* 0x000e240000000c00 */
[----:B0-----:R-:W-:-:S07]  /*0ce0*/  FMUL.FTZ R8, R2, 0.69314718246459960938 ;  /* 0x3f31721802087820 */ /* 0x001fce0000410000 */
.L_x_6050:
[----:B------:R-:W-:Y:S05]  /*0cf0*/  BSYNC B0 ;  /* 0x0000000000007941 */ /* 0x000fea0003800000 */
.L_x_6049:
        /* <DEDUP_REMOVED lines=13> */
.L_x_6056:
[----:B------:R-:W-:Y:S05]  /*0dd0*/  BSYNC B1 ;  /* 0x0000000000017941 */ /* 0x000fea0003800000 */
.L_x_6055:
[----:B0-----:R-:W-:-:S06]  /*0de0*/  FADD.FTZ R3, -R2, 1 ;  /* 0x3f80000002037421 */ /* 0x001fcc0000010100 */
[----:B------:R-:W0:Y:S02]  /*0df0*/  MUFU.RCP R3, R3 ;  /* 0x0000000300037308 */ /* 0x000e240000001000 */
[----:B0-----:R-:W-:-:S06]  /*0e00*/  FMUL.FTZ R2, R3, R2 ;  /* 0x0000000203027220 */ /* 0x001fcc0000410000 */
[----:B------:R-:W0:Y:S02]  /*0e10*/  MUFU.LG2 R2, R2 ;  /* 0x0000000200027308 */ /* 0x000e240000000c00 */
[----:B0-----:R-:W-:-:S07]  /*0e20*/  FMUL.FTZ R9, R2, 0.69314718246459960938 ;  /* 0x3f31721802097820 */ /* 0x001fce0000410000 */
.L_x_6054:
[----:B------:R-:W-:Y:S05]  /*0e30*/  BSYNC B0 ;  /* 0x0000000000007941 */ /* 0x000fea0003800000 */
.L_x_6053:
        /* <DEDUP_REMOVED lines=13> */
.L_x_6060:
[----:B------:R-:W-:Y:S05]  /*0f10*/  BSYNC B1 ;  /* 0x0000000000017941 */ /* 0x000fea0003800000 */
.L_x_6059:
[----:B0-----:R-:W-:-:S06]  /*0f20*/  FADD.FTZ R3, -R2, 1 ;  /* 0x3f80000002037421 */ /* 0x001fcc0000010100 */
[----:B------:R-:W0:Y:S02]  /*0f30*/  MUFU.RCP R3, R3 ;  /* 0x0000000300037308 */ /* 0x000e240000001000 */
[----:B0-----:R-:W-:-:S06]  /*0f40*/  FMUL.FTZ R4, R3, R2 ;  /* 0x0000000203047220 */ /* 0x001fcc0000410000 */
[----:B------:R-:W0:Y:S02]  /*0f50*/  MUFU.LG2 R2, R4 ;  /* 0x0000000400027308 */ /* 0x000e240000000c00 */
[----:B0-----:R-:W-:-:S07]  /*0f60*/  FMUL.FTZ R2, R2, 0.69314718246459960938 ;  /* 0x3f31721802027820 */ /* 0x001fce0000410000 */
.L_x_6058:
[----:B------:R-:W-:Y:S05]  /*0f70*/  BSYNC B0 ;  /* 0x0000000000007941 */ /* 0x000fea0003800000 */
.L_x_6057:
        /* <DEDUP_REMOVED lines=13> */
.L_x_6064:
[----:B------:R-:W-:Y:S05]  /*1050*/  BSYNC B1 ;  /* 0x0000000000017941 */ /* 0x000fea0003800000 */
.L_x_6063:
[----:B0-----:R-:W-:-:S04]  /*1060*/  FADD.FTZ R5, -R3, 1 ;  /* 0x3f80000003057421 */ /* 0x001fc80000010100 */
[----:B------:R-:W0:Y:S02]  /*1070*/  MUFU.RCP R4, R5 ;  /* 0x0000000500047308 */ /* 0x000e240000001000 */
[----:B0-----:R-:W-:-:S06]  /*1080*/  FMUL.FTZ R3, R4, R3 ;  /* 0x0000000304037220 */ /* 0x001fcc0000410000 */
[----:B------:R-:W0:Y:S02]  /*1090*/  MUFU.LG2 R3, R3 ;  /* 0x0000000300037308 */ /* 0x000e240000000c00 */
[----:B0-----:R-:W-:-:S07]  /*10a0*/  FMUL.FTZ R4, R3, 0.69314718246459960938 ;  /* 0x3f31721803047820 */ /* 0x001fce0000410000 */
.L_x_6062:
[----:B------:R-:W-:Y:S05]  /*10b0*/  BSYNC B0 ;  /* 0x0000000000007941 */ /* 0x000fea0003800000 */
.L_x_6061:
        /* <DEDUP_REMOVED lines=13> */
.L_x_6068:
[----:B------:R-:W-:Y:S05]  /*1190*/  BSYNC B1 ;  /* 0x0000000000017941 */ /* 0x000fea0003800000 */
.L_x_6067:
[----:B0-----:R-:W-:-:S04]  /*11a0*/  FADD.FTZ R5, -R3, 1 ;  /* 0x3f80000003057421 */ /* 0x001fc80000010100 */
[----:B------:R-:W0:Y:S02]  /*11b0*/  MUFU.RCP R6, R5 ;  /* 0x0000000500067308 */ /* 0x000e240000001000 */
[----:B0-----:R-:W-:-:S06]  /*11c0*/  FMUL.FTZ R6, R6, R3 ;  /* 0x0000000306067220 */ /* 0x001fcc0000410000 */
[----:B------:R-:W0:Y:S02]  /*11d0*/  MUFU.LG2 R3, R6 ;  /* 0x0000000600037308 */ /* 0x000e240000000c00 */
[----:B0-----:R-:W-:-:S07]  /*11e0*/  FMUL.FTZ R3, R3, 0.69314718246459960938 ;  /* 0x3f31721803037820 */ /* 0x001fce0000410000 */
.L_x_6066:
[----:B------:R-:W-:Y:S05]  /*11f0*/  BSYNC B0 ;  /* 0x0000000000007941 */ /* 0x000fea0003800000 */
.L_x_6065:
        /* <DEDUP_REMOVED lines=13> */
.L_x_6072:
[----:B------:R-:W-:Y:S05]  /*12d0*/  BSYNC B1 ;  /* 0x0000000000017941 */ /* 0x000fea0003800000 */
.L_x_6071:
[----:B0-----:R-:W-:-:S04]  /*12e0*/  FADD.FTZ R7, -R5, 1 ;  /* 0x3f80000005077421 */ /* 0x001fc80000010100 */
[----:B------:R-:W0:Y:S02]  /*12f0*/  MUFU.RCP R6, R7 ;  /* 0x0000000700067308 */ /* 0x000e240000001000 */
[----:B0-----:R-:W-:-:S06]  /*1300*/  FMUL.FTZ R5, R6, R5 ;  /* 0x0000000506057220 */ /* 0x001fcc0000410000 */
[----:B------:R-:W0:Y:S02]  /*1310*/  MUFU.LG2 R5, R5 ;  /* 0x0000000500057308 */ /* 0x000e240000000c00 */
[----:B0-----:R-:W-:-:S07]  /*1320*/  FMUL.FTZ R6, R5, 0.69314718246459960938 ;  /* 0x3f31721805067820 */ /* 0x001fce0000410000 */
.L_x_6070:
[----:B------:R-:W-:Y:S05]  /*1330*/  BSYNC B0 ;  /* 0x0000000000007941 */ /* 0x000fea0003800000 */
.L_x_6069:
        /* <DEDUP_REMOVED lines=13> */
.L_x_6076:
[----:B------:R-:W-:Y:S05]  /*1410*/  BSYNC B1 ;  /* 0x0000000000017941 */ /* 0x000fea0003800000 */
.L_x_6075:
[----:B0-----:R-:W-:-:S06]  /*1420*/  FADD.FTZ R10, -R5, 1 ;  /* 0x3f800000050a7421 */ /* 0x001fcc0000010100 */
[----:B------:R-:W0:Y:S02]  /*1430*/  MUFU.RCP R10, R10 ;  /* 0x0000000a000a7308 */ /* 0x000e240000001000 */
[----:B0-----:R-:W-:-:S06]  /*1440*/  FMUL.FTZ R5, R10, R5 ;  /* 0x000000050a057220 */ /* 0x001fcc0000410000 */
[----:B------:R-:W0:Y:S02]  /*1450*/  MUFU.LG2 R5, R5 ;  /* 0x0000000500057308 */ /* 0x000e240000000c00 */
[----:B0-----:R-:W-:-:S07]  /*1460*/  FMUL.FTZ R7, R5, 0.69314718246459960938 ;  /* 0x3f31721805077820 */ /* 0x001fce0000410000 */
.L_x_6074:
[----:B------:R-:W-:Y:S05]  /*1470*/  BSYNC B0 ;  /* 0x0000000000007941 */ /* 0x000fea0003800000 */
.L_x_6073:
        /* <DEDUP_REMOVED lines=12> */
.L_x_6080:
[----:B------:R-:W-:Y:S05]  /*1540*/  BSYNC B1 ;  /* 0x0000000000017941 */ /* 0x000fea0003800000 */
.L_x_6079:
[----:B0-----:R-:W-:-:S06]  /*1550*/  FADD.FTZ R10, -R17, 1 ;  /* 0x3f800000110a7421 */ /* 0x001fcc0000010100 */
[----:B------:R-:W0:Y:S02]  /*1560*/  MUFU.RCP R10, R10 ;  /* 0x0000000a000a7308 */ /* 0x000e240000001000 */
[----:B0-----:R-:W-:-:S06]  /*1570*/  FMUL.FTZ R17, R10, R17 ;  /* 0x000000110a117220 */ /* 0x001fcc0000410000 */
[----:B------:R-:W0:Y:S02]  /*1580*/  MUFU.LG2 R5, R17 ;  /* 0x0000001100057308 */ /* 0x000e240000000c00 */
[----:B0-----:R-:W-:-:S07]  /*1590*/  FMUL.FTZ R5, R5, 0.69314718246459960938 ;  /* 0x3f31721805057820 */ /* 0x001fce0000410000 */
.L_x_6078:
[----:B------:R-:W-:Y:S05]  /*15a0*/  BSYNC B0 ;  /* 0x0000000000007941 */ /* 0x000fea0003800000 */
.L_x_6077:
        /* <DEDUP_REMOVED lines=21> */
.L_x_6083:
[----:B------:R-:W-:-:S13]  /*1700*/  ISETP.GE.AND P0, PT, R19, R16, PT ;  /* 0x000000101300720c */ /* 0x000fda0003f06270 */
[----:B------:R-:W-:Y:S05]  /*1710*/  @P0 BRA `(.L_x_6085) ;  /* 0x0000000000300947 */ /* 0x000fea0003800000 */
[----:B0-----:R-:W0:Y:S01]  /*1720*/  LDC.64 R8, c[0x0][0x228] ;  /* 0x00008a00ff087b82 */ /* 0x001e220000000a00 */
[----:B------:R-:W-:Y:S01]  /*1730*/  IMAD.IADD R11, R0, 0x1, R19 ;  /* 0x00000001000b7824 */ /* 0x000fe200078e0213 */
[----:B------:R-:W-:-:S03]  /*1740*/  IADD3 R19, R19, 0x80, RZ ;  /* 0x0000008013137810 */ /* 0x000fc60007ffe0ff */
[----:B0-----:R-:W-:-:S05]  /*1750*/  IMAD.WIDE.U32 R8, R11, 0x4, R8 ;  /* 0x000000040b087825 */ /* 0x001fca00078e0008 */
[----:B------:R1:W-:Y:S02]  /*1760*/  STG.E desc[UR4][R8.64], R4 ;  /* 0x0000000408007986 */ /* 0x0003e4000c101904 */
.L_x_6084:
[----:B------:R-:W-:-:S13]  /*1770*/  ISETP.GE.AND P0, PT, R19, R16, PT ;  /* 0x000000101300720c */ /* 0x000fda0003f06270 */
[----:B------:R-:W-:Y:S05]  /*1780*/  @P0 BRA `(.L_x_6086) ;  /* 0x0000000000340947 */ /* 0x000fea0003800000 */
[----:B01----:R-:W0:Y:S01]  /*1790*/  LDC.64 R8, c[0x0][0x228] ;  /* 0x00008a00ff087b82 */ /* 0x003e220000000a00 */
[----:B------:R-:W-:Y:S01]  /*17a0*/  IADD3 R11, R0, R19, RZ ;  /* 0x00000013000b7210 */ /* 0x000fe20007ffe0ff */
[----:B------:R-:W-:-:S04]  /*17b0*/  VIADD R19, R19, 0x80 ;  /* 0x0000008013137836 */ /* 0x000fc80000000000 */
[----:B0-----:R-:W-:-:S05]  /*17c0*/  IMAD.WIDE.U32 R8, R11, 0x4, R8 ;  /* 0x000000040b087825 */ /* 0x001fca00078e0008 */
[----:B------:R1:W-:Y:S02]  /*17d0*/  STG.E desc[UR4][R8.64], R3 ;  /* 0x0000000308007986 */ /* 0x0003e4000c101904 */
.L_x_6085:
        /* <DEDUP_REMOVED lines=8> */
.L_x_6086:
[----:B------:R-:W-:Y:S05]  /*1860*/  BSYNC B1 ;  /* 0x0000000000017941 */ /* 0x000fea0003800000 */
.L_x_6082:
[----:B------:R-:W-:-:S13]  /*1870*/  ISETP.GE.AND P0, PT, R19, R16, PT ;  /* 0x000000101300720c */ /* 0x000fda0003f06270 */
[----:B--2---:R-:W2:Y:S01]  /*1880*/  @!P0 LDC.64 R2, c[0x0][0x228] ;  /* 0x00008a00ff028b82 */ /* 0x004ea20000000a00 */
[----:B01----:R-:W-:Y:S01]  /*1890*/  @!P0 IMAD.IADD R9, R0, 0x1, R19 ;  /* 0x0000000100098824 */ /* 0x003fe200078e0213 */
[----:B------:R-:W-:-:S03]  /*18a0*/  @!P0 IADD3 R19, R19, 0x80, RZ ;  /* 0x0000008013138810 */ /* 0x000fc60007ffe0ff */
[----:B--2---:R-:W-:-:S05]  /*18b0*/  @!P0 IMAD.WIDE.U32 R2, R9, 0x4, R2 ;  /* 0x0000000409028825 */ /* 0x004fca00078e0002 */
[----:B------:R2:W-:Y:S02]  /*18c0*/  @!P0 STG.E desc[UR4][R2.64], R7 ;  /* 0x0000000702008986 */ /* 0x0005e4000c101904 */
.L_x_6087:
[----:B------:R-:W-:Y:S05]  /*18d0*/  BSYNC B0 ;  /* 0x0000000000007941 */ /* 0x000fea0003800000 */
.L_x_6081:
        /* <DEDUP_REMOVED lines=8> */
.L_x_6088:
        /* <DEDUP_REMOVED lines=10> */
.L_x_11208:


//--------------------- .text._ZN2at6native18elementwise_kernelILi128ELi4EZNS0_15gpu_kernel_implIZZZNS0_17logit_kernel_cudaERNS_18TensorIteratorBaseERKN3c106ScalarEENKUlvE_clEvENKUlvE0_clEvEUlfE_EEvS4_RKT_EUliE_EEviT1_ --------------------------
	.section	.text._ZN2at6native18elementwise_kernelILi128ELi4EZNS0_15gpu_kernel_implIZZZNS0_17logit_kernel_cudaERNS_18TensorIteratorBaseERKN3c106ScalarEENKUlvE_clEvENKUlvE0_clEvEUlfE_EEvS4_RKT_EUliE_EEviT1_,"ax",@progbits
	.align	128
        .global         _ZN2at6native18elementwise_kernelILi128ELi4EZNS0_15gpu_kernel_implIZZZNS0_17logit_kernel_cudaERNS_18TensorIteratorBaseERKN3c106ScalarEENKUlvE_clEvENKUlvE0_clEvEUlfE_EEvS4_RKT_EUliE_EEviT1_
        .type           _ZN2at6native18elementwise_kernelILi128ELi4EZNS0_15gpu_kernel_implIZZZNS0_17logit_kernel_cudaERNS_18TensorIteratorBaseERKN3c106ScalarEENKUlvE_clEvENKUlvE0_clEvEUlfE_EEvS4_RKT_EUliE_EEviT1_,@function
        .size           _ZN2at6native18elementwise_kernelILi128ELi4EZNS0_15gpu_kernel_implIZZZNS0_17logit_kernel_cudaERNS_18TensorIteratorBaseERKN3c106ScalarEENKUlvE_clEvENKUlvE0_clEvEUlfE_EEvS4_RKT_EUliE_EEviT1_,(.L_x_11209 - _ZN2at6native18elementwise_kernelILi128ELi4EZNS0_15gpu_kernel_implIZZZNS0_17logit_kernel_cudaERNS_18TensorIteratorBaseERKN3c106ScalarEENKUlvE_clEvENKUlvE0_clEvEUlfE_EEvS4_RKT_EUliE_EEviT1_)
        .other          _ZN2at6native18elementwise_kernelILi128ELi4EZNS0_15gpu_kernel_implIZZZNS0_17logit_kernel_cudaERNS_18TensorIteratorBaseERKN3c106ScalarEENKUlvE_clEvENKUlvE0_clEvEUlfE_EEvS4_RKT_EUliE_EEviT1_,@"STO_CUDA_ENTRY STV_DEFAULT"
_ZN2at6native18elementwise_kernelILi128ELi4EZNS0_15gpu_kernel_implIZZZNS0_17logit_kernel_cudaERNS_18TensorIteratorBaseERKN3c106ScalarEENKUlvE_clEvENKUlvE0_clEvEUlfE_EEvS4_RKT_EUliE_EEviT1_:
.text._ZN2at6native18elementwise_kernelILi128ELi4EZNS0_15gpu_kernel_implIZZZNS0_17logit_kernel_cudaERNS_18TensorIteratorBaseERKN3c106ScalarEENKUlvE_clEvENKUlvE0_clEvEUlfE_EEvS4_RKT_EUliE_EEviT1_:
        /* <DEDUP_REMOVED lines=313> */
.L_x_6091:
        /* <DEDUP_REMOVED lines=22> */
.L_x_6096:
[----:B------:R-:W2:Y:S02]  /*14f0*/  LDG.E.U8 R0, desc[UR36][R2.64] ;  /* 0x0000002402007981 */ /* 0x000ea4000c1e1100 */
[----:B--2---:R-:W-:Y:S01]  /*1500*/  I2FP.F32.U32 R0, R0 ;  /* 0x0000000000007245 */ /* 0x004fe20000201000 */
[----:B------:R-:W-:Y:S06]  /*1510*/  BRA `(.L_x_6098) ;  /* 0x0000000c002c7947 */ /* 0x000fec0003800000 */
.L_x_6095:
        /* <DEDUP_REMOVED lines=9> */
.L_x_6100:
[----:B------:R-:W2:Y:S02]  /*15b0*/  LDG.E R0, desc[UR36][R2.64] ;  /* 0x0000002402007981 */ /* 0x000ea4000c1e1900 */
[----:B--2---:R-:W-:Y:S01]  /*15c0*/  I2FP.F32.S32 R0, R0 ;  /* 0x0000000000007245 */ /* 0x004fe20000201400 */
[----:B------:R-:W-:Y:S06]  /*15d0*/  BRA `(.L_x_6098) ;  /* 0x0000000800fc7947 */ /* 0x000fec0003800000 */
.L_x_6099:
[----:B------:R-:W2:Y:S02]  /*15e0*/  LDG.E.U16 R0, desc[UR36][R2.64] ;  /* 0x0000002402007981 */ /* 0x000ea4000c1e1500 */
[----:B--2---:R-:W0:Y:S01]  /*15f0*/  I2F.S16 R0, R0 ;  /* 0x0000000000007306 */ /* 0x004e220000101400 */
[----:B------:R-:W-:Y:S05]  /*1600*/  BRA `(.L_x_6098) ;  /* 0x0000000800f07947 */ /* 0x000fea0003800000 */
.L_x_6094:
        /* <DEDUP_REMOVED lines=8> */
.L_x_6102:
[----:B------:R-:W2:Y:S02]  /*1690*/  LDG.E.U16 R0, desc[UR36][R2.64] ;  /* 0x0000002402007981 */ /* 0x000ea4000c1e1500 */
[----:B--2---:R-:W-:Y:S01]  /*16a0*/  HADD2.F32 R0, -RZ, R0.H0_H0 ;  /* 0x20000000ff007230 */ /* 0x004fe20000004100 */
[----:B------:R-:W-:Y:S06]  /*16b0*/  BRA `(.L_x_6098) ;  /* 0x0000000800c47947 */ /* 0x000fec0003800000 */
.L_x_6101:
        /* <DEDUP_REMOVED lines=8> */
.L_x_6104:
[----:B------:R-:W2:Y:S02]  /*1740*/  LDG.E.U16 R0, desc[UR36][R2.64] ;  /* 0x0000002402007981 */ /* 0x000ea4000c1e1500 */
[----:B--2---:R-:W-:Y:S01]  /*1750*/  HADD2.F32 R0, -RZ, R0.H0_H0 ;  /* 0x20000000ff007230 */ /* 0x004fe20000004100 */
[----:B------:R-:W-:Y:S06]  /*1760*/  BRA `(.L_x_6098) ;  /* 0x0000000800987947 */ /* 0x000fec0003800000 */
.L_x_6103:
[----:B------:R-:W2:Y:S01]  /*1770*/  LDG.E.64 R2, desc[UR36][R2.64] ;  /* 0x0000002402027981 */ /* 0x000ea2000c1e1b00 */
[----:B------:R-:W-:Y:S01]  /*1780*/  UMOV UR4, 0xf0000000 ;  /* 0xf000000000047882 */ /* 0x000fe20000000000 */
[----:B------:R-:W-:Y:S01]  /*1790*/  UMOV UR5, 0x380fffff ;  /* 0x380fffff00057882 */ /* 0x000fe20000000000 */
[----:B--2---:R-:W0:Y:S01]  /*17a0*/  F2F.F32.F64 R0, R2 ;  /* 0x0000000200007310 */ /* 0x004e220000301000 */
[----:B------:R-:W-:-:S14]  /*17b0*/  DSETP.GEU.AND P0, PT, |R2|, UR4, PT ;  /* 0x0000000402007e2a */ /* 0x000fdc000bf0e200 */
[----:B0-----:R-:W-:Y:S01]  /*17c0*/  @!P0 FMUL R0, R0, 1.175494350822287508e-38 ;  /* 0x0080000000008820 */ /* 0x001fe20000400000 */
[----:B------:R-:W-:Y:S06]  /*17d0*/  BRA `(.L_x_6098) ;  /* 0x00000008007c7947 */ /* 0x000fec0003800000 */
.L_x_6093:
        /* <DEDUP_REMOVED lines=12> */
.L_x_6107:
[----:B------:R-:W2:Y:S01]  /*18a0*/  LDG.E.64 R2, desc[UR36][R2.64] ;  /* 0x0000002402027981 */ /* 0x000ea2000c1e1b00 */
[----:B------:R-:W-:Y:S01]  /*18b0*/  UMOV UR4, 0xf0000000 ;  /* 0xf000000000047882 */ /* 0x000fe20000000000 */
[----:B------:R-:W-:Y:S01]  /*18c0*/  UMOV UR5, 0x380fffff ;  /* 0x380fffff00057882 */ /* 0x000fe20000000000 */
[----:B--2---:R-:W0:Y:S01]  /*18d0*/  F2F.F32.F64 R0, R2 ;  /* 0x0000000200007310 */ /* 0x004e220000301000 */
[----:B------:R-:W-:-:S14]  /*18e0*/  DSETP.GEU.AND P0, PT, |R2|, UR4, PT ;  /* 0x0000000402007e2a */ /* 0x000fdc000bf0e200 */
[----:B0-----:R-:W-:Y:S01]  /*18f0*/  @!P0 FMUL R0, R0, 1.175494350822287508e-38 ;  /* 0x0080000000008820 */ /* 0x001fe20000400000 */
[----:B------:R-:W-:Y:S06]  /*1900*/  BRA `(.L_x_6098) ;  /* 0x0000000800307947 */ /* 0x000fec0003800000 */
.L_x_6106:
        /* <DEDUP_REMOVED lines=26> */
.L_x_6109:
        /* <DEDUP_REMOVED lines=13> */
.L_x_6108:
[----:B------:R-:W2:Y:S02]  /*1b80*/  LDG.E.U16 R0, desc[UR36][R2.64] ;  /* 0x0000002402007981 */ /* 0x000ea4000c1e1500 */
[----:B--2---:R-:W-:Y:S01]  /*1b90*/  IMAD.U32 R0, R0, 0x10000, RZ ;  /* 0x0001000000007824 */ /* 0x004fe200078e00ff */
[----:B------:R-:W-:Y:S06]  /*1ba0*/  BRA `(.L_x_6098) ;  /* 0x0000000400887947 */ /* 0x000fec0003800000 */
.L_x_6105:
        /* <DEDUP_REMOVED lines=11> */
.L_x_6112:
        /* <DEDUP_REMOVED lines=20> */
.L_x_6114:
[----:B------:R-:W-:Y:S05]  /*1da0*/  BSYNC B0 ;  /* 0x0000000000007941 */ /* 0x000fea0003800000 */
.L_x_6113:
[----:B------:R-:W-:Y:S01]  /*1db0*/  LEA R3, R0, 0x3b800000, 0x17 ;  /* 0x3b80000000037811 */ /* 0x000fe200078eb8ff */
[----:B------:R-:W-:-:S05]  /*1dc0*/  IMAD.SHL.U32 R0, R2, 0x100000, RZ ;  /* 0x0010000002007824 */ /* 0x000fca00078e00ff */
[----:B------:R-:W-:Y:S01]  /*1dd0*/  LOP3.LUT R0, R3, R0, R4, 0xfe, !PT ;  /* 0x0000000003007212 */ /* 0x000fe200078efe04 */
[----:B------:R-:W-:Y:S06]  /*1de0*/  BRA `(.L_x_6098) ;  /* 0x0000000000f87947 */ /* 0x000fec0003800000 */
.L_x_6111:
        /* <DEDUP_REMOVED lines=20> */
.L_x_6116:
[----:B------:R-:W-:Y:S05]  /*1f30*/  BSYNC B0 ;  /* 0x0000000000007941 */ /* 0x000fea0003800000 */
.L_x_6115:
[----:B------:R-:W-:Y:S01]  /*1f40*/  LEA R3, R0, 0x37800000, 0x17 ;  /* 0x3780000000037811 */ /* 0x000fe200078eb8ff */
[----:B------:R-:W-:-:S05]  /*1f50*/  IMAD.SHL.U32 R0, R2, 0x200000, RZ ;  /* 0x0020000002007824 */ /* 0x000fca00078e00ff */
[----:B------:R-:W-:Y:S01]  /*1f60*/  LOP3.LUT R0, R3, R0, R4, 0xfe, !PT ;  /* 0x0000000003007212 */ /* 0x000fe200078efe04 */
[----:B------:R-:W-:Y:S06]  /*1f70*/  BRA `(.L_x_6098) ;  /* 0x0000000000947947 */ /* 0x000fec0003800000 */
.L_x_6110:
        /* <DEDUP_REMOVED lines=14> */
.L_x_6097:
        /* <DEDUP_REMOVED lines=16> */
.L_x_6119:
[----:B------:R-:W-:Y:S01]  /*2160*/  IMAD.MOV.U32 R0, RZ, RZ, RZ ;  /* 0x000000ffff007224 */ /* 0x000fe200078e00ff */
[----:B------:R-:W-:Y:S06]  /*2170*/  BRA `(.L_x_6098) ;  /* 0x0000000000147947 */ /* 0x000fec0003800000 */
.L_x_6118:
[----:B------:R-:W2:Y:S02]  /*2180*/  LDG.E.64 R2, desc[UR36][R2.64] ;  /* 0x0000002402027981 */ /* 0x000ea4000c1e1b00 */
[----:B--2---:R0:W1:Y:S01]  /*2190*/  I2F.U64 R0, R2 ;  /* 0x0000000200007312 */ /* 0x0040620000301000 */
[----:B------:R-:W-:Y:S05]  /*21a0*/  BRA `(.L_x_6098) ;  /* 0x0000000000087947 */ /* 0x000fea0003800000 */
.L_x_6117:
[----:B------:R-:W2:Y:S02]  /*21b0*/  LDG.E R0, desc[UR36][R2.64] ;  /* 0x0000002402007981 */ /* 0x000ea4000c1e1900 */
[----:B--2---:R-:W-:-:S07]  /*21c0*/  I2FP.F32.U32 R0, R0 ;  /* 0x0000000000007245 */ /* 0x004fce0000201000 */
.L_x_6098:
[----:B------:R-:W-:Y:S05]  /*21d0*/  BSYNC B6 ;  /* 0x0000000000067941 */ /* 0x000fea0003800000 */
.L_x_6092:
[----:B012345:R-:W-:Y:S01]  /*21e0*/  FADD.FTZ R3, -R0, 1 ;  /* 0x3f80000000037421 */ /* 0x03ffe20000010100 */
[----:B------:R-:W0:Y:S05]  /*21f0*/  LDC.U8 R5, c[0x0][0x421] ;  /* 0x00010840ff057b82 */ /* 0x000e2a0000000000 */
[----:B------:R-:W1:Y:S02]  /*2200*/  MUFU.RCP R3, R3 ;  /* 0x0000000300037308 */ /* 0x000e640000001000 */
[----:B-1----:R-:W-:Y:S01]  /*2210*/  FMUL.FTZ R0, R3, R0 ;  /* 0x0000000003007220 */ /* 0x002fe20000410000 */
[----:B0-----:R-:W-:-:S05]  /*2220*/  PRMT R4, R5, 0x9910, RZ ;  /* 0x0000991005047816 */ /* 0x001fca00000000ff */
        /* <DEDUP_REMOVED lines=15> */
.L_x_6123:
[----:B------:R-:W0:Y:S02]  /*2320*/  F2I.S64.TRUNC R2, R2 ;  /* 0x0000000200027311 */ /* 0x000e24000020d900 */
[----:B0-----:R-:W-:-:S05]  /*2330*/  IMAD.MOV.U32 R5, RZ, RZ, R2 ;  /* 0x000000ffff057224 */ /* 0x001fca00078e0002 */
[----:B------:R0:W-:Y:S01]  /*2340*/  STG.E.U8 desc[UR36][R16.64], R5 ;  /* 0x0000000510007986 */ /* 0x0001e2000c101124 */
[----:B------:R-:W-:Y:S05]  /*2350*/  BRA `(.L_x_6125) ;  /* 0x0000000c00407947 */ /* 0x000fea0003800000 */
.L_x_6122:
        /* <DEDUP_REMOVED lines=9> */
.L_x_6127:
[----:B------:R-:W0:Y:S02]  /*23f0*/  F2I.FTZ.TRUNC.NTZ R3, R2 ;  /* 0x0000000200037305 */ /* 0x000e24000021f100 */
[----:B0-----:R0:W-:Y:S01]  /*2400*/  STG.E desc[UR36][R16.64], R3 ;  /* 0x0000000310007986 */ /* 0x0011e2000c101924 */
[----:B------:R-:W-:Y:S05]  /*2410*/  BRA `(.L_x_6125) ;  /* 0x0000000c00107947 */ /* 0x000fea0003800000 */
.L_x_6126:
[----:B------:R-:W0:Y:S02]  /*2420*/  F2I.FTZ.TRUNC.NTZ R3, R2 ;  /* 0x0000000200037305 */ /* 0x000e24000021f100 */
[----:B0-----:R0:W-:Y:S01]  /*2430*/  STG.E.U16 desc[UR36][R16.64], R3 ;  /* 0x0000000310007986 */ /* 0x0011e2000c101524 */
[----:B------:R-:W-:Y:S05]  /*2440*/  BRA `(.L_x_6125) ;  /* 0x0000000c00047947 */ /* 0x000fea0003800000 */
.L_x_6121:
        /* <DEDUP_REMOVED lines=8> */
.L_x_6129:
[----:B------:R-:W-:-:S05]  /*24d0*/  F2FP.F16.F32.PACK_AB R2, RZ, R2 ;  /* 0x00000002ff02723e */ /* 0x000fca00000000ff */
[----:B------:R0:W-:Y:S01]  /*24e0*/  STG.E.U16 desc[UR36][R16.64], R2 ;  /* 0x0000000210007986 */ /* 0x0001e2000c101524 */
[----:B------:R-:W-:Y:S05]  /*24f0*/  BRA `(.L_x_6125) ;  /* 0x0000000800d87947 */ /* 0x000fea0003800000 */
.L_x_6128:
        /* <DEDUP_REMOVED lines=9> */
.L_x_6131:
[----:B------:R-:W-:-:S04]  /*2590*/  F2FP.F16.F32.PACK_AB R3, RZ, R2 ;  /* 0x00000002ff03723e */ /* 0x000fc800000000ff */
[----:B------:R-:W-:-:S05]  /*25a0*/  PRMT R3, R3, 0x5410, RZ ;  /* 0x0000541003037816 */ /* 0x000fca00000000ff */
[----:B------:R0:W-:Y:S01]  /*25b0*/  STG.E desc[UR36][R16.64], R3 ;  /* 0x0000000310007986 */ /* 0x0001e2000c101924 */
[----:B------:R-:W-:Y:S05]  /*25c0*/  BRA `(.L_x_6125) ;  /* 0x0000000800a47947 */ /* 0x000fea0003800000 */
.L_x_6130:
[----:B------:R-:W-:-:S06]  /*25d0*/  FMUL.FTZ R2, R2, 1 ;  /* 0x3f80000002027820 */ /* 0x000fcc0000410000 */
[----:B------:R-:W0:Y:S02]  /*25e0*/  F2F.F64.F32 R2, R2 ;  /* 0x0000000200027310 */ /* 0x000e240000201800 */
[----:B0-----:R0:W-:Y:S01]  /*25f0*/  STG.E.64 desc[UR36][R16.64], R2 ;  /* 0x0000000210007986 */ /* 0x0011e2000c101b24 */
[----:B------:R-:W-:Y:S05]  /*2600*/  BRA `(.L_x_6125) ;  /* 0x0000000800947947 */ /* 0x000fea0003800000 */
.L_x_6120:
        /* <DEDUP_REMOVED lines=12> */
.L_x_6134:
[----:B------:R-:W-:Y:S01]  /*26d0*/  FMUL.FTZ R4, R2, 1 ;  /* 0x3f80000002047820 */ /* 0x000fe20000410000 */
[----:B------:R-:W-:-:S05]  /*26e0*/  CS2R R6, SRZ ;  /* 0x0000000000067805 */ /* 0x000fca000001ff00 */
[----:B------:R-:W0:Y:S02]  /*26f0*/  F2F.F64.F32 R4, R4 ;  /* 0x0000000400047310 */ /* 0x000e240000201800 */
[----:B0-----:R0:W-:Y:S01]  /*2700*/  STG.E.128 desc[UR36][R16.64], R4 ;  /* 0x0000000410007986 */ /* 0x0011e2000c101d24 */
[----:B------:R-:W-:Y:S05]  /*2710*/  BRA `(.L_x_6125) ;  /* 0x0000000800507947 */ /* 0x000fea0003800000 */
.L_x_6133:
        /* <DEDUP_REMOVED lines=20> */
.L_x_6138:
[----:B------:R-:W-:Y:S05]  /*2860*/  BSYNC B0 ;  /* 0x0000000000007941 */ /* 0x000fea0003800000 */
.L_x_6137:
[----:B------:R-:W-:-:S05]  /*2870*/  LOP3.LUT R5, R0, R5, RZ, 0xfc, !PT ;  /* 0x0000000500057212 */ /* 0x000fca00078efcff */
[----:B------:R0:W-:Y:S01]  /*2880*/  STG.E.U8 desc[UR36][R16.64], R5 ;  /* 0x0000000510007986 */ /* 0x0001e2000c101124 */
[----:B------:R-:W-:Y:S05]  /*2890*/  BRA `(.L_x_6125) ;  /* 0x0000000400f07947 */ /* 0x000fea0003800000 */
.L_x_6136:
        /* <DEDUP_REMOVED lines=12> */
.L_x_6140:
[----:B------:R-:W-:Y:S01]  /*2960*/  IMAD.MOV.U32 R0, RZ, RZ, 0x7f ;  /* 0x0000007fff007424 */ /* 0x000fe200078e00ff */
[----:B------:R-:W-:-:S04]  /*2970*/  ISETP.GT.U32.AND P0, PT, R4, 0x7f800000, PT ;  /* 0x7f8000000400780c */ /* 0x000fc80003f04070 */
[----:B------:R-:W-:-:S09]  /*2980*/  SEL R0, R0, 0x7c, P0 ;  /* 0x0000007c00007807 */ /* 0x000fd20000000000 */
.L_x_6141:
[----:B------:R-:W-:Y:S05]  /*2990*/  BSYNC B0 ;  /* 0x0000000000007941 */ /* 0x000fea0003800000 */
.L_x_6139:
[----:B------:R-:W-:-:S04]  /*29a0*/  LOP3.LUT R2, R2, 0x80000000, RZ, 0xc0, !PT ;  /* 0x8000000002027812 */ /* 0x000fc800078ec0ff */
[----:B------:R-:W-:-:S04]  /*29b0*/  SHF.R.U32.HI R3, RZ, 0x18, R2 ;  /* 0x00000018ff037819 */ /* 0x000fc80000011602 */
[----:B------:R-:W-:-:S05]  /*29c0*/  LOP3.LUT R3, R0, R3, RZ, 0xfc, !PT ;  /* 0x0000000300037212 */ /* 0x000fca00078efcff */
[----:B------:R0:W-:Y:S01]  /*29d0*/  STG.E.U8 desc[UR36][R16.64], R3 ;  /* 0x0000000310007986 */ /* 0x0001e2000c101124 */
[----:B------:R-:W-:Y:S05]  /*29e0*/  BRA `(.L_x_6125) ;  /* 0x00000004009c7947 */ /* 0x000fea0003800000 */
.L_x_6135:
[----:B------:R-:W-:-:S05]  /*29f0*/  F2FP.BF16.F32.PACK_AB R2, RZ, R2 ;  /* 0x00000002ff02723e */ /* 0x000fca00000010ff */
[----:B------:R0:W-:Y:S01]  /*2a00*/  STG.E.U16 desc[UR36][R16.64], R2 ;  /* 0x0000000210007986 */ /* 0x0001e2000c101524 */
[----:B------:R-:W-:Y:S05]  /*2a10*/  BRA `(.L_x_6125) ;  /* 0x0000000400907947 */ /* 0x000fea0003800000 */
.L_x_6132:
        /* <DEDUP_REMOVED lines=11> */
.L_x_6144:
        /* <DEDUP_REMOVED lines=16> */
.L_x_6147:
[----:B------:R-:W-:-:S04]  /*2bd0*/  LOP3.LUT R2, R2, 0x80000000, RZ, 0xc0, !PT ;  /* 0x8000000002027812 */ /* 0x000fc800078ec0ff */
[----:B------:R-:W-:-:S04]  /*2be0*/  SHF.R.U32.HI R3, RZ, 0x18, R2 ;  /* 0x00000018ff037819 */ /* 0x000fc80000011602 */
[----:B------:R-:W-:-:S04]  /*2bf0*/  LOP3.LUT R0, R0, R3, RZ, 0xfc, !PT ;  /* 0x0000000300007212 */ /* 0x000fc800078efcff */
[----:B------:R-:W-:-:S07]  /*2c00*/  PRMT R8, R0, 0x7610, R8 ;  /* 0x0000761000087816 */ /* 0x000fce0000000008 */
.L_x_6146:
[----:B------:R-:W-:Y:S05]  /*2c10*/  BSYNC B0 ;  /* 0x0000000000007941 */ /* 0x000fea0003800000 */
.L_x_6145:
[----:B------:R0:W-:Y:S01]  /*2c20*/  STG.E.U8 desc[UR36][R16.64], R8 ;  /* 0x0000000810007986 */ /* 0x0001e2000c101124 */
[----:B------:R-:W-:Y:S05]  /*2c30*/  BRA `(.L_x_6125) ;  /* 0x0000000400087947 */ /* 0x000fea0003800000 */
.L_x_6143:
        /* <DEDUP_REMOVED lines=16> */
.L_x_6150:
[----:B------:R-:W-:-:S04]  /*2d40*/  LOP3.LUT R2, R2, 0x80000000, RZ, 0xc0, !PT ;  /* 0x8000000002027812 */ /* 0x000fc800078ec0ff */
[----:B------:R-:W-:-:S04]  /*2d50*/  SHF.R.U32.HI R3, RZ, 0x18, R2 ;  /* 0x00000018ff037819 */ /* 0x000fc80000011602 */
[----:B------:R-:W-:-:S04]  /*2d60*/  LOP3.LUT R0, R0, R3, RZ, 0xfc, !PT ;  /* 0x0000000300007212 */ /* 0x000fc800078efcff */
[----:B------:R-:W-:-:S07]  /*2d70*/  PRMT R8, R0, 0x7610, R8 ;  /* 0x0000761000087816 */ /* 0x000fce0000000008 */
.L_x_6149:
[----:B------:R-:W-:Y:S05]  /*2d80*/  BSYNC B0 ;  /* 0x0000000000007941 */ /* 0x000fea0003800000 */
.L_x_6148:
[----:B------:R3:W-:Y:S01]  /*2d90*/  STG.E.U8 desc[UR36][R16.64], R8 ;  /* 0x0000000810007986 */ /* 0x0007e2000c101124 */
[----:B------:R-:W-:Y:S05]  /*2da0*/  BRA `(.L_x_6125) ;  /* 0x0000000000ac7947 */ /* 0x000fea0003800000 */
.L_x_6142:
        /* <DEDUP_REMOVED lines=21> */
.L_x_6124:
        /* <DEDUP_REMOVED lines=16> */
.L_x_6153:
[----:B------:R-:W-:Y:S05]  /*3000*/  BRA `(.L_x_6125) ;  /* 0x0000000000147947 */ /* 0x000fea0003800000 */
.L_x_6152:
[----:B------:R-:W0:Y:S02]  /*3010*/  F2I.U64.TRUNC R2, R2 ;  /* 0x0000000200027311 */ /* 0x000e24000020d800 */
[----:B0-----:R2:W-:Y:S01]  /*3020*/  STG.E.64 desc[UR36][R16.64], R2 ;  /* 0x0000000210007986 */ /* 0x0015e2000c101b24 */
[----:B------:R-:W-:Y:S05]  /*3030*/  BRA `(.L_x_6125) ;  /* 0x0000000000087947 */ /* 0x000fea0003800000 */
.L_x_6151:
[----:B------:R-:W0:Y:S02]  /*3040*/  F2I.FTZ.U32.TRUNC.NTZ R3, R2 ;  /* 0x0000000200037305 */ /* 0x000e24000021f000 */
[----:B0-----:R0:W-:Y:S02]  /*3050*/  STG.E desc[UR36][R16.64], R3 ;  /* 0x0000000310007986 */ /* 0x0011e4000c101924 */
.L_x_6125:
[----:B------:R-:W-:-:S04]  /*3060*/  IMAD R18, R23, 0x200, R18 ;  /* 0x0000020017127824 */ /* 0x000fc800078e0212 */
[----:B------:R-:W-:-:S07]  /*3070*/  VIADD R19, R18, 0x80 ;  /* 0x0000008012137836 */ /* 0x000fce0000000000 */
.L_x_6090:
[----:B------:R-:W-:Y:S05]  /*3080*/  BSYNC B7 ;  /* 0x0000000000077941 */ /* 0x000fea0003800000 */
.L_x_6089:
        /* <DEDUP_REMOVED lines=307> */
.L_x_6156:
        /* <DEDUP_REMOVED lines=22> */
.L_x_6161:
[----:B------:R-:W2:Y:S02]  /*4520*/  LDG.E.U8 R0, desc[UR36][R2.64] ;  /* 0x0000002402007981 */ /* 0x000ea4000c1e1100 */
[----:B--2---:R-:W-:Y:S01]  /*4530*/  I2FP.F32.U32 R0, R0 ;  /* 0x0000000000007245 */ /* 0x004fe20000201000 */
[----:B------:R-:W-:Y:S06]  /*4540*/  BRA `(.L_x_6163) ;  /* 0x0000000c002c7947 */ /* 0x000fec0003800000 */
.L_x_6160:
        /* <DEDUP_REMOVED lines=9> */
.L_x_6165:
[----:B------:R-:W2:Y:S02]  /*45e0*/  LDG.E R0, desc[UR36][R2.64] ;  /* 0x0000002402007981 */ /* 0x000ea4000c1e1900 */
[----:B--2---:R-:W-:Y:S01]  /*45f0*/  I2FP.F32.S32 R0, R0 ;  /* 0x0000000000007245 */ /* 0x004fe20000201400 */
[----:B------:R-:W-:Y:S06]  /*4600*/  BRA `(.L_x_6163) ;  /* 0x0000000800fc7947 */ /* 0x000fec0003800000 */
.L_x_6164:
[----:B------:R-:W2:Y:S02]  /*4610*/  LDG.E.U16 R0, desc[UR36][R2.64] ;  /* 0x0000002402007981 */ /* 0x000ea4000c1e1500 */
[----:B--2---:R-:W1:Y:S01]  /*4620*/  I2F.S16 R0, R0 ;  /* 0x0000000000007306 */ /* 0x004e620000101400 */
[----:B------:R-:W-:Y:S05]  /*4630*/  BRA `(.L_x_6163) ;  /* 0x0000000800f07947 */ /* 0x000fea0003800000 */
.L_x_6159:
        /* <DEDUP_REMOVED lines=8> */
.L_x_6167:
[----:B------:R-:W2:Y:S02]  /*46c0*/  LDG.E.U16 R0, desc[UR36][R2.64] ;  /* 0x0000002402007981 */ /* 0x000ea4000c1e1500 */
[----:B--2---:R-:W-:Y:S01]  /*46d0*/  HADD2.F32 R0, -RZ, R0.H0_H0 ;  /* 0x20000000ff007230 */ /* 0x004fe20000004100 */
[----:B------:R-:W-:Y:S06]  /*46e0*/  BRA `(.L_x_6163) ;  /* 0x0000000800c47947 */ /* 0x000fec0003800000 */
.L_x_6166:
        /* <DEDUP_REMOVED lines=8> */
.L_x_6169:
[----:B------:R-:W2:Y:S02]  /*4770*/  LDG.E.U16 R0, desc[UR36][R2.64] ;  /* 0x0000002402007981 */ /* 0x000ea4000c1e1500 */
[----:B--2---:R-:W-:Y:S01]  /*4780*/  HADD2.F32 R0, -RZ, R0.H0_H0 ;  /* 0x20000000ff007230 */ /* 0x004fe20000004100 */
[----:B------:R-:W-:Y:S06]  /*4790*/  BRA `(.L_x_6163) ;  /* 0x0000000800987947 */ /* 0x000fec0003800000 */
.L_x_6168:
[----:B------:R-:W2:Y:S01]  /*47a0*/  LDG.E.64 R2, desc[UR36][R2.64] ;  /* 0x0000002402027981 */ /* 0x000ea2000c1e1b00 */
[----:B------:R-:W-:Y:S01]  /*47b0*/  UMOV UR4, 0xf0000000 ;  /* 0xf000000000047882 */ /* 0x000fe20000000000 */
[----:B------:R-:W-:Y:S01]  /*47c0*/  UMOV UR5, 0x380fffff ;  /* 0x380fffff00057882 */ /* 0x000fe20000000000 */
[----:B--2---:R-:W0:Y:S01]  /*47d0*/  F2F.F32.F64 R0, R2 ;  /* 0x0000000200007310 */ /* 0x004e220000301000 */
[----:B------:R-:W-:-:S14]  /*47e0*/  DSETP.GEU.AND P0, PT, |R2|, UR4, PT ;  /* 0x0000000402007e2a */ /* 0x000fdc000bf0e200 */
[----:B0-----:R-:W-:Y:S01]  /*47f0*/  @!P0 FMUL R0, R0, 1.175494350822287508e-38 ;  /* 0x0080000000008820 */ /* 0x001fe20000400000 */
[----:B------:R-:W-:Y:S06]  /*4800*/  BRA `(.L_x_6163) ;  /* 0x00000008007c7947 */ /* 0x000fec0003800000 */
.L_x_6158:
        /* <DEDUP_REMOVED lines=12> */
.L_x_6172:
[----:B------:R-:W2:Y:S01]  /*48d0*/  LDG.E.64 R2, desc[UR36][R2.64] ;  /* 0x0000002402027981 */ /* 0x000ea2000c1e1b00 */
[----:B------:R-:W-:Y:S01]  /*48e0*/  UMOV UR4, 0xf0000000 ;  /* 0xf000000000047882 */ /* 0x000fe20000000000 */
[----:B------:R-:W-:Y:S01]  /*48f0*/  UMOV UR5, 0x380fffff ;  /* 0x380fffff00057882 */ /* 0x000fe20000000000 */
[----:B--2---:R-:W0:Y:S01]  /*4900*/  F2F.F32.F64 R0, R2 ;  /* 0x0000000200007310 */ /* 0x004e220000301000 */
[----:B------:R-:W-:-:S14]  /*4910*/  DSETP.GEU.AND P0, PT, |R2|, UR4, PT ;  /* 0x0000000402007e2a */ /* 0x000fdc000bf0e200 */
[----:B0-----:R-:W-:Y:S01]  /*4920*/  @!P0 FMUL R0, R0, 1.175494350822287508e-38 ;  /* 0x0080000000008820 */ /* 0x001fe20000400000 */
[----:B------:R-:W-:Y:S06]  /*4930*/  BRA `(.L_x_6163) ;  /* 0x0000000800307947 */ /* 0x000fec0003800000 */
.L_x_6171:
        /* <DEDUP_REMOVED lines=26> */
.L_x_6174:
        /* <DEDUP_REMOVED lines=13> */
.L_x_6173:
[----:B------:R-:W2:Y:S02]  /*4bb0*/  LDG.E.U16 R0, desc[UR36][R2.64] ;  /* 0x0000002402007981 */ /* 0x000ea4000c1e1500 */
[----:B--2---:R-:W-:Y:S01]  /*4bc0*/  IMAD.U32 R0, R0, 0x10000, RZ ;  /* 0x0001000000007824 */ /* 0x004fe200078e00ff */
[----:B------:R-:W-:Y:S06]  /*4bd0*/  BRA `(.L_x_6163) ;  /* 0x0000000400887947 */ /* 0x000fec0003800000 */
.L_x_6170:
        /* <DEDUP_REMOVED lines=11> */
.L_x_6177:
        /* <DEDUP_REMOVED lines=20> */
.L_x_6179:
[----:B------:R-:W-:Y:S05]  /*4dd0*/  BSYNC B0 ;  /* 0x0000000000007941 */ /* 0x000fea0003800000 */
.L_x_6178:
[----:B------:R-:W-:Y:S01]  /*4de0*/  LEA R3, R0, 0x3b800000, 0x17 ;  /* 0x3b80000000037811 */ /* 0x000fe200078eb8ff */
[----:B------:R-:W-:-:S05]  /*4df0*/  IMAD.SHL.U32 R0, R2, 0x100000, RZ ;  /* 0x0010000002007824 */ /* 0x000fca00078e00ff */
[----:B------:R-:W-:Y:S01]  /*4e00*/  LOP3.LUT R0, R3, R0, R4, 0xfe, !PT ;  /* 0x0000000003007212 */ /* 0x000fe200078efe04 */
[----:B------:R-:W-:Y:S06]  /*4e10*/  BRA `(.L_x_6163) ;  /* 0x0000000000f87947 */ /* 0x000fec0003800000 */
.L_x_6176:
        /* <DEDUP_REMOVED lines=20> */
.L_x_6181:
[----:B------:R-:W-:Y:S05]  /*4f60*/  BSYNC B0 ;  /* 0x0000000000007941 */ /* 0x000fea0003800000 */
.L_x_6180:
[----:B------:R-:W-:Y:S01]  /*4f70*/  LEA R3, R0, 0x37800000, 0x17 ;  /* 0x3780000000037811 */ /* 0x000fe200078eb8ff */
[----:B------:R-:W-:-:S05]  /*4f80*/  IMAD.SHL.U32 R0, R2, 0x200000, RZ ;  /* 0x0020000002007824 */ /* 0x000fca00078e00ff */
[----:B------:R-:W-:Y:S01]  /*4f90*/  LOP3.LUT R0, R3, R0, R4, 0xfe, !PT ;  /* 0x0000000003007212 */ /* 0x000fe200078efe04 */
[----:B------:R-:W-:Y:S06]  /*4fa0*/  BRA `(.L_x_6163) ;  /* 0x0000000000947947 */ /* 0x000fec0003800000 */
.L_x_6175:
        /* <DEDUP_REMOVED lines=14> */
.L_x_6162:
        /* <DEDUP_REMOVED lines=16> */
.L_x_6184:
[----:B------:R-:W-:Y:S01]  /*5190*/  IMAD.MOV.U32 R0, RZ, RZ, RZ ;  /* 0x000000ffff007224 */ /* 0x000fe200078e00ff */
[----:B------:R-:W-:Y:S06]  /*51a0*/  BRA `(.L_x_6163) ;  /* 0x0000000000147947 */ /* 0x000fec0003800000 */
.L_x_6183:
[----:B------:R-:W2:Y:S02]  /*51b0*/  LDG.E.64 R2, desc[UR36][R2.64] ;  /* 0x0000002402027981 */ /* 0x000ea4000c1e1b00 */
[----:B--2---:R0:W1:Y:S01]  /*51c0*/  I2F.U64 R0, R2 ;  /* 0x0000000200007312 */ /* 0x0040620000301000 */
[----:B------:R-:W-:Y:S05]  /*51d0*/  BRA `(.L_x_6163) ;  /* 0x0000000000087947 */ /* 0x000fea0003800000 */
.L_x_6182:
[----:B------:R-:W2:Y:S02]  /*51e0*/  LDG.E R0, desc[UR36][R2.64] ;  /* 0x0000002402007981 */ /* 0x000ea4000c1e1900 */
[----:B--2---:R-:W-:-:S07]  /*51f0*/  I2FP.F32.U32 R0, R0 ;  /* 0x0000000000007245 */ /* 0x004fce0000201000 */
.L_x_6163:
[----:B------:R-:W-:Y:S05]  /*5200*/  BSYNC B6 ;  /* 0x0000000000067941 */ /* 0x000fea0003800000 */
.L_x_6157:
        /* <DEDUP_REMOVED lines=20> */
.L_x_6188:
[----:B------:R-:W0:Y:S02]  /*5350*/  F2I.S64.TRUNC R2, R2 ;  /* 0x0000000200027311 */ /* 0x000e24000020d900 */
[----:B0-----:R-:W-:-:S05]  /*5360*/  IMAD.MOV.U32 R5, RZ, RZ, R2 ;  /* 0x000000ffff057224 */ /* 0x001fca00078e0002 */
[----:B------:R4:W-:Y:S01]  /*5370*/  STG.E.U8 desc[UR36][R16.64], R5 ;  /* 0x0000000510007986 */ /* 0x0009e2000c101124 */
[----:B------:R-:W-:Y:S05]  /*5380*/  BRA `(.L_x_6190) ;  /* 0x0000000c00407947 */ /* 0x000fea0003800000 */
.L_x_6187:
        /* <DEDUP_REMOVED lines=9> */
.L_x_6192:
[----:B------:R-:W0:Y:S02]  /*5420*/  F2I.FTZ.TRUNC.NTZ R3, R2 ;  /* 0x0000000200037305 */ /* 0x000e24000021f100 */
[----:B0-----:R2:W-:Y:S01]  /*5430*/  STG.E desc[UR36][R16.64], R3 ;  /* 0x0000000310007986 */ /* 0x0015e2000c101924 */
[----:B------:R-:W-:Y:S05]  /*5440*/  BRA `(.L_x_6190) ;  /* 0x0000000c00107947 */ /* 0x000fea0003800000 */
.L_x_6191:
[----:B------:R-:W0:Y:S02]  /*5450*/  F2I.FTZ.TRUNC.NTZ R3, R2 ;  /* 0x0000000200037305 */ /* 0x000e24000021f100 */
[----:B0-----:R0:W-:Y:S01]  /*5460*/  STG.E.U16 desc[UR36][R16.64], R3 ;  /* 0x0000000310007986 */ /* 0x0011e2000c101524 */
[----:B------:R-:W-:Y:S05]  /*5470*/  BRA `(.L_x_6190) ;  /* 0x0000000c00047947 */ /* 0x000fea0003800000 */
.L_x_6186:
        /* <DEDUP_REMOVED lines=8> */
.L_x_6194:
[----:B------:R-:W-:-:S05]  /*5500*/  F2FP.F16.F32.PACK_AB R2, RZ, R2 ;  /* 0x00000002ff02723e */ /* 0x000fca00000000ff */
[----:B------:R0:W-:Y:S01]  /*5510*/  STG.E.U16 desc[UR36][R16.64], R2 ;  /* 0x0000000210007986 */ /* 0x0001e2000c101524 */
[----:B------:R-:W-:Y:S05]  /*5520*/  BRA `(.L_x_6190) ;  /* 0x0000000800d87947 */ /* 0x000fea0003800000 */
.L_x_6193:
        /* <DEDUP_REMOVED lines=9> */
.L_x_6196:
[----:B------:R-:W-:-:S04]  /*55c0*/  F2FP.F16.F32.PACK_AB R3, RZ, R2 ;  /* 0x00000002ff03723e */ /* 0x000fc800000000ff */
[----:B------:R-:W-:-:S05]  /*55d0*/  PRMT R3, R3, 0x5410, RZ ;  /* 0x0000541003037816 */ /* 0x000fca00000000ff */
[----:B------:R0:W-:Y:S01]  /*55e0*/  STG.E desc[UR36][R16.64], R3 ;  /* 0x0000000310007986 */ /* 0x0001e2000c101924 */
[----:B------:R-:W-:Y:S05]  /*55f0*/  BRA `(.L_x_6190) ;  /* 0x0000000800a47947 */ /* 0x000fea0003800000 */
.L_x_6195:
[----:B------:R-:W-:-:S06]  /*5600*/  FMUL.FTZ R2, R2, 1 ;  /* 0x3f80000002027820 */ /* 0x000fcc0000410000 */
[----:B------:R-:W0:Y:S02]  /*5610*/  F2F.F64.F32 R2, R2 ;  /* 0x0000000200027310 */ /* 0x000e240000201800 */
[----:B0-----:R0:W-:Y:S01]  /*5620*/  STG.E.64 desc[UR36][R16.64], R2 ;  /* 0x0000000210007986 */ /* 0x0011e2000c101b24 */
[----:B------:R-:W-:Y:S05]  /*5630*/  BRA `(.L_x_6190) ;  /* 0x0000000800947947 */ /* 0x000fea0003800000 */
.L_x_6185:
        /* <DEDUP_REMOVED lines=12> */
.L_x_6199:
[----:B------:R-:W-:Y:S01]  /*5700*/  FMUL.FTZ R4, R2, 1 ;  /* 0x3f80000002047820 */ /* 0x000fe20000410000 */
[----:B------:R-:W-:-:S05]  /*5710*/  CS2R R6, SRZ ;  /* 0x0000000000067805 */ /* 0x000fca000001ff00 */
[----:B------:R-:W0:Y:S02]  /*5720*/  F2F.F64.F32 R4, R4 ;  /* 0x0000000400047310 */ /* 0x000e240000201800 */
[----:B0-----:R0:W-:Y:S01]  /*5730*/  STG.E.128 desc[UR36][R16.64], R4 ;  /* 0x0000000410007986 */ /* 0x0011e2000c101d24 */
[----:B------:R-:W-:Y:S05]  /*5740*/  BRA `(.L_x_6190) ;  /* 0x0000000800507947 */ /* 0x000fea0003800000 */
.L_x_6198:
        /* <DEDUP_REMOVED lines=20> */
.L_x_6203:
[----:B------:R-:W-:Y:S05]  /*5890*/  BSYNC B0 ;  /* 0x0000000000007941 */ /* 0x000fea0003800000 */
.L_x_6202:
[----:B------:R-:W-:-:S05]  /*58a0*/  LOP3.LUT R5, R0, R5, RZ, 0xfc, !PT ;  /* 0x0000000500057212 */ /* 0x000fca00078efcff */
[----:B------:R0:W-:Y:S01]  /*58b0*/  STG.E.U8 desc[UR36][R16.64], R5 ;  /* 0x0000000510007986 */ /* 0x0001e2000c101124 */
[----:B------:R-:W-:Y:S05]  /*58c0*/  BRA `(.L_x_6190) ;  /* 0x0000000400f07947 */ /* 0x000fea0003800000 */
.L_x_6201:
        /* <DEDUP_REMOVED lines=12> */
.L_x_6205:
[----:B------:R-:W-:Y:S01]  /*5990*/  IMAD.MOV.U32 R0, RZ, RZ, 0x7f ;  /* 0x0000007fff007424 */ /* 0x000fe200078e00ff */
[----:B------:R-:W-:-:S04]  /*59a0*/  ISETP.GT.U32.AND P0, PT, R4, 0x7f800000, PT ;  /* 0x7f8000000400780c */ /* 0x000fc80003f04070 */
[----:B------:R-:W-:-:S09]  /*59b0*/  SEL R0, R0, 0x7c, P0 ;  /* 0x0000007c00007807 */ /* 0x000fd20000000000 */
.L_x_6206:
[----:B------:R-:W-:Y:S05]  /*59c0*/  BSYNC B0 ;  /* 0x0000000000007941 */ /* 0x000fea0003800000 */
.L_x_6204:
[----:B------:R-:W-:-:S04]  /*59d0*/  LOP3.LUT R2, R2, 0x80000000, RZ, 0xc0, !PT ;  /* 0x8000000002027812 */ /* 0x000fc800078ec0ff */
[----:B------:R-:W-:-:S04]  /*59e0*/  SHF.R.U32.HI R3, RZ, 0x18, R2 ;  /* 0x00000018ff037819 */ /* 0x000fc80000011602 */
[----:B------:R-:W-:-:S05]  /*59f0*/  LOP3.LUT R3, R0, R3, RZ, 0xfc, !PT ;  /* 0x0000000300037212 */ /* 0x000fca00078efcff */
[----:B------:R0:W-:Y:S01]  /*5a00*/  STG.E.U8 desc[UR36][R16.64], R3 ;  /* 0x0000000310007986 */ /* 0x0001e2000c101124 */
[----:B------:R-:W-:Y:S05]  /*5a10*/  BRA `(.L_x_6190) ;  /* 0x00000004009c7947 */ /* 0x000fea0003800000 */
.L_x_6200:
[----:B------:R-:W-:-:S05]  /*5a20*/  F2FP.BF16.F32.PACK_AB R2, RZ, R2 ;  /* 0x00000002ff02723e */ /* 0x000fca00000010ff */
[----:B------:R0:W-:Y:S01]  /*5a30*/  STG.E.U16 desc[UR36][R16.64], R2 ;  /* 0x0000000210007986 */ /* 0x0001e2000c101524 */
[----:B------:R-:W-:Y:S05]  /*5a40*/  BRA `(.L_x_6190) ;  /* 0x0000000400907947 */ /* 0x000fea0003800000 */
.L_x_6197:
        /* <DEDUP_REMOVED lines=11> */
.L_x_6209:
        /* <DEDUP_REMOVED lines=16> */
.L_x_6212:
[----:B------:R-:W-:-:S04]  /*5c00*/  LOP3.LUT R2, R2, 0x80000000, RZ, 0xc0, !PT ;  /* 0x8000000002027812 */ /* 0x000fc800078ec0ff */
[----:B------:R-:W-:-:S04]  /*5c10*/  SHF.R.U32.HI R3, RZ, 0x18, R2 ;  /* 0x00000018ff037819 */ /* 0x000fc80000011602 */
[----:B------:R-:W-:-:S04]  /*5c20*/  LOP3.LUT R0, R0, R3, RZ, 0xfc, !PT ;  /* 0x0000000300007212 */ /* 0x000fc800078efcff */
[----:B------:R-:W-:-:S07]  /*5c30*/  PRMT R8, R0, 0x7610, R8 ;  /* 0x0000761000087816 */ /* 0x000fce0000000008 */
.L_x_6211:
[----:B------:R-:W-:Y:S05]  /*5c40*/  BSYNC B0 ;  /* 0x0000000000007941 */ /* 0x000fea0003800000 */
.L_x_6210:
[----:B------:R0:W-:Y:S01]  /*5c50*/  STG.E.U8 desc[UR36][R16.64], R8 ;  /* 0x0000000810007986 */ /* 0x0001e2000c101124 */
[----:B------:R-:W-:Y:S05]  /*5c60*/  BRA `(.L_x_6190) ;  /* 0x0000000400087947 */ /* 0x000fea0003800000 */
.L_x_6208:
        /* <DEDUP_REMOVED lines=16> */
.L_x_6215:
[----:B------:R-:W-:-:S04]  /*5d70*/  LOP3.LUT R2, R2, 0x80000000, RZ, 0xc0, !PT ;  /* 0x8000000002027812 */ /* 0x000fc800078ec0ff */
[----:B------:R-:W-:-:S04]  /*5d80*/  SHF.R.U32.HI R3, RZ, 0x18, R2 ;  /* 0x00000018ff037819 */ /* 0x000fc80000011602 */
[----:B------:R-:W-:-:S04]  /*5d90*/  LOP3.LUT R0, R0, R3, RZ, 0xfc, !PT ;  /* 0x0000000300007212 */ /* 0x000fc800078efcff */
[----:B------:R-:W-:-:S07]  /*5da0*/  PRMT R8, R0, 0x7610, R8 ;  /* 0x0000761000087816 */ /* 0x000fce0000000008 */
.L_x_6214:
[----:B------:R-:W-:Y:S05]  /*5db0*/  BSYNC B0 ;  /* 0x0000000000007941 */ /* 0x000fea0003800000 */
.L_x_6213:
[----:B------:R0:W-:Y:S01]  /*5dc0*/  STG.E.U8 desc[UR36][R16.64], R8 ;  /* 0x0000000810007986 */ /* 0x0001e2000c101124 */
[----:B------:R-:W-:Y:S05]  /*5dd0*/  BRA `(.L_x_6190) ;  /* 0x0000000000ac7947 */ /* 0x000fea0003800000 */
.L_x_6207:
        /* <DEDUP_REMOVED lines=21> */
.L_x_6189:
        /* <DEDUP_REMOVED lines=16> */
.L_x_6218:
[----:B------:R-:W-:Y:S05]  /*6030*/  BRA `(.L_x_6190) ;  /* 0x0000000000147947 */ /* 0x000fea0003800000 */
.L_x_6217:
[----:B------:R-:W0:Y:S02]  /*6040*/  F2I.U64.TRUNC R2, R2 ;  /* 0x0000000200027311 */ /* 0x000e24000020d800 */
[----:B0-----:R0:W-:Y:S01]  /*6050*/  STG.E.64 desc[UR36][R16.64], R2 ;  /* 0x0000000210007986 */ /* 0x0011e2000c101b24 */
[----:B------:R-:W-:Y:S05]  /*6060*/  BRA `(.L_x_6190) ;  /* 0x0000000000087947 */ /* 0x000fea0003800000 */
.L_x_6216:
[----:B------:R-:W0:Y:S02]  /*6070*/  F2I.FTZ.U32.TRUNC.NTZ R3, R2 ;  /* 0x0000000200037305 */ /* 0x000e24000021f000 */
[----:B0-----:R0:W-:Y:S02]  /*6080*/  STG.E desc[UR36][R16.64], R3 ;  /* 0x0000000310007986 */ /* 0x0011e4000c101924 */
.L_x_6190:
[----:B------:R-:W-:-:S07]  /*6090*/  VIADD R19, R19, 0x80 ;  /* 0x0000008013137836 */ /* 0x000fce0000000000 */
.L_x_6155:
[----:B------:R-:W-:Y:S05]  /*60a0*/  BSYNC B7 ;  /* 0x0000000000077941 */ /* 0x000fea0003800000 */
.L_x_6154:
        /* <DEDUP_REMOVED lines=307> */
.L_x_6221:
        /* <DEDUP_REMOVED lines=22> */
.L_x_6226:
[----:B------:R-:W2:Y:S02]  /*7540*/  LDG.E.U8 R0, desc[UR36][R2.64] ;  /* 0x0000002402007981 */ /* 0x000ea4000c1e1100 */
[----:B--2---:R-:W-:Y:S01]  /*7550*/  I2FP.F32.U32 R0, R0 ;  /* 0x0000000000007245 */ /* 0x004fe20000201000 */
[----:B------:R-:W-:Y:S06]  /*7560*/  BRA `(.L_x_6228) ;  /* 0x0000000c002c7947 */ /* 0x000fec0003800000 */
.L_x_6225:
        /* <DEDUP_REMOVED lines=9> */
.L_x_6230:
[----:B------:R-:W2:Y:S02]  /*7600*/  LDG.E R0, desc[UR36][R2.64] ;  /* 0x0000002402007981 */ /* 0x000ea4000c1e1900 */
[----:B--2---:R-:W-:Y:S01]  /*7610*/  I2FP.F32.S32 R0, R0 ;  /* 0x0000000000007245 */ /* 0x004fe20000201400 */
[----:B------:R-:W-:Y:S06]  /*7620*/  BRA `(.L_x_6228) ;  /* 0x0000000800fc7947 */ /* 0x000fec0003800000 */
.L_x_6229:
[----:B------:R-:W2:Y:S02]  /*7630*/  LDG.E.U16 R0, desc[UR36][R2.64] ;  /* 0x0000002402007981 */ /* 0x000ea4000c1e1500 */
[----:B--2---:R-:W0:Y:S01]  /*7640*/  I2F.S16 R0, R0 ;  /* 0x0000000000007306 */ /* 0x004e220000101400 */
[----:B------:R-:W-:Y:S05]  /*7650*/  BRA `(.L_x_6228) ;  /* 0x0000000800f07947 */ /* 0x000fea0003800000 */
.L_x_6224:
        /* <DEDUP_REMOVED lines=8> */
.L_x_6232:
[----:B------:R-:W2:Y:S02]  /*76e0*/  LDG.E.U16 R0, desc[UR36][R2.64] ;  /* 0x0000002402007981 */ /* 0x000ea4000c1e1500 */
[----:B--2---:R-:W-:Y:S01]  /*76f0*/  HADD2.F32 R0, -RZ, R0.H0_H0 ;  /* 0x20000000ff007230 */ /* 0x004fe20000004100 */
[----:B------:R-:W-:Y:S06]  /*7700*/  BRA `(.L_x_6228) ;  /* 0x0000000800c47947 */ /* 0x000fec0003800000 */
.L_x_6231:
        /* <DEDUP_REMOVED lines=8> */
.L_x_6234:
[----:B------:R-:W2:Y:S02]  /*7790*/  LDG.E.U16 R0, desc[UR36][R2.64] ;  /* 0x0000002402007981 */ /* 0x000ea4000c1e1500 */
[----:B--2---:R-:W-:Y:S01]  /*77a0*/  HADD2.F32 R0, -RZ, R0.H0_H0 ;  /* 0x20000000ff007230 */ /* 0x004fe20000004100 */
[----:B------:R-:W-:Y:S06]  /*77b0*/  BRA `(.L_x_6228) ;  /* 0x0000000800987947 */ /* 0x000fec0003800000 */
.L_x_6233:
[----:B------:R-:W2:Y:S01]  /*77c0*/  LDG.E.64 R2, desc[UR36][R2.64] ;  /* 0x0000002402027981 */ /* 0x000ea2000c1e1b00 */
[----:B------:R-:W-:Y:S01]  /*77d0*/  UMOV UR4, 0xf0000000 ;  /* 0xf000000000047882 */ /* 0x000fe20000000000 */
[----:B------:R-:W-:Y:S01]  /*77e0*/  UMOV UR5, 0x380fffff ;  /* 0x380fffff00057882 */ /* 0x000fe20000000000 */
[----:B--2---:R-:W0:Y:S01]  /*77f0*/  F2F.F32.F64 R0, R2 ;  /* 0x0000000200007310 */ /* 0x004e220000301000 */
[----:B------:R-:W-:-:S14]  /*7800*/  DSETP.GEU.AND P0, PT, |R2|, UR4, PT ;  /* 0x0000000402007e2a */ /* 0x000fdc000bf0e200 */
[----:B0-----:R-:W-:Y:S01]  /*7810*/  @!P0 FMUL R0, R0, 1.175494350822287508e-38 ;  /* 0x0080000000008820 */ /* 0x001fe20000400000 */
[----:B------:R-:W-:Y:S06]  /*7820*/  BRA `(.L_x_6228) ;  /* 0x00000008007c7947 */ /* 0x000fec0003800000 */
.L_x_6223:
        /* <DEDUP_REMOVED lines=12> */
.L_x_6237:
[----:B------:R-:W2:Y:S01]  /*78f0*/  LDG.E.64 R2, desc[UR36][R2.64] ;  /* 0x0000002402027981 */ /* 0x000ea2000c1e1b00 */
[----:B------:R-:W-:Y:S01]  /*7900*/  UMOV UR4, 0xf0000000 ;  /* 0xf000000000047882 */ /* 0x000fe20000000000 */
[----:B------:R-:W-:Y:S01]  /*7910*/  UMOV UR5, 0x380fffff ;  /* 0x380fffff00057882 */ /* 0x000fe20000000000 */
[----:B--2---:R-:W0:Y:S01]  /*7920*/  F2F.F32.F64 R0, R2 ;  /* 0x0000000200007310 */ /* 0x004e220000301000 */
[----:B------:R-:W-:-:S14]  /*7930*/  DSETP.GEU.AND P0, PT, |R2|, UR4, PT ;  /* 0x0000000402007e2a */ /* 0x000fdc000bf0e200 */
[----:B0-----:R-:W-:Y:S01]  /*7940*/  @!P0 FMUL R0, R0, 1.175494350822287508e-38 ;  /* 0x0080000000008820 */ /* 0x001fe20000400000 */
[----:B------:R-:W-:Y:S06]  /*7950*/  BRA `(.L_x_6228) ;  /* 0x0000000800307947 */ /* 0x000fec0003800000 */
.L_x_6236:
        /* <DEDUP_REMOVED lines=26> */
.L_x_6239:
        /* <DEDUP_REMOVED lines=13> */
.L_x_6238:
[----:B------:R-:W2:Y:S02]  /*7bd0*/  LDG.E.U16 R0, desc[UR36][R2.64] ;  /* 0x0000002402007981 */ /* 0x000ea4000c1e1500 */
[----:B--2---:R-:W-:Y:S01]  /*7be0*/  IMAD.U32 R0, R0, 0x10000, RZ ;  /* 0x0001000000007824 */ /* 0x004fe200078e00ff */
[----:B------:R-:W-:Y:S06]  /*7bf0*/  BRA `(.L_x_6228) ;  /* 0x0000000400887947 */ /* 0x000fec0003800000 */
.L_x_6235:
        /* <DEDUP_REMOVED lines=11> */
.L_x_6242:
        /* <DEDUP_REMOVED lines=20> */
.L_x_6244:
[----:B------:R-:W-:Y:S05]  /*7df0*/  BSYNC B0 ;  /* 0x0000000000007941 */ /* 0x000fea0003800000 */
.L_x_6243:
[----:B------:R-:W-:Y:S01]  /*7e00*/  LEA R3, R0, 0x3b800000, 0x17 ;  /* 0x3b80000000037811 */ /* 0x000fe200078eb8ff */
[----:B------:R-:W-:-:S05]  /*7e10*/  IMAD.SHL.U32 R0, R2, 0x100000, RZ ;  /* 0x0010000002007824 */ /* 0x000fca00078e00ff */
[----:B------:R-:W-:Y:S01]  /*7e20*/  LOP3.LUT R0, R3, R0, R4, 0xfe, !PT ;  /* 0x0000000003007212 */ /* 0x000fe200078efe04 */
[----:B------:R-:W-:Y:S06]  /*7e30*/  BRA `(.L_x_6228) ;  /* 0x0000000000f87947 */ /* 0x000fec0003800000 */
.L_x_6241:
        /* <DEDUP_REMOVED lines=20> */
.L_x_6246:
[----:B------:R-:W-:Y:S05]  /*7f80*/  BSYNC B0 ;  /* 0x0000000000007941 */ /* 0x000fea0003800000 */
.L_x_6245:
[----:B------:R-:W-:Y:S01]  /*7f90*/  LEA R3, R0, 0x37800000, 0x17 ;  /* 0x3780000000037811 */ /* 0x000fe200078eb8ff */
[----:B------:R-:W-:-:S05]  /*7fa0*/  IMAD.SHL.U32 R0, R2, 0x200000, RZ ;  /* 0x0020000002007824 */ /* 0x000fca00078e00ff */
[----:B------:R-:W-:Y:S01]  /*7fb0*/  LOP3.LUT R0, R3, R0, R4, 0xfe, !PT ;  /* 0x0000000003007212 */ /* 0x000fe200078efe04 */
[----:B------:R-:W-:Y:S06]  /*7fc0*/  BRA `(.L_x_6228) ;  /* 0x0000000000947947 */ /* 0x000fec0003800000 */
.L_x_6240:
        /* <DEDUP_REMOVED lines=14> */
.L_x_6227:
        /* <DEDUP_REMOVED lines=16> */
.L_x_6249:
[----:B------:R-:W-:Y:S01]  /*81b0*/  IMAD.MOV.U32 R0, RZ, RZ, RZ ;  /* 0x000000ffff007224 */ /* 0x000fe200078e00ff */
[----:B------:R-:W-:Y:S06]  /*81c0*/  BRA `(.L_x_6228) ;  /* 0x0000000000147947 */ /* 0x000fec0003800000 */
.L_x_6248:
[----:B------:R-:W2:Y:S02]  /*81d0*/  LDG.E.64 R2, desc[UR36][R2.64] ;  /* 0x0000002402027981 */ /* 0x000ea4000c1e1b00 */
[----:B--2---:R0:W1:Y:S01]  /*81e0*/  I2F.U64 R0, R2 ;  /* 0x0000000200007312 */ /* 0x0040620000301000 */
[----:B------:R-:W-:Y:S05]  /*81f0*/  BRA `(.L_x_6228) ;  /* 0x0000000000087947 */ /* 0x000fea0003800000 */
.L_x_6247:
[----:B------:R-:W2:Y:S02]  /*8200*/  LDG.E R0, desc[UR36][R2.64] ;  /* 0x0000002402007981 */ /* 0x000ea4000c1e1900 */
[----:B--2---:R-:W-:-:S07]  /*8210*/  I2FP.F32.U32 R0, R0 ;  /* 0x0000000000007245 */ /* 0x004fce0000201000 */
.L_x_6228:
[----:B------:R-:W-:Y:S05]  /*8220*/  BSYNC B6 ;  /* 0x0000000000067941 */ /* 0x000fea0003800000 */
.L_x_6222:
        /* <DEDUP_REMOVED lines=20> */
.L_x_6253:
[----:B------:R-:W0:Y:S02]  /*8370*/  F2I.S64.TRUNC R2, R2 ;  /* 0x0000000200027311 */ /* 0x000e24000020d900 */
[----:B0-----:R-:W-:-:S05]  /*8380*/  IMAD.MOV.U32 R5, RZ, RZ, R2 ;  /* 0x000000ffff057224 */ /* 0x001fca00078e0002 */
[----:B------:R0:W-:Y:S01]  /*8390*/  STG.E.U8 desc[UR36][R16.64], R5 ;  /* 0x0000000510007986 */ /* 0x0001e2000c101124 */
[----:B------:R-:W-:Y:S05]  /*83a0*/  BRA `(.L_x_6255) ;  /* 0x0000000c00407947 */ /* 0x000fea0003800000 */
.L_x_6252:
        /* <DEDUP_REMOVED lines=9> */
.L_x_6257:
[----:B------:R-:W0:Y:S02]  /*8440*/  F2I.FTZ.TRUNC.NTZ R3, R2 ;  /* 0x0000000200037305 */ /* 0x000e24000021f100 */
[----:B0-----:R0:W-:Y:S01]  /*8450*/  STG.E desc[UR36][R16.64], R3 ;  /* 0x0000000310007986 */ /* 0x0011e2000c101924 */
[----:B------:R-:W-:Y:S05]  /*8460*/  BRA `(.L_x_6255) ;  /* 0x0000000c00107947 */ /* 0x000fea0003800000 */
.L_x_6256:
[----:B------:R-:W0:Y:S02]  /*8470*/  F2I.FTZ.TRUNC.NTZ R3, R2 ;  /* 0x0000000200037305 */ /* 0x000e24000021f100 */
[----:B0-----:R0:W-:Y:S01]  /*8480*/  STG.E.U16 desc[UR36][R16.64], R3 ;  /* 0x0000000310007986 */ /* 0x0011e2000c101524 */
[----:B------:R-:W-:Y:S05]  /*8490*/  BRA `(.L_x_6255) ;  /* 0x0000000c00047947 */ /* 0x000fea0003800000 */
.L_x_6251:
        /* <DEDUP_REMOVED lines=8> */
.L_x_6259:
[----:B------:R-:W-:-:S05]  /*8520*/  F2FP.F16.F32.PACK_AB R2, RZ, R2 ;  /* 0x00000002ff02723e */ /* 0x000fca00000000ff */
[----:B------:R0:W-:Y:S01]  /*8530*/  STG.E.U16 desc[UR36][R16.64], R2 ;  /* 0x0000000210007986 */ /* 0x0001e2000c101524 */
[----:B------:R-:W-:Y:S05]  /*8540*/  BRA `(.L_x_6255) ;  /* 0x0000000800d87947 */ /* 0x000fea0003800000 */
.L_x_6258:
        /* <DEDUP_REMOVED lines=9> */
.L_x_6261:
[----:B------:R-:W-:-:S04]  /*85e0*/  F2FP.F16.F32.PACK_AB R3, RZ, R2 ;  /* 0x00000002ff03723e */ /* 0x000fc800000000ff */
[----:B------:R-:W-:-:S05]  /*85f0*/  PRMT R3, R3, 0x5410, RZ ;  /* 0x0000541003037816 */ /* 0x000fca00000000ff */
[----:B------:R0:W-:Y:S01]  /*8600*/  STG.E desc[UR36][R16.64], R3 ;  /* 0x0000000310007986 */ /* 0x0001e2000c101924 */
[----:B------:R-:W-:Y:S05]  /*8610*/  BRA `(.L_x_6255) ;  /* 0x0000000800a47947 */ /* 0x000fea0003800000 */
.L_x_6260:
[----:B------:R-:W-:-:S06]  /*8620*/  FMUL.FTZ R2, R2, 1 ;  /* 0x3f80000002027820 */ /* 0x000fcc0000410000 */
[----:B------:R-:W0:Y:S02]  /*8630*/  F2F.F64.F32 R2, R2 ;  /* 0x0000000200027310 */ /* 0x000e240000201800 */
[----:B0-----:R0:W-:Y:S01]  /*8640*/  STG.E.64 desc[UR36][R16.64], R2 ;  /* 0x0000000210007986 */ /* 0x0011e2000c101b24 */
[----:B------:R-:W-:Y:S05]  /*8650*/  BRA `(.L_x_6255) ;  /* 0x0000000800947947 */ /* 0x000fea0003800000 */
.L_x_6250:
        /* <DEDUP_REMOVED lines=12> */
.L_x_6264:
[----:B------:R-:W-:Y:S01]  /*8720*/  FMUL.FTZ R4, R2, 1 ;  /* 0x3f80000002047820 */ /* 0x000fe20000410000 */
[----:B------:R-:W-:-:S05]  /*8730*/  CS2R R6, SRZ ;  /* 0x0000000000067805 */ /* 0x000fca000001ff00 */
[----:B------:R-:W0:Y:S02]  /*8740*/  F2F.F64.F32 R4, R4 ;  /* 0x0000000400047310 */ /* 0x000e240000201800 */
[----:B0-----:R0:W-:Y:S01]  /*8750*/  STG.E.128 desc[UR36][R16.64], R4 ;  /* 0x0000000410007986 */ /* 0x0011e2000c101d24 */
[----:B------:R-:W-:Y:S05]  /*8760*/  BRA `(.L_x_6255) ;  /* 0x0000000800507947 */ /* 0x000fea0003800000 */
.L_x_6263:
        /* <DEDUP_REMOVED lines=20> */
.L_x_6268:
[----:B------:R-:W-:Y:S05]  /*88b0*/  BSYNC B0 ;  /* 0x0000000000007941 */ /* 0x000fea0003800000 */
.L_x_6267:
[----:B------:R-:W-:-:S05]  /*88c0*/  LOP3.LUT R5, R0, R5, RZ, 0xfc, !PT ;  /* 0x0000000500057212 */ /* 0x000fca00078efcff */
[----:B------:R0:W-:Y:S01]  /*88d0*/  STG.E.U8 desc[UR36][R16.64], R5 ;  /* 0x0000000510007986 */ /* 0x0001e2000c101124 */
[----:B------:R-:W-:Y:S05]  /*88e0*/  BRA `(.L_x_6255) ;  /* 0x0000000400f07947 */ /* 0x000fea0003800000 */
.L_x_6266:
        /* <DEDUP_REMOVED lines=12> */
.L_x_6270:
[----:B------:R-:W-:Y:S01]  /*89b0*/  IMAD.MOV.U32 R0, RZ, RZ, 0x7f ;  /* 0x0000007fff007424 */ /* 0x000fe200078e00ff */
[----:B------:R-:W-:-:S04]  /*89c0*/  ISETP.GT.U32.AND P0, PT, R4, 0x7f800000, PT ;  /* 0x7f8000000400780c */ /* 0x000fc80003f04070 */
[----:B------:R-:W-:-:S09]  /*89d0*/  SEL R0, R0, 0x7c, P0 ;  /* 0x0000007c00007807 */ /* 0x000fd20000000000 */
.L_x_6271:
[----:B------:R-:W-:Y:S05]  /*89e0*/  BSYNC B0 ;  /* 0x0000000000007941 */ /* 0x000fea0003800000 */
.L_x_6269:
[----:B------:R-:W-:-:S04]  /*89f0*/  LOP3.LUT R2, R2, 0x80000000, RZ, 0xc0, !PT ;  /* 0x8000000002027812 */ /* 0x000fc800078ec0ff */
[----:B------:R-:W-:-:S04]  /*8a00*/  SHF.R.U32.HI R3, RZ, 0x18, R2 ;  /* 0x00000018ff037819 */ /* 0x000fc80000011602 */
[----:B------:R-:W-:-:S05]  /*8a10*/  LOP3.LUT R3, R0, R3, RZ, 0xfc, !PT ;  /* 0x0000000300037212 */ /* 0x000fca00078efcff */
[----:B------:R0:W-:Y:S01]  /*8a20*/  STG.E.U8 desc[UR36][R16.64], R3 ;  /* 0x0000000310007986 */ /* 0x0001e2000c101124 */
[----:B------:R-:W-:Y:S05]  /*8a30*/  BRA `(.L_x_6255) ;  /* 0x00000004009c7947 */ /* 0x000fea0003800000 */
.L_x_6265:
[----:B------:R-:W-:-:S05]  /*8a40*/  F2FP.BF16.F32.PACK_AB R2, RZ, R2 ;  /* 0x00000002ff02723e */ /* 0x000fca00000010ff */
[----:B------:R0:W-:Y:S01]  /*8a50*/  STG.E.U16 desc[UR36][R16.64], R2 ;  /* 0x0000000210007986 */ /* 0x0001e2000c101524 */
[----:B------:R-:W-:Y:S05]  /*8a60*/  BRA `(.L_x_6255) ;  /* 0x0000000400907947 */ /* 0x000fea0003800000 */
.L_x_6262:
        /* <DEDUP_REMOVED lines=11> */
.L_x_6274:
        /* <DEDUP_REMOVED lines=16> */
.L_x_6277:
[----:B------:R-:W-:-:S04]  /*8c20*/  LOP3.LUT R2, R2, 0x80000000, RZ, 0xc0, !PT ;  /* 0x8000000002027812 */ /* 0x000fc800078ec0ff */
[----:B------:R-:W-:-:S04]  /*8c30*/  SHF.R.U32.HI R3, RZ, 0x18, R2 ;  /* 0x00000018ff037819 */ /* 0x000fc80000011602 */
[----:B------:R-:W-:-:S04]  /*8c40*/  LOP3.LUT R0, R0, R3, RZ, 0xfc, !PT ;  /* 0x0000000300007212 */ /* 0x000fc800078efcff */
[----:B------:R-:W-:-:S07]  /*8c50*/  PRMT R8, R0, 0x7610, R8 ;  /* 0x0000761000087816 */ /* 0x000fce0000000008 */
.L_x_6276:
[----:B------:R-:W-:Y:S05]  /*8c60*/  BSYNC B0 ;  /* 0x0000000000007941 */ /* 0x000fea0003800000 */
.L_x_6275:
[----:B------:R3:W-:Y:S01]  /*8c70*/  STG.E.U8 desc[UR36][R16.64], R8 ;  /* 0x0000000810007986 */ /* 0x0007e2000c101124 */
[----:B------:R-:W-:Y:S05]  /*8c80*/  BRA `(.L_x_6255) ;  /* 0x0000000400087947 */ /* 0x000fea0003800000 */
.L_x_6273:
        /* <DEDUP_REMOVED lines=16> */
.L_x_6280:
[----:B------:R-:W-:-:S04]  /*8d90*/  LOP3.LUT R2, R2, 0x80000000, RZ, 0xc0, !PT ;  /* 0x8000000002027812 */ /* 0x000fc800078ec0ff */
[----:B------:R-:W-:-:S04]  /*8da0*/  SHF.R.U32.HI R3, RZ, 0x18, R2 ;  /* 0x00000018ff037819 */ /* 0x000fc80000011602 */
[----:B------:R-:W-:-:S04]  /*8db0*/  LOP3.LUT R0, R0, R3, RZ, 0xfc, !PT ;  /* 0x0000000300007212 */ /* 0x000fc800078efcff */
[----:B------:R-:W-:-:S07]  /*8dc0*/  PRMT R8, R0, 0x7610, R8 ;  /* 0x0000761000087816 */ /* 0x000fce0000000008 */
.L_x_6279:
[----:B------:R-:W-:Y:S05]  /*8dd0*/  BSYNC B0 ;  /* 0x0000000000007941 */ /* 0x000fea0003800000 */
.L_x_6278:
[----:B------:R0:W-:Y:S01]  /*8de0*/  STG.E.U8 desc[UR36][R16.64], R8 ;  /* 0x0000000810007986 */ /* 0x0001e2000c101124 */
[----:B------:R-:W-:Y:S05]  /*8df0*/  BRA `(.L_x_6255) ;  /* 0x0000000000ac7947 */ /* 0x000fea0003800000 */
.L_x_6272:
        /* <DEDUP_REMOVED lines=21> */
.L_x_6254:
        /* <DEDUP_REMOVED lines=16> */
.L_x_6283:
[----:B------:R-:W-:Y:S05]  /*9050*/  BRA `(.L_x_6255) ;  /* 0x0000000000147947 */ /* 0x000fea0003800000 */
.L_x_6282:
[----:B------:R-:W0:Y:S02]  /*9060*/  F2I.U64.TRUNC R2, R2 ;  /* 0x0000000200027311 */ /* 0x000e24000020d800 */
[----:B0-----:R2:W-:Y:S01]  /*9070*/  STG.E.64 desc[UR36][R16.64], R2 ;  /* 0x0000000210007986 */ /* 0x0015e2000c101b24 */
[----:B------:R-:W-:Y:S05]  /*9080*/  BRA `(.L_x_6255) ;  /* 0x0000000000087947 */ /* 0x000fea0003800000 */
.L_x_6281:
[----:B------:R-:W0:Y:S02]  /*9090*/  F2I.FTZ.U32.TRUNC.NTZ R3, R2 ;  /* 0x0000000200037305 */ /* 0x000e24000021f000 */
[----:B0-----:R0:W-:Y:S02]  /*90a0*/  STG.E desc[UR36][R16.64], R3 ;  /* 0x0000000310007986 */ /* 0x0011e4000c101924 */
.L_x_6255:
[----:B------:R-:W-:-:S07]  /*90b0*/  VIADD R19, R19, 0x80 ;  /* 0x0000008013137836 */ /* 0x000fce0000000000 */
.L_x_6220:
[----:B------:R-:W-:Y:S05]  /*90c0*/  BSYNC B7 ;  /* 0x0000000000077941 */ /* 0x000fea0003800000 */
.L_x_6219:
        /* <DEDUP_REMOVED lines=306> */
.L_x_6284:
        /* <DEDUP_REMOVED lines=22> */
.L_x_6289:
[----:B------:R-:W2:Y:S02]  /*a550*/  LDG.E.U8 R0, desc[UR36][R2.64] ;  /* 0x0000002402007981 */ /* 0x000ea4000c1e1100 */
[----:B--2---:R-:W-:Y:S01]  /*a560*/  I2FP.F32.U32 R0, R0 ;  /* 0x0000000000007245 */ /* 0x004fe20000201000 */
[----:B------:R-:W-:Y:S06]  /*a570*/  BRA `(.L_x_6291) ;  /* 0x0000000c002c7947 */ /* 0x000fec0003800000 */
.L_x_6288:
        /* <DEDUP_REMOVED lines=9> */
.L_x_6293:
[----:B------:R-:W2:Y:S02]  /*a610*/  LDG.E R0, desc[UR36][R2.64] ;  /* 0x0000002402007981 */ /* 0x000ea4000c1e1900 */
[----:B--2---:R-:W-:Y:S01]  /*a620*/  I2FP.F32.S32 R0, R0 ;  /* 0x0000000000007245 */ /* 0x004fe20000201400 */
[----:B------:R-:W-:Y:S06]  /*a630*/  BRA `(.L_x_6291) ;  /* 0x0000000800fc7947 */ /* 0x000fec0003800000 */
.L_x_6292:
[----:B------:R-:W2:Y:S02]  /*a640*/  LDG.E.U16 R0, desc[UR36][R2.64] ;  /* 0x0000002402007981 */ /* 0x000ea4000c1e1500 */
[----:B--2---:R-:W0:Y:S01]  /*a650*/  I2F.S16 R0, R0 ;  /* 0x0000000000007306 */ /* 0x004e220000101400 */
[----:B------:R-:W-:Y:S05]  /*a660*/  BRA `(.L_x_6291) ;  /* 0x0000000800f07947 */ /* 0x000fea0003800000 */
.L_x_6287:
        /* <DEDUP_REMOVED lines=8> */
.L_x_6295:
[----:B------:R-:W2:Y:S02]  /*a6f0*/  LDG.E.U16 R0, desc[UR36][R2.64] ;  /* 0x0000002402007981 */ /* 0x000ea4000c1e1500 */
[----:B--2---:R-:W-:Y:S01]  /*a700*/  HADD2.F32 R0, -RZ, R0.H0_H0 ;  /* 0x20000000ff007230 */ /* 0x004fe20000004100 */
[----:B------:R-:W-:Y:S06]  /*a710*/  BRA `(.L_x_6291) ;  /* 0x0000000800c47947 */ /* 0x000fec0003800000 */
.L_x_6294:
        /* <DEDUP_REMOVED lines=8> */
.L_x_6297:
[----:B------:R-:W2:Y:S02]  /*a7a0*/  LDG.E.U16 R0, desc[UR36][R2.64] ;  /* 0x0000002402007981 */ /* 0x000ea4000c1e1500 */
[----:B--2---:R-:W-:Y:S01]  /*a7b0*/  HADD2.F32 R0, -RZ, R0.H0_H0 ;  /* 0x20000000ff007230 */ /* 0x004fe20000004100 */
[----:B------:R-:W-:Y:S06]  /*a7c0*/  BRA `(.L_x_6291) ;  /* 0x0000000800987947 */ /* 0x000fec0003800000 */
.L_x_6296:
[----:B------:R-:W2:Y:S01]  /*a7d0*/  LDG.E.64 R2, desc[UR36][R2.64] ;  /* 0x0000002402027981 */ /* 0x000ea2000c1e1b00 */
[----:B------:R-:W-:Y:S01]  /*a7e0*/  UMOV UR4, 0xf0000000 ;  /* 0xf000000000047882 */ /* 0x000fe20000000000 */
[----:B------:R-:W-:Y:S01]  /*a7f0*/  UMOV UR5, 0x380fffff ;  /* 0x380fffff00057882 */ /* 0x000fe20000000000 */
[----:B--2---:R-:W0:Y:S01]  /*a800*/  F2F.F32.F64 R0, R2 ;  /* 0x0000000200007310 */ /* 0x004e220000301000 */
[----:B------:R-:W-:-:S14]  /*a810*/  DSETP.GEU.AND P0, PT, |R2|, UR4, PT ;  /* 0x0000000402007e2a */ /* 0x000fdc000bf0e200 */
[----:B0-----:R-:W-:Y:S01]  /*a820*/  @!P0 FMUL R0, R0, 1.175494350822287508e-38 ;  /* 0x0080000000008820 */ /* 0x001fe20000400000 */
[----:B------:R-:W-:Y:S06]  /*a830*/  BRA `(.L_x_6291) ;  /* 0x00000008007c7947 */ /* 0x000fec0003800000 */
.L_x_6286:
        /* <DEDUP_REMOVED lines=12> */
.L_x_6300:
[----:B------:R-:W2:Y:S01]  /*a900*/  LDG.E.64 R2, desc[UR36][R2.64] ;  /* 0x0000002402027981 */ /* 0x000ea2000c1e1b00 */
[----:B------:R-:W-:Y:S01]  /*a910*/  UMOV UR4, 0xf0000000 ;  /* 0xf000000000047882 */ /* 0x000fe20000000000 */
[----:B------:R-:W-:Y:S01]  /*a920*/  UMOV UR5, 0x380fffff ;  /* 0x380fffff00057882 */ /* 0x000fe20000000000 */
[----:B--2---:R-:W0:Y:S01]  /*a930*/  F2F.F32.F64 R0, R2 ;  /* 0x0000000200007310 */ /* 0x004e220000301000 */
[----:B------:R-:W-:-:S14]  /*a940*/  DSETP.GEU.AND P0, PT, |R2|, UR4, PT ;  /* 0x0000000402007e2a */ /* 0x000fdc000bf0e200 */
[----:B0-----:R-:W-:Y:S01]  /*a950*/  @!P0 FMUL R0, R0, 1.175494350822287508e-38 ;  /* 0x0080000000008820 */ /* 0x001fe20000400000 */
[----:B------:R-:W-:Y:S06]  /*a960*/  BRA `(.L_x_6291) ;  /* 0x0000000800307947 */ /* 0x000fec0003800000 */
.L_x_6299:
        /* <DEDUP_REMOVED lines=26> */
.L_x_6302:
        /* <DEDUP_REMOVED lines=13> */
.L_x_6301:
[----:B------:R-:W2:Y:S02]  /*abe0*/  LDG.E.U16 R0, desc[UR36][R2.64] ;  /* 0x0000002402007981 */ /* 0x000ea4000c1e1500 */
[----:B--2---:R-:W-:Y:S01]  /*abf0*/  IMAD.U32 R0, R0, 0x10000, RZ ;  /* 0x0001000000007824 */ /* 0x004fe200078e00ff */
[----:B------:R-:W-:Y:S06]  /*ac00*/  BRA `(.L_x_6291) ;  /* 0x0000000400887947 */ /* 0x000fec0003800000 */
.L_x_6298:
        /* <DEDUP_REMOVED lines=11> */
.L_x_6305:
        /* <DEDUP_REMOVED lines=20> */
.L_x_6307:
[----:B------:R-:W-:Y:S05]  /*ae00*/  BSYNC B0 ;  /* 0x0000000000007941 */ /* 0x000fea0003800000 */
.L_x_6306:
[----:B------:R-:W-:Y:S01]  /*ae10*/  LEA R3, R0, 0x3b800000, 0x17 ;  /* 0x3b80000000037811 */ /* 0x000fe200078eb8ff */
[----:B------:R-:W-:-:S05]  /*ae20*/  IMAD.SHL.U32 R0, R2, 0x100000, RZ ;  /* 0x0010000002007824 */ /* 0x000fca00078e00ff */
[----:B------:R-:W-:Y:S01]  /*ae30*/  LOP3.LUT R0, R3, R0, R4, 0xfe, !PT ;  /* 0x0000000003007212 */ /* 0x000fe200078efe04 */
[----:B------:R-:W-:Y:S06]  /*ae40*/  BRA `(.L_x_6291) ;  /* 0x0000000000f87947 */ /* 0x000fec0003800000 */
.L_x_6304:
        /* <DEDUP_REMOVED lines=20> */
.L_x_6309:
[----:B------:R-:W-:Y:S05]  /*af90*/  BSYNC B0 ;  /* 0x0000000000007941 */ /* 0x000fea0003800000 */
.L_x_6308:
[----:B------:R-:W-:Y:S01]  /*afa0*/  LEA R3, R0, 0x37800000, 0x17 ;  /* 0x3780000000037811 */ /* 0x000fe200078eb8ff */
[----:B------:R-:W-:-:S05]  /*afb0*/  IMAD.SHL.U32 R0, R2, 0x200000, RZ ;  /* 0x0020000002007824 */ /* 0x000fca00078e00ff */
[----:B------:R-:W-:Y:S01]  /*afc0*/  LOP3.LUT R0, R3, R0, R4, 0xfe, !PT ;  /* 0x0000000003007212 */ /* 0x000fe200078efe04 */
[----:B------:R-:W-:Y:S06]  /*afd0*/  BRA `(.L_x_6291) ;  /* 0x0000000000947947 */ /* 0x000fec0003800000 */
.L_x_6303:
        /* <DEDUP_REMOVED lines=14> */
.L_x_6290:
        /* <DEDUP_REMOVED lines=16> */
.L_x_6312:
[----:B------:R-:W-:Y:S01]  /*b1c0*/  IMAD.MOV.U32 R0, RZ, RZ, RZ ;  /* 0x000000ffff007224 */ /* 0x000fe200078e00ff */
[----:B------:R-:W-:Y:S06]  /*b1d0*/  BRA `(.L_x_6291) ;  /* 0x0000000000147947 */ /* 0x000fec0003800000 */
.L_x_6311:
[----:B------:R-:W2:Y:S02]  /*b1e0*/  LDG.E.64 R2, desc[UR36][R2.64] ;  /* 0x0000002402027981 */ /* 0x000ea4000c1e1b00 */
[----:B--2---:R0:W1:Y:S01]  /*b1f0*/  I2F.U64 R0, R2 ;  /* 0x0000000200007312 */ /* 0x0040620000301000 */
[----:B------:R-:W-:Y:S05]  /*b200*/  BRA `(.L_x_6291) ;  /* 0x0000000000087947 */ /* 0x000fea0003800000 */
.L_x_6310:
[----:B------:R-:W2:Y:S02]  /*b210*/  LDG.E R0, desc[UR36][R2.64] ;  /* 0x0000002402007981 */ /* 0x000ea4000c1e1900 */
[----:B--2---:R-:W-:-:S07]  /*b220*/  I2FP.F32.U32 R0, R0 ;  /* 0x0000000000007245 */ /* 0x004fce0000201000 */
.L_x_6291:
[----:B------:R-:W-:Y:S05]  /*b230*/  BSYNC B6 ;  /* 0x0000000000067941 */ /* 0x000fea0003800000 */
.L_x_6285:
        /* <DEDUP_REMOVED lines=20> */
.L_x_6316:
[----:B------:R-:W0:Y:S02]  /*b380*/  F2I.S64.TRUNC R2, R2 ;  /* 0x0000000200027311 */ /* 0x000e24000020d900 */
[----:B0-----:R-:W-:-:S05]  /*b390*/  IMAD.MOV.U32 R5, RZ, RZ, R2 ;  /* 0x000000ffff057224 */ /* 0x001fca00078e0002 */
[----:B------:R-:W-:Y:S01]  /*b3a0*/  STG.E.U8 desc[UR36][R16.64], R5 ;  /* 0x0000000510007986 */ /* 0x000fe2000c101124 */
[----:B------:R-:W-:Y:S05]  /*b3b0*/  EXIT ;  /* 0x000000000000794d */ /* 0x000fea0003800000 */
.L_x_6315:
        /* <DEDUP_REMOVED lines=9> */
.L_x_6319:
[----:B------:R-:W0:Y:S02]  /*b450*/  F2I.FTZ.TRUNC.NTZ R3, R2 ;  /* 0x0000000200037305 */ /* 0x000e24000021f100 */
[----:B0-----:R-:W-:Y:S01]  /*b460*/  STG.E desc[UR36][R16.64], R3 ;  /* 0x0000000310007986 */ /* 0x001fe2000c101924 */
[----:B------:R-:W-:Y:S05]  /*b470*/  EXIT ;  /* 0x000000000000794d */ /* 0x000fea0003800000 */
.L_x_6318:
[----:B------:R-:W0:Y:S02]  /*b480*/  F2I.FTZ.TRUNC.NTZ R3, R2 ;  /* 0x0000000200037305 */ /* 0x000e24000021f100 */
[----:B0-----:R-:W-:Y:S01]  /*b490*/  STG.E.U16 desc[UR36][R16.64], R3 ;  /* 0x0000000310007986 */ /* 0x001fe2000c101524 */
[----:B------:R-:W-:Y:S05]  /*b4a0*/  EXIT ;  /* 0x000000000000794d */ /* 0x000fea0003800000 */
.L_x_6314:
        /* <DEDUP_REMOVED lines=8> */
.L_x_6321:
[----:B------:R-:W-:-:S05]  /*b530*/  F2FP.F16.F32.PACK_AB R2, RZ, R2 ;  /* 0x00000002ff02723e */ /* 0x000fca00000000ff */
[----:B------:R-:W-:Y:S01]  /*b540*/  STG.E.U16 desc[UR36][R16.64], R2 ;  /* 0x0000000210007986 */ /* 0x000fe2000c101524 */
[----:B------:R-:W-:Y:S05]  /*b550*/  EXIT ;  /* 0x000000000000794d */ /* 0x000fea0003800000 */
.L_x_6320:
        /* <DEDUP_REMOVED lines=9> */
.L_x_6323:
[----:B------:R-:W-:-:S04]  /*b5f0*/  F2FP.F16.F32.PACK_AB R3, RZ, R2 ;  /* 0x00000002ff03723e */ /* 0x000fc800000000ff */
[----:B------:R-:W-:-:S05]  /*b600*/  PRMT R3, R3, 0x5410, RZ ;  /* 0x0000541003037816 */ /* 0x000fca00000000ff */
[----:B------:R-:W-:Y:S01]  /*b610*/  STG.E desc[UR36][R16.64], R3 ;  /* 0x0000000310007986 */ /* 0x000fe2000c101924 */
[----:B------:R-:W-:Y:S05]  /*b620*/  EXIT ;  /* 0x000000000000794d */ /* 0x000fea0003800000 */
.L_x_6322:
[----:B------:R-:W-:-:S06]  /*b630*/  FMUL.FTZ R2, R2, 1 ;  /* 0x3f80000002027820 */ /* 0x000fcc0000410000 */
[----:B------:R-:W0:Y:S02]  /*b640*/  F2F.F64.F32 R2, R2 ;  /* 0x0000000200027310 */ /* 0x000e240000201800 */
[----:B0-----:R-:W-:Y:S01]  /*b650*/  STG.E.64 desc[UR36][R16.64], R2 ;  /* 0x0000000210007986 */ /* 0x001fe2000c101b24 */
[----:B------:R-:W-:Y:S05]  /*b660*/  EXIT ;  /* 0x000000000000794d */ /* 0x000fea0003800000 */
.L_x_6313:
        /* <DEDUP_REMOVED lines=12> */
.L_x_6326:
[----:B------:R-:W-:Y:S01]  /*b730*/  FMUL.FTZ R4, R2, 1 ;  /* 0x3f80000002047820 */ /* 0x000fe20000410000 */
[----:B------:R-:W-:-:S05]  /*b740*/  CS2R R6, SRZ ;  /* 0x0000000000067805 */ /* 0x000fca000001ff00 */
[----:B------:R-:W0:Y:S02]  /*b750*/  F2F.F64.F32 R4, R4 ;  /* 0x0000000400047310 */ /* 0x000e240000201800 */
[----:B0-----:R-:W-:Y:S01]  /*b760*/  STG.E.128 desc[UR36][R16.64], R4 ;  /* 0x0000000410007986 */ /* 0x001fe2000c101d24 */
[----:B------:R-:W-:Y:S05]  /*b770*/  EXIT ;  /* 0x000000000000794d */ /* 0x000fea0003800000 */
.L_x_6325:
        /* <DEDUP_REMOVED lines=20> */
.L_x_6330:
[----:B------:R-:W-:Y:S05]  /*b8c0*/  BSYNC B0 ;  /* 0x0000000000007941 */ /* 0x000fea0003800000 */
.L_x_6329:
[----:B------:R-:W-:-:S05]  /*b8d0*/  LOP3.LUT R5, R0, R5, RZ, 0xfc, !PT ;  /* 0x0000000500057212 */ /* 0x000fca00078efcff */
[----:B------:R-:W-:Y:S01]  /*b8e0*/  STG.E.U8 desc[UR36][R16.64], R5 ;  /* 0x0000000510007986 */ /* 0x000fe2000c101124 */
[----:B------:R-:W-:Y:S05]  /*b8f0*/  EXIT ;  /* 0x000000000000794d */ /* 0x000fea0003800000 */
.L_x_6328:
        /* <DEDUP_REMOVED lines=12> */
.L_x_6332:
[----:B------:R-:W-:Y:S01]  /*b9c0*/  IMAD.MOV.U32 R0, RZ, RZ, 0x7f ;  /* 0x0000007fff007424 */ /* 0x000fe200078e00ff */
[----:B------:R-:W-:-:S04]  /*b9d0*/  ISETP.GT.U32.AND P0, PT, R4, 0x7f800000, PT ;  /* 0x7f8000000400780c */ /* 0x000fc80003f04070 */
[----:B------:R-:W-:-:S09]  /*b9e0*/  SEL R0, R0, 0x7c, P0 ;  /* 0x0000007c00007807 */ /* 0x000fd20000000000 */
.L_x_6333:
[----:B------:R-:W-:Y:S05]  /*b9f0*/  BSYNC B0 ;  /* 0x0000000000007941 */ /* 0x000fea0003800000 */
.L_x_6331:
[----:B------:R-:W-:-:S04]  /*ba00*/  LOP3.LUT R2, R2, 0x80000000, RZ, 0xc0, !PT ;  /* 0x8000000002027812 */ /* 0x000fc800078ec0ff */
[----:B------:R-:W-:-:S04]  /*ba10*/  SHF.R.U32.HI R3, RZ, 0x18, R2 ;  /* 0x00000018ff037819 */ /* 0x000fc80000011602 */
[----:B------:R-:W-:-:S05]  /*ba20*/  LOP3.LUT R3, R0, R3, RZ, 0xfc, !PT ;  /* 0x0000000300037212 */ /* 0x000fca00078efcff */
[----:B------:R-:W-:Y:S01]  /*ba30*/  STG.E.U8 desc[UR36][R16.64], R3 ;  /* 0x0000000310007986 */ /* 0x000fe2000c101124 */
[----:B------:R-:W-:Y:S05]  /*ba40*/  EXIT ;  /* 0x000000000000794d */ /* 0x000fea0003800000 */
.L_x_6327:
[----:B------:R-:W-:-:S05]  /*ba50*/  F2FP.BF16.F32.PACK_AB R2, RZ, R2 ;  /* 0x00000002ff02723e */ /* 0x000fca00000010ff */
[----:B------:R-:W-:Y:S01]  /*ba60*/  STG.E.U16 desc[UR36][R16.64], R2 ;  /* 0x0000000210007986 */ /* 0x000fe2000c101524 */
[----:B------:R-:W-:Y:S05]  /*ba70*/  EXIT ;  /* 0x000000000000794d */ /* 0x000fea0003800000 */
.L_x_6324:
        /* <DEDUP_REMOVED lines=11> */
.L_x_6336:
        /* <DEDUP_REMOVED lines=16> */
.L_x_6339:
[----:B------:R-:W-:-:S04]  /*bc30*/  LOP3.LUT R2, R2, 0x80000000, RZ, 0xc0, !PT ;  /* 0x8000000002027812 */ /* 0x000fc800078ec0ff */
[----:B------:R-:W-:-:S04]  /*bc40*/  SHF.R.U32.HI R3, RZ, 0x18, R2 ;  /* 0x00000018ff037819 */ /* 0x000fc80000011602 */
[----:B------:R-:W-:-:S04]  /*bc50*/  LOP3.LUT R0, R0, R3, RZ, 0xfc, !PT ;  /* 0x0000000300007212 */ /* 0x000fc800078efcff */
[----:B------:R-:W-:-:S07]  /*bc60*/  PRMT R8, R0, 0x7610, R8 ;  /* 0x0000761000087816 */ /* 0x000fce0000000008 */
.L_x_6338:
[----:B------:R-:W-:Y:S05]  /*bc70*/  BSYNC B0 ;  /* 0x0000000000007941 */ /* 0x000fea0003800000 */
.L_x_6337:
[----:B------:R-:W-:Y:S01]  /*bc80*/  STG.E.U8 desc[UR36][R16.64], R8 ;  /* 0x0000000810007986 */ /* 0x000fe2000c101124 */
[----:B------:R-:W-:Y:S05]  /*bc90*/  EXIT ;  /* 0x000000000000794d */ /* 0x000fea0003800000 */
.L_x_6335:
        /* <DEDUP_REMOVED lines=16> */
.L_x_6342:
[----:B------:R-:W-:-:S04]  /*bda0*/  LOP3.LUT R2, R2, 0x80000000, RZ, 0xc0, !PT ;  /* 0x8000000002027812 */ /* 0x000fc800078ec0ff */
[----:B------:R-:W-:-:S04]  /*bdb0*/  SHF.R.U32.HI R3, RZ, 0x18, R2 ;  /* 0x00000018ff037819 */ /* 0x000fc80000011602 */
[----:B------:R-:W-:-:S04]  /*bdc0*/  LOP3.LUT R0, R0, R3, RZ, 0xfc, !PT ;  /* 0x0000000300007212 */ /* 0x000fc800078efcff */
[----:B------:R-:W-:-:S07]  /*bdd0*/  PRMT R8, R0, 0x7610, R8 ;  /* 0x0000761000087816 */ /* 0x000fce0000000008 */
.L_x_6341:
[----:B------:R-:W-:Y:S05]  /*bde0*/  BSYNC B0 ;  /* 0x0000000000007941 */ /* 0x000fea0003800000 */
.L_x_6340:
[----:B------:R-:W-:Y:S01]  /*bdf0*/  STG.E.U8 desc[UR36][R16.64], R8 ;  /* 0x0000000810007986 */ /* 0x000fe2000c101124 */
[----:B------:R-:W-:Y:S05]  /*be00*/  EXIT ;  /* 0x000000000000794d */ /* 0x000fea0003800000 */
.L_x_6334:
        /* <DEDUP_REMOVED lines=21> */
.L_x_6317:
        /* <DEDUP_REMOVED lines=16> */
.L_x_6345:
[----:B------:R-:W-:Y:S05]  /*c060*/  EXIT ;  /* 0x000000000000794d */ /* 0x000fea0003800000 */
.L_x_6344:
[----:B------:R-:W0:Y:S02]  /*c070*/  F2I.U64.TRUNC R2, R2 ;  /* 0x0000000200027311 */ /* 0x000e24000020d800 */
[----:B0-----:R-:W-:Y:S01]  /*c080*/  STG.E.64 desc[UR36][R16.64], R2 ;  /* 0x0000000210007986 */ /* 0x001fe2000c101b24 */
[----:B------:R-:W-:Y:S05]  /*c090*/  EXIT ;  /* 0x000000000000794d */ /* 0x000fea0003800000 */
.L_x_6343:
[----:B------:R-:W0:Y:S02]  /*c0a0*/  F2I.FTZ.U32.TRUNC.NTZ R3, R2 ;  /* 0x0000000200037305 */ /* 0x000e24000021f000 */
[----:B0-----:R-:W-:Y:S01]  /*c0b0*/  STG.E desc[UR36][R16.64], R3 ;  /* 0x0000000310007986 */ /* 0x001fe2000c101924 */
[----:B------:R-:W-:Y:S05]  /*c0c0*/  EXIT ;  /* 0x000000000000794d */ /* 0x000fea0003800000 */
.L_x_6346:
        /* <DEDUP_REMOVED lines=11> */
.L_x_11209:


//--------------------- .text._ZN2at6native27unrolled_elementwise_kernelIZZZNS0_17logit_kernel_cudaERNS_18TensorIteratorBaseERKN3c106ScalarEENKUlvE_clEvENKUlvE0_clEvEUlfE_St5arrayIPcLm2EELi4E23TrivialOffsetCalculatorILi1EjESF_NS0_6memory12LoadWithCastILi1EEENSG_13StoreWithCastILi1EEEEEviT_T0_T2_T3_T4_T5_ --------------------------
	.section	.text._ZN2at6native27unrolled_elementwise_kernelIZZZNS0_17logit_kernel_cudaERNS_18TensorIteratorBaseERKN3c106ScalarEENKUlvE_clEvENKUlvE0_clEvEUlfE_St5arrayIPcLm2EELi4E23TrivialOffsetCalculatorILi1EjESF_NS0_6memory12LoadWithCastILi1EEENSG_13StoreWithCastILi1EEEEEviT_T0_T2_T3_T4_T5_,"ax",@progbits
	.align	128
        .global         _ZN2at6native27unrolled_elementwise_kernelIZZZNS0_17logit_kernel_cudaERNS_18TensorIteratorBaseERKN3c106ScalarEENKUlvE_clEvENKUlvE0_clEvEUlfE_St5arrayIPcLm2EELi4E23TrivialOffsetCalculatorILi1EjESF_NS0_6memory12LoadWithCastILi1EEENSG_13StoreWithCastILi1EEEEEviT_T0_T2_T3_T4_T5_
        .type           _ZN2at6native27unrolled_elementwise_kernelIZZZNS0_17logit_kernel_cudaERNS_18TensorIteratorBaseERKN3c106ScalarEENKUlvE_clEvENKUlvE0_clEvEUlfE_St5arrayIPcLm2EELi4E23TrivialOffsetCalculatorILi1EjESF_NS0_6memory12LoadWithCastILi1EEENSG_13StoreWithCastILi1EEEEEviT_T0_T2_T3_T4_T5_,@function
        .size           _ZN2at6native27unrolled_elementwise_kernelIZZZNS0_17logit_kernel_cudaERNS_18TensorIteratorBaseERKN3c106ScalarEENKUlvE_clEvENKUlvE0_clEvEUlfE_St5arrayIPcLm2EELi4E23TrivialOffsetCalculatorILi1EjESF_NS0_6memory12LoadWithCastILi1EEENSG_13StoreWithCastILi1EEEEEviT_T0_T2_T3_T4_T5_,(.L_x_11210 - _ZN2at6native27unrolled_elementwise_kernelIZZZNS0_17logit_kernel_cudaERNS_18TensorIteratorBaseERKN3c106ScalarEENKUlvE_clEvENKUlvE0_clEvEUlfE_St5arrayIPcLm2EELi4E23TrivialOffsetCalculatorILi1EjESF_NS0_6memory12LoadWithCastILi1EEENSG_13StoreWithCastILi1EEEEEviT_T0_T2_T3_T4_T5_)
        .other          _ZN2at6native27unrolled_elementwise_kernelIZZZNS0_17logit_kernel_cudaERNS_18TensorIteratorBaseERKN3c106ScalarEENKUlvE_clEvENKUlvE0_clEvEUlfE_St5arrayIPcLm2EELi4E23TrivialOffsetCalculatorILi1EjESF_NS0_6memory12LoadWithCastILi1EEENSG_13StoreWithCastILi1EEEEEviT_T0_T2_T3_T4_T5_,@"STO_CUDA_ENTRY STV_DEFAULT"
_ZN2at6native27unrolled_elementwise_kernelIZZZNS0_17logit_kernel_cudaERNS_18TensorIteratorBaseERKN3c106ScalarEENKUlvE_clEvENKUlvE0_clEvEUlfE_St5arrayIPcLm2EELi4E23TrivialOffsetCalculatorILi1EjESF_NS0_6memory12LoadWithCastILi1EEENSG_13StoreWithCastILi1EEEEEviT_T0_T2_T3_T4_T5_:
.text._ZN2at6native27unrolled_elementwise_kernelIZZZNS0_17logit_kernel_cudaERNS_18TensorIteratorBaseERKN3c106ScalarEENKUlvE_clEvENKUlvE0_clEvEUlfE_St5arrayIPcLm2EELi4E23TrivialOffsetCalculatorILi1EjESF_NS0_6memory12LoadWithCastILi1EEENSG_13StoreWithCastILi1EEEEEviT_T0_T2_T3_T4_T5_:
[----:B------:R-:W0:Y:S01]  /*0000*/  LDC R1, c[0x0][0x28] ;  /* 0x00000a00ff017b82 */ /* 0x000e220000000800 */
[----:B------:R-:W1:Y:S07]  /*0010*/  S2R R2, SR_CTAID.X ;  /* 0x0000000000027919 */ /* 0x000e6e0000002500 */
[----:B------:R-:W1:Y:S01]  /*0020*/  LDC R17, c[0x0][0x210] ;  /* 0x00008400ff117b82 */ /* 0x000e620000000800 */
[----:B------:R-:W-:Y:S01]  /*0030*/  ULDC.64 UR36, c[0x0][0x208] ;  /* 0x0000820000247ab9 */ /* 0x000fe20000000a00 */
[----:B------:R-:W-:Y:S01]  /*0040*/  BSSY B7, `(.L_x_6347) ;  /* 0x00000ee000077945 */ /* 0x000fe20003800000 */
[----:B------:R-:W2:Y:S01]  /*0050*/  S2R R23, SR_TID.X ;  /* 0x0000000000177919 */ /* 0x000ea20000002100 */
[----:B------:R-:W-:-:S04]  /*0060*/  CS2R R18, SRZ ;  /* 0x0000000000127805 */ /* 0x000fc8000001ff00 */
        /* <DEDUP_REMOVED lines=25> */
.L_x_6353:
[----:B------:R-:W2:Y:S02]  /*0200*/  LDG.E.U8 R4, desc[UR36][R4.64] ;  /* 0x0000002404047981 */ /* 0x000ea4000c1e1100 */
[----:B--2---:R-:W-:Y:S01]  /*0210*/  I2FP.F32.U32 R18, R4 ;  /* 0x0000000400127245 */ /* 0x004fe20000201000 */
[----:B------:R-:W-:Y:S06]  /*0220*/  BRA `(.L_x_6355) ;  /* 0x0000000c00307947 */ /* 0x000fec0003800000 */
.L_x_6352:
        /* <DEDUP_REMOVED lines=9> */
.L_x_6357:
[----:B------:R-:W2:Y:S02]  /*02c0*/  LDG.E R4, desc[UR36][R4.64] ;  /* 0x0000002404047981 */ /* 0x000ea4000c1e1900 */
[----:B--2---:R-:W-:Y:S01]  /*02d0*/  I2FP.F32.S32 R18, R4 ;  /* 0x0000000400127245 */ /* 0x004fe20000201400 */
[----:B------:R-:W-:Y:S06]  /*02e0*/  BRA `(.L_x_6355) ;  /* 0x0000000c00007947 */ /* 0x000fec0003800000 */
.L_x_6356:
[----:B------:R-:W2:Y:S02]  /*02f0*/  LDG.E.U16 R4, desc[UR36][R4.64] ;  /* 0x0000002404047981 */ /* 0x000ea4000c1e1500 */
[----:B--2---:R2:W3:Y:S01]  /*0300*/  I2F.S16 R18, R4 ;  /* 0x0000000400127306 */ /* 0x0044e20000101400 */
[----:B------:R-:W-:Y:S05]  /*0310*/  BRA `(.L_x_6355) ;  /* 0x0000000800f47947 */ /* 0x000fea0003800000 */
.L_x_6351:
        /* <DEDUP_REMOVED lines=8> */
.L_x_6359:
[----:B------:R-:W2:Y:S02]  /*03a0*/  LDG.E.U16 R4, desc[UR36][R4.64] ;  /* 0x0000002404047981 */ /* 0x000ea4000c1e1500 */
[----:B--2---:R-:W-:Y:S01]  /*03b0*/  HADD2.F32 R18, -RZ, R4.H0_H0 ;  /* 0x20000004ff127230 */ /* 0x004fe20000004100 */
[----:B------:R-:W-:Y:S06]  /*03c0*/  BRA `(.L_x_6355) ;  /* 0x0000000800c87947 */ /* 0x000fec0003800000 */
.L_x_6358:
        /* <DEDUP_REMOVED lines=8> */
.L_x_6361:
[----:B------:R-:W2:Y:S02]  /*0450*/  LDG.E.U16 R4, desc[UR36][R4.64] ;  /* 0x0000002404047981 */ /* 0x000ea4000c1e1500 */
[----:B--2---:R-:W-:Y:S01]  /*0460*/  HADD2.F32 R18, -RZ, R4.H0_H0 ;  /* 0x20000004ff127230 */ /* 0x004fe20000004100 */
[----:B------:R-:W-:Y:S06]  /*0470*/  BRA `(.L_x_6355) ;  /* 0x00000008009c7947 */ /* 0x000fec0003800000 */
.L_x_6360:
[----:B------:R-:W2:Y:S01]  /*0480*/  LDG.E.64 R4, desc[UR36][R4.64] ;  /* 0x0000002404047981 */ /* 0x000ea2000c1e1b00 */
[----:B------:R-:W-:Y:S01]  /*0490*/  UMOV UR4, 0xf0000000 ;  /* 0xf000000000047882 */ /* 0x000fe20000000000 */
[----:B------:R-:W-:Y:S01]  /*04a0*/  UMOV UR5, 0x380fffff ;  /* 0x380fffff00057882 */ /* 0x000fe20000000000 */
[----:B--2---:R-:W0:Y:S01]  /*04b0*/  F2F.F32.F64 R18, R4 ;  /* 0x0000000400127310 */ /* 0x004e220000301000 */
[----:B------:R-:W-:-:S14]  /*04c0*/  DSETP.GEU.AND P0, PT, |R4|, UR4, PT ;  /* 0x0000000404007e2a */ /* 0x000fdc000bf0e200 */
[----:B0-----:R-:W-:Y:S01]  /*04d0*/  @!P0 FMUL R18, R18, 1.175494350822287508e-38 ;  /* 0x0080000012128820 */ /* 0x001fe20000400000 */
[----:B------:R-:W-:Y:S06]  /*04e0*/  BRA `(.L_x_6355) ;  /* 0x0000000800807947 */ /* 0x000fec0003800000 */
.L_x_6350:
        /* <DEDUP_REMOVED lines=12> */
.L_x_6364:
[----:B------:R-:W2:Y:S01]  /*05b0*/  LDG.E.64 R4, desc[UR36][R4.64] ;  /* 0x0000002404047981 */ /* 0x000ea2000c1e1b00 */
[----:B------:R-:W-:Y:S01]  /*05c0*/  UMOV UR4, 0xf0000000 ;  /* 0xf000000000047882 */ /* 0x000fe20000000000 */
[----:B------:R-:W-:Y:S01]  /*05d0*/  UMOV UR5, 0x380fffff ;  /* 0x380fffff00057882 */ /* 0x000fe20000000000 */
[----:B--2---:R-:W0:Y:S01]  /*05e0*/  F2F.F32.F64 R18, R4 ;  /* 0x0000000400127310 */ /* 0x004e220000301000 */
[----:B------:R-:W-:-:S14]  /*05f0*/  DSETP.GEU.AND P0, PT, |R4|, UR4, PT ;  /* 0x0000000404007e2a */ /* 0x000fdc000bf0e200 */
[----:B0-----:R-:W-:Y:S01]  /*0600*/  @!P0 FMUL R18, R18, 1.175494350822287508e-38 ;  /* 0x0080000012128820 */ /* 0x001fe20000400000 */
[----:B------:R-:W-:Y:S06]  /*0610*/  BRA `(.L_x_6355) ;  /* 0x0000000800347947 */ /* 0x000fec0003800000 */
.L_x_6363:
        /* <DEDUP_REMOVED lines=26> */
.L_x_6366:
        /* <DEDUP_REMOVED lines=14> */
.L_x_6365:
[----:B------:R-:W2:Y:S02]  /*08a0*/  LDG.E.U16 R4, desc[UR36][R4.64] ;  /* 0x0000002404047981 */ /* 0x000ea4000c1e1500 */
[----:B--2---:R-:W-:Y:S01]  /*08b0*/  IMAD.U32 R18, R4, 0x10000, RZ ;  /* 0x0001000004127824 */ /* 0x004fe200078e00ff */
[----:B------:R-:W-:Y:S06]  /*08c0*/  BRA `(.L_x_6355) ;  /* 0x0000000400887947 */ /* 0x000fec0003800000 */
.L_x_6362:
        /* <DEDUP_REMOVED lines=11> */
.L_x_6369:
        /* <DEDUP_REMOVED lines=20> */
.L_x_6371:
[----:B------:R-:W-:Y:S05]  /*0ac0*/  BSYNC B0 ;  /* 0x0000000000007941 */ /* 0x000fea0003800000 */
.L_x_6370:
[----:B------:R-:W-:Y:S01]  /*0ad0*/  IMAD.SHL.U32 R3, R3, 0x100000, RZ ;  /* 0x0010000003037824 */ /* 0x000fe200078e00ff */
[----:B------:R-:W-:-:S04]  /*0ae0*/  LEA R5, R0, 0x3b800000, 0x17 ;  /* 0x3b80000000057811 */ /* 0x000fc800078eb8ff */
[----:B------:R-:W-:Y:S01]  /*0af0*/  LOP3.LUT R18, R5, R3, R18, 0xfe, !PT ;  /* 0x0000000305127212 */ /* 0x000fe200078efe12 */
[----:B------:R-:W-:Y:S06]  /*0b00*/  BRA `(.L_x_6355) ;  /* 0x0000000000f87947 */ /* 0x000fec0003800000 */
.L_x_6368:
        /* <DEDUP_REMOVED lines=20> */
.L_x_6373:
[----:B------:R-:W-:Y:S05]  /*0c50*/  BSYNC B0 ;  /* 0x0000000000007941 */ /* 0x000fea0003800000 */
.L_x_6372:
[----:B------:R-:W-:Y:S01]  /*0c60*/  IMAD.SHL.U32 R3, R3, 0x200000, RZ ;  /* 0x0020000003037824 */ /* 0x000fe200078e00ff */
[----:B------:R-:W-:-:S04]  /*0c70*/  LEA R5, R0, 0x37800000, 0x17 ;  /* 0x3780000000057811 */ /* 0x000fc800078eb8ff */
[----:B------:R-:W-:Y:S01]  /*0c80*/  LOP3.LUT R18, R5, R3, R18, 0xfe, !PT ;  /* 0x0000000305127212 */ /* 0x000fe200078efe12 */
[----:B------:R-:W-:Y:S06]  /*0c90*/  BRA `(.L_x_6355) ;  /* 0x0000000000947947 */ /* 0x000fec0003800000 */
.L_x_6367:
        /* <DEDUP_REMOVED lines=14> */
.L_x_6354:
        /* <DEDUP_REMOVED lines=16> */
.L_x_6376:
[----:B------:R-:W-:Y:S01]  /*0e80*/  IMAD.MOV.U32 R18, RZ, RZ, RZ ;  /* 0x000000ffff127224 */ /* 0x000fe200078e00ff */
[----:B------:R-:W-:Y:S06]  /*0e90*/  BRA `(.L_x_6355) ;  /* 0x0000000000147947 */ /* 0x000fec0003800000 */
.L_x_6375:
[----:B------:R-:W2:Y:S02]  /*0ea0*/  LDG.E.64 R4, desc[UR36][R4.64] ;  /* 0x0000002404047981 */ /* 0x000ea4000c1e1b00 */
[----:B--2---:R0:W1:Y:S01]  /*0eb0*/  I2F.U64 R18, R4 ;  /* 0x0000000400127312 */ /* 0x0040620000301000 */
[----:B------:R-:W-:Y:S05]  /*0ec0*/  BRA `(.L_x_6355) ;  /* 0x0000000000087947 */ /* 0x000fea0003800000 */
.L_x_6374:
[----:B------:R-:W2:Y:S02]  /*0ed0*/  LDG.E R4, desc[UR36][R4.64] ;  /* 0x0000002404047981 */ /* 0x000ea4000c1e1900 */
[----:B--2---:R-:W-:-:S07]  /*0ee0*/  I2FP.F32.U32 R18, R4 ;  /* 0x0000000400127245 */ /* 0x004fce0000201000 */
.L_x_6355:
[----:B------:R-:W-:Y:S05]  /*0ef0*/  BSYNC B6 ;  /* 0x0000000000067941 */ /* 0x000fea0003800000 */
.L_x_6349:
[----:B------:R-:W2:Y:S02]  /*0f00*/  S2R R23, SR_TID.X ;  /* 0x0000000000177919 */ /* 0x000ea40000002100 */
[----:B--2---:R-:W-:-:S07]  /*0f10*/  VIADD R23, R23, 0x80 ;  /* 0x0000008017177836 */ /* 0x004fce0000000000 */
.L_x_6348:
[----:B------:R-:W-:Y:S05]  /*0f20*/  BSYNC B7 ;  /* 0x0000000000077941 */ /* 0x000fea0003800000 */
.L_x_6347:
        /* <DEDUP_REMOVED lines=25> */
.L_x_6383:
[----:B------:R-:W2:Y:S02]  /*10c0*/  LDG.E.U8 R4, desc[UR36][R4.64] ;  /* 0x0000002404047981 */ /* 0x000ea4000c1e1100 */
[----:B--2---:R-:W-:Y:S01]  /*10d0*/  I2FP.F32.U32 R19, R4 ;  /* 0x0000000400137245 */ /* 0x004fe20000201000 */
[----:B------:R-:W-:Y:S06]  /*10e0*/  BRA `(.L_x_6385) ;  /* 0x0000000c002c7947 */ /* 0x000fec0003800000 */
.L_x_6382:
        /* <DEDUP_REMOVED lines=9> */
.L_x_6387:
[----:B------:R-:W2:Y:S02]  /*1180*/  LDG.E R4, desc[UR36][R4.64] ;  /* 0x0000002404047981 */ /* 0x000ea4000c1e1900 */
[----:B--2---:R-:W-:Y:S01]  /*1190*/  I2FP.F32.S32 R19, R4 ;  /* 0x0000000400137245 */ /* 0x004fe20000201400 */
[----:B------:R-:W-:Y:S06]  /*11a0*/  BRA `(.L_x_6385) ;  /* 0x0000000800fc7947 */ /* 0x000fec0003800000 */
.L_x_6386:
[----:B------:R-:W2:Y:S02]  /*11b0*/  LDG.E.U16 R4, desc[UR36][R4.64] ;  /* 0x0000002404047981 */ /* 0x000ea4000c1e1500 */
[----:B--2---:R0:W2:Y:S01]  /*11c0*/  I2F.S16 R19, R4 ;  /* 0x0000000400137306 */ /* 0x0040a20000101400 */
[----:B------:R-:W-:Y:S05]  /*11d0*/  BRA `(.L_x_6385) ;  /* 0x0000000800f07947 */ /* 0x000fea0003800000 */
.L_x_6381:
        /* <DEDUP_REMOVED lines=8> */
.L_x_6389:
[----:B------:R-:W2:Y:S02]  /*1260*/  LDG.E.U16 R4, desc[UR36][R4.64] ;  /* 0x0000002404047981 */ /* 0x000ea4000c1e1500 */
[----:B--2---:R-:W-:Y:S01]  /*1270*/  HADD2.F32 R19, -RZ, R4.H0_H0 ;  /* 0x20000004ff137230 */ /* 0x004fe20000004100 */
[----:B------:R-:W-:Y:S06]  /*1280*/  BRA `(.L_x_6385) ;  /* 0x0000000800c47947 */ /* 0x000fec0003800000 */
.L_x_6388:
        /* <DEDUP_REMOVED lines=8> */
.L_x_6391:
[----:B------:R-:W2:Y:S02]  /*1310*/  LDG.E.U16 R4, desc[UR36][R4.64] ;  /* 0x0000002404047981 */ /* 0x000ea4000c1e1500 */
[----:B--2---:R-:W-:Y:S01]  /*1320*/  HADD2.F32 R19, -RZ, R4.H0_H0 ;  /* 0x20000004ff137230 */ /* 0x004fe20000004100 */
[----:B------:R-:W-:Y:S06]  /*1330*/  BRA `(.L_x_6385) ;  /* 0x0000000800987947 */ /* 0x000fec0003800000 */
.L_x_6390:
[----:B------:R-:W2:Y:S01]  /*1340*/  LDG.E.64 R4, desc[UR36][R4.64] ;  /* 0x0000002404047981 */ /* 0x000ea2000c1e1b00 */
[----:B------:R-:W-:Y:S01]  /*1350*/  UMOV UR4, 0xf0000000 ;  /* 0xf000000000047882 */ /* 0x000fe20000000000 */
[----:B------:R-:W-:Y:S01]  /*1360*/  UMOV UR5, 0x380fffff ;  /* 0x380fffff00057882 */ /* 0x000fe20000000000 */
[----:B--2---:R-:W0:Y:S01]  /*1370*/  F2F.F32.F64 R19, R4 ;  /* 0x0000000400137310 */ /* 0x004e220000301000 */
[----:B------:R-:W-:-:S14]  /*1380*/  DSETP.GEU.AND P0, PT, |R4|, UR4, PT ;  /* 0x0000000404007e2a */ /* 0x000fdc000bf0e200 */
[----:B0-----:R-:W-:Y:S01]  /*1390*/  @!P0 FMUL R19, R19, 1.175494350822287508e-38 ;  /* 0x0080000013138820 */ /* 0x001fe20000400000 */
[----:B------:R-:W-:Y:S06]  /*13a0*/  BRA `(.L_x_6385) ;  /* 0x00000008007c7947 */ /* 0x000fec0003800000 */
.L_x_6380:
        /* <DEDUP_REMOVED lines=12> */
.L_x_6394:
[----:B------:R-:W2:Y:S01]  /*1470*/  LDG.E.64 R4, desc[UR36][R4.64] ;  /* 0x0000002404047981 */ /* 0x000ea2000c1e1b00 */
[----:B------:R-:W-:Y:S01]  /*1480*/  UMOV UR4, 0xf0000000 ;  /* 0xf000000000047882 */ /* 0x000fe20000000000 */
[----:B------:R-:W-:Y:S01]  /*1490*/  UMOV UR5, 0x380fffff ;  /* 0x380fffff00057882 */ /* 0x000fe20000000000 */
[----:B--2---:R-:W0:Y:S01]  /*14a0*/  F2F.F32.F64 R19, R4 ;  /* 0x0000000400137310 */ /* 0x004e220000301000 */
[----:B------:R-:W-:-:S14]  /*14b0*/  DSETP.GEU.AND P0, PT, |R4|, UR4, PT ;  /* 0x0000000404007e2a */ /* 0x000fdc000bf0e200 */
[----:B0-----:R-:W-:Y:S01]  /*14c0*/  @!P0 FMUL R19, R19, 1.175494350822287508e-38 ;  /* 0x0080000013138820 */ /* 0x001fe20000400000 */
[----:B------:R-:W-:Y:S06]  /*14d0*/  BRA `(.L_x_6385) ;  /* 0x0000000800307947 */ /* 0x000fec0003800000 */
.L_x_6393:
        /* <DEDUP_REMOVED lines=26> */
.L_x_6396:
        /* <DEDUP_REMOVED lines=13> */
.L_x_6395:
[----:B------:R-:W2:Y:S02]  /*1750*/  LDG.E.U16 R4, desc[UR36][R4.64] ;  /* 0x0000002404047981 */ /* 0x000ea4000c1e1500 */
[----:B--2---:R-:W-:Y:S01]  /*1760*/  IMAD.U32 R19, R4, 0x10000, RZ ;  /* 0x0001000004137824 */ /* 0x004fe200078e00ff */
[----:B------:R-:W-:Y:S06]  /*1770*/  BRA `(.L_x_6385) ;  /* 0x0000000400887947 */ /* 0x000fec0003800000 */
.L_x_6392:
        /* <DEDUP_REMOVED lines=11> */
.L_x_6399:
        /* <DEDUP_REMOVED lines=20> */
.L_x_6401:
[----:B------:R-:W-:Y:S05]  /*1970*/  BSYNC B0 ;  /* 0x0000000000007941 */ /* 0x000fea0003800000 */
.L_x_6400:
[----:B------:R-:W-:Y:S01]  /*1980*/  IMAD.SHL.U32 R3, R3, 0x100000, RZ ;  /* 0x0010000003037824 */ /* 0x000fe200078e00ff */
[----:B------:R-:W-:-:S04]  /*1990*/  LEA R0, R0, 0x3b800000, 0x17 ;  /* 0x3b80000000007811 */ /* 0x000fc800078eb8ff */
[----:B------:R-:W-:Y:S01]  /*19a0*/  LOP3.LUT R19, R0, R3, R19, 0xfe, !PT ;  /* 0x0000000300137212 */ /* 0x000fe200078efe13 */
[----:B------:R-:W-:Y:S06]  /*19b0*/  BRA `(.L_x_6385) ;  /* 0x0000000000f87947 */ /* 0x000fec0003800000 */
.L_x_6398:
        /* <DEDUP_REMOVED lines=20> */
.L_x_6403:
[----:B------:R-:W-:Y:S05]  /*1b00*/  BSYNC B0 ;  /* 0x0000000000007941 */ /* 0x000fea0003800000 */
.L_x_6402:
[----:B------:R-:W-:Y:S01]  /*1b10*/  IMAD.SHL.U32 R3, R3, 0x200000, RZ ;  /* 0x0020000003037824 */ /* 0x000fe200078e00ff */
[----:B------:R-:W-:-:S04]  /*1b20*/  LEA R0, R0, 0x37800000, 0x17 ;  /* 0x3780000000007811 */ /* 0x000fc800078eb8ff */
[----:B------:R-:W-:Y:S01]  /*1b30*/  LOP3.LUT R19, R0, R3, R19, 0xfe, !PT ;  /* 0x0000000300137212 */ /* 0x000fe200078efe13 */
[----:B------:R-:W-:Y:S06]  /*1b40*/  BRA `(.L_x_6385) ;  /* 0x0000000000947947 */ /* 0x000fec0003800000 */
.L_x_6397:
        /* <DEDUP_REMOVED lines=14> */
.L_x_6384:
        /* <DEDUP_REMOVED lines=16> */
.L_x_6406:
[----:B------:R-:W-:Y:S01]  /*1d30*/  IMAD.MOV.U32 R19, RZ, RZ, RZ ;  /* 0x000000ffff137224 */ /* 0x000fe200078e00ff */
[----:B------:R-:W-:Y:S06]  /*1d40*/  BRA `(.L_x_6385) ;  /* 0x0000000000147947 */ /* 0x000fec0003800000 */
.L_x_6405:
[----:B------:R-:W2:Y:S02]  /*1d50*/  LDG.E.64 R4, desc[UR36][R4.64] ;  /* 0x0000002404047981 */ /* 0x000ea4000c1e1b00 */
[----:B--2---:R0:W2:Y:S01]  /*1d60*/  I2F.U64 R19, R4 ;  /* 0x0000000400137312 */ /* 0x0040a20000301000 */
[----:B------:R-:W-:Y:S05]  /*1d70*/  BRA `(.L_x_6385) ;  /* 0x0000000000087947 */ /* 0x000fea0003800000 */
.L_x_6404:
[----:B------:R-:W2:Y:S02]  /*1d80*/  LDG.E R4, desc[UR36][R4.64] ;  /* 0x0000002404047981 */ /* 0x000ea4000c1e1900 */
[----:B--2---:R-:W-:-:S07]  /*1d90*/  I2FP.F32.U32 R19, R4 ;  /* 0x0000000400137245 */ /* 0x004fce0000201000 */
.L_x_6385:
[----:B------:R-:W-:Y:S05]  /*1da0*/  BSYNC B6 ;  /* 0x0000000000067941 */ /* 0x000fea0003800000 */
.L_x_6379:
[----:B------:R-:W-:-:S07]  /*1db0*/  VIADD R23, R23, 0x80 ;  /* 0x0000008017177836 */ /* 0x000fce0000000000 */
.L_x_6378:
[----:B------:R-:W-:Y:S05]  /*1dc0*/  BSYNC B7 ;  /* 0x0000000000077941 */ /* 0x000fea0003800000 */
.L_x_6377:
[----:B------:R-:W-:Y:S01]  /*1dd0*/  ISETP.GE.AND P0, PT, R23, R17, PT ;  /* 0x000000111700720c */ /* 0x000fe20003f06270 */
[----:B------:R-:W-:Y:S01]  /*1de0*/  BSSY B7, `(.L_x_6407) ;  /* 0x00000ea000077945 */ /* 0x000fe20003800000 */
[----:B------:R-:W-:Y:S02]  /*1df0*/  IMAD.MOV.U32 R16, RZ, RZ, RZ ;  /* 0x000000ffff107224 */ /* 0x000fe400078e00ff */
[----:B------:R-:W-:-:S09]  /*1e00*/  IMAD.MOV.U32 R22, RZ, RZ, RZ ;  /* 0x000000ffff167224 */ /* 0x000fd200078e00ff */
[----:B------:R-:W-:Y:S05]  /*1e10*/  @P0 BRA `(.L_x_6408) ;  /* 0x0000000c00980947 */ /* 0x000fea0003800000 */
[----:B0-2-4-:R-:W0:Y:S01]  /*1e20*/  LDC.64 R4, c[0x0][0x220] ;  /* 0x00008800ff047b82 */ /* 0x015e220000000a00 */
        /* <DEDUP_REMOVED lines=21> */
.L_x_6413:
[----:B------:R-:W2:Y:S02]  /*1f80*/  LDG.E.U8 R4, desc[UR36][R4.64] ;  /* 0x0000002404047981 */ /* 0x000ea4000c1e1100 */
[----:B--2---:R-:W-:Y:S01]  /*1f90*/  I2FP.F32.U32 R22, R4 ;  /* 0x0000000400167245 */ /* 0x004fe20000201000 */
[----:B------:R-:W-:Y:S06]  /*1fa0*/  BRA `(.L_x_6415) ;  /* 0x0000000c002c7947 */ /* 0x000fec0003800000 */
.L_x_6412:
        /* <DEDUP_REMOVED lines=9> */
.L_x_6417:
[----:B------:R-:W2:Y:S02]  /*2040*/  LDG.E R4, desc[UR36][R4.64] ;  /* 0x0000002404047981 */ /* 0x000ea4000c1e1900 */
[----:B--2---:R-:W-:Y:S01]  /*2050*/  I2FP.F32.S32 R22, R4 ;  /* 0x0000000400167245 */ /* 0x004fe20000201400 */
[----:B------:R-:W-:Y:S06]  /*2060*/  BRA `(.L_x_6415) ;  /* 0x0000000800fc7947 */ /* 0x000fec0003800000 */
.L_x_6416:
[----:B------:R-:W2:Y:S02]  /*2070*/  LDG.E.U16 R4, desc[UR36][R4.64] ;  /* 0x0000002404047981 */ /* 0x000ea4000c1e1500 */
[----:B--2---:R4:W0:Y:S01]  /*2080*/  I2F.S16 R22, R4 ;  /* 0x0000000400167306 */ /* 0x0048220000101400 */
[----:B------:R-:W-:Y:S05]  /*2090*/  BRA `(.L_x_6415) ;  /* 0x0000000800f07947 */ /* 0x000fea0003800000 */
.L_x_6411:
        /* <DEDUP_REMOVED lines=8> */
.L_x_6419:
[----:B------:R-:W2:Y:S02]  /*2120*/  LDG.E.U16 R4, desc[UR36][R4.64] ;  /* 0x0000002404047981 */ /* 0x000ea4000c1e1500 */
[----:B--2---:R-:W-:Y:S01]  /*2130*/  HADD2.F32 R22, -RZ, R4.H0_H0 ;  /* 0x20000004ff167230 */ /* 0x004fe20000004100 */
[----:B------:R-:W-:Y:S06]  /*2140*/  BRA `(.L_x_6415) ;  /* 0x0000000800c47947 */ /* 0x000fec0003800000 */
.L_x_6418:
        /* <DEDUP_REMOVED lines=8> */
.L_x_6421:
[----:B------:R-:W2:Y:S02]  /*21d0*/  LDG.E.U16 R4, desc[UR36][R4.64] ;  /* 0x0000002404047981 */ /* 0x000ea4000c1e1500 */
[----:B--2---:R-:W-:Y:S01]  /*21e0*/  HADD2.F32 R22, -RZ, R4.H0_H0 ;  /* 0x20000004ff167230 */ /* 0x004fe20000004100 */
[----:B------:R-:W-:Y:S06]  /*21f0*/  BRA `(.L_x_6415) ;  /* 0x0000000800987947 */ /* 0x000fec0003800000 */
.L_x_6420:
[----:B------:R-:W2:Y:S01]  /*2200*/  LDG.E.64 R4, desc[UR36][R4.64] ;  /* 0x0000002404047981 */ /* 0x000ea2000c1e1b00 */
[----:B------:R-:W-:Y:S01]  /*2210*/  UMOV UR4, 0xf0000000 ;  /* 0xf000000000047882 */ /* 0x000fe20000000000 */
[----:B------:R-:W-:Y:S01]  /*2220*/  UMOV UR5, 0x380fffff ;  /* 0x380fffff00057882 */ /* 0x000fe20000000000 */
[----:B--2---:R-:W0:Y:S01]  /*2230*/  F2F.F32.F64 R22, R4 ;  /* 0x0000000400167310 */ /* 0x004e220000301000 */
[----:B------:R-:W-:-:S14]  /*2240*/  DSETP.GEU.AND P0, PT, |R4|, UR4, PT ;  /* 0x0000000404007e2a */ /* 0x000fdc000bf0e200 */
[----:B0-----:R-:W-:Y:S01]  /*2250*/  @!P0 FMUL R22, R22, 1.175494350822287508e-38 ;  /* 0x0080000016168820 */ /* 0x001fe20000400000 */
[----:B------:R-:W-:Y:S06]  /*2260*/  BRA `(.L_x_6415) ;  /* 0x00000008007c7947 */ /* 0x000fec0003800000 */
.L_x_6410:
        /* <DEDUP_REMOVED lines=12> */
.L_x_6424:
[----:B------:R-:W2:Y:S01]  /*2330*/  LDG.E.64 R4, desc[UR36][R4.64] ;  /* 0x0000002404047981 */ /* 0x000ea2000c1e1b00 */
[----:B------:R-:W-:Y:S01]  /*2340*/  UMOV UR4, 0xf0000000 ;  /* 0xf000000000047882 */ /* 0x000fe20000000000 */
[----:B------:R-:W-:Y:S01]  /*2350*/  UMOV UR5, 0x380fffff ;  /* 0x380fffff00057882 */ /* 0x000fe20000000000 */
[----:B--2---:R-:W0:Y:S01]  /*2360*/  F2F.F32.F64 R22, R4 ;  /* 0x0000000400167310 */ /* 0x004e220000301000 */
[----:B------:R-:W-:-:S14]  /*2370*/  DSETP.GEU.AND P0, PT, |R4|, UR4, PT ;  /* 0x0000000404007e2a */ /* 0x000fdc000bf0e200 */
[----:B0-----:R-:W-:Y:S01]  /*2380*/  @!P0 FMUL R22, R22, 1.175494350822287508e-38 ;  /* 0x0080000016168820 */ /* 0x001fe20000400000 */
[----:B------:R-:W-:Y:S06]  /*2390*/  BRA `(.L_x_6415) ;  /* 0x0000000800307947 */ /* 0x000fec0003800000 */
.L_x_6423:
        /* <DEDUP_REMOVED lines=26> */
.L_x_6426:
        /* <DEDUP_REMOVED lines=13> */
.L_x_6425:
[----:B------:R-:W2:Y:S02]  /*2610*/  LDG.E.U16 R4, desc[UR36][R4.64] ;  /* 0x0000002404047981 */ /* 0x000ea4000c1e1500 */
[----:B--2---:R-:W-:Y:S01]  /*2620*/  IMAD.U32 R22, R4, 0x10000, RZ ;  /* 0x0001000004167824 */ /* 0x004fe200078e00ff */
[----:B------:R-:W-:Y:S06]  /*2630*/  BRA `(.L_x_6415) ;  /* 0x0000000400887947 */ /* 0x000fec0003800000 */
.L_x_6422:
        /* <DEDUP_REMOVED lines=11> */
.L_x_6429:
        /* <DEDUP_REMOVED lines=20> */
.L_x_6431:
[----:B------:R-:W-:Y:S05]  /*2830*/  BSYNC B0 ;  /* 0x0000000000007941 */ /* 0x000fea0003800000 */
.L_x_6430:
[----:B------:R-:W-:Y:S01]  /*2840*/  IMAD.SHL.U32 R3, R3, 0x100000, RZ ;  /* 0x0010000003037824 */ /* 0x000fe200078e00ff */
[----:B------:R-:W-:-:S04]  /*2850*/  LEA R5, R0, 0x3b800000, 0x17 ;  /* 0x3b80000000057811 */ /* 0x000fc800078eb8ff */
[----:B------:R-:W-:Y:S01]  /*2860*/  LOP3.LUT R22, R5, R3, R22, 0xfe, !PT ;  /* 0x0000000305167212 */ /* 0x000fe200078efe16 */
[----:B------:R-:W-:Y:S06]  /*2870*/  BRA `(.L_x_6415) ;  /* 0x0000000000f87947 */ /* 0x000fec0003800000 */
.L_x_6428:
        /* <DEDUP_REMOVED lines=20> */
.L_x_6433:
[----:B------:R-:W-:Y:S05]  /*29c0*/  BSYNC B0 ;  /* 0x0000000000007941 */ /* 0x000fea0003800000 */
.L_x_6432:
[----:B------:R-:W-:Y:S01]  /*29d0*/  IMAD.SHL.U32 R3, R3, 0x200000, RZ ;  /* 0x0020000003037824 */ /* 0x000fe200078e00ff */
[----:B------:R-:W-:-:S04]  /*29e0*/  LEA R5, R0, 0x37800000, 0x17 ;  /* 0x3780000000057811 */ /* 0x000fc800078eb8ff */
[----:B------:R-:W-:Y:S01]  /*29f0*/  LOP3.LUT R22, R5, R3, R22, 0xfe, !PT ;  /* 0x0000000305167212 */ /* 0x000fe200078efe16 */
[----:B------:R-:W-:Y:S06]  /*2a00*/  BRA `(.L_x_6415) ;  /* 0x0000000000947947 */ /* 0x000fec0003800000 */
.L_x_6427:
        /* <DEDUP_REMOVED lines=14> */
.L_x_6414:
        /* <DEDUP_REMOVED lines=16> */
.L_x_6436:
[----:B------:R-:W-:Y:S01]  /*2bf0*/  IMAD.MOV.U32 R22, RZ, RZ, RZ ;  /* 0x000000ffff167224 */ /* 0x000fe200078e00ff */
[----:B------:R-:W-:Y:S06]  /*2c00*/  BRA `(.L_x_6415) ;  /* 0x0000000000147947 */ /* 0x000fec0003800000 */
.L_x_6435:
[----:B------:R-:W2:Y:S02]  /*2c10*/  LDG.E.64 R4, desc[UR36][R4.64] ;  /* 0x0000002404047981 */ /* 0x000ea4000c1e1b00 */
[----:B--2---:R0:W2:Y:S01]  /*2c20*/  I2F.U64 R22, R4 ;  /* 0x0000000400167312 */ /* 0x0040a20000301000 */
[----:B------:R-:W-:Y:S05]  /*2c30*/  BRA `(.L_x_6415) ;  /* 0x0000000000087947 */ /* 0x000fea0003800000 */
.L_x_6434:
[----:B------:R-:W2:Y:S02]  /*2c40*/  LDG.E R4, desc[UR36][R4.64] ;  /* 0x0000002404047981 */ /* 0x000ea4000c1e1900 */
[----:B--2---:R-:W-:-:S07]  /*2c50*/  I2FP.F32.U32 R22, R4 ;  /* 0x0000000400167245 */ /* 0x004fce0000201000 */
.L_x_6415:
[----:B------:R-:W-:Y:S05]  /*2c60*/  BSYNC B6 ;  /* 0x0000000000067941 */ /* 0x000fea0003800000 */
.L_x_6409:
[----:B------:R-:W-:-:S07]  /*2c70*/  VIADD R23, R23, 0x80 ;  /* 0x0000008017177836 */ /* 0x000fce0000000000 */
.L_x_6408:
[----:B------:R-:W-:Y:S05]  /*2c80*/  BSYNC B7 ;  /* 0x0000000000077941 */ /* 0x000fea0003800000 */
.L_x_6407:
        /* <DEDUP_REMOVED lines=23> */
.L_x_6442:
[----:B------:R-:W2:Y:S02]  /*2e00*/  LDG.E.U8 R4, desc[UR36][R4.64] ;  /* 0x0000002404047981 */ /* 0x000ea4000c1e1100 */
[----:B--2---:R-:W-:Y:S01]  /*2e10*/  I2FP.F32.U32 R16, R4 ;  /* 0x0000000400107245 */ /* 0x004fe20000201000 */
[----:B------:R-:W-:Y:S06]  /*2e20*/  BRA `(.L_x_6438) ;  /* 0x0000000c00207947 */ /* 0x000fec0003800000 */
.L_x_6441:
        /* <DEDUP_REMOVED lines=9> */
.L_x_6445:
[----:B------:R-:W2:Y:S02]  /*2ec0*/  LDG.E R4, desc[UR36][R4.64] ;  /* 0x0000002404047981 */ /* 0x000ea4000c1e1900 */
[----:B--2---:R-:W-:Y:S01]  /*2ed0*/  I2FP.F32.S32 R16, R4 ;  /* 0x0000000400107245 */ /* 0x004fe20000201400 */
[----:B------:R-:W-:Y:S06]  /*2ee0*/  BRA `(.L_x_6438) ;  /* 0x0000000800f07947 */ /* 0x000fec0003800000 */
.L_x_6444:
[----:B------:R-:W2:Y:S02]  /*2ef0*/  LDG.E.U16 R4, desc[UR36][R4.64] ;  /* 0x0000002404047981 */ /* 0x000ea4000c1e1500 */
[----:B--2---:R0:W2:Y:S01]  /*2f00*/  I2F.S16 R16, R4 ;  /* 0x0000000400107306 */ /* 0x0040a20000101400 */
[----:B------:R-:W-:Y:S05]  /*2f10*/  BRA `(.L_x_6438) ;  /* 0x0000000800e47947 */ /* 0x000fea0003800000 */
.L_x_6440:
        /* <DEDUP_REMOVED lines=8> */
.L_x_6447:
[----:B------:R-:W2:Y:S02]  /*2fa0*/  LDG.E.U16 R4, desc[UR36][R4.64] ;  /* 0x0000002404047981 */ /* 0x000ea4000c1e1500 */
[----:B--2---:R-:W-:Y:S01]  /*2fb0*/  HADD2.F32 R16, -RZ, R4.H0_H0 ;  /* 0x20000004ff107230 */ /* 0x004fe20000004100 */
[----:B------:R-:W-:Y:S06]  /*2fc0*/  BRA `(.L_x_6438) ;  /* 0x0000000800b87947 */ /* 0x000fec0003800000 */
.L_x_6446:
        /* <DEDUP_REMOVED lines=8> */
.L_x_6449:
[----:B------:R-:W2:Y:S02]  /*3050*/  LDG.E.U16 R4, desc[UR36][R4.64] ;  /* 0x0000002404047981 */ /* 0x000ea4000c1e1500 */
[----:B--2---:R-:W-:Y:S01]  /*3060*/  HADD2.F32 R16, -RZ, R4.H0_H0 ;  /* 0x20000004ff107230 */ /* 0x004fe20000004100 */
[----:B------:R-:W-:Y:S06]  /*3070*/  BRA `(.L_x_6438) ;  /* 0x00000008008c7947 */ /* 0x000fec0003800000 */
.L_x_6448:
[----:B------:R-:W2:Y:S01]  /*3080*/  LDG.E.64 R4, desc[UR36][R4.64] ;  /* 0x0000002404047981 */ /* 0x000ea2000c1e1b00 */
[----:B------:R-:W-:Y:S01]  /*3090*/  UMOV UR4, 0xf0000000 ;  /* 0xf000000000047882 */ /* 0x000fe20000000000 */
[----:B------:R-:W-:Y:S01]  /*30a0*/  UMOV UR5, 0x380fffff ;  /* 0x380fffff00057882 */ /* 0x000fe20000000000 */
[----:B--2---:R-:W0:Y:S01]  /*30b0*/  F2F.F32.F64 R16, R4 ;  /* 0x0000000400107310 */ /* 0x004e220000301000 */
[----:B------:R-:W-:-:S14]  /*30c0*/  DSETP.GEU.AND P0, PT, |R4|, UR4, PT ;  /* 0x0000000404007e2a */ /* 0x000fdc000bf0e200 */
[----:B0-----:R-:W-:Y:S01]  /*30d0*/  @!P0 FMUL R16, R16, 1.175494350822287508e-38 ;  /* 0x0080000010108820 */ /* 0x001fe20000400000 */
[----:B------:R-:W-:Y:S06]  /*30e0*/  BRA `(.L_x_6438) ;  /* 0x0000000800707947 */ /* 0x000fec0003800000 */
.L_x_6439:
        /* <DEDUP_REMOVED lines=12> */
.L_x_6452:
[----:B------:R-:W2:Y:S01]  /*31b0*/  LDG.E.64 R4, desc[UR36][R4.64] ;  /* 0x0000002404047981 */ /* 0x000ea2000c1e1b00 */
[----:B------:R-:W-:Y:S01]  /*31c0*/  UMOV UR4, 0xf0000000 ;  /* 0xf000000000047882 */ /* 0x000fe20000000000 */
[----:B------:R-:W-:Y:S01]  /*31d0*/  UMOV UR5, 0x380fffff ;  /* 0x380fffff00057882 */ /* 0x000fe20000000000 */
[----:B--2---:R-:W0:Y:S01]  /*31e0*/  F2F.F32.F64 R16, R4 ;  /* 0x0000000400107310 */ /* 0x004e220000301000 */
[----:B------:R-:W-:-:S14]  /*31f0*/  DSETP.GEU.AND P0, PT, |R4|, UR4, PT ;  /* 0x0000000404007e2a */ /* 0x000fdc000bf0e200 */
[----:B0-----:R-:W-:Y:S01]  /*3200*/  @!P0 FMUL R16, R16, 1.175494350822287508e-38 ;  /* 0x0080000010108820 */ /* 0x001fe20000400000 */
[----:B------:R-:W-:Y:S06]  /*3210*/  BRA `(.L_x_6438) ;  /* 0x0000000800247947 */ /* 0x000fec0003800000 */
.L_x_6451:
        /* <DEDUP_REMOVED lines=26> */
.L_x_6454:
        /* <DEDUP_REMOVED lines=13> */
.L_x_6453:
[----:B------:R-:W2:Y:S02]  /*3490*/  LDG.E.U16 R4, desc[UR36][R4.64] ;  /* 0x0000002404047981 */ /* 0x000ea4000c1e1500 */
[----:B--2---:R-:W-:Y:S01]  /*34a0*/  IMAD.U32 R16, R4, 0x10000, RZ ;  /* 0x0001000004107824 */ /* 0x004fe200078e00ff */
[----:B------:R-:W-:Y:S06]  /*34b0*/  BRA `(.L_x_6438) ;  /* 0x00000004007c7947 */ /* 0x000fec0003800000 */
.L_x_6450:
        /* <DEDUP_REMOVED lines=11> */
.L_x_6457:
        /* <DEDUP_REMOVED lines=19> */
.L_x_6459:
[----:B------:R-:W-:Y:S05]  /*36a0*/  BSYNC B0 ;  /* 0x0000000000007941 */ /* 0x000fea0003800000 */
.L_x_6458:
[----:B------:R-:W-:Y:S01]  /*36b0*/  IMAD.SHL.U32 R3, R3, 0x100000, RZ ;  /* 0x0010000003037824 */ /* 0x000fe200078e00ff */
[----:B------:R-:W-:-:S04]  /*36c0*/  LEA R5, R0, 0x3b800000, 0x17 ;  /* 0x3b80000000057811 */ /* 0x000fc800078eb8ff */
[----:B------:R-:W-:Y:S01]  /*36d0*/  LOP3.LUT R16, R5, R3, R16, 0xfe, !PT ;  /* 0x0000000305107212 */ /* 0x000fe200078efe10 */
[----:B------:R-:W-:Y:S06]  /*36e0*/  BRA `(.L_x_6438) ;  /* 0x0000000000f07947 */ /* 0x000fec0003800000 */
.L_x_6456:
        /* <DEDUP_REMOVED lines=19> */
.L_x_6461:
[----:B------:R-:W-:Y:S05]  /*3820*/  BSYNC B0 ;  /* 0x0000000000007941 */ /* 0x000fea0003800000 */
.L_x_6460:
[----:B------:R-:W-:Y:S01]  /*3830*/  IMAD.SHL.U32 R3, R3, 0x200000, RZ ;  /* 0x0020000003037824 */ /* 0x000fe200078e00ff */
[----:B------:R-:W-:-:S04]  /*3840*/  LEA R5, R0, 0x37800000, 0x17 ;  /* 0x3780000000057811 */ /* 0x000fc800078eb8ff */
[----:B------:R-:W-:Y:S01]  /*3850*/  LOP3.LUT R16, R5, R3, R16, 0xfe, !PT ;  /* 0x0000000305107212 */ /* 0x000fe200078efe10 */
[----:B------:R-:W-:Y:S06]  /*3860*/  BRA `(.L_x_6438) ;  /* 0x0000000000907947 */ /* 0x000fec0003800000 */
.L_x_6455:
        /* <DEDUP_REMOVED lines=14> */
.L_x_6443:
        /* <DEDUP_REMOVED lines=16> */
.L_x_6464:
[----:B------:R-:W-:Y:S05]  /*3a50*/  BRA `(.L_x_6438) ;  /* 0x0000000000147947 */ /* 0x000fea0003800000 */
.L_x_6463:
[----:B------:R-:W2:Y:S02]  /*3a60*/  LDG.E.64 R4, desc[UR36][R4.64] ;  /* 0x0000002404047981 */ /* 0x000ea4000c1e1b00 */
[----:B--2---:R0:W2:Y:S01]  /*3a70*/  I2F.U64 R16, R4 ;  /* 0x0000000400107312 */ /* 0x0040a20000301000 */
[----:B------:R-:W-:Y:S05]  /*3a80*/  BRA `(.L_x_6438) ;  /* 0x0000000000087947 */ /* 0x000fea0003800000 */
.L_x_6462:
[----:B------:R-:W2:Y:S02]  /*3a90*/  LDG.E R4, desc[UR36][R4.64] ;  /* 0x0000002404047981 */ /* 0x000ea4000c1e1900 */
[----:B--2---:R-:W-:-:S07]  /*3aa0*/  I2FP.F32.U32 R16, R4 ;  /* 0x0000000400107245 */ /* 0x004fce0000201000 */
.L_x_6438:
[----:B------:R-:W-:Y:S05]  /*3ab0*/  BSYNC B6 ;  /* 0x0000000000067941 */ /* 0x000fea0003800000 */
.L_x_6437:
[----:B------:R-:W0:Y:S01]  /*3ac0*/  S2R R25, SR_TID.X ;  /* 0x0000000000197919 */ /* 0x000e220000002100 */
[----:B------:R-:W-:Y:S01]  /*3ad0*/  BSSY B6, `(.L_x_6465) ;  /* 0x000011c000067945 */ /* 0x000fe20003800000 */
[C---:B0-----:R-:W-:Y:S01]  /*3ae0*/  VIADD R0, R25.reuse, 0x100 ;  /* 0x0000010019007836 */ /* 0x041fe20000000000 */
[CC--:B------:R-:W-:Y:S01]  /*3af0*/  ISETP.GE.AND P3, PT, R25.reuse, R17.reuse, PT ;  /* 0x000000111900720c */ /* 0x0c0fe20003f66270 */
[C---:B------:R-:W-:Y:S02]  /*3b00*/  VIADD R6, R25.reuse, 0x180 ;  /* 0x0000018019067836 */ /* 0x040fe40000000000 */
[----:B------:R-:W-:Y:S01]  /*3b10*/  VIADD R26, R25, 0x80 ;  /* 0x00000080191a7836 */ /* 0x000fe20000000000 */
[-C--:B------:R-:W-:Y:S02]  /*3b20*/  ISETP.GE.AND P1, PT, R0, R17.reuse, PT ;  /* 0x000000110000720c */ /* 0x080fe40003f26270 */
[-C--:B------:R-:W-:Y:S02]  /*3b30*/  ISETP.GE.AND P2, PT, R6, R17.reuse, PT ;  /* 0x000000110600720c */ /* 0x080fe40003f46270 */
[----:B------:R-:W-:-:S05]  /*3b40*/  ISETP.GE.AND P0, PT, R26, R17, PT ;  /* 0x000000111a00720c */ /* 0x000fca0003f06270 */
[----:B-1-3-5:R-:W-:-:S04]  /*3b50*/  @!P3 FADD.FTZ R0, -R18, 1 ;  /* 0x3f8000001200b421 */ /* 0x02afc80000010100 */
[----:B--2---:R-:W-:Y:S01]  /*3b60*/  @!P1 FADD.FTZ R6, -R22, 1 ;  /* 0x3f80000016069421 */ /* 0x004fe20000010100 */
[----:B------:R-:W0:Y:S01]  /*3b70*/  @!P3 MUFU.RCP R3, R0 ;  /* 0x000000000003b308 */ /* 0x000e220000001000 */
[----:B------:R-:W-:Y:S02]  /*3b80*/  @!P2 FADD.FTZ R8, -R16, 1 ;  /* 0x3f8000001008a421 */ /* 0x000fe40000010100 */
[----:B------:R-:W-:-:S05]  /*3b90*/  @!P0 FADD.FTZ R5, -R19, 1 ;  /* 0x3f80000013058421 */ /* 0x000fca0000010100 */
[----:B------:R-:W1:Y:S08]  /*3ba0*/  @!P1 MUFU.RCP R7, R6 ;  /* 0x0000000600079308 */ /* 0x000e700000001000 */
[----:B------:R-:W2:Y:S01]  /*3bb0*/  @!P2 MUFU.RCP R9, R8 ;  /* 0x000000080009a308 */ /* 0x000ea20000001000 */
[----:B0-----:R-:W-:-:S07]  /*3bc0*/  @!P3 FMUL.FTZ R3, R3, R18 ;  /* 0x000000120303b220 */ /* 0x001fce0000410000 */
[----:B------:R-:W0:Y:S01]  /*3bd0*/  @!P0 MUFU.RCP R10, R5 ;  /* 0x00000005000a8308 */ /* 0x000e220000001000 */
[----:B-1----:R-:W-:-:S07]  /*3be0*/  @!P1 FMUL.FTZ R7, R7, R22 ;  /* 0x0000001607079220 */ /* 0x002fce0000410000 */
[----:B------:R-:W4:Y:S01]  /*3bf0*/  @!P3 MUFU.LG2 R3, R3 ;  /* 0x000000030003b308 */ /* 0x000f220000000c00 */
[----:B--2---:R-:W-:Y:S02]  /*3c00*/  @!P2 FMUL.FTZ R0, R9, R16 ;  /* 0x000000100900a220 */ /* 0x004fe40000410000 */
[----:B------:R-:W1:Y:S05]  /*3c10*/  LDC.U8 R16, c[0x0][0x234] ;  /* 0x00008d00ff107b82 */ /* 0x000e6a0000000000 */
[----:B------:R-:W2:Y:S01]  /*3c20*/  @!P1 MUFU.LG2 R7, R7 ;  /* 0x0000000700079308 */ /* 0x000ea20000000c00 */
[----:B0-----:R-:W-:-:S07]  /*3c30*/  @!P0 FMUL.FTZ R19, R10, R19 ;  /* 0x000000130a138220 */ /* 0x001fce0000410000 */
[----:B------:R-:W0:Y:S01]  /*3c40*/  @!P2 MUFU.LG2 R0, R0 ;  /* 0x000000000000a308 */ /* 0x000e220000000c00 */
[----:B----4-:R-:W-:-:S07]  /*3c50*/  @!P3 FMUL.FTZ R4, R3, 0.69314718246459960938 ;  /* 0x3f3172180304b820 */ /* 0x010fce0000410000 */
[----:B------:R-:W3:Y:S01]  /*3c60*/  @!P0 MUFU.LG2 R19, R19 ;  /* 0x0000001300138308 */ /* 0x000ee20000000c00 */
[----:B--2---:R-:W-:Y:S01]  /*3c70*/  @!P1 FMUL.FTZ R22, R7, 0.69314718246459960938 ;  /* 0x3f31721807169820 */ /* 0x004fe20000410000 */
[----:B0-----:R-:W-:Y:S01]  /*3c80*/  @!P2 FMUL.FTZ R24, R0, 0.69314718246459960938 ;  /* 0x3f3172180018a820 */ /* 0x001fe20000410000 */
[----:B---3--:R-:W-:Y:S01]  /*3c90*/  @!P0 FMUL.FTZ R18, R19, 0.69314718246459960938 ;  /* 0x3f31721813128820 */ /* 0x008fe20000410000 */
[----:B------:R-:W-:Y:S06]  /*3ca0*/  @P3 BRA `(.L_x_6466) ;  /* 0x0000000c00f83947 */ /* 0x000fec0003800000 */
        /* <DEDUP_REMOVED lines=21> */
.L_x_6470:
[----:B------:R-:W0:Y:S01]  /*3e00*/  F2I.S64.TRUNC R4, R4 ;  /* 0x0000000400047311 */ /* 0x000e22000020d900 */
[----:B------:R-:W-:Y:S02]  /*3e10*/  IMAD.MOV.U32 R25, RZ, RZ, R26 ;  /* 0x000000ffff197224 */ /* 0x000fe400078e001a */
[----:B0-----:R-:W-:-:S05]  /*3e20*/  IMAD.MOV.U32 R3, RZ, RZ, R4 ;  /* 0x000000ffff037224 */ /* 0x001fca00078e0004 */
[----:B------:R0:W-:Y:S01]  /*3e30*/  STG.E.U8 desc[UR36][R8.64], R3 ;  /* 0x0000000308007986 */ /* 0x0001e2000c101124 */
[----:B------:R-:W-:Y:S05]  /*3e40*/  BRA `(.L_x_6466) ;  /* 0x0000000c00907947 */ /* 0x000fea0003800000 */
.L_x_6469:
        /* <DEDUP_REMOVED lines=10> */
.L_x_6473:
[----:B------:R-:W0:Y:S01]  /*3ef0*/  F2I.FTZ.TRUNC.NTZ R3, R4 ;  /* 0x0000000400037305 */ /* 0x000e22000021f100 */
[----:B------:R-:W-:Y:S01]  /*3f00*/  IMAD.MOV.U32 R25, RZ, RZ, R26 ;  /* 0x000000ffff197224 */ /* 0x000fe200078e001a */
[----:B0-----:R0:W-:Y:S01]  /*3f10*/  STG.E desc[UR36][R8.64], R3 ;  /* 0x0000000308007986 */ /* 0x0011e2000c101924 */
[----:B------:R-:W-:Y:S05]  /*3f20*/  BRA `(.L_x_6466) ;  /* 0x0000000c00587947 */ /* 0x000fea0003800000 */
.L_x_6472:
[----:B------:R-:W0:Y:S01]  /*3f30*/  F2I.FTZ.TRUNC.NTZ R3, R4 ;  /* 0x0000000400037305 */ /* 0x000e22000021f100 */
[----:B------:R-:W-:Y:S01]  /*3f40*/  IMAD.MOV.U32 R25, RZ, RZ, R26 ;  /* 0x000000ffff197224 */ /* 0x000fe200078e001a */
[----:B0-----:R0:W-:Y:S01]  /*3f50*/  STG.E.U16 desc[UR36][R8.64], R3 ;  /* 0x0000000308007986 */ /* 0x0011e2000c101524 */
[----:B------:R-:W-:Y:S05]  /*3f60*/  BRA `(.L_x_6466) ;  /* 0x0000000c00487947 */ /* 0x000fea0003800000 */
.L_x_6468:
        /* <DEDUP_REMOVED lines=9> */
.L_x_6475:
[----:B------:R-:W-:Y:S01]  /*4000*/  F2FP.F16.F32.PACK_AB R4, RZ, R4 ;  /* 0x00000004ff04723e */ /* 0x000fe200000000ff */
[----:B------:R-:W-:-:S04]  /*4010*/  IMAD.MOV.U32 R25, RZ, RZ, R26 ;  /* 0x000000ffff197224 */ /* 0x000fc800078e001a */
[----:B------:R0:W-:Y:S01]  /*4020*/  STG.E.U16 desc[UR36][R8.64], R4 ;  /* 0x0000000408007986 */ /* 0x0001e2000c101524 */
[----:B------:R-:W-:Y:S05]  /*4030*/  BRA `(.L_x_6466) ;  /* 0x0000000c00147947 */ /* 0x000fea0003800000 */
.L_x_6474:
        /* <DEDUP_REMOVED lines=10> */
.L_x_6477:
[----:B------:R-:W-:Y:S01]  /*40e0*/  F2FP.F16.F32.PACK_AB R3, RZ, R4 ;  /* 0x00000004ff03723e */ /* 0x000fe200000000ff */
[----:B------:R-:W-:-:S03]  /*40f0*/  IMAD.MOV.U32 R25, RZ, RZ, R26 ;  /* 0x000000ffff197224 */ /* 0x000fc600078e001a */
[----:B------:R-:W-:-:S05]  /*4100*/  PRMT R3, R3, 0x5410, RZ ;  /* 0x0000541003037816 */ /* 0x000fca00000000ff */
[----:B------:R0:W-:Y:S01]  /*4110*/  STG.E desc[UR36][R8.64], R3 ;  /* 0x0000000308007986 */ /* 0x0001e2000c101924 */
[----:B------:R-:W-:Y:S05]  /*4120*/  BRA `(.L_x_6466) ;  /* 0x0000000800d87947 */ /* 0x000fea0003800000 */
.L_x_6476:
[----:B------:R-:W-:Y:S01]  /*4130*/  FMUL.FTZ R4, R4, 1 ;  /* 0x3f80000004047820 */ /* 0x000fe20000410000 */
[----:B------:R-:W-:-:S05]  /*4140*/  IMAD.MOV.U32 R25, RZ, RZ, R26 ;  /* 0x000000ffff197224 */ /* 0x000fca00078e001a */
[----:B------:R-:W0:Y:S02]  /*4150*/  F2F.F64.F32 R4, R4 ;  /* 0x0000000400047310 */ /* 0x000e240000201800 */
[----:B0-----:R0:W-:Y:S01]  /*4160*/  STG.E.64 desc[UR36][R8.64], R4 ;  /* 0x0000000408007986 */ /* 0x0011e2000c101b24 */
[----:B------:R-:W-:Y:S05]  /*4170*/  BRA `(.L_x_6466) ;  /* 0x0000000800c47947 */ /* 0x000fea0003800000 */
.L_x_6467:
        /* <DEDUP_REMOVED lines=13> */
.L_x_6480:
[----:B------:R-:W-:Y:S01]  /*4250*/  FMUL.FTZ R4, R4, 1 ;  /* 0x3f80000004047820 */ /* 0x000fe20000410000 */
[----:B------:R-:W-:Y:S01]  /*4260*/  CS2R R6, SRZ ;  /* 0x0000000000067805 */ /* 0x000fe2000001ff00 */
[----:B------:R-:W-:-:S04]  /*4270*/  IMAD.MOV.U32 R25, RZ, RZ, R26 ;  /* 0x000000ffff197224 */ /* 0x000fc800078e001a */
[----:B------:R-:W0:Y:S02]  /*4280*/  F2F.F64.F32 R4, R4 ;  /* 0x0000000400047310 */ /* 0x000e240000201800 */
[----:B0-----:R0:W-:Y:S01]  /*4290*/  STG.E.128 desc[UR36][R8.64], R4 ;  /* 0x0000000408007986 */ /* 0x0011e2000c101d24 */
[----:B------:R-:W-:Y:S05]  /*42a0*/  BRA `(.L_x_6466) ;  /* 0x0000000800787947 */ /* 0x000fea0003800000 */
.L_x_6479:
        /* <DEDUP_REMOVED lines=20> */
.L_x_6484:
[----:B------:R-:W-:Y:S05]  /*43f0*/  BSYNC B0 ;  /* 0x0000000000007941 */ /* 0x000fea0003800000 */
.L_x_6483:
[----:B------:R-:W-:Y:S01]  /*4400*/  LOP3.LUT R5, R0, R5, RZ, 0xfc, !PT ;  /* 0x0000000500057212 */ /* 0x000fe200078efcff */
[----:B------:R-:W-:-:S04]  /*4410*/  IMAD.MOV.U32 R25, RZ, RZ, R26 ;  /* 0x000000ffff197224 */ /* 0x000fc800078e001a */
[----:B------:R0:W-:Y:S01]  /*4420*/  STG.E.U8 desc[UR36][R8.64], R5 ;  /* 0x0000000508007986 */ /* 0x0001e2000c101124 */
[----:B------:R-:W-:Y:S05]  /*4430*/  BRA `(.L_x_6466) ;  /* 0x0000000800147947 */ /* 0x000fea0003800000 */
.L_x_6482:
        /* <DEDUP_REMOVED lines=12> */
.L_x_6486:
[----:B------:R-:W-:Y:S01]  /*4500*/  IMAD.MOV.U32 R0, RZ, RZ, 0x7f ;  /* 0x0000007fff007424 */ /* 0x000fe200078e00ff */
[----:B------:R-:W-:-:S04]  /*4510*/  ISETP.GT.U32.AND P0, PT, R5, 0x7f800000, PT ;  /* 0x7f8000000500780c */ /* 0x000fc80003f04070 */
[----:B------:R-:W-:-:S09]  /*4520*/  SEL R0, R0, 0x7c, P0 ;  /* 0x0000007c00007807 */ /* 0x000fd20000000000 */
.L_x_6487:
[----:B------:R-:W-:Y:S05]  /*4530*/  BSYNC B0 ;  /* 0x0000000000007941 */ /* 0x000fea0003800000 */
.L_x_6485:
[----:B------:R-:W-:Y:S01]  /*4540*/  LOP3.LUT R4, R4, 0x80000000, RZ, 0xc0, !PT ;  /* 0x8000000004047812 */ /* 0x000fe200078ec0ff */
[----:B------:R-:W-:-:S03]  /*4550*/  IMAD.MOV.U32 R25, RZ, RZ, R26 ;  /* 0x000000ffff197224 */ /* 0x000fc600078e001a */
[----:B------:R-:W-:-:S04]  /*4560*/  SHF.R.U32.HI R3, RZ, 0x18, R4 ;  /* 0x00000018ff037819 */ /* 0x000fc80000011604 */
[----:B------:R-:W-:-:S05]  /*4570*/  LOP3.LUT R3, R0, R3, RZ, 0xfc, !PT ;  /* 0x0000000300037212 */ /* 0x000fca00078efcff */
[----:B------:R0:W-:Y:S01]  /*4580*/  STG.E.U8 desc[UR36][R8.64], R3 ;  /* 0x0000000308007986 */ /* 0x0001e2000c101124 */
[----:B------:R-:W-:Y:S05]  /*4590*/  BRA `(.L_x_6466) ;  /* 0x0000000400bc7947 */ /* 0x000fea0003800000 */
.L_x_6481:
[----:B------:R-:W-:Y:S01]  /*45a0*/  F2FP.BF16.F32.PACK_AB R4, RZ, R4 ;  /* 0x00000004ff04723e */ /* 0x000fe200000010ff */
[----:B------:R-:W-:-:S04]  /*45b0*/  IMAD.MOV.U32 R25, RZ, RZ, R26 ;  /* 0x000000ffff197224 */ /* 0x000fc800078e001a */
[----:B------:R0:W-:Y:S01]  /*45c0*/  STG.E.U16 desc[UR36][R8.64], R4 ;  /* 0x0000000408007986 */ /* 0x0001e2000c101524 */
[----:B------:R-:W-:Y:S05]  /*45d0*/  BRA `(.L_x_6466) ;  /* 0x0000000400ac7947 */ /* 0x000fea0003800000 */
.L_x_6478:
        /* <DEDUP_REMOVED lines=12> */
.L_x_6490:
        /* <DEDUP_REMOVED lines=16> */
.L_x_6493:
[----:B------:R-:W-:-:S04]  /*47a0*/  LOP3.LUT R4, R4, 0x80000000, RZ, 0xc0, !PT ;  /* 0x8000000004047812 */ /* 0x000fc800078ec0ff */
[----:B------:R-:W-:-:S04]  /*47b0*/  SHF.R.U32.HI R4, RZ, 0x18, R4 ;  /* 0x00000018ff047819 */ /* 0x000fc80000011604 */
[----:B------:R-:W-:-:S04]  /*47c0*/  LOP3.LUT R3, R3, R4, RZ, 0xfc, !PT ;  /* 0x0000000403037212 */ /* 0x000fc800078efcff */
[----:B------:R-:W-:-:S07]  /*47d0*/  PRMT R0, R3, 0x7610, R0 ;  /* 0x0000761003007816 */ /* 0x000fce0000000000 */
.L_x_6492:
[----:B------:R-:W-:Y:S05]  /*47e0*/  BSYNC B0 ;  /* 0x0000000000007941 */ /* 0x000fea0003800000 */
.L_x_6491:
[----:B------:R4:W-:Y:S01]  /*47f0*/  STG.E.U8 desc[UR36][R8.64], R0 ;  /* 0x0000000008007986 */ /* 0x0009e2000c101124 */
[----:B------:R-:W-:Y:S01]  /*4800*/  IMAD.MOV.U32 R25, RZ, RZ, R26 ;  /* 0x000000ffff197224 */ /* 0x000fe200078e001a */
[----:B------:R-:W-:Y:S06]  /*4810*/  BRA `(.L_x_6466) ;  /* 0x00000004001c7947 */ /* 0x000fec0003800000 */
.L_x_6489:
        /* <DEDUP_REMOVED lines=16> */
.L_x_6496:
[----:B------:R-:W-:-:S04]  /*4920*/  LOP3.LUT R4, R4, 0x80000000, RZ, 0xc0, !PT ;  /* 0x8000000004047812 */ /* 0x000fc800078ec0ff */
[----:B------:R-:W-:-:S04]  /*4930*/  SHF.R.U32.HI R4, RZ, 0x18, R4 ;  /* 0x00000018ff047819 */ /* 0x000fc80000011604 */
[----:B------:R-:W-:-:S04]  /*4940*/  LOP3.LUT R3, R3, R4, RZ, 0xfc, !PT ;  /* 0x0000000403037212 */ /* 0x000fc800078efcff */
[----:B------:R-:W-:-:S07]  /*4950*/  PRMT R0, R3, 0x7610, R0 ;  /* 0x0000761003007816 */ /* 0x000fce0000000000 */
.L_x_6495:
[----:B------:R-:W-:Y:S05]  /*4960*/  BSYNC B0 ;  /* 0x0000000000007941 */ /* 0x000fea0003800000 */
.L_x_6494:
[----:B------:R0:W-:Y:S01]  /*4970*/  STG.E.U8 desc[UR36][R8.64], R0 ;  /* 0x0000000008007986 */ /* 0x0001e2000c101124 */
[----:B------:R-:W-:Y:S01]  /*4980*/  IMAD.MOV.U32 R25, RZ, RZ, R26 ;  /* 0x000000ffff197224 */ /* 0x000fe200078e001a */
[----:B------:R-:W-:Y:S06]  /*4990*/  BRA `(.L_x_6466) ;  /* 0x0000000000bc7947 */ /* 0x000fec0003800000 */
.L_x_6488:
        /* <DEDUP_REMOVED lines=22> */
.L_x_6471:
        /* <DEDUP_REMOVED lines=16> */
.L_x_6499:
[----:B------:R-:W-:Y:S01]  /*4c00*/  IMAD.MOV.U32 R25, RZ, RZ, R26 ;  /* 0x000000ffff197224 */ /* 0x000fe200078e001a */
[----:B------:R-:W-:Y:S06]  /*4c10*/  BRA `(.L_x_6466) ;  /* 0x00000000001c7947 */ /* 0x000fec0003800000 */
.L_x_6498:
[----:B------:R-:W0:Y:S01]  /*4c20*/  F2I.U64.TRUNC R4, R4 ;  /* 0x0000000400047311 */ /* 0x000e22000020d800 */
[----:B------:R-:W-:Y:S01]  /*4c30*/  IMAD.MOV.U32 R25, RZ, RZ, R26 ;  /* 0x000000ffff197224 */ /* 0x000fe200078e001a */
[----:B0-----:R3:W-:Y:S01]  /*4c40*/  STG.E.64 desc[UR36][R8.64], R4 ;  /* 0x0000000408007986 */ /* 0x0017e2000c101b24 */
[----:B------:R-:W-:Y:S05]  /*4c50*/  BRA `(.L_x_6466) ;  /* 0x00000000000c7947 */ /* 0x000fea0003800000 */
.L_x_6497:
[----:B------:R-:W0:Y:S01]  /*4c60*/  F2I.FTZ.U32.TRUNC.NTZ R3, R4 ;  /* 0x0000000400037305 */ /* 0x000e22000021f000 */
[----:B------:R-:W-:Y:S01]  /*4c70*/  IMAD.MOV.U32 R25, RZ, RZ, R26 ;  /* 0x000000ffff197224 */ /* 0x000fe200078e001a */
[----:B0-----:R0:W-:Y:S06]  /*4c80*/  STG.E desc[UR36][R8.64], R3 ;  /* 0x0000000308007986 */ /* 0x0011ec000c101924 */
.L_x_6466:
[----:B------:R-:W-:Y:S05]  /*4c90*/  BSYNC B6 ;  /* 0x0000000000067941 */ /* 0x000fea0003800000 */
.L_x_6465:
[----:B------:R-:W-:Y:S01]  /*4ca0*/  ISETP.GE.AND P0, PT, R25, R17, PT ;  /* 0x000000111900720c */ /* 0x000fe20003f06270 */
[----:B------:R-:W-:-:S12]  /*4cb0*/  BSSY B6, `(.L_x_6500) ;  /* 0x00001d8000067945 */ /* 0x000fd80003800000 */
[----:B------:R-:W-:Y:S05]  /*4cc0*/  @P0 BRA `(.L_x_6501) ;  /* 0x0000001c00580947 */ /* 0x000fea0003800000 */
[----:B0-234-:R-:W0:Y:S01]  /*4cd0*/  LDC.64 R8, c[0x0][0x218] ;  /* 0x00008600ff087b82 */ /* 0x01de220000000a00 */
        /* <DEDUP_REMOVED lines=20> */
.L_x_6505:
[----:B------:R-:W0:Y:S02]  /*4e20*/  F2I.S64.TRUNC R18, R18 ;  /* 0x0000001200127311 */ /* 0x000e24000020d900 */
[----:B0-----:R-:W-:-:S05]  /*4e30*/  IMAD.MOV.U32 R3, RZ, RZ, R18 ;  /* 0x000000ffff037224 */ /* 0x001fca00078e0012 */
[----:B------:R0:W-:Y:S01]  /*4e40*/  STG.E.U8 desc[UR36][R8.64], R3 ;  /* 0x0000000308007986 */ /* 0x0001e2000c101124 */
[----:B------:R-:W-:Y:S05]  /*4e50*/  BRA `(.L_x_6507) ;  /* 0x0000000c00407947 */ /* 0x000fea0003800000 */
.L_x_6504:
        /* <DEDUP_REMOVED lines=9> */
.L_x_6509:
[----:B------:R-:W0:Y:S02]  /*4ef0*/  F2I.FTZ.TRUNC.NTZ R3, R18 ;  /* 0x0000001200037305 */ /* 0x000e24000021f100 */
[----:B0-----:R0:W-:Y:S01]  /*4f00*/  STG.E desc[UR36][R8.64], R3 ;  /* 0x0000000308007986 */ /* 0x0011e2000c101924 */
[----:B------:R-:W-:Y:S05]  /*4f10*/  BRA `(.L_x_6507) ;  /* 0x0000000c00107947 */ /* 0x000fea0003800000 */
.L_x_6508:
[----:B------:R-:W0:Y:S02]  /*4f20*/  F2I.FTZ.TRUNC.NTZ R3, R18 ;  /* 0x0000001200037305 */ /* 0x000e24000021f100 */
[----:B0-----:R0:W-:Y:S01]  /*4f30*/  STG.E.U16 desc[UR36][R8.64], R3 ;  /* 0x0000000308007986 */ /* 0x0011e2000c101524 */
[----:B------:R-:W-:Y:S05]  /*4f40*/  BRA `(.L_x_6507) ;  /* 0x0000000c00047947 */ /* 0x000fea0003800000 */
.L_x_6503:
        /* <DEDUP_REMOVED lines=8> */
.L_x_6511:
[----:B------:R-:W-:-:S05]  /*4fd0*/  F2FP.F16.F32.PACK_AB R18, RZ, R18 ;  /* 0x00000012ff12723e */ /* 0x000fca00000000ff */
[----:B------:R0:W-:Y:S01]  /*4fe0*/  STG.E.U16 desc[UR36][R8.64], R18 ;  /* 0x0000001208007986 */ /* 0x0001e2000c101524 */
[----:B------:R-:W-:Y:S05]  /*4ff0*/  BRA `(.L_x_6507) ;  /* 0x0000000800d87947 */ /* 0x000fea0003800000 */
.L_x_6510:
        /* <DEDUP_REMOVED lines=9> */
.L_x_6513:
[----:B------:R-:W-:-:S04]  /*5090*/  F2FP.F16.F32.PACK_AB R3, RZ, R18 ;  /* 0x00000012ff03723e */ /* 0x000fc800000000ff */
[----:B------:R-:W-:-:S05]  /*50a0*/  PRMT R3, R3, 0x5410, RZ ;  /* 0x0000541003037816 */ /* 0x000fca00000000ff */
[----:B------:R0:W-:Y:S01]  /*50b0*/  STG.E desc[UR36][R8.64], R3 ;  /* 0x0000000308007986 */ /* 0x0001e2000c101924 */
[----:B------:R-:W-:Y:S05]  /*50c0*/  BRA `(.L_x_6507) ;  /* 0x0000000800a47947 */ /* 0x000fea0003800000 */
.L_x_6512:
[----:B------:R-:W-:-:S06]  /*50d0*/  FMUL.FTZ R4, R18, 1 ;  /* 0x3f80000012047820 */ /* 0x000fcc0000410000 */
[----:B------:R-:W0:Y:S02]  /*50e0*/  F2F.F64.F32 R4, R4 ;  /* 0x0000000400047310 */ /* 0x000e240000201800 */
[----:B0-----:R0:W-:Y:S01]  /*50f0*/  STG.E.64 desc[UR36][R8.64], R4 ;  /* 0x0000000408007986 */ /* 0x0011e2000c101b24 */
[----:B------:R-:W-:Y:S05]  /*5100*/  BRA `(.L_x_6507) ;  /* 0x0000000800947947 */ /* 0x000fea0003800000 */
.L_x_6502:
        /* <DEDUP_REMOVED lines=12> */
.L_x_6516:
[----:B------:R-:W-:Y:S01]  /*51d0*/  FMUL.FTZ R4, R18, 1 ;  /* 0x3f80000012047820 */ /* 0x000fe20000410000 */
[----:B------:R-:W-:-:S05]  /*51e0*/  CS2R R6, SRZ ;  /* 0x0000000000067805 */ /* 0x000fca000001ff00 */
[----:B------:R-:W0:Y:S02]  /*51f0*/  F2F.F64.F32 R4, R4 ;  /* 0x0000000400047310 */ /* 0x000e240000201800 */
[----:B0-----:R0:W-:Y:S01]  /*5200*/  STG.E.128 desc[UR36][R8.64], R4 ;  /* 0x0000000408007986 */ /* 0x0011e2000c101d24 */
[----:B------:R-:W-:Y:S05]  /*5210*/  BRA `(.L_x_6507) ;  /* 0x0000000800507947 */ /* 0x000fea0003800000 */
.L_x_6515:
        /* <DEDUP_REMOVED lines=20> */
.L_x_6520:
[----:B------:R-:W-:Y:S05]  /*5360*/  BSYNC B0 ;  /* 0x0000000000007941 */ /* 0x000fea0003800000 */
.L_x_6519:
[----:B------:R-:W-:-:S05]  /*5370*/  LOP3.LUT R5, R0, R5, RZ, 0xfc, !PT ;  /* 0x0000000500057212 */ /* 0x000fca00078efcff */
[----:B------:R0:W-:Y:S01]  /*5380*/  STG.E.U8 desc[UR36][R8.64], R5 ;  /* 0x0000000508007986 */ /* 0x0001e2000c101124 */
[----:B------:R-:W-:Y:S05]  /*5390*/  BRA `(.L_x_6507) ;  /* 0x0000000400f07947 */ /* 0x000fea0003800000 */
.L_x_6518:
        /* <DEDUP_REMOVED lines=12> */
.L_x_6522:
[----:B------:R-:W-:Y:S01]  /*5460*/  IMAD.MOV.U32 R0, RZ, RZ, 0x7f ;  /* 0x0000007fff007424 */ /* 0x000fe200078e00ff */
[----:B------:R-:W-:-:S04]  /*5470*/  ISETP.GT.U32.AND P0, PT, R4, 0x7f800000, PT ;  /* 0x7f8000000400780c */ /* 0x000fc80003f04070 */
[----:B------:R-:W-:-:S09]  /*5480*/  SEL R0, R0, 0x7c, P0 ;  /* 0x0000007c00007807 */ /* 0x000fd20000000000 */
.L_x_6523:
[----:B------:R-:W-:Y:S05]  /*5490*/  BSYNC B0 ;  /* 0x0000000000007941 */ /* 0x000fea0003800000 */
.L_x_6521:
[----:B------:R-:W-:-:S04]  /*54a0*/  LOP3.LUT R18, R18, 0x80000000, RZ, 0xc0, !PT ;  /* 0x8000000012127812 */ /* 0x000fc800078ec0ff */
[----:B------:R-:W-:-:S04]  /*54b0*/  SHF.R.U32.HI R3, RZ, 0x18, R18 ;  /* 0x00000018ff037819 */ /* 0x000fc80000011612 */
[----:B------:R-:W-:-:S05]  /*54c0*/  LOP3.LUT R3, R0, R3, RZ, 0xfc, !PT ;  /* 0x0000000300037212 */ /* 0x000fca00078efcff */
[----:B------:R0:W-:Y:S01]  /*54d0*/  STG.E.U8 desc[UR36][R8.64], R3 ;  /* 0x0000000308007986 */ /* 0x0001e2000c101124 */
[----:B------:R-:W-:Y:S05]  /*54e0*/  BRA `(.L_x_6507) ;  /* 0x00000004009c7947 */ /* 0x000fea0003800000 */
.L_x_6517:
[----:B------:R-:W-:-:S05]  /*54f0*/  F2FP.BF16.F32.PACK_AB R18, RZ, R18 ;  /* 0x00000012ff12723e */ /* 0x000fca00000010ff */
[----:B------:R0:W-:Y:S01]  /*5500*/  STG.E.U16 desc[UR36][R8.64], R18 ;  /* 0x0000001208007986 */ /* 0x0001e2000c101524 */
[----:B------:R-:W-:Y:S05]  /*5510*/  BRA `(.L_x_6507) ;  /* 0x0000000400907947 */ /* 0x000fea0003800000 */
.L_x_6514:
        /* <DEDUP_REMOVED lines=11> */
.L_x_6526:
        /* <DEDUP_REMOVED lines=16> */
.L_x_6529:
[----:B------:R-:W-:-:S04]  /*56d0*/  LOP3.LUT R18, R18, 0x80000000, RZ, 0xc0, !PT ;  /* 0x8000000012127812 */ /* 0x000fc800078ec0ff */
[----:B------:R-:W-:-:S04]  /*56e0*/  SHF.R.U32.HI R3, RZ, 0x18, R18 ;  /* 0x00000018ff037819 */ /* 0x000fc80000011612 */
[----:B------:R-:W-:-:S04]  /*56f0*/  LOP3.LUT R0, R0, R3, RZ, 0xfc, !PT ;  /* 0x0000000300007212 */ /* 0x000fc800078efcff */
[----:B------:R-:W-:-:S07]  /*5700*/  PRMT R4, R0, 0x7610, R4 ;  /* 0x0000761000047816 */ /* 0x000fce0000000004 */
.L_x_6528:
[----:B------:R-:W-:Y:S05]  /*5710*/  BSYNC B0 ;  /* 0x0000000000007941 */ /* 0x000fea0003800000 */
.L_x_6527:
[----:B------:R3:W-:Y:S01]  /*5720*/  STG.E.U8 desc[UR36][R8.64], R4 ;  /* 0x0000000408007986 */ /* 0x0007e2000c101124 */
[----:B------:R-:W-:Y:S05]  /*5730*/  BRA `(.L_x_6507) ;  /* 0x0000000400087947 */ /* 0x000fea0003800000 */
.L_x_6525:
        /* <DEDUP_REMOVED lines=16> */
.L_x_6532:
[----:B------:R-:W-:-:S04]  /*5840*/  LOP3.LUT R18, R18, 0x80000000, RZ, 0xc0, !PT ;  /* 0x8000000012127812 */ /* 0x000fc800078ec0ff */
[----:B------:R-:W-:-:S04]  /*5850*/  SHF.R.U32.HI R3, RZ, 0x18, R18 ;  /* 0x00000018ff037819 */ /* 0x000fc80000011612 */
[----:B------:R-:W-:-:S04]  /*5860*/  LOP3.LUT R0, R0, R3, RZ, 0xfc, !PT ;  /* 0x0000000300007212 */ /* 0x000fc800078efcff */
[----:B------:R-:W-:-:S07]  /*5870*/  PRMT R4, R0, 0x7610, R4 ;  /* 0x0000761000047816 */ /* 0x000fce0000000004 */
.L_x_6531:
[----:B------:R-:W-:Y:S05]  /*5880*/  BSYNC B0 ;  /* 0x0000000000007941 */ /* 0x000fea0003800000 */
.L_x_6530:
[----:B------:R0:W-:Y:S01]  /*5890*/  STG.E.U8 desc[UR36][R8.64], R4 ;  /* 0x0000000408007986 */ /* 0x0001e2000c101124 */
[----:B------:R-:W-:Y:S05]  /*58a0*/  BRA `(.L_x_6507) ;  /* 0x0000000000ac7947 */ /* 0x000fea0003800000 */
.L_x_6524:
        /* <DEDUP_REMOVED lines=21> */
.L_x_6506:
        /* <DEDUP_REMOVED lines=16> */
.L_x_6535:
[----:B------:R-:W-:Y:S05]  /*5b00*/  BRA `(.L_x_6507) ;  /* 0x0000000000147947 */ /* 0x000fea0003800000 */
.L_x_6534:
[----:B------:R-:W0:Y:S02]  /*5b10*/  F2I.U64.TRUNC R18, R18 ;  /* 0x0000001200127311 */ /* 0x000e24000020d800 */
[----:B0-----:R2:W-:Y:S01]  /*5b20*/  STG.E.64 desc[UR36][R8.64], R18 ;  /* 0x0000001208007986 */ /* 0x0015e2000c101b24 */
[----:B------:R-:W-:Y:S05]  /*5b30*/  BRA `(.L_x_6507) ;  /* 0x0000000000087947 */ /* 0x000fea0003800000 */
.L_x_6533:
[----:B------:R-:W0:Y:S02]  /*5b40*/  F2I.FTZ.U32.TRUNC.NTZ R3, R18 ;  /* 0x0000001200037305 */ /* 0x000e24000021f000 */
[----:B0-----:R0:W-:Y:S02]  /*5b50*/  STG.E desc[UR36][R8.64], R3 ;  /* 0x0000000308007986 */ /* 0x0011e4000c101924 */
.L_x_6507:
        /* <DEDUP_REMOVED lines=24> */
.L_x_6539:
[----:B------:R-:W0:Y:S02]  /*5ce0*/  F2I.S64.TRUNC R22, R22 ;  /* 0x0000001600167311 */ /* 0x000e24000020d900 */
[----:B0-----:R-:W-:-:S05]  /*5cf0*/  IMAD.MOV.U32 R3, RZ, RZ, R22 ;  /* 0x000000ffff037224 */ /* 0x001fca00078e0016 */
[----:B------:R0:W-:Y:S01]  /*5d00*/  STG.E.U8 desc[UR36][R8.64], R3 ;  /* 0x0000000308007986 */ /* 0x0001e2000c101124 */
[----:B------:R-:W-:Y:S05]  /*5d10*/  BRA `(.L_x_6541) ;  /* 0x0000000c00407947 */ /* 0x000fea0003800000 */
.L_x_6538:
        /* <DEDUP_REMOVED lines=9> */
.L_x_6543:
[----:B------:R-:W0:Y:S02]  /*5db0*/  F2I.FTZ.TRUNC.NTZ R3, R22 ;  /* 0x0000001600037305 */ /* 0x000e24000021f100 */
[----:B0-----:R3:W-:Y:S01]  /*5dc0*/  STG.E desc[UR36][R8.64], R3 ;  /* 0x0000000308007986 */ /* 0x0017e2000c101924 */
[----:B------:R-:W-:Y:S05]  /*5dd0*/  BRA `(.L_x_6541) ;  /* 0x0000000c00107947 */ /* 0x000fea0003800000 */
.L_x_6542:
[----:B------:R-:W0:Y:S02]  /*5de0*/  F2I.FTZ.TRUNC.NTZ R3, R22 ;  /* 0x0000001600037305 */ /* 0x000e24000021f100 */
[----:B0-----:R2:W-:Y:S01]  /*5df0*/  STG.E.U16 desc[UR36][R8.64], R3 ;  /* 0x0000000308007986 */ /* 0x0015e2000c101524 */
[----:B------:R-:W-:Y:S05]  /*5e00*/  BRA `(.L_x_6541) ;  /* 0x0000000c00047947 */ /* 0x000fea0003800000 */
.L_x_6537:
        /* <DEDUP_REMOVED lines=8> */
.L_x_6545:
[----:B------:R-:W-:-:S05]  /*5e90*/  F2FP.F16.F32.PACK_AB R22, RZ, R22 ;  /* 0x00000016ff16723e */ /* 0x000fca00000000ff */
[----:B------:R0:W-:Y:S01]  /*5ea0*/  STG.E.U16 desc[UR36][R8.64], R22 ;  /* 0x0000001608007986 */ /* 0x0001e2000c101524 */
[----:B------:R-:W-:Y:S05]  /*5eb0*/  BRA `(.L_x_6541) ;  /* 0x0000000800d87947 */ /* 0x000fea0003800000 */
.L_x_6544:
        /* <DEDUP_REMOVED lines=9> */
.L_x_6547:
[----:B------:R-:W-:-:S04]  /*5f50*/  F2FP.F16.F32.PACK_AB R3, RZ, R22 ;  /* 0x00000016ff03723e */ /* 0x000fc800000000ff */
[----:B------:R-:W-:-:S05]  /*5f60*/  PRMT R3, R3, 0x5410, RZ ;  /* 0x0000541003037816 */ /* 0x000fca00000000ff */
[----:B------:R0:W-:Y:S01]  /*5f70*/  STG.E desc[UR36][R8.64], R3 ;  /* 0x0000000308007986 */ /* 0x0001e2000c101924 */
[----:B------:R-:W-:Y:S05]  /*5f80*/  BRA `(.L_x_6541) ;  /* 0x0000000800a47947 */ /* 0x000fea0003800000 */
.L_x_6546:
[----:B------:R-:W-:-:S06]  /*5f90*/  FMUL.FTZ R4, R22, 1 ;  /* 0x3f80000016047820 */ /* 0x000fcc0000410000 */
[----:B------:R-:W0:Y:S02]  /*5fa0*/  F2F.F64.F32 R4, R4 ;  /* 0x0000000400047310 */ /* 0x000e240000201800 */
[----:B0-----:R0:W-:Y:S01]  /*5fb0*/  STG.E.64 desc[UR36][R8.64], R4 ;  /* 0x0000000408007986 */ /* 0x0011e2000c101b24 */
[----:B------:R-:W-:Y:S05]  /*5fc0*/  BRA `(.L_x_6541) ;  /* 0x0000000800947947 */ /* 0x000fea0003800000 */
.L_x_6536:
        /* <DEDUP_REMOVED lines=12> */
.L_x_6550:
[----:B------:R-:W-:Y:S01]  /*6090*/  FMUL.FTZ R4, R22, 1 ;  /* 0x3f80000016047820 */ /* 0x000fe20000410000 */
[----:B------:R-:W-:-:S05]  /*60a0*/  CS2R R6, SRZ ;  /* 0x0000000000067805 */ /* 0x000fca000001ff00 */
[----:B------:R-:W0:Y:S02]  /*60b0*/  F2F.F64.F32 R4, R4 ;  /* 0x0000000400047310 */ /* 0x000e240000201800 */
[----:B0-----:R0:W-:Y:S01]  /*60c0*/  STG.E.128 desc[UR36][R8.64], R4 ;  /* 0x0000000408007986 */ /* 0x0011e2000c101d24 */
[----:B------:R-:W-:Y:S05]  /*60d0*/  BRA `(.L_x_6541) ;  /* 0x0000000800507947 */ /* 0x000fea0003800000 */
.L_x_6549:
        /* <DEDUP_REMOVED lines=20> */
.L_x_6554:
[----:B------:R-:W-:Y:S05]  /*6220*/  BSYNC B0 ;  /* 0x0000000000007941 */ /* 0x000fea0003800000 */
.L_x_6553:
[----:B------:R-:W-:-:S05]  /*6230*/  LOP3.LUT R5, R0, R5, RZ, 0xfc, !PT ;  /* 0x0000000500057212 */ /* 0x000fca00078efcff */
[----:B------:R0:W-:Y:S01]  /*6240*/  STG.E.U8 desc[UR36][R8.64], R5 ;  /* 0x0000000508007986 */ /* 0x0001e2000c101124 */
[----:B------:R-:W-:Y:S05]  /*6250*/  BRA `(.L_x_6541) ;  /* 0x0000000400f07947 */ /* 0x000fea0003800000 */
.L_x_6552:
        /* <DEDUP_REMOVED lines=12> */
.L_x_6556:
[----:B------:R-:W-:Y:S01]  /*6320*/  IMAD.MOV.U32 R0, RZ, RZ, 0x7f ;  /* 0x0000007fff007424 */ /* 0x000fe200078e00ff */
[----:B------:R-:W-:-:S04]  /*6330*/  ISETP.GT.U32.AND P0, PT, R4, 0x7f800000, PT ;  /* 0x7f8000000400780c */ /* 0x000fc80003f04070 */
[----:B------:R-:W-:-:S09]  /*6340*/  SEL R0, R0, 0x7c, P0 ;  /* 0x0000007c00007807 */ /* 0x000fd20000000000 */
.L_x_6557:
[----:B------:R-:W-:Y:S05]  /*6350*/  BSYNC B0 ;  /* 0x0000000000007941 */ /* 0x000fea0003800000 */
.L_x_6555:
[----:B------:R-:W-:-:S04]  /*6360*/  LOP3.LUT R22, R22, 0x80000000, RZ, 0xc0, !PT ;  /* 0x8000000016167812 */ /* 0x000fc800078ec0ff */
[----:B------:R-:W-:-:S04]  /*6370*/  SHF.R.U32.HI R3, RZ, 0x18, R22 ;  /* 0x00000018ff037819 */ /* 0x000fc80000011616 */
[----:B------:R-:W-:-:S05]  /*6380*/  LOP3.LUT R3, R0, R3, RZ, 0xfc, !PT ;  /* 0x0000000300037212 */ /* 0x000fca00078efcff */
[----:B------:R0:W-:Y:S01]  /*6390*/  STG.E.U8 desc[UR36][R8.64], R3 ;  /* 0x0000000308007986 */ /* 0x0001e2000c101124 */
[----:B------:R-:W-:Y:S05]  /*63a0*/  BRA `(.L_x_6541) ;  /* 0x00000004009c7947 */ /* 0x000fea0003800000 */
.L_x_6551:
[----:B------:R-:W-:-:S05]  /*63b0*/  F2FP.BF16.F32.PACK_AB R22, RZ, R22 ;  /* 0x00000016ff16723e */ /* 0x000fca00000010ff */
[----:B------:R0:W-:Y:S01]  /*63c0*/  STG.E.U16 desc[UR36][R8.64], R22 ;  /* 0x0000001608007986 */ /* 0x0001e2000c101524 */
[----:B------:R-:W-:Y:S05]  /*63d0*/  BRA `(.L_x_6541) ;  /* 0x0000000400907947 */ /* 0x000fea0003800000 */
.L_x_6548:
        /* <DEDUP_REMOVED lines=11> */
.L_x_6560:
        /* <DEDUP_REMOVED lines=16> */
.L_x_6563:
[----:B------:R-:W-:-:S04]  /*6590*/  LOP3.LUT R22, R22, 0x80000000, RZ, 0xc0, !PT ;  /* 0x8000000016167812 */ /* 0x000fc800078ec0ff */
[----:B------:R-:W-:-:S04]  /*65a0*/  SHF.R.U32.HI R3, RZ, 0x18, R22 ;  /* 0x00000018ff037819 */ /* 0x000fc80000011616 */
[----:B------:R-:W-:-:S04]  /*65b0*/  LOP3.LUT R0, R0, R3, RZ, 0xfc, !PT ;  /* 0x0000000300007212 */ /* 0x000fc800078efcff */
[----:B------:R-:W-:-:S07]  /*65c0*/  PRMT R4, R0, 0x7610, R4 ;  /* 0x0000761000047816 */ /* 0x000fce0000000004 */
.L_x_6562:
[----:B------:R-:W-:Y:S05]  /*65d0*/  BSYNC B0 ;  /* 0x0000000000007941 */ /* 0x000fea0003800000 */
.L_x_6561:
[----:B------:R0:W-:Y:S01]  /*65e0*/  STG.E.U8 desc[UR36][R8.64], R4 ;  /* 0x0000000408007986 */ /* 0x0001e2000c101124 */
[----:B------:R-:W-:Y:S05]  /*65f0*/  BRA `(.L_x_6541) ;  /* 0x0000000400087947 */ /* 0x000fea0003800000 */
.L_x_6559:
        /* <DEDUP_REMOVED lines=16> */
.L_x_6566:
[----:B------:R-:W-:-:S04]  /*6700*/  LOP3.LUT R22, R22, 0x80000000, RZ, 0xc0, !PT ;  /* 0x8000000016167812 */ /* 0x000fc800078ec0ff */
[----:B------:R-:W-:-:S04]  /*6710*/  SHF.R.U32.HI R3, RZ, 0x18, R22 ;  /* 0x00000018ff037819 */ /* 0x000fc80000011616 */
[----:B------:R-:W-:-:S04]  /*6720*/  LOP3.LUT R0, R0, R3, RZ, 0xfc, !PT ;  /* 0x0000000300007212 */ /* 0x000fc800078efcff */
[----:B------:R-:W-:-:S07]  /*6730*/  PRMT R4, R0, 0x7610, R4 ;  /* 0x0000761000047816 */ /* 0x000fce0000000004 */
.L_x_6565:
[----:B------:R-:W-:Y:S05]  /*6740*/  BSYNC B0 ;  /* 0x0000000000007941 */ /* 0x000fea0003800000 */
.L_x_6564:
[----:B------:R0:W-:Y:S01]  /*6750*/  STG.E.U8 desc[UR36][R8.64], R4 ;  /* 0x0000000408007986 */ /* 0x0001e2000c101124 */
[----:B------:R-:W-:Y:S05]  /*6760*/  BRA `(.L_x_6541) ;  /* 0x0000000000ac7947 */ /* 0x000fea0003800000 */
.L_x_6558:
        /* <DEDUP_REMOVED lines=21> */
.L_x_6540:
        /* <DEDUP_REMOVED lines=16> */
.L_x_6569:
[----:B------:R-:W-:Y:S05]  /*69c0*/  BRA `(.L_x_6541) ;  /* 0x0000000000147947 */ /* 0x000fea0003800000 */
.L_x_6568:
[----:B------:R-:W0:Y:S02]  /*69d0*/  F2I.U64.TRUNC R22, R22 ;  /* 0x0000001600167311 */ /* 0x000e24000020d800 */
[----:B0-----:R0:W-:Y:S01]  /*69e0*/  STG.E.64 desc[UR36][R8.64], R22 ;  /* 0x0000001608007986 */ /* 0x0011e2000c101b24 */
[----:B------:R-:W-:Y:S05]  /*69f0*/  BRA `(.L_x_6541) ;  /* 0x0000000000087947 */ /* 0x000fea0003800000 */
.L_x_6567:
[----:B------:R-:W0:Y:S02]  /*6a00*/  F2I.FTZ.U32.TRUNC.NTZ R3, R22 ;  /* 0x0000001600037305 */ /* 0x000e24000021f000 */
[----:B0-----:R0:W-:Y:S02]  /*6a10*/  STG.E desc[UR36][R8.64], R3 ;  /* 0x0000000308007986 */ /* 0x0011e4000c101924 */
.L_x_6541:
[----:B------:R-:W-:-:S07]  /*6a20*/  VIADD R25, R25, 0x80 ;  /* 0x0000008019197836 */ /* 0x000fce0000000000 */
.L_x_6501:
[----:B------:R-:W-:Y:S05]  /*6a30*/  BSYNC B6 ;  /* 0x0000000000067941 */ /* 0x000fea0003800000 */
.L_x_6500:
[----:B------:R-:W-:-:S13]  /*6a40*/  ISETP.GE.AND P0, PT, R25, R17, PT ;  /* 0x000000111900720c */ /* 0x000fda0003f06270 */
[----:B------:R-:W-:Y:S05]  /*6a50*/  @P0 EXIT ;  /* 0x000000000000094d */ /* 0x000fea0003800000 */
[----:B0--3--:R-:W0:Y:S01]  /*6a60*/  LDC.64 R4, c[0x0][0x218] ;  /* 0x00008600ff047b82 */ /* 0x009e220000000a00 */
[----:B-1--4-:R-:W-:Y:S01]  /*6a70*/  PRMT R0, R16, 0x9910, RZ ;  /* 0x0000991010007816 */ /* 0x012fe200000000ff */
[----:B------:R-:W-:Y:S01]  /*6a80*/  IMAD R2, R2, 0x200, R25 ;  /* 0x0000020002027824 */ /* 0x000fe200078e0219 */
[----:B------:R-:W-:Y:S02]  /*6a90*/  ULDC UR4, c[0x0][0x238] ;  /* 0x00008e0000047ab9 */ /* 0x000fe40000000800 */
[----:B------:R-:W-:Y:S01]  /*6aa0*/  ISETP.GT.AND P1, PT, R0, 0x9, PT ;  /* 0x000000090000780c */ /* 0x000fe20003f24270 */
[----:B--2---:R-:W-:-:S05]  /*6ab0*/  IMAD R3, R2, UR4, RZ ;  /* 0x0000000402037c24 */ /* 0x004fca000f8e02ff */
        /* <DEDUP_REMOVED lines=14> */
.L_x_6573:
[----:B------:R-:W0:Y:S02]  /*6ba0*/  F2I.S64.TRUNC R24, R24 ;  /* 0x0000001800187311 */ /* 0x000e24000020d900 */
[----:B0-----:R-:W-:-:S05]  /*6bb0*/  IMAD.MOV.U32 R5, RZ, RZ, R24 ;  /* 0x000000ffff057224 */ /* 0x001fca00078e0018 */
[----:B------:R-:W-:Y:S01]  /*6bc0*/  STG.E.U8 desc[UR36][R2.64], R5 ;  /* 0x0000000502007986 */ /* 0x000fe2000c101124 */
[----:B------:R-:W-:Y:S05]  /*6bd0*/  EXIT ;  /* 0x000000000000794d */ /* 0x000fea0003800000 */
.L_x_6572:
        /* <DEDUP_REMOVED lines=9> */
.L_x_6576:
[----:B------:R-:W0:Y:S02]  /*6c70*/  F2I.FTZ.TRUNC.NTZ R5, R24 ;  /* 0x0000001800057305 */ /* 0x000e24000021f100 */
[----:B0-----:R-:W-:Y:S01]  /*6c80*/  STG.E desc[UR36][R2.64], R5 ;  /* 0x0000000502007986 */ /* 0x001fe2000c101924 */
[----:B------:R-:W-:Y:S05]  /*6c90*/  EXIT ;  /* 0x000000000000794d */ /* 0x000fea0003800000 */
.L_x_6575:
[----:B------:R-:W0:Y:S02]  /*6ca0*/  F2I.FTZ.TRUNC.NTZ R5, R24 ;  /* 0x0000001800057305 */ /* 0x000e24000021f100 */
[----:B0-----:R-:W-:Y:S01]  /*6cb0*/  STG.E.U16 desc[UR36][R2.64], R5 ;  /* 0x0000000502007986 */ /* 0x001fe2000c101524 */
[----:B------:R-:W-:Y:S05]  /*6cc0*/  EXIT ;  /* 0x000000000000794d */ /* 0x000fea0003800000 */
.L_x_6571:
        /* <DEDUP_REMOVED lines=8> */
.L_x_6578:
[----:B------:R-:W-:-:S05]  /*6d50*/  F2FP.F16.F32.PACK_AB R24, RZ, R24 ;  /* 0x00000018ff18723e */ /* 0x000fca00000000ff */
[----:B------:R-:W-:Y:S01]  /*6d60*/  STG.E.U16 desc[UR36][R2.64], R24 ;  /* 0x0000001802007986 */ /* 0x000fe2000c101524 */
[----:B------:R-:W-:Y:S05]  /*6d70*/  EXIT ;  /* 0x000000000000794d */ /* 0x000fea0003800000 */
.L_x_6577:
        /* <DEDUP_REMOVED lines=9> */
.L_x_6580:
[----:B------:R-:W-:-:S04]  /*6e10*/  F2FP.F16.F32.PACK_AB R5, RZ, R24 ;  /* 0x00000018ff05723e */ /* 0x000fc800000000ff */
[----:B------:R-:W-:-:S05]  /*6e20*/  PRMT R5, R5, 0x5410, RZ ;  /* 0x0000541005057816 */ /* 0x000fca00000000ff */
[----:B------:R-:W-:Y:S01]  /*6e30*/  STG.E desc[UR36][R2.64], R5 ;  /* 0x0000000502007986 */ /* 0x000fe2000c101924 */
[----:B------:R-:W-:Y:S05]  /*6e40*/  EXIT ;  /* 0x000000000000794d */ /* 0x000fea0003800000 */
.L_x_6579:
[----:B------:R-:W-:-:S06]  /*6e50*/  FMUL.FTZ R4, R24, 1 ;  /* 0x3f80000018047820 */ /* 0x000fcc0000410000 */
[----:B------:R-:W0:Y:S02]  /*6e60*/  F2F.F64.F32 R4, R4 ;  /* 0x0000000400047310 */ /* 0x000e240000201800 */
[----:B0-----:R-:W-:Y:S01]  /*6e70*/  STG.E.64 desc[UR36][R2.64], R4 ;  /* 0x0000000402007986 */ /* 0x001fe2000c101b24 */
[----:B------:R-:W-:Y:S05]  /*6e80*/  EXIT ;  /* 0x000000000000794d */ /* 0x000fea0003800000 */
.L_x_6570:
        /* <DEDUP_REMOVED lines=12> */
.L_x_6583:
[----:B------:R-:W-:Y:S01]  /*6f50*/  FMUL.FTZ R4, R24, 1 ;  /* 0x3f80000018047820 */ /* 0x000fe20000410000 */
[----:B------:R-:W-:-:S05]  /*6f60*/  CS2R R6, SRZ ;  /* 0x0000000000067805 */ /* 0x000fca000001ff00 */
[----:B------:R-:W0:Y:S02]  /*6f70*/  F2F.F64.F32 R4, R4 ;  /* 0x0000000400047310 */ /* 0x000e240000201800 */
[----:B0-----:R-:W-:Y:S01]  /*6f80*/  STG.E.128 desc[UR36][R2.64], R4 ;  /* 0x0000000402007986 */ /* 0x001fe2000c101d24 */
[----:B------:R-:W-:Y:S05]  /*6f90*/  EXIT ;  /* 0x000000000000794d */ /* 0x000fea0003800000 */
.L_x_6582:
        /* <DEDUP_REMOVED lines=20> */
.L_x_6587:
[----:B------:R-:W-:Y:S05]  /*70e0*/  BSYNC B0 ;  /* 0x0000000000007941 */ /* 0x000fea0003800000 */
.L_x_6586:
[----:B------:R-:W-:-:S05]  /*70f0*/  LOP3.LUT R7, R0, R7, RZ, 0xfc, !PT ;  /* 0x0000000700077212 */ /* 0x000fca00078efcff */
[----:B------:R-:W-:Y:S01]  /*7100*/  STG.E.U8 desc[UR36][R2.64], R7 ;  /* 0x0000000702007986 */ /* 0x000fe2000c101124 */
[----:B------:R-:W-:Y:S05]  /*7110*/  EXIT ;  /* 0x000000000000794d */ /* 0x000fea0003800000 */
.L_x_6585:
        /* <DEDUP_REMOVED lines=12> */
.L_x_6589:
[----:B------:R-:W-:Y:S01]  /*71e0*/  IMAD.MOV.U32 R0, RZ, RZ, 0x7f ;  /* 0x0000007fff007424 */ /* 0x000fe200078e00ff */
[----:B------:R-:W-:-:S04]  /*71f0*/  ISETP.GT.U32.AND P0, PT, R4, 0x7f800000, PT ;  /* 0x7f8000000400780c */ /* 0x000fc80003f04070 */
[----:B------:R-:W-:-:S09]  /*7200*/  SEL R0, R0, 0x7c, P0 ;  /* 0x0000007c00007807 */ /* 0x000fd20000000000 */
.L_x_6590:
[----:B------:R-:W-:Y:S05]  /*7210*/  BSYNC B0 ;  /* 0x0000000000007941 */ /* 0x000fea0003800000 */
.L_x_6588:
[----:B------:R-:W-:-:S04]  /*7220*/  LOP3.LUT R24, R24, 0x80000000, RZ, 0xc0, !PT ;  /* 0x8000000018187812 */ /* 0x000fc800078ec0ff */
[----:B------:R-:W-:-:S04]  /*7230*/  SHF.R.U32.HI R5, RZ, 0x18, R24 ;  /* 0x00000018ff057819 */ /* 0x000fc80000011618 */
[----:B------:R-:W-:-:S05]  /*7240*/  LOP3.LUT R5, R0, R5, RZ, 0xfc, !PT ;  /* 0x0000000500057212 */ /* 0x000fca00078efcff */
[----:B------:R-:W-:Y:S01]  /*7250*/  STG.E.U8 desc[UR36][R2.64], R5 ;  /* 0x0000000502007986 */ /* 0x000fe2000c101124 */
[----:B------:R-:W-:Y:S05]  /*7260*/  EXIT ;  /* 0x000000000000794d */ /* 0x000fea0003800000 */
.L_x_6584:
[----:B------:R-:W-:-:S05]  /*7270*/  F2FP.BF16.F32.PACK_AB R24, RZ, R24 ;  /* 0x00000018ff18723e */ /* 0x000fca00000010ff */
[----:B------:R-:W-:Y:S01]  /*7280*/  STG.E.U16 desc[UR36][R2.64], R24 ;  /* 0x0000001802007986 */ /* 0x000fe2000c101524 */
[----:B------:R-:W-:Y:S05]  /*7290*/  EXIT ;  /* 0x000000000000794d */ /* 0x000fea0003800000 */
.L_x_6581:
        /* <DEDUP_REMOVED lines=11> */
.L_x_6593:
        /* <DEDUP_REMOVED lines=16> */
.L_x_6596:
[----:B------:R-:W-:-:S04]  /*7450*/  LOP3.LUT R24, R24, 0x80000000, RZ, 0xc0, !PT ;  /* 0x8000000018187812 */ /* 0x000fc800078ec0ff */
[----:B------:R-:W-:-:S04]  /*7460*/  SHF.R.U32.HI R5, RZ, 0x18, R24 ;  /* 0x00000018ff057819 */ /* 0x000fc80000011618 */
[----:B------:R-:W-:-:S04]  /*7470*/  LOP3.LUT R4, R4, R5, RZ, 0xfc, !PT ;  /* 0x0000000504047212 */ /* 0x000fc800078efcff */
[----:B------:R-:W-:-:S07]  /*7480*/  PRMT R0, R4, 0x7610, R0 ;  /* 0x0000761004007816 */ /* 0x000fce0000000000 */
.L_x_6595:
[----:B------:R-:W-:Y:S05]  /*7490*/  BSYNC B0 ;  /* 0x0000000000007941 */ /* 0x000fea0003800000 */
.L_x_6594:
[----:B------:R-:W-:Y:S01]  /*74a0*/  STG.E.U8 desc[UR36][R2.64], R0 ;  /* 0x0000000002007986 */ /* 0x000fe2000c101124 */
[----:B------:R-:W-:Y:S05]  /*74b0*/  EXIT ;  /* 0x000000000000794d */ /* 0x000fea0003800000 */
.L_x_6592:
        /* <DEDUP_REMOVED lines=16> */
.L_x_6599:
[----:B------:R-:W-:-:S04]  /*75c0*/  LOP3.LUT R24, R24, 0x80000000, RZ, 0xc0, !PT ;  /* 0x8000000018187812 */ /* 0x000fc800078ec0ff */
[----:B------:R-:W-:-:S04]  /*75d0*/  SHF.R.U32.HI R5, RZ, 0x18, R24 ;  /* 0x00000018ff057819 */ /* 0x000fc80000011618 */
[----:B------:R-:W-:-:S04]  /*75e0*/  LOP3.LUT R4, R4, R5, RZ, 0xfc, !PT ;  /* 0x0000000504047212 */ /* 0x000fc800078efcff */
[----:B------:R-:W-:-:S07]  /*75f0*/  PRMT R0, R4, 0x7610, R0 ;  /* 0x0000761004007816 */ /* 0x000fce0000000000 */
.L_x_6598:
[----:B------:R-:W-:Y:S05]  /*7600*/  BSYNC B0 ;  /* 0x0000000000007941 */ /* 0x000fea0003800000 */
.L_x_6597:
[----:B------:R-:W-:Y:S01]  /*7610*/  STG.E.U8 desc[UR36][R2.64], R0 ;  /* 0x0000000002007986 */ /* 0x000fe2000c101124 */
[----:B------:R-:W-:Y:S05]  /*7620*/  EXIT ;  /* 0x000000000000794d */ /* 0x000fea0003800000 */
.L_x_6591:
        /* <DEDUP_REMOVED lines=21> */
.L_x_6574:
        /* <DEDUP_REMOVED lines=16> */
.L_x_6602:
[----:B------:R-:W-:Y:S05]  /*7880*/  EXIT ;  /* 0x000000000000794d */ /* 0x000fea0003800000 */
.L_x_6601:
[----:B------:R-:W0:Y:S02]  /*7890*/  F2I.U64.TRUNC R24, R24 ;  /* 0x0000001800187311 */ /* 0x000e24000020d800 */
[----:B0-----:R-:W-:Y:S01]  /*78a0*/  STG.E.64 desc[UR36][R2.64], R24 ;  /* 0x0000001802007986 */ /* 0x001fe2000c101b24 */
[----:B------:R-:W-:Y:S05]  /*78b0*/  EXIT ;  /* 0x000000000000794d */ /* 0x000fea0003800000 */
.L_x_6600:
[----:B------:R-:W0:Y:S02]  /*78c0*/  F2I.FTZ.U32.TRUNC.NTZ R5, R24 ;  /* 0x0000001800057305 */ /* 0x000e24000021f000 */
[----:B0-----:R-:W-:Y:S01]  /*78d0*/  STG.E desc[UR36][R2.64], R5 ;  /* 0x0000000502007986 */ /* 0x001fe2000c101924 */
[----:B------:R-:W-:Y:S05]  /*78e0*/  EXIT ;  /* 0x000000000000794d */ /* 0x000fea0003800000 */
.L_x_6603:
        /* <DEDUP_REMOVED lines=9> */
.L_x_11210:


//--------------------- .text._ZN2at6native18elementwise_kernelILi128ELi2EZNS0_22gpu_kernel_impl_nocastIZZZNS0_17logit_kernel_cudaERNS_18TensorIteratorBaseERKN3c106ScalarEENKUlvE_clEvENKUlvE0_clEvEUlfE_EEvS4_RKT_EUliE_EEviT1_ --------------------------
	.section	.text._ZN2at6native18elementwise_kernelILi128ELi2EZNS0_22gpu_kernel_impl_nocastIZZZNS0_17logit_kernel_cudaERNS_18TensorIteratorBaseERKN3c106ScalarEENKUlvE_clEvENKUlvE0_clEvEUlfE_EEvS4_RKT_EUliE_EEviT1_,"ax",@progbits
	.align	128
        .global         _ZN2at6native18elementwise_kernelILi128ELi2EZNS0_22gpu_kernel_impl_nocastIZZZNS0_17logit_kernel_cudaERNS_18TensorIteratorBaseERKN3c106ScalarEENKUlvE_clEvENKUlvE0_clEvEUlfE_EEvS4_RKT_EUliE_EEviT1_
        .type           _ZN2at6native18elementwise_kernelILi128ELi2EZNS0_22gpu_kernel_impl_nocastIZZZNS0_17logit_kernel_cudaERNS_18TensorIteratorBaseERKN3c106ScalarEENKUlvE_clEvENKUlvE0_clEvEUlfE_EEvS4_RKT_EUliE_EEviT1_,@function
        .size           _ZN2at6native18elementwise_kernelILi128ELi2EZNS0_22gpu_kernel_impl_nocastIZZZNS0_17logit_kernel_cudaERNS_18TensorIteratorBaseERKN3c106ScalarEENKUlvE_clEvENKUlvE0_clEvEUlfE_EEvS4_RKT_EUliE_EEviT1_,(.L_x_11211 - _ZN2at6native18elementwise_kernelILi128ELi2EZNS0_22gpu_kernel_impl_nocastIZZZNS0_17logit_kernel_cudaERNS_18TensorIteratorBaseERKN3c106ScalarEENKUlvE_clEvENKUlvE0_clEvEUlfE_EEvS4_RKT_EUliE_EEviT1_)
        .other          _ZN2at6native18elementwise_kernelILi128ELi2EZNS0_22gpu_kernel_impl_nocastIZZZNS0_17logit_kernel_cudaERNS_18TensorIteratorBaseERKN3c106ScalarEENKUlvE_clEvENKUlvE0_clEvEUlfE_EEvS4_RKT_EUliE_EEviT1_,@"STO_CUDA_ENTRY STV_DEFAULT"
_ZN2at6native18elementwise_kernelILi128ELi2EZNS0_22gpu_kernel_impl_nocastIZZZNS0_17logit_kernel_cudaERNS_18TensorIteratorBaseERKN3c106ScalarEENKUlvE_clEvENKUlvE0_clEvEUlfE_EEvS4_RKT_EUliE_EEviT1_:
.text._ZN2at6native18elementwise_kernelILi128ELi2EZNS0_22gpu_kernel_impl_nocastIZZZNS0_17logit_kernel_cudaERNS_18TensorIteratorBaseERKN3c106ScalarEENKUlvE_clEvENKUlvE0_clEvEUlfE_EEvS4_RKT_EUliE_EEviT1_:
        /* <DEDUP_REMOVED lines=312> */
.L_x_6606:
[----:B------:R-:W-:Y:S02]  /*1380*/  ULDC.64 UR8, c[0x0][0x418] ;  /* 0x0001060000087ab9 */ /* 0x000fe40000000a00 */
[----:B------:R-:W-:-:S04]  /*1390*/  IADD3 R4, P0, R2, UR8, RZ ;  /* 0x0000000802047c10 */ /* 0x000fc8000ff1e0ff */
[----:B------:R-:W-:Y:S01]  /*13a0*/  IADD3.X R5, RZ, UR9, RZ, P0, !PT ;  /* 0x00000009ff057c10 */ /* 0x000fe200087fe4ff */
[----:B------:R-:W-:-:S04]  /*13b0*/  ULDC.64 UR8, c[0x0][0x410] ;  /* 0x0001040000087ab9 */ /* 0x000fc80000000a00 */
[----:B------:R-:W2:Y:S01]  /*13c0*/  LDG.E R4, desc[UR4][R4.64] ;  /* 0x0000000404047981 */ /* 0x000ea2000c1e1900 */
[----:B------:R-:W-:-:S04]  /*13d0*/  IADD3 R2, P0, R3, UR8, RZ ;  /* 0x0000000803027c10 */ /* 0x000fc8000ff1e0ff */
[----:B------:R-:W-:Y:S01]  /*13e0*/  IADD3.X R3, RZ, UR9, RZ, P0, !PT ;  /* 0x00000009ff037c10 */ /* 0x000fe200087fe4ff */
[----:B--2---:R-:W-:-:S04]  /*13f0*/  FADD.FTZ R6, -R4, 1 ;  /* 0x3f80000004067421 */ /* 0x004fc80000010100 */
[----:B------:R-:W0:Y:S02]  /*1400*/  MUFU.RCP R7, R6 ;  /* 0x0000000600077308 */ /* 0x000e240000001000 */
[----:B0-----:R-:W-:Y:S01]  /*1410*/  FMUL.FTZ R8, R4, R7 ;  /* 0x0000000704087220 */ /* 0x001fe20000410000 */
[----:B------:R-:W-:-:S05]  /*1420*/  IADD3 R7, R0, 0x80, RZ ;  /* 0x0000008000077810 */ /* 0x000fca0007ffe0ff */
[----:B------:R-:W0:Y:S02]  /*1430*/  MUFU.LG2 R8, R8 ;  /* 0x0000000800087308 */ /* 0x000e240000000c00 */
[----:B0-----:R-:W-:-:S05]  /*1440*/  FMUL.FTZ R9, R8, 0.69314718246459960938 ;  /* 0x3f31721808097820 */ /* 0x001fca0000410000 */
[----:B------:R0:W-:Y:S02]  /*1450*/  STG.E desc[UR4][R2.64], R9 ;  /* 0x0000000902007986 */ /* 0x0001e4000c101904 */
.L_x_6605:
[----:B------:R-:W-:Y:S05]  /*1460*/  BSYNC B0 ;  /* 0x0000000000007941 */ /* 0x000fea0003800000 */
.L_x_6604:
[----:B------:R-:W-:-:S13]  /*1470*/  ISETP.GE.AND P0, PT, R7, UR6, PT ;  /* 0x0000000607007c0c */ /* 0x000fda000bf06270 */
[----:B------:R-:W-:Y:S05]  /*1480*/  @P0 EXIT ;  /* 0x000000000000094d */ /* 0x000fea0003800000 */
[----:B------:R-:W1:Y:S01]  /*1490*/  LDC R8, c[0x0][0x218] ;  /* 0x00008600ff087b82 */ /* 0x000e620000000800 */
[----:B------:R-:W-:Y:S01]  /*14a0*/  HFMA2.MMA R0, -RZ, RZ, 0, 0 ;  /* 0x00000000ff007435 */ /* 0x000fe200000001ff */
[----:B0-----:R-:W-:Y:S02]  /*14b0*/  MOV R3, RZ ;  /* 0x000000ff00037202 */ /* 0x001fe40000000f00 */
[----:B-1----:R-:W-:-:S13]  /*14c0*/  ISETP.NE.AND P0, PT, R8, RZ, PT ;  /* 0x000000ff0800720c */ /* 0x002fda0003f05270 */
        /* <DEDUP_REMOVED lines=299> */
.L_x_6607:
        /* <DEDUP_REMOVED lines=9> */
[----:B0-----:R-:W-:-:S06]  /*2810*/  FMUL.FTZ R6, R4, R7 ;  /* 0x0000000704067220 */ /* 0x001fcc0000410000 */
[----:B------:R-:W0:Y:S02]  /*2820*/  MUFU.LG2 R6, R6 ;  /* 0x0000000600067308 */ /* 0x000e240000000c00 */
[----:B0-----:R-:W-:-:S05]  /*2830*/  FMUL.FTZ R7, R6, 0.69314718246459960938 ;  /* 0x3f31721806077820 */ /* 0x001fca0000410000 */
[----:B------:R-:W-:Y:S01]  /*2840*/  STG.E desc[UR4][R2.64], R7 ;  /* 0x0000000702007986 */ /* 0x000fe2000c101904 */
[----:B------:R-:W-:Y:S05]  /*2850*/  EXIT ;  /* 0x000000000000794d */ /* 0x000fea0003800000 */
.L_x_6608:
        /* <DEDUP_REMOVED lines=10> */
.L_x_11211:


//--------------------- .text._ZN2at6native27unrolled_elementwise_kernelIZZZNS0_17logit_kernel_cudaERNS_18TensorIteratorBaseERKN3c106ScalarEENKUlvE_clEvENKUlvE0_clEvEUlfE_St5arrayIPcLm2EELi4E23TrivialOffsetCalculatorILi1EjESF_NS0_6memory15LoadWithoutCastENSG_16StoreWithoutCastEEEviT_T0_T2_T3_T4_T5_ --------------------------
	.section	.text._ZN2at6native27unrolled_elementwise_kernelIZZZNS0_17logit_kernel_cudaERNS_18TensorIteratorBaseERKN3c106ScalarEENKUlvE_clEvENKUlvE0_clEvEUlfE_St5arrayIPcLm2EELi4E23TrivialOffsetCalculatorILi1EjESF_NS0_6memory15LoadWithoutCastENSG_16StoreWithoutCastEEEviT_T0_T2_T3_T4_T5_,"ax",@progbits
	.align	128
        .global         _ZN2at6native27unrolled_elementwise_kernelIZZZNS0_17logit_kernel_cudaERNS_18TensorIteratorBaseERKN3c106ScalarEENKUlvE_clEvENKUlvE0_clEvEUlfE_St5arrayIPcLm2EELi4E23TrivialOffsetCalculatorILi1EjESF_NS0_6memory15LoadWithoutCastENSG_16StoreWithoutCastEEEviT_T0_T2_T3_T4_T5_
        .type           _ZN2at6native27unrolled_elementwise_kernelIZZZNS0_17logit_kernel_cudaERNS_18TensorIteratorBaseERKN3c106ScalarEENKUlvE_clEvENKUlvE0_clEvEUlfE_St5arrayIPcLm2EELi4E23TrivialOffsetCalculatorILi1EjESF_NS0_6memory15LoadWithoutCastENSG_16StoreWithoutCastEEEviT_T0_T2_T3_T4_T5_,@function
        .size           _ZN2at6native27unrolled_elementwise_kernelIZZZNS0_17logit_kernel_cudaERNS_18TensorIteratorBaseERKN3c106ScalarEENKUlvE_clEvENKUlvE0_clEvEUlfE_St5arrayIPcLm2EELi4E23TrivialOffsetCalculatorILi1EjESF_NS0_6memory15LoadWithoutCastENSG_16StoreWithoutCastEEEviT_T0_T2_T3_T4_T5_,(.L_x_11212 - _ZN2at6native27unrolled_elementwise_kernelIZZZNS0_17logit_kernel_cudaERNS_18TensorIteratorBaseERKN3c106ScalarEENKUlvE_clEvENKUlvE0_clEvEUlfE_St5arrayIPcLm2EELi4E23TrivialOffsetCalculatorILi1EjESF_NS0_6memory15LoadWithoutCastENSG_16StoreWithoutCastEEEviT_T0_T2_T3_T4_T5_)
        .other          _ZN2at6native27unrolled_elementwise_kernelIZZZNS0_17logit_kernel_cudaERNS_18TensorIteratorBaseERKN3c106ScalarEENKUlvE_clEvENKUlvE0_clEvEUlfE_St5arrayIPcLm2EELi4E23TrivialOffsetCalculatorILi1EjESF_NS0_6memory15LoadWithoutCastENSG_16StoreWithoutCastEEEviT_T0_T2_T3_T4_T5_,@"STO_CUDA_ENTRY STV_DEFAULT"
_ZN2at6native27unrolled_elementwise_kernelIZZZNS0_17logit_kernel_cudaERNS_18TensorIteratorBaseERKN3c106ScalarEENKUlvE_clEvENKUlvE0_clEvEUlfE_St5arrayIPcLm2EELi4E23TrivialOffsetCalculatorILi1EjESF_NS0_6memory15LoadWithoutCastENSG_16StoreWithoutCastEEEviT_T0_T2_T3_T4_T5_:
.text._ZN2at6native27unrolled_elementwise_kernelIZZZNS0_17logit_kernel_cudaERNS_18TensorIteratorBaseERKN3c106ScalarEENKUlvE_clEvENKUlvE0_clEvEUlfE_St5arrayIPcLm2EELi4E23TrivialOffsetCalculatorILi1EjESF_NS0_6memory15LoadWithoutCastENSG_16StoreWithoutCastEEEviT_T0_T2_T3_T4_T5_:
[----:B------:R-:W-:Y:S01]  /*0000*/  LDC R1, c[0x0][0x28] ;  /* 0x00000a00ff017b82 */ /* 0x000fe20000000800 */
[----:B------:R-:W0:Y:S07]  /*0010*/  S2R R0, SR_CTAID.X ;  /* 0x0000000000007919 */ /* 0x000e2e0000002500 */
[----:B------:R-:W0:Y:S01]  /*0020*/  LDC R9, c[0x0][0x210] ;  /* 0x00008400ff097b82 */ /* 0x000e220000000800 */
[----:B------:R-:W-:Y:S01]  /*0030*/  HFMA2.MMA R6, -RZ, RZ, 0, 0 ;  /* 0x00000000ff067435 */ /* 0x000fe200000001ff */
[----:B------:R-:W-:Y:S01]  /*0040*/  ULDC.64 UR4, c[0x0][0x208] ;  /* 0x0000820000047ab9 */ /* 0x000fe20000000a00 */
[----:B------:R-:W1:Y:S01]  /*0050*/  S2R R7, SR_TID.X ;  /* 0x0000000000077919 */ /* 0x000e620000002100 */
[----:B0-----:R-:W-:Y:S01]  /*0060*/  IMAD R2, R0, -0x200, R9 ;  /* 0xfffffe0000027824 */ /* 0x001fe200078e0209 */
[----:B-1----:R-:W-:-:S04]  /*0070*/  MOV R21, R7 ;  /* 0x0000000700157202 */ /* 0x002fc80000000f00 */
[----:B------:R-:W-:-:S13]  /*0080*/  ISETP.GE.AND P0, PT, R7, R2, PT ;  /* 0x000000020700720c */ /* 0x000fda0003f06270 */
[----:B------:R-:W-:Y:S01]  /*0090*/  @!P0 IADD3 R21, R7, 0x80, RZ ;  /* 0x0000008007158810 */ /* 0x000fe20007ffe0ff */
[----:B------:R-:W0:Y:S01]  /*00a0*/  @!P0 LDC.64 R12, c[0x0][0x220] ;  /* 0x00008800ff0c8b82 */ /* 0x000e220000000a00 */
[----:B------:R-:W-:Y:S02]  /*00b0*/  @!P0 LEA R15, R0, R7, 0x9 ;  /* 0x00000007000f8211 */ /* 0x000fe400078e48ff */
[----:B------:R-:W-:-:S13]  /*00c0*/  ISETP.GE.AND P1, PT, R21, R2, PT ;  /* 0x000000021500720c */ /* 0x000fda0003f26270 */
[----:B------:R-:W-:Y:S01]  /*00d0*/  @!P1 LEA R17, R0, R21, 0x9 ;  /* 0x0000001500119211 */ /* 0x000fe200078e48ff */
[----:B------:R-:W-:Y:S01]  /*00e0*/  @!P1 VIADD R21, R21, 0x80 ;  /* 0x0000008015159836 */ /* 0x000fe20000000000 */
[----:B------:R-:W1:Y:S04]  /*00f0*/  @!P1 LDC.64 R10, c[0x0][0x220] ;  /* 0x00008800ff0a9b82 */ /* 0x000e680000000a00 */
[----:B------:R-:W-:Y:S01]  /*0100*/  ISETP.GE.AND P3, PT, R21, R2, PT ;  /* 0x000000021500720c */ /* 0x000fe20003f66270 */
[----:B0-----:R-:W-:-:S05]  /*0110*/  @!P0 IMAD.WIDE.U32 R12, R15, 0x4, R12 ;  /* 0x000000040f0c8825 */ /* 0x001fca00078e000c */
[----:B------:R0:W2:Y:S07]  /*0120*/  @!P0 LDG.E R6, desc[UR4][R12.64] ;  /* 0x000000040c068981 */ /* 0x0000ae000c1e1900 */
[----:B------:R-:W3:Y:S01]  /*0130*/  @!P3 LDC.64 R8, c[0x0][0x220] ;  /* 0x00008800ff08bb82 */ /* 0x000ee20000000a00 */
[----:B------:R-:W-:Y:S01]  /*0140*/  @!P3 IMAD R19, R0, 0x200, R21 ;  /* 0x000002000013b824 */ /* 0x000fe200078e0215 */
[----:B------:R-:W-:-:S04]  /*0150*/  @!P3 IADD3 R21, R21, 0x80, RZ ;  /* 0x000000801515b810 */ /* 0x000fc80007ffe0ff */
[----:B------:R-:W-:Y:S01]  /*0160*/  ISETP.GE.AND P2, PT, R21, R2, PT ;  /* 0x000000021500720c */ /* 0x000fe20003f46270 */
[----:B-1----:R-:W-:Y:S01]  /*0170*/  @!P1 IMAD.WIDE.U32 R14, R17, 0x4, R10 ;  /* 0x00000004110e9825 */ /* 0x002fe200078e000a */
[----:B------:R-:W-:-:S06]  /*0180*/  CS2R R10, SRZ ;  /* 0x00000000000a7805 */ /* 0x000fcc000001ff00 */
[----:B------:R-:W4:Y:S05]  /*0190*/  @!P1 LDG.E R10, desc[UR4][R14.64] ;  /* 0x000000040e0a9981 */ /* 0x000f2a000c1e1900 */
[----:B------:R-:W1:Y:S01]  /*01a0*/  @!P2 LDC.64 R16, c[0x0][0x220] ;  /* 0x00008800ff10ab82 */ /* 0x000e620000000a00 */
[----:B---3--:R-:W-:-:S05]  /*01b0*/  @!P3 IMAD.WIDE.U32 R18, R19, 0x4, R8 ;  /* 0x000000041312b825 */ /* 0x008fca00078e0008 */
[----:B------:R-:W3:Y:S01]  /*01c0*/  @!P3 LDG.E R11, desc[UR4][R18.64] ;  /* 0x00000004120bb981 */ /* 0x000ee2000c1e1900 */
[----:B------:R-:W-:Y:S01]  /*01d0*/  @!P2 LEA R9, R0, R21, 0x9 ;  /* 0x000000150009a211 */ /* 0x000fe200078e48ff */
[----:B------:R-:W-:-:S04]  /*01e0*/  IMAD.MOV.U32 R8, RZ, RZ, RZ ;  /* 0x000000ffff087224 */ /* 0x000fc800078e00ff */
[----:B-1----:R-:W-:-:S05]  /*01f0*/  @!P2 IMAD.WIDE.U32 R16, R9, 0x4, R16 ;  /* 0x000000040910a825 */ /* 0x002fca00078e0010 */
[----:B------:R1:W5:Y:S01]  /*0200*/  @!P2 LDG.E R8, desc[UR4][R16.64] ;  /* 0x000000041008a981 */ /* 0x000362000c1e1900 */
[----:B------:R-:W-:-:S04]  /*0210*/  MOV R9, R7 ;  /* 0x0000000700097202 */ /* 0x000fc80000000f00 */
[----:B0-----:R-:W-:-:S04]  /*0220*/  IADD3 R13, R9, 0x100, RZ ;  /* 0x00000100090d7810 */ /* 0x001fc80007ffe0ff */
[----:B------:R-:W-:Y:S02]  /*0230*/  ISETP.GE.AND P3, PT, R13, R2, PT ;  /* 0x000000020d00720c */ /* 0x000fe40003f66270 */
[----:B------:R-:W-:-:S04]  /*0240*/  IADD3 R21, R9, 0x80, RZ ;  /* 0x0000008009157810 */ /* 0x000fc80007ffe0ff */
[----:B------:R-:W-:Y:S01]  /*0250*/  ISETP.GE.AND P2, PT, R21, R2, PT ;  /* 0x000000021500720c */ /* 0x000fe20003f46270 */
[----:B-1----:R-:W-:Y:S01]  /*0260*/  VIADD R17, R9, 0x180 ;  /* 0x0000018009117836 */ /* 0x002fe20000000000 */
[----:B------:R-:W-:-:S04]  /*0270*/  @!P0 LEA R7, R0, R7, 0x9 ;  /* 0x0000000700078211 */ /* 0x000fc800078e48ff */
[----:B------:R-:W-:Y:S02]  /*0280*/  ISETP.GE.AND P1, PT, R17, R2, PT ;  /* 0x000000021100720c */ /* 0x000fe40003f26270 */
[----:B------:R-:W-:-:S04]  /*0290*/  @!P0 MOV R9, R21 ;  /* 0x0000001500098202 */ /* 0x000fc80000000f00 */
[----:B------:R-:W-:Y:S01]  /*02a0*/  ISETP.GE.AND P4, PT, R9, R2, PT ;  /* 0x000000020900720c */ /* 0x000fe20003f86270 */
[----:B------:R-:W-:Y:S01]  /*02b0*/  BSSY B0, `(.L_x_6609) ;  /* 0x0000020000007945 */ /* 0x000fe20003800000 */
[----:B--2---:R-:W-:-:S04]  /*02c0*/  @!P0 FADD.FTZ R14, -R6, 1 ;  /* 0x3f800000060e8421 */ /* 0x004fc80000010100 */
[----:B------:R-:W0:Y:S02]  /*02d0*/  @!P0 MUFU.RCP R13, R14 ;  /* 0x0000000e000d8308 */ /* 0x000e240000001000 */
[----:B0-----:R-:W-:Y:S02]  /*02e0*/  @!P0 FMUL.FTZ R6, R13, R6 ;  /* 0x000000060d068220 */ /* 0x001fe40000410000 */
[----:B------:R-:W0:Y:S01]  /*02f0*/  @!P0 LDC.64 R12, c[0x0][0x218] ;  /* 0x00008600ff0c8b82 */ /* 0x000e220000000a00 */
[----:B----4-:R-:W-:-:S03]  /*0300*/  @!P2 FADD.FTZ R15, -R10, 1 ;  /* 0x3f8000000a0fa421 */ /* 0x010fc60000010100 */
[----:B------:R-:W1:Y:S01]  /*0310*/  @!P0 MUFU.LG2 R6, R6 ;  /* 0x0000000600068308 */ /* 0x000e620000000c00 */
[----:B---3--:R-:W-:-:S07]  /*0320*/  @!P3 FADD.FTZ R18, -R11, 1 ;  /* 0x3f8000000b12b421 */ /* 0x008fce0000010100 */
[----:B------:R-:W2:Y:S08]  /*0330*/  @!P2 MUFU.RCP R15, R15 ;  /* 0x0000000f000fa308 */ /* 0x000eb00000001000 */
[----:B------:R-:W3:Y:S01]  /*0340*/  @!P3 MUFU.RCP R18, R18 ;  /* 0x000000120012b308 */ /* 0x000ee20000001000 */
[----:B-1----:R-:W-:Y:S01]  /*0350*/  @!P0 FMUL.FTZ R5, R6, 0.69314718246459960938 ;  /* 0x3f31721806058820 */ /* 0x002fe20000410000 */
[----:B0-----:R-:W-:-:S04]  /*0360*/  @!P0 IMAD.WIDE.U32 R12, R7, 0x4, R12 ;  /* 0x00000004070c8825 */ /* 0x001fc800078e000c */
[----:B--2---:R-:W-:Y:S01]  /*0370*/  @!P2 FMUL.FTZ R10, R15, R10 ;  /* 0x0000000a0f0aa220 */ /* 0x004fe20000410000 */
[----:B------:R0:W-:Y:S01]  /*0380*/  @!P0 STG.E desc[UR4][R12.64], R5 ;  /* 0x000000050c008986 */ /* 0x0001e2000c101904 */
[----:B---3--:R-:W-:-:S04]  /*0390*/  @!P3 FMUL.FTZ R11, R18, R11 ;  /* 0x0000000b120bb220 */ /* 0x008fc80000410000 */
[----:B------:R-:W1:Y:S01]  /*03a0*/  @!P2 MUFU.LG2 R10, R10 ;  /* 0x0000000a000aa308 */ /* 0x000e620000000c00 */
[----:B-----5:R-:W-:-:S07]  /*03b0*/  @!P1 FADD.FTZ R14, -R8, 1 ;  /* 0x3f800000080e9421 */ /* 0x020fce0000010100 */
[----:B------:R-:W2:Y:S08]  /*03c0*/  @!P3 MUFU.LG2 R11, R11 ;  /* 0x0000000b000bb308 */ /* 0x000eb00000000c00 */
[----:B------:R0:W3:Y:S01]  /*03d0*/  @!P1 MUFU.RCP R15, R14 ;  /* 0x0000000e000f9308 */ /* 0x0000e20000001000 */
[----:B-1----:R-:W-:Y:S01]  /*03e0*/  @!P2 FMUL.FTZ R3, R10, 0.69314718246459960938 ;  /* 0x3f3172180a03a820 */ /* 0x002fe20000410000 */
[----:B--2---:R-:W-:Y:S01]  /*03f0*/  @!P3 FMUL.FTZ R4, R11, 0.69314718246459960938 ;  /* 0x3f3172180b04b820 */ /* 0x004fe20000410000 */
[----:B0-----:R-:W-:Y:S06]  /*0400*/  @P4 BRA `(.L_x_6610) ;  /* 0x0000000000284947 */ /* 0x001fec0003800000 */
[----:B------:R-:W0:Y:S01]  /*0410*/  LDC.64 R10, c[0x0][0x218] ;  /* 0x00008600ff0a7b82 */ /* 0x000e220000000a00 */
[----:B------:R-:W-:Y:S01]  /*0420*/  LEA R7, R0, R9, 0x9 ;  /* 0x0000000900077211 */ /* 0x000fe200078e48ff */
[----:B------:R-:W-:-:S05]  /*0430*/  VIADD R9, R9, 0x80 ;  /* 0x0000008009097836 */ /* 0x000fca0000000000 */
[----:B------:R-:W-:-:S13]  /*0440*/  ISETP.GE.AND P0, PT, R9, R2, PT ;  /* 0x000000020900720c */ /* 0x000fda0003f06270 */
[----:B------:R-:W-:Y:S02]  /*0450*/  @!P0 LEA R5, R0, R9, 0x9 ;  /* 0x0000000900058211 */ /* 0x000fe400078e48ff */
[----:B------:R-:W-:Y:S01]  /*0460*/  @!P0 IADD3 R9, R9, 0x80, RZ ;  /* 0x0000008009098810 */ /* 0x000fe20007ffe0ff */
[----:B0-----:R-:W-:-:S04]  /*0470*/  IMAD.WIDE.U32 R6, R7, 0x4, R10 ;  /* 0x0000000407067825 */ /* 0x001fc800078e000a */
[----:B------:R-:W-:Y:S01]  /*0480*/  @!P0 IMAD.WIDE.U32 R10, R5, 0x4, R10 ;  /* 0x00000004050a8825 */ /* 0x000fe200078e000a */
[----:B------:R0:W-:Y:S04]  /*0490*/  STG.E desc[UR4][R6.64], R3 ;  /* 0x0000000306007986 */ /* 0x0001e8000c101904 */
[----:B------:R0:W-:Y:S02]  /*04a0*/  @!P0 STG.E desc[UR4][R10.64], R4 ;  /* 0x000000040a008986 */ /* 0x0001e4000c101904 */
.L_x_6610:
[----:B------:R-:W-:Y:S05]  /*04b0*/  BSYNC B0 ;  /* 0x0000000000007941 */ /* 0x000fea0003800000 */
.L_x_6609:
[----:B------:R-:W-:-:S13]  /*04c0*/  ISETP.GE.AND P0, PT, R9, R2, PT ;  /* 0x000000020900720c */ /* 0x000fda0003f06270 */
[----:B------:R-:W-:Y:S05]  /*04d0*/  @P0 EXIT ;  /* 0x000000000000094d */ /* 0x000fea0003800000 */
[----:B0-----:R-:W0:Y:S01]  /*04e0*/  LDC.64 R2, c[0x0][0x218] ;  /* 0x00008600ff027b82 */ /* 0x001e220000000a00 */
[----:B---3--:R-:W-:Y:S01]  /*04f0*/  @!P1 FMUL.FTZ R8, R15, R8 ;  /* 0x000000080f089220 */ /* 0x008fe20000410000 */
[----:B------:R-:W-:-:S05]  /*0500*/  LEA R9, R0, R9, 0x9 ;  /* 0x0000000900097211 */ /* 0x000fca00078e48ff */
[----:B------:R-:W1:Y:S02]  /*0510*/  @!P1 MUFU.LG2 R8, R8 ;  /* 0x0000000800089308 */ /* 0x000e640000000c00 */
[----:B-1----:R-:W-:Y:S01]  /*0520*/  @!P1 FMUL.FTZ R5, R8, 0.69314718246459960938 ;  /* 0x3f31721808059820 */ /* 0x002fe20000410000 */
[----:B0-----:R-:W-:-:S05]  /*0530*/  IMAD.WIDE.U32 R2, R9, 0x4, R2 ;  /* 0x0000000409027825 */ /* 0x001fca00078e0002 */
[----:B------:R-:W-:Y:S01]  /*0540*/  STG.E desc[UR4][R2.64], R5 ;  /* 0x0000000502007986 */ /* 0x000fe2000c101904 */
[----:B------:R-:W-:Y:S05]  /*0550*/  EXIT ;  /* 0x000000000000794d */ /* 0x000fea0003800000 */
.L_x_6611:
        /* <DEDUP_REMOVED lines=10> */
.L_x_11212:


//--------------------- .text._ZN2at6native29vectorized_elementwise_kernelILi2EZZZNS0_17logit_kernel_cudaERNS_18TensorIteratorBaseERKN3c106ScalarEENKUlvE_clEvENKUlvE0_clEvEUlfE_St5arrayIPcLm2EEEEviT0_T1_ --------------------------
	.section	.text._ZN2at6native29vectorized_elementwise_kernelILi2EZZZNS0_17logit_kernel_cudaERNS_18TensorIteratorBaseERKN3c106ScalarEENKUlvE_clEvENKUlvE0_clEvEUlfE_St5arrayIPcLm2EEEEviT0_T1_,"ax",@progbits
	.align	128
        .global         _ZN2at6native29vectorized_elementwise_kernelILi2EZZZNS0_17logit_kernel_cudaERNS_18TensorIteratorBaseERKN3c106ScalarEENKUlvE_clEvENKUlvE0_clEvEUlfE_St5arrayIPcLm2EEEEviT0_T1_
        .type           _ZN2at6native29vectorized_elementwise_kernelILi2EZZZNS0_17logit_kernel_cudaERNS_18TensorIteratorBaseERKN3c106ScalarEENKUlvE_clEvENKUlvE0_clEvEUlfE_St5arrayIPcLm2EEEEviT0_T1_,@function
        .size           _ZN2at6native29vectorized_elementwise_kernelILi2EZZZNS0_17logit_kernel_cudaERNS_18TensorIteratorBaseERKN3c106ScalarEENKUlvE_clEvENKUlvE0_clEvEUlfE_St5arrayIPcLm2EEEEviT0_T1_,(.L_x_11213 - _ZN2at6native29vectorized_elementwise_kernelILi2EZZZNS0_17logit_kernel_cudaERNS_18TensorIteratorBaseERKN3c106ScalarEENKUlvE_clEvENKUlvE0_clEvEUlfE_St5arrayIPcLm2EEEEviT0_T1_)
        .other          _ZN2at6native29vectorized_elementwise_kernelILi2EZZZNS0_17logit_kernel_cudaERNS_18TensorIteratorBaseERKN3c106ScalarEENKUlvE_clEvENKUlvE0_clEvEUlfE_St5arrayIPcLm2EEEEviT0_T1_,@"STO_CUDA_ENTRY STV_DEFAULT"
_ZN2at6native29vectorized_elementwise_kernelILi2EZZZNS0_17logit_kernel_cudaERNS_18TensorIteratorBaseERKN3c106ScalarEENKUlvE_clEvENKUlvE0_clEvEUlfE_St5arrayIPcLm2EEEEviT0_T1_:
.text._ZN2at6native29vectorized_elementwise_kernelILi2EZZZNS0_17logit_kernel_cudaERNS_18TensorIteratorBaseERKN3c106ScalarEENKUlvE_clEvENKUlvE0_clEvEUlfE_St5arrayIPcLm2EEEEviT0_T1_:
        /* <DEDUP_REMOVED lines=15> */
[----:B------:R-:W5:Y:S01]  /*00f0*/  LDG.E.64 R4, desc[UR4][R12.64+0xc00] ;  /* 0x000c00040c047981 */ /* 0x000f62000c1e1b00 */
[----:B--2---:R-:W-:Y:S01]  /*0100*/  FADD.FTZ R16, -R11, 1 ;  /* 0x3f8000000b107421 */ /* 0x004fe20000010100 */
[----:B------:R-:W-:Y:S01]  /*0110*/  FADD.FTZ R2, -R10, 1 ;  /* 0x3f8000000a027421 */ /* 0x000fe20000010100 */
[----:B---3--:R-:W-:Y:S01]  /*0120*/  FADD.FTZ R18, -R8, 1 ;  /* 0x3f80000008127421 */ /* 0x008fe20000010100 */
[----:B------:R-:W-:-:S02]  /*0130*/  FADD.FTZ R19, -R9, 1 ;  /* 0x3f80000009137421 */ /* 0x000fc40000010100 */
[----:B------:R-:W0:Y:S01]  /*0140*/  MUFU.RCP R21, R2 ;  /* 0x0000000200157308 */ /* 0x000e220000001000 */
[----:B----4-:R-:W-:Y:S01]  /*0150*/  FADD.FTZ R17, -R6, 1 ;  /* 0x3f80000006117421 */ /* 0x010fe20000010100 */
[----:B------:R-:W-:Y:S01]  /*0160*/  FADD.FTZ R14, -R7, 1 ;  /* 0x3f800000070e7421 */ /* 0x000fe20000010100 */
[----:B-----5:R-:W-:Y:S01]  /*0170*/  FADD.FTZ R15, -R4, 1 ;  /* 0x3f800000040f7421 */ /* 0x020fe20000010100 */
[----:B------:R-:W-:-:S04]  /*0180*/  FADD.FTZ R12, -R5, 1 ;  /* 0x3f800000050c7421 */ /* 0x000fc80000010100 */
[----:B------:R-:W1:Y:S08]  /*0190*/  MUFU.RCP R16, R16 ;  /* 0x0000001000107308 */ /* 0x000e700000001000 */
[----:B------:R-:W2:Y:S01]  /*01a0*/  MUFU.RCP R23, R18 ;  /* 0x0000001200177308 */ /* 0x000ea20000001000 */
[----:B0-----:R-:W-:-:S07]  /*01b0*/  FMUL.FTZ R2, R10, R21 ;  /* 0x000000150a027220 */ /* 0x001fce0000410000 */
[----:B------:R-:W0:Y:S01]  /*01c0*/  MUFU.RCP R20, R19 ;  /* 0x0000001300147308 */ /* 0x000e220000001000 */
[----:B-1----:R-:W-:-:S07]  /*01d0*/  FMUL.FTZ R10, R11, R16 ;  /* 0x000000100b0a7220 */ /* 0x002fce0000410000 */
[----:B------:R-:W1:Y:S01]  /*01e0*/  MUFU.RCP R17, R17 ;  /* 0x0000001100117308 */ /* 0x000e620000001000 */
[----:B--2---:R-:W-:-:S07]  /*01f0*/  FMUL.FTZ R11, R8, R23 ;  /* 0x00000017080b7220 */ /* 0x004fce0000410000 */
        /* <DEDUP_REMOVED lines=16> */
[----:B0-----:R-:W-:-:S07]  /*0300*/  FMUL.FTZ R4, R11, 0.69314718246459960938 ;  /* 0x3f3172180b047820 */ /* 0x001fce0000410000 */
[----:B------:R-:W0:Y:S01]  /*0310*/  MUFU.LG2 R17, R17 ;  /* 0x0000001100117308 */ /* 0x000e220000000c00 */
[----:B-1----:R-:W-:-:S05]  /*0320*/  FMUL.FTZ R2, R2, 0.69314718246459960938 ;  /* 0x3f31721802027820 */ /* 0x002fca0000410000 */
[----:B------:R-:W-:Y:S02]  /*0330*/  STG.E.64 desc[UR4][R8.64], R2 ;  /* 0x0000000208007986 */ /* 0x000fe4000c101b04 */
[----:B------:R-:W1:Y:S01]  /*0340*/  MUFU.LG2 R14, R14 ;  /* 0x0000000e000e7308 */ /* 0x000e620000000c00 */
[----:B--2---:R-:W-:-:S05]  /*0350*/  FMUL.FTZ R5, R13, 0.69314718246459960938 ;  /* 0x3f3172180d057820 */ /* 0x004fca0000410000 */
[----:B------:R-:W-:Y:S02]  /*0360*/  STG.E.64 desc[UR4][R8.64+0x400], R4 ;  /* 0x0004000408007986 */ /* 0x000fe4000c101b04 */
[----:B------:R-:W2:Y:S01]  /*0370*/  MUFU.LG2 R15, R15 ;  /* 0x0000000f000f7308 */ /* 0x000ea20000000c00 */
[----:B0-----:R-:W-:-:S07]  /*0380*/  FMUL.FTZ R6, R17, 0.69314718246459960938 ;  /* 0x3f31721811067820 */ /* 0x001fce0000410000 */
[----:B------:R-:W0:Y:S01]  /*0390*/  MUFU.LG2 R12, R12 ;  /* 0x0000000c000c7308 */ /* 0x000e220000000c00 */
[----:B-1----:R-:W-:-:S05]  /*03a0*/  FMUL.FTZ R7, R14, 0.69314718246459960938 ;  /* 0x3f3172180e077820 */ /* 0x002fca0000410000 */
[----:B------:R-:W-:Y:S01]  /*03b0*/  STG.E.64 desc[UR4][R8.64+0x800], R6 ;  /* 0x0008000608007986 */ /* 0x000fe2000c101b04 */
[----:B--2---:R-:W-:Y:S01]  /*03c0*/  FMUL.FTZ R10, R15, 0.69314718246459960938 ;  /* 0x3f3172180f0a7820 */ /* 0x004fe20000410000 */
[----:B0-----:R-:W-:-:S05]  /*03d0*/  FMUL.FTZ R11, R12, 0.69314718246459960938 ;  /* 0x3f3172180c0b7820 */ /* 0x001fca0000410000 */
[----:B------:R-:W-:Y:S01]  /*03e0*/  STG.E.64 desc[UR4][R8.64+0xc00], R10 ;  /* 0x000c000a08007986 */ /* 0x000fe2000c101b04 */
[----:B------:R-:W-:Y:S05]  /*03f0*/  EXIT ;  /* 0x000000000000794d */ /* 0x000fea0003800000 */
.L_x_6612:
[----:B------:R-:W0:Y:S01]  /*0400*/  S2R R2, SR_TID.X ;  /* 0x0000000000027919 */ /* 0x000e220000002100 */
[----:B------:R-:W-:Y:S01]  /*0410*/  HFMA2.MMA R24, -RZ, RZ, 0, 0 ;  /* 0x00000000ff187435 */ /* 0x000fe200000001ff */
[----:B------:R-:W-:Y:S02]  /*0420*/  MOV R22, RZ ;  /* 0x000000ff00167202 */ /* 0x000fe40000000f00 */
        /* <DEDUP_REMOVED lines=10> */
[----:B0-----:R-:W-:Y:S01]  /*04d0*/  @!P0 IMAD.WIDE.U32 R16, R19, 0x4, R16 ;  /* 0x0000000413108825 */ /* 0x001fe200078e0010 */
[----:B------:R-:W-:-:S04]  /*04e0*/  HFMA2.MMA R26, -RZ, RZ, 0, 0 ;  /* 0x00000000ff1a7435 */ /* 0x000fc800000001ff */
[----:B------:R-:W2:Y:S07]  /*04f0*/  @!P0 LDG.E R22, desc[UR4][R16.64] ;  /* 0x0000000410168981 */ /* 0x000eae000c1e1900 */
[----:B------:R-:W-:Y:S01]  /*0500*/  @!P4 IADD3 R29, R3, R0, RZ ;  /* 0x00000000031dc210 */ /* 0x000fe20007ffe0ff */
[----:B------:R-:W0:Y:S01]  /*0510*/  @!P4 LDC.64 R12, c[0x0][0x220] ;  /* 0x00008800ff0ccb82 */ /* 0x000e220000000a00 */
[----:B------:R-:W-:-:S04]  /*0520*/  @!P4 IADD3 R0, R0, 0x80, RZ ;  /* 0x000000800000c810 */ /* 0x000fc80007ffe0ff */
[----:B------:R-:W-:Y:S01]  /*0530*/  ISETP.GE.AND P5, PT, R0, R5, PT ;  /* 0x000000050000720c */ /* 0x000fe20003fa6270 */
[----:B-1----:R-:W-:-:S05]  /*0540*/  @!P3 IMAD.WIDE.U32 R14, R21, 0x4, R14 ;  /* 0x00000004150eb825 */ /* 0x002fca00078e000e */
[----:B------:R1:W3:Y:S07]  /*0550*/  @!P3 LDG.E R24, desc[UR4][R14.64] ;  /* 0x000000040e18b981 */ /* 0x0002ee000c1e1900 */
[----:B------:R-:W-:Y:S01]  /*0560*/  @!P5 IADD3 R23, R3, R0, RZ ;  /* 0x000000000317d210 */ /* 0x000fe20007ffe0ff */
[----:B------:R-:W4:Y:S01]  /*0570*/  @!P5 LDC.64 R18, c[0x0][0x220] ;  /* 0x00008800ff12db82 */ /* 0x000f220000000a00 */
[----:B------:R-:W-:-:S04]  /*0580*/  @!P5 IADD3 R0, R0, 0x80, RZ ;  /* 0x000000800000d810 */ /* 0x000fc80007ffe0ff */
[----:B------:R-:W-:-:S13]  /*0590*/  ISETP.GE.AND P1, PT, R0, R5, PT ;  /* 0x000000050000720c */ /* 0x000fda0003f26270 */
[----:B------:R-:W-:Y:S01]  /*05a0*/  @!P1 IADD3 R27, R3, R0, RZ ;  /* 0x00000000031b9210 */ /* 0x000fe20007ffe0ff */
[----:B------:R-:W5:Y:S01]  /*05b0*/  @!P1 LDC.64 R20, c[0x0][0x220] ;  /* 0x00008800ff149b82 */ /* 0x000f620000000a00 */
[----:B------:R-:W-:-:S04]  /*05c0*/  @!P1 IADD3 R0, R0, 0x80, RZ ;  /* 0x0000008000009810 */ /* 0x000fc80007ffe0ff */
[----:B------:R-:W-:Y:S01]  /*05d0*/  ISETP.GE.AND P2, PT, R0, R5, PT ;  /* 0x000000050000720c */ /* 0x000fe20003f46270 */
[----:B0-----:R-:W-:-:S05]  /*05e0*/  @!P4 IMAD.WIDE.U32 R28, R29, 0x4, R12 ;  /* 0x000000041d1cc825 */ /* 0x001fca00078e000c */
[----:B------:R0:W3:Y:S07]  /*05f0*/  @!P4 LDG.E R26, desc[UR4][R28.64] ;  /* 0x000000041c1ac981 */ /* 0x0000ee000c1e1900 */
[----:B-1----:R-:W-:Y:S01]  /*0600*/  @!P2 IADD3 R15, R3, R0, RZ ;  /* 0x00000000030fa210 */ /* 0x002fe20007ffe0ff */
[----:B------:R-:W0:Y:S01]  /*0610*/  @!P2 LDC.64 R12, c[0x0][0x220] ;  /* 0x00008800ff0cab82 */ /* 0x000e220000000a00 */
[----:B------:R-:W-:-:S04]  /*0620*/  @!P2 IADD3 R0, R0, 0x80, RZ ;  /* 0x000000800000a810 */ /* 0x000fc80007ffe0ff */
[----:B------:R-:W-:Y:S01]  /*0630*/  ISETP.GE.AND P4, PT, R0, R5, PT ;  /* 0x000000050000720c */ /* 0x000fe20003f86270 */
[----:B----4-:R-:W-:Y:S01]  /*0640*/  @!P5 IMAD.WIDE.U32 R18, R23, 0x4, R18 ;  /* 0x000000041712d825 */ /* 0x010fe200078e0012 */
[----:B------:R-:W-:-:S03]  /*0650*/  HFMA2.MMA R23, -RZ, RZ, 0, 0 ;  /* 0x00000000ff177435 */ /* 0x000fc600000001ff */
[----:B-----5:R-:W-:-:S07]  /*0660*/  @!P1 IMAD.WIDE.U32 R20, R27, 0x4, R20 ;  /* 0x000000041b149825 */ /* 0x020fce00078e0014 */
[----:B------:R-:W4:Y:S01]  /*0670*/  @!P1 LDG.E R23, desc[UR4][R20.64] ;  /* 0x0000000414179981 */ /* 0x000f22000c1e1900 */
[----:B------:R-:W-:Y:S01]  /*0680*/  @!P4 IADD3 R27, R3, R0, RZ ;  /* 0x00000000031bc210 */ /* 0x000fe20007ffe0ff */
[----:B------:R-:W1:Y:S01]  /*0690*/  @!P4 LDC.64 R16, c[0x0][0x220] ;  /* 0x00008800ff10cb82 */ /* 0x000e620000000a00 */
[----:B------:R-:W-:-:S04]  /*06a0*/  @!P4 IADD3 R0, R0, 0x80, RZ ;  /* 0x000000800000c810 */ /* 0x000fc80007ffe0ff */
[----:B------:R-:W-:Y:S01]  /*06b0*/  ISETP.GE.AND P3, PT, R0, R5, PT ;  /* 0x000000050000720c */ /* 0x000fe20003f66270 */
[----:B0-----:R-:W-:Y:S01]  /*06c0*/  @!P2 IMAD.WIDE.U32 R28, R15, 0x4, R12 ;  /* 0x000000040f1ca825 */ /* 0x001fe200078e000c */
[----:B------:R-:W-:-:S06]  /*06d0*/  MOV R14, RZ ;  /* 0x000000ff000e7202 */ /* 0x000fcc0000000f00 */
[----:B------:R0:W5:Y:S05]  /*06e0*/  @!P5 LDG.E R14, desc[UR4][R18.64] ;  /* 0x00000004120ed981 */ /* 0x00016a000c1e1900 */
[----:B------:R-:W1:Y:S01]  /*06f0*/  @!P3 LDC.64 R12, c[0x0][0x220] ;  /* 0x00008800ff0cbb82 */ /* 0x000e620000000a00 */
[----:B------:R-:W-:Y:S01]  /*0700*/  MOV R15, RZ ;  /* 0x000000ff000f7202 */ /* 0x000fe20000000f00 */
[----:B0-----:R-:W-:Y:S01]  /*0710*/  HFMA2.MMA R18, -RZ, RZ, 0, 0 ;  /* 0x00000000ff127435 */ /* 0x001fe200000001ff */
[----:B------:R-:W-:Y:S01]  /*0720*/  @!P3 IADD3 R19, R3, R0, RZ ;  /* 0x000000000313b210 */ /* 0x000fe20007ffe0ff */
[----:B-1----:R-:W-:Y:S01]  /*0730*/  @!P4 IMAD.WIDE.U32 R16, R27, 0x4, R16 ;  /* 0x000000041b10c825 */ /* 0x002fe200078e0010 */
[----:B------:R-:W-:-:S02]  /*0740*/  MOV R0, RZ ;  /* 0x000000ff00007202 */ /* 0x000fc40000000f00 */
[----:B------:R0:W5:Y:S05]  /*0750*/  @!P2 LDG.E R15, desc[UR4][R28.64] ;  /* 0x000000041c0fa981 */ /* 0x00016a000c1e1900 */
[----:B------:R-:W5:Y:S01]  /*0760*/  @!P4 LDG.E R18, desc[UR4][R16.64] ;  /* 0x000000041012c981 */ /* 0x000f62000c1e1900 */
[----:B------:R-:W-:-:S05]  /*0770*/  @!P3 IMAD.WIDE.U32 R12, R19, 0x4, R12 ;  /* 0x00000004130cb825 */ /* 0x000fca00078e000c */
[----:B------:R1:W5:Y:S01]  /*0780*/  @!P3 LDG.E R0, desc[UR4][R12.64] ;  /* 0x000000040c00b981 */ /* 0x000362000c1e1900 */
[----:B0-----:R-:W-:-:S04]  /*0790*/  IADD3 R28, R2, 0x100, RZ ;  /* 0x00000100021c7810 */ /* 0x001fc80007ffe0ff */
[----:B------:R-:W-:Y:S02]  /*07a0*/  ISETP.GE.AND P6, PT, R28, R5, PT ;  /* 0x000000051c00720c */ /* 0x000fe40003fc6270 */
[----:B-1----:R-:W-:-:S04]  /*07b0*/  IADD3 R12, R2, 0x200, RZ ;  /* 0x00000200020c7810 */ /* 0x002fc80007ffe0ff */
[----:B------:R-:W-:Y:S02]  /*07c0*/  ISETP.GE.AND P3, PT, R12, R5, PT ;  /* 0x000000050c00720c */ /* 0x000fe40003f66270 */
[----:B------:R-:W-:-:S04]  /*07d0*/  IADD3 R16, R2, 0x180, RZ ;  /* 0x0000018002107810 */ /* 0x000fc80007ffe0ff */
[----:B------:R-:W-:Y:S02]  /*07e0*/  ISETP.GE.AND P2, PT, R16, R5, PT ;  /* 0x000000051000720c */ /* 0x000fe40003f46270 */
[----:B------:R-:W-:-:S04]  /*07f0*/  IADD3 R20, R2, 0x80, RZ ;  /* 0x0000008002147810 */ /* 0x000fc80007ffe0ff */
[----:B------:R-:W-:Y:S01]  /*0800*/  ISETP.GE.AND P1, PT, R20, R5, PT ;  /* 0x000000051400720c */ /* 0x000fe20003f26270 */
[----:B------:R-:W-:Y:S04]  /*0810*/  BSSY B0, `(.L_x_6613) ;  /* 0x0000060000007945 */ /* 0x000fe80003800000 */
[----:B------:R-:W-:Y:S01]  /*0820*/  BSSY B1, `(.L_x_6614) ;  /* 0x0000058000017945 */ /* 0x000fe20003800000 */
[----:B--2---:R-:W-:-:S06]  /*0830*/  @!P0 FADD.FTZ R21, -R22, 1 ;  /* 0x3f80000016158421 */ /* 0x004fcc0000010100 */
[----:B------:R-:W0:Y:S01]  /*0840*/  @!P0 MUFU.RCP R21, R21 ;  /* 0x0000001500158308 */ /* 0x000e220000001000 */
[----:B---3--:R-:W-:-:S07]  /*0850*/  @!P6 FADD.FTZ R27, -R26, 1 ;  /* 0x3f8000001a1be421 */ /* 0x008fce0000010100 */
[----:B------:R-:W1:Y:S01]  /*0860*/  @!P6 MUFU.RCP R19, R27 ;  /* 0x0000001b0013e308 */ /* 0x000e620000001000 */
[----:B0-----:R-:W-:Y:S01]  /*0870*/  @!P0 FMUL.FTZ R16, R21, R22 ;  /* 0x0000001615108220 */ /* 0x001fe20000410000 */
[----:B------:R-:W-:Y:S01]  /*0880*/  IADD3 R22, R2, 0x280, RZ ;  /* 0x0000028002167810 */ /* 0x000fe20007ffe0ff */
[----:B-1----:R-:W-:Y:S01]  /*0890*/  @!P6 FMUL.FTZ R19, R19, R26 ;  /* 0x0000001a1313e220 */ /* 0x002fe20000410000 */
[----:B----4-:R-:W-:-:S05]  /*08a0*/  @!P3 FADD.FTZ R12, -R23, 1 ;  /* 0x3f800000170cb421 */ /* 0x010fca0000010100 */
[----:B------:R-:W0:Y:S08]  /*08b0*/  @!P6 MUFU.LG2 R19, R19 ;  /* 0x000000130013e308 */ /* 0x000e300000000c00 */
[----:B------:R-:W1:Y:S01]  /*08c0*/  @!P3 MUFU.RCP R12, R12 ;  /* 0x0000000c000cb308 */ /* 0x000e620000001000 */
[----:B-----5:R-:W-:Y:S01]  /*08d0*/  @!P2 FADD.FTZ R13, -R14, 1 ;  /* 0x3f8000000e0da421 */ /* 0x020fe20000010100 */
[----:B------:R-:W-:-:S02]  /*08e0*/  ISETP.GE.AND P4, PT, R22, R5, PT ;  /* 0x000000051600720c */ /* 0x000fc40003f86270 */
[----:B------:R-:W-:-:S04]  /*08f0*/  IADD3 R22, R2, 0x300, RZ ;  /* 0x0000030002167810 */ /* 0x000fc80007ffe0ff */
[----:B------:R-:W2:Y:S01]  /*0900*/  @!P2 MUFU.RCP R13, R13 ;  /* 0x0000000d000da308 */ /* 0x000ea20000001000 */
[----:B0-----:R-:W-:Y:S01]  /*0910*/  @!P6 FMUL.FTZ R4, R19, 0.69314718246459960938 ;  /* 0x3f3172181304e820 */ /* 0x001fe20000410000 */
[----:B-1----:R-:W-:Y:S01]  /*0920*/  @!P3 FMUL.FTZ R21, R12, R23 ;  /* 0x000000170c15b220 */ /* 0x002fe20000410000 */
[----:B------:R-:W-:Y:S02]  /*0930*/  IADD3 R12, R2, 0x380, RZ ;  /* 0x00000380020c7810 */ /* 0x000fe40007ffe0ff */
[-C--:B------:R-:W-:Y:S02]  /*0940*/  ISETP.GE.AND P5, PT, R22, R5.reuse, PT ;  /* 0x000000051600720c */ /* 0x080fe40003fa6270 */
[----:B------:R-:W-:Y:S01]  /*0950*/  ISETP.GE.AND P6, PT, R12, R5, PT ;  /* 0x000000050c00720c */ /* 0x000fe20003fc6270 */
[----:B------:R-:W-:Y:S01]  /*0960*/  @!P1 FADD.FTZ R17, -R24, 1 ;  /* 0x3f80000018119421 */ /* 0x000fe20000010100 */
[----:B------:R-:W-:Y:S01]  /*0970*/  @!P4 FADD.FTZ R22, -R15, 1 ;  /* 0x3f8000000f16c421 */ /* 0x000fe20000010100 */
[----:B--2---:R-:W-:-:S02]  /*0980*/  @!P2 FMUL.FTZ R14, R13, R14 ;  /* 0x0000000e0d0ea220 */ /* 0x004fc40000410000 */
[----:B------:R-:W0:Y:S06]  /*0990*/  @!P0 LDC.64 R12, c[0x0][0x218] ;  /* 0x00008600ff0c8b82 */ /* 0x000e2c0000000a00 */
[----:B------:R-:W-:Y:S02]  /*09a0*/  @!P5 FADD.FTZ R23, -R18, 1 ;  /* 0x3f8000001217d421 */ /* 0x000fe40000010100 */
[----:B------:R-:W-:Y:S01]  /*09b0*/  @!P6 FADD.FTZ R19, -R0, 1 ;  /* 0x3f8000000013e421 */ /* 0x000fe20000010100 */
[----:B------:R-:W1:Y:S08]  /*09c0*/  @!P1 MUFU.RCP R17, R17 ;  /* 0x0000001100119308 */ /* 0x000e700000001000 */
[----:B------:R-:W2:Y:S08]  /*09d0*/  @!P4 MUFU.RCP R22, R22 ;  /* 0x000000160016c308 */ /* 0x000eb00000001000 */
[----:B------:R-:W3:Y:S08]  /*09e0*/  @!P5 MUFU.RCP R23, R23 ;  /* 0x000000170017d308 */ /* 0x000ef00000001000 */
[----:B------:R-:W4:Y:S08]  /*09f0*/  @!P6 MUFU.RCP R19, R19 ;  /* 0x000000130013e308 */ /* 0x000f300000001000 */
[----:B------:R-:W5:Y:S01]  /*0a00*/  @!P0 MUFU.LG2 R16, R16 ;  /* 0x0000001000108308 */ /* 0x000f620000000c00 */
[----:B------:R-:W-:Y:S01]  /*0a10*/  @!P0 IADD3 R27, R3, R2, RZ ;  /* 0x00000002031b8210 */ /* 0x000fe20007ffe0ff */
[----:B-1----:R-:W-:Y:S01]  /*0a20*/  @!P1 FMUL.FTZ R17, R17, R24 ;  /* 0x0000001811119220 */ /* 0x002fe20000410000 */
[----:B--2---:R-:W-:Y:S01]  /*0a30*/  @!P4 FMUL.FTZ R15, R22, R15 ;  /* 0x0000000f160fc220 */ /* 0x004fe20000410000 */
[----:B---3--:R-:W-:-:S02]  /*0a40*/  @!P5 FMUL.FTZ R18, R23, R18 ;  /* 0x000000121712d220 */ /* 0x008fc40000410000 */
[----:B0-----:R-:W-:-:S04]  /*0a50*/  @!P0 IMAD.WIDE.U32 R12, R27, 0x4, R12 ;  /* 0x000000041b0c8825 */ /* 0x001fc800078e000c */
[----:B----4-:R-:W-:Y:S01]  /*0a60*/  @!P6 FMUL.FTZ R0, R19, R0 ;  /* 0x000000001300e220 */ /* 0x010fe20000410000 */
[----:B------:R-:W-:Y:S01]  /*0a70*/  @!P0 MOV R2, R20 ;  /* 0x0000001400028202 */ /* 0x000fe20000000f00 */
[----:B------:R-:W0:Y:S01]  /*0a80*/  @!P1 MUFU.LG2 R17, R17 ;  /* 0x0000001100119308 */ /* 0x000e220000000c00 */
[----:B-----5:R-:W-:-:S07]  /*0a90*/  @!P0 FMUL.FTZ R25, R16, 0.69314718246459960938 ;  /* 0x3f31721810198820 */ /* 0x020fce0000410000 */
[----:B------:R-:W1:Y:S01]  /*0aa0*/  @!P2 MUFU.LG2 R14, R14 ;  /* 0x0000000e000ea308 */ /* 0x000e620000000c00 */
[----:B------:R2:W-:Y:S01]  /*0ab0*/  @!P0 STG.E desc[UR4][R12.64], R25 ;  /* 0x000000190c008986 */ /* 0x0005e2000c101904 */
[----:B------:R-:W-:-:S06]  /*0ac0*/  ISETP.GE.AND P0, PT, R2, R5, PT ;  /* 0x000000050200720c */ /* 0x000fcc0003f06270 */
[----:B------:R-:W3:Y:S08]  /*0ad0*/  @!P3 MUFU.LG2 R21, R21 ;  /* 0x000000150015b308 */ /* 0x000ef00000000c00 */
[----:B------:R-:W4:Y:S08]  /*0ae0*/  @!P4 MUFU.LG2 R15, R15 ;  /* 0x0000000f000fc308 */ /* 0x000f300000000c00 */
[----:B------:R-:W5:Y:S08]  /*0af0*/  @!P5 MUFU.LG2 R18, R18 ;  /* 0x000000120012d308 */ /* 0x000f700000000c00 */
[----:B------:R-:W2:Y:S01]  /*0b00*/  @!P6 MUFU.LG2 R0, R0 ;  /* 0x000000000000e308 */ /* 0x000ea20000000c00 */
[----:B0-----:R-:W-:Y:S01]  /*0b10*/  @!P1 FMUL.FTZ R6, R17, 0.69314718246459960938 ;  /* 0x3f31721811069820 */ /* 0x001fe20000410000 */
[----:B-1----:R-:W-:Y:S01]  /*0b20*/  @!P2 FMUL.FTZ R7, R14, 0.69314718246459960938 ;  /* 0x3f3172180e07a820 */ /* 0x002fe20000410000 */
[----:B---3--:R-:W-:Y:S01]  /*0b30*/  @!P3 FMUL.FTZ R8, R21, 0.69314718246459960938 ;  /* 0x3f3172181508b820 */ /* 0x008fe20000410000 */
[----:B----4-:R-:W-:Y:S01]  /*0b40*/  @!P4 FMUL.FTZ R9, R15, 0.69314718246459960938 ;  /* 0x3f3172180f09c820 */ /* 0x010fe20000410000 */
[----:B-----5:R-:W-:Y:S01]  /*0b50*/  @!P5 FMUL.FTZ R10, R18, 0.69314718246459960938 ;  /* 0x3f317218120ad820 */ /* 0x020fe20000410000 */
[----:B--2---:R-:W-:Y:S01]  /*0b60*/  @!P6 FMUL.FTZ R11, R0, 0.69314718246459960938 ;  /* 0x3f317218000be820 */ /* 0x004fe20000410000 */
[----:B------:R-:W-:Y:S06]  /*0b70*/  @P0 BRA `(.L_x_6615) ;  /* 0x0000000000300947 */ /* 0x000fec0003800000 */
[----:B------:R-:W0:Y:S01]  /*0b80*/  LDC.64 R12, c[0x0][0x218] ;  /* 0x00008600ff0c7b82 */ /* 0x000e220000000a00 */
[----:B------:R-:W-:Y:S02]  /*0b90*/  IADD3 R15, R3, R2, RZ ;  /* 0x00000002030f7210 */ /* 0x000fe40007ffe0ff */
[----:B------:R-:W-:-:S04]  /*0ba0*/  IADD3 R2, R2, 0x80, RZ ;  /* 0x0000008002027810 */ /* 0x000fc80007ffe0ff */
        /* <DEDUP_REMOVED lines=9> */
.L_x_6615:
[----:B------:R-:W-:-:S13]  /*0c40*/  ISETP.GE.AND P0, PT, R2, R5, PT ;  /* 0x000000050200720c */ /* 0x000fda0003f06270 */
[----:B------:R-:W-:Y:S05]  /*0c50*/  @P0 BRA `(.L_x_6617) ;  /* 0x0000000000300947 */ /* 0x000fea0003800000 */
[----:B0-----:R-:W0:Y:S01]  /*0c60*/  LDC.64 R12, c[0x0][0x218] ;  /* 0x00008600ff0c7b82 */ /* 0x001e220000000a00 */
[----:B------:R-:W-:Y:S02]  /*0c70*/  IADD3 R15, R3, R2, RZ ;  /* 0x00000002030f7210 */ /* 0x000fe40007ffe0ff */
[----:B------:R-:W-:-:S03]  /*0c80*/  IADD3 R2, R2, 0x80, RZ ;  /* 0x0000008002027810 */ /* 0x000fc60007ffe0ff */
[----:B0-----:R-:W-:-:S05]  /*0c90*/  IMAD.WIDE.U32 R12, R15, 0x4, R12 ;  /* 0x000000040f0c7825 */ /* 0x001fca00078e000c */
[----:B------:R1:W-:Y:S02]  /*0ca0*/  STG.E desc[UR4][R12.64], R7 ;  /* 0x000000070c007986 */ /* 0x0003e4000c101904 */
.L_x_6616:
[----:B------:R-:W-:-:S13]  /*0cb0*/  ISETP.GE.AND P0, PT, R2, R5, PT ;  /* 0x000000050200720c */ /* 0x000fda0003f06270 */
[----:B------:R-:W-:Y:S05]  /*0cc0*/  @P0 BRA `(.L_x_6618) ;  /* 0x0000000000340947 */ /* 0x000fea0003800000 */
[----:B01----:R-:W0:Y:S01]  /*0cd0*/  LDC.64 R6, c[0x0][0x218] ;  /* 0x00008600ff067b82 */ /* 0x003e220000000a00 */
[----:B------:R-:W-:Y:S02]  /*0ce0*/  IADD3 R13, R3, R2, RZ ;  /* 0x00000002030d7210 */ /* 0x000fe40007ffe0ff */
[----:B------:R-:W-:-:S03]  /*0cf0*/  IADD3 R2, R2, 0x80, RZ ;  /* 0x0000008002027810 */ /* 0x000fc60007ffe0ff */
[----:B0-----:R-:W-:-:S05]  /*0d00*/  IMAD.WIDE.U32 R6, R13, 0x4, R6 ;  /* 0x000000040d067825 */ /* 0x001fca00078e0006 */
[----:B------:R1:W-:Y:S02]  /*0d10*/  STG.E desc[UR4][R6.64], R8 ;  /* 0x0000000806007986 */ /* 0x0003e4000c101904 */
.L_x_6617:
[----:B------:R-:W-:-:S13]  /*0d20*/  ISETP.GE.AND P0, PT, R2, R5, PT ;  /* 0x000000050200720c */ /* 0x000fda0003f06270 */
[----:B------:R-:W-:Y:S05]  /*0d30*/  @P0 BREAK B1 ;  /* 0x0000000000010942 */ /* 0x000fea0003800000 */
[----:B------:R-:W-:Y:S05]  /*0d40*/  @P0 BRA `(.L_x_6619) ;  /* 0x0000000000300947 */ /* 0x000fea0003800000 */
[----:B-1----:R-:W1:Y:S01]  /*0d50*/  LDC.64 R6, c[0x0][0x218] ;  /* 0x00008600ff067b82 */ /* 0x002e620000000a00 */
[----:B0-----:R-:W-:Y:S02]  /*0d60*/  IADD3 R13, R3, R2, RZ ;  /* 0x00000002030d7210 */ /* 0x001fe40007ffe0ff */
[----:B------:R-:W-:-:S03]  /*0d70*/  IADD3 R2, R2, 0x80, RZ ;  /* 0x0000008002027810 */ /* 0x000fc60007ffe0ff */
[----:B-1----:R-:W-:-:S05]  /*0d80*/  IMAD.WIDE.U32 R6, R13, 0x4, R6 ;  /* 0x000000040d067825 */ /* 0x002fca00078e0006 */
[----:B------:R2:W-:Y:S02]  /*0d90*/  STG.E desc[UR4][R6.64], R9 ;  /* 0x0000000906007986 */ /* 0x0005e4000c101904 */
.L_x_6618:
[----:B------:R-:W-:Y:S05]  /*0da0*/  BSYNC B1 ;  /* 0x0000000000017941 */ /* 0x000fea0003800000 */
.L_x_6614:
[----:B------:R-:W-:-:S13]  /*0db0*/  ISETP.GE.AND P0, PT, R2, R5, PT ;  /* 0x000000050200720c */ /* 0x000fda0003f06270 */
[----:B012---:R-:W0:Y:S01]  /*0dc0*/  @!P0 LDC.64 R6, c[0x0][0x218] ;  /* 0x00008600ff068b82 */ /* 0x007e220000000a00 */
[----:B------:R-:W-:Y:S02]  /*0dd0*/  @!P0 IADD3 R9, R3, R2, RZ ;  /* 0x0000000203098210 */ /* 0x000fe40007ffe0ff */
[----:B------:R-:W-:-:S03]  /*0de0*/  @!P0 IADD3 R2, R2, 0x80, RZ ;  /* 0x0000008002028810 */ /* 0x000fc60007ffe0ff */
[----:B0-----:R-:W-:-:S05]  /*0df0*/  @!P0 IMAD.WIDE.U32 R6, R9, 0x4, R6 ;  /* 0x0000000409068825 */ /* 0x001fca00078e0006 */
[----:B------:R2:W-:Y:S02]  /*0e00*/  @!P0 STG.E desc[UR4][R6.64], R10 ;  /* 0x0000000a06008986 */ /* 0x0005e4000c101904 */
.L_x_6619:
[----:B------:R-:W-:Y:S05]  /*0e10*/  BSYNC B0 ;  /* 0x0000000000007941 */ /* 0x000fea0003800000 */
.L_x_6613:
[----:B------:R-:W-:Y:S05]  /*0e20*/  WARPSYNC.ALL ;  /* 0x0000000000007948 */ /* 0x000fea0003800000 */
[----:B------:R-:W-:-:S13]  /*0e30*/  ISETP.GE.AND P0, PT, R2, R5, PT ;  /* 0x000000050200720c */ /* 0x000fda0003f06270 */
[----:B------:R-:W-:Y:S05]  /*0e40*/  @P0 EXIT ;  /* 0x000000000000094d */ /* 0x000fea0003800000 */
[----:B0-----:R-:W0:Y:S01]  /*0e50*/  LDC.64 R4, c[0x0][0x218] ;  /* 0x00008600ff047b82 */ /* 0x001e220000000a00 */
[----:B------:R-:W-:-:S05]  /*0e60*/  IADD3 R3, R3, R2, RZ ;  /* 0x0000000203037210 */ /* 0x000fca0007ffe0ff */
[----:B0-----:R-:W-:-:S05]  /*0e70*/  IMAD.WIDE.U32 R2, R3, 0x4, R4 ;  /* 0x0000000403027825 */ /* 0x001fca00078e0004 */
[----:B------:R-:W-:Y:S01]  /*0e80*/  STG.E desc[UR4][R2.64], R11 ;  /* 0x0000000b02007986 */ /* 0x000fe2000c101904 */
[----:B------:R-:W-:Y:S05]  /*0e90*/  EXIT ;  /* 0x000000000000794d */ /* 0x000fea0003800000 */
.L_x_6620:
        /* <DEDUP_REMOVED lines=14> */
.L_x_11213:


//--------------------- .text._ZN2at6native29vectorized_elementwise_kernelILi4EZZZNS0_17logit_kernel_cudaERNS_18TensorIteratorBaseERKN3c106ScalarEENKUlvE_clEvENKUlvE0_clEvEUlfE_St5arrayIPcLm2EEEEviT0_T1_ --------------------------
	.section	.text._ZN2at6native29vectorized_elementwise_kernelILi4EZZZNS0_17logit_kernel_cudaERNS_18TensorIteratorBaseERKN3c106ScalarEENKUlvE_clEvENKUlvE0_clEvEUlfE_St5arrayIPcLm2EEEEviT0_T1_,"ax",@progbits
	.align	128
        .global         _ZN2at6native29vectorized_elementwise_kernelILi4EZZZNS0_17logit_kernel_cudaERNS_18TensorIteratorBaseERKN3c106ScalarEENKUlvE_clEvENKUlvE0_clEvEUlfE_St5arrayIPcLm2EEEEviT0_T1_
        .type           _ZN2at6native29vectorized_elementwise_kernelILi4EZZZNS0_17logit_kernel_cudaERNS_18TensorIteratorBaseERKN3c106ScalarEENKUlvE_clEvENKUlvE0_clEvEUlfE_St5arrayIPcLm2EEEEviT0_T1_,@function
        .size           _ZN2at6native29vectorized_elementwise_kernelILi4EZZZNS0_17logit_kernel_cudaERNS_18TensorIteratorBaseERKN3c106ScalarEENKUlvE_clEvENKUlvE0_clEvEUlfE_St5arrayIPcLm2EEEEviT0_T1_,(.L_x_11214 - _ZN2at6native29vectorized_elementwise_kernelILi4EZZZNS0_17logit_kernel_cudaERNS_18TensorIteratorBaseERKN3c106ScalarEENKUlvE_clEvENKUlvE0_clEvEUlfE_St5arrayIPcLm2EEEEviT0_T1_)
        .other          _ZN2at6native29vectorized_elementwise_kernelILi4EZZZNS0_17logit_kernel_cudaERNS_18TensorIteratorBaseERKN3c106ScalarEENKUlvE_clEvENKUlvE0_clEvEUlfE_St5arrayIPcLm2EEEEviT0_T1_,@"STO_CUDA_ENTRY STV_DEFAULT"
_ZN2at6native29vectorized_elementwise_kernelILi4EZZZNS0_17logit_kernel_cudaERNS_18TensorIteratorBaseERKN3c106ScalarEENKUlvE_clEvENKUlvE0_clEvEUlfE_St5arrayIPcLm2EEEEviT0_T1_:
.text._ZN2at6native29vectorized_elementwise_kernelILi4EZZZNS0_17logit_kernel_cudaERNS_18TensorIteratorBaseERKN3c106ScalarEENKUlvE_clEvENKUlvE0_clEvEUlfE_St5arrayIPcLm2EEEEviT0_T1_:
        /* <DEDUP_REMOVED lines=13> */
[----:B------:R-:W3:Y:S01]  /*00d0*/  LDG.E.128 R4, desc[UR4][R12.64+0x800] ;  /* 0x000800040c047981 */ /* 0x000ee2000c1e1d00 */
[----:B--2---:R-:W-:Y:S01]  /*00e0*/  FADD.FTZ R2, -R8, 1 ;  /* 0x3f80000008027421 */ /* 0x004fe20000010100 */
[----:B------:R-:W-:Y:S01]  /*00f0*/  FADD.FTZ R14, -R9, 1 ;  /* 0x3f800000090e7421 */ /* 0x000fe20000010100 */
[----:B------:R-:W-:Y:S01]  /*0100*/  FADD.FTZ R17, -R10, 1 ;  /* 0x3f8000000a117421 */ /* 0x000fe20000010100 */
[----:B------:R-:W-:Y:S01]  /*0110*/  FADD.FTZ R18, -R11, 1 ;  /* 0x3f8000000b127421 */ /* 0x000fe20000010100 */
[----:B------:R-:W0:Y:S01]  /*0120*/  MUFU.RCP R19, R2 ;  /* 0x0000000200137308 */ /* 0x000e220000001000 */
[----:B---3--:R-:W-:Y:S01]  /*0130*/  FADD.FTZ R15, -R4, 1 ;  /* 0x3f800000040f7421 */ /* 0x008fe20000010100 */
[----:B------:R-:W-:Y:S01]  /*0140*/  FADD.FTZ R16, -R5, 1 ;  /* 0x3f80000005107421 */ /* 0x000fe20000010100 */
[----:B------:R-:W-:-:S05]  /*0150*/  FADD.FTZ R13, -R6, 1 ;  /* 0x3f800000060d7421 */ /* 0x000fca0000010100 */
[----:B------:R1:W2:Y:S08]  /*0160*/  MUFU.RCP R20, R14 ;  /* 0x0000000e00147308 */ /* 0x0002b00000001000 */
[----:B------:R-:W3:Y:S01]  /*0170*/  MUFU.RCP R17, R17 ;  /* 0x0000001100117308 */ /* 0x000ee20000001000 */
[----:B-1----:R-:W-:Y:S01]  /*0180*/  FADD.FTZ R14, -R7, 1 ;  /* 0x3f800000070e7421 */ /* 0x002fe20000010100 */
[----:B0-----:R-:W-:-:S06]  /*0190*/  FMUL.FTZ R2, R8, R19 ;  /* 0x0000001308027220 */ /* 0x001fcc0000410000 */
[----:B------:R-:W0:Y:S01]  /*01a0*/  MUFU.RCP R18, R18 ;  /* 0x0000001200127308 */ /* 0x000e220000001000 */
[----:B--2---:R-:W-:Y:S02]  /*01b0*/  FMUL.FTZ R12, R9, R20 ;  /* 0x00000014090c7220 */ /* 0x004fe40000410000 */
[----:B------:R-:W1:Y:S05]  /*01c0*/  LDC.64 R8, c[0x0][0x218] ;  /* 0x00008600ff087b82 */ /* 0x000e6a0000000a00 */
[----:B------:R-:W2:Y:S01]  /*01d0*/  MUFU.RCP R15, R15 ;  /* 0x0000000f000f7308 */ /* 0x000ea20000001000 */
[----:B---3--:R-:W-:-:S07]  /*01e0*/  FMUL.FTZ R10, R10, R17 ;  /* 0x000000110a0a7220 */ /* 0x008fce0000410000 */
[----:B------:R-:W3:Y:S01]  /*01f0*/  MUFU.RCP R16, R16 ;  /* 0x0000001000107308 */ /* 0x000ee20000001000 */
[----:B0-----:R-:W-:-:S07]  /*0200*/  FMUL.FTZ R11, R11, R18 ;  /* 0x000000120b0b7220 */ /* 0x001fce0000410000 */
[----:B------:R-:W0:Y:S01]  /*0210*/  MUFU.RCP R13, R13 ;  /* 0x0000000d000d7308 */ /* 0x000e220000001000 */
[----:B--2---:R-:W-:Y:S01]  /*0220*/  FMUL.FTZ R15, R4, R15 ;  /* 0x0000000f040f7220 */ /* 0x004fe20000410000 */
[----:B-1----:R-:W-:-:S06]  /*0230*/  IMAD.WIDE.U32 R8, R3, 0x4, R8 ;  /* 0x0000000403087825 */ /* 0x002fcc00078e0008 */
[----:B------:R-:W1:Y:S01]  /*0240*/  MUFU.RCP R14, R14 ;  /* 0x0000000e000e7308 */ /* 0x000e620000001000 */
[----:B---3--:R-:W-:Y:S01]  /*0250*/  FMUL.FTZ R16, R5, R16 ;  /* 0x0000001005107220 */ /* 0x008fe20000410000 */
        /* <DEDUP_REMOVED lines=22> */
.L_x_6621:
        /* <DEDUP_REMOVED lines=132> */
.L_x_6624:
[----:B------:R-:W-:-:S13]  /*0c00*/  ISETP.GE.AND P0, PT, R2, R5, PT ;  /* 0x000000050200720c */ /* 0x000fda0003f06270 */
[----:B------:R-:W-:Y:S05]  /*0c10*/  @P0 BRA `(.L_x_6626) ;  /* 0x0000000000300947 */ /* 0x000fea0003800000 */
[----:B0-----:R-:W0:Y:S01]  /*0c20*/  LDC.64 R12, c[0x0][0x218] ;  /* 0x00008600ff0c7b82 */ /* 0x001e220000000a00 */
[----:B------:R-:W-:Y:S02]  /*0c30*/  IADD3 R15, R3, R2, RZ ;  /* 0x00000002030f7210 */ /* 0x000fe40007ffe0ff */
[----:B------:R-:W-:-:S03]  /*0c40*/  IADD3 R2, R2, 0x80, RZ ;  /* 0x0000008002027810 */ /* 0x000fc60007ffe0ff */
[----:B0-----:R-:W-:-:S05]  /*0c50*/  IMAD.WIDE.U32 R12, R15, 0x4, R12 ;  /* 0x000000040f0c7825 */ /* 0x001fca00078e000c */
[----:B------:R1:W-:Y:S02]  /*0c60*/  STG.E desc[UR4][R12.64], R7 ;  /* 0x000000070c007986 */ /* 0x0003e4000c101904 */
.L_x_6625:
[----:B------:R-:W-:-:S13]  /*0c70*/  ISETP.GE.AND P0, PT, R2, R5, PT ;  /* 0x000000050200720c */ /* 0x000fda0003f06270 */
[----:B------:R-:W-:Y:S05]  /*0c80*/  @P0 BRA `(.L_x_6627) ;  /* 0x0000000000340947 */ /* 0x000fea0003800000 */
[----:B01----:R-:W0:Y:S01]  /*0c90*/  LDC.64 R6, c[0x0][0x218] ;  /* 0x00008600ff067b82 */ /* 0x003e220000000a00 */
[----:B------:R-:W-:Y:S02]  /*0ca0*/  IADD3 R13, R3, R2, RZ ;  /* 0x00000002030d7210 */ /* 0x000fe40007ffe0ff */
[----:B------:R-:W-:-:S03]  /*0cb0*/  IADD3 R2, R2, 0x80, RZ ;  /* 0x0000008002027810 */ /* 0x000fc60007ffe0ff */
[----:B0-----:R-:W-:-:S05]  /*0cc0*/  IMAD.WIDE.U32 R6, R13, 0x4, R6 ;  /* 0x000000040d067825 */ /* 0x001fca00078e0006 */
[----:B------:R1:W-:Y:S02]  /*0cd0*/  STG.E desc[UR4][R6.64], R8 ;  /* 0x0000000806007986 */ /* 0x0003e4000c101904 */
.L_x_6626:
        /* <DEDUP_REMOVED lines=8> */
.L_x_6627:
[----:B------:R-:W-:Y:S05]  /*0d60*/  BSYNC B1 ;  /* 0x0000000000017941 */ /* 0x000fea0003800000 */
.L_x_6623:
[----:B------:R-:W-:-:S13]  /*0d70*/  ISETP.GE.AND P0, PT, R2, R5, PT ;  /* 0x000000050200720c */ /* 0x000fda0003f06270 */
[----:B012---:R-:W0:Y:S01]  /*0d80*/  @!P0 LDC.64 R6, c[0x0][0x218] ;  /* 0x00008600ff068b82 */ /* 0x007e220000000a00 */
[----:B------:R-:W-:Y:S02]  /*0d90*/  @!P0 IADD3 R9, R3, R2, RZ ;  /* 0x0000000203098210 */ /* 0x000fe40007ffe0ff */
[----:B------:R-:W-:-:S03]  /*0da0*/  @!P0 IADD3 R2, R2, 0x80, RZ ;  /* 0x0000008002028810 */ /* 0x000fc60007ffe0ff */
[----:B0-----:R-:W-:-:S05]  /*0db0*/  @!P0 IMAD.WIDE.U32 R6, R9, 0x4, R6 ;  /* 0x0000000409068825 */ /* 0x001fca00078e0006 */
[----:B------:R2:W-:Y:S02]  /*0dc0*/  @!P0 STG.E desc[UR4][R6.64], R10 ;  /* 0x0000000a06008986 */ /* 0x0005e4000c101904 */
.L_x_6628:
[----:B------:R-:W-:Y:S05]  /*0dd0*/  BSYNC B0 ;  /* 0x0000000000007941 */ /* 0x000fea0003800000 */
.L_x_6622:
        /* <DEDUP_REMOVED lines=8> */
.L_x_6629:
        /* <DEDUP_REMOVED lines=10> */
.L_x_11214:


//--------------------- .text._ZN2at6native29vectorized_elementwise_kernelILi8EZZZNS0_17logit_kernel_cudaERNS_18TensorIteratorBaseERKN3c106ScalarEENKUlvE_clEvENKUlvE0_clEvEUlfE_St5arrayIPcLm2EEEEviT0_T1_ --------------------------
	.section	.text._ZN2at6native29vectorized_elementwise_kernelILi8EZZZNS0_17logit_kernel_cudaERNS_18TensorIteratorBaseERKN3c106ScalarEENKUlvE_clEvENKUlvE0_clEvEUlfE_St5arrayIPcLm2EEEEviT0_T1_,"ax",@progbits
	.align	128
        .global         _ZN2at6native29vectorized_elementwise_kernelILi8EZZZNS0_17logit_kernel_cudaERNS_18TensorIteratorBaseERKN3c106ScalarEENKUlvE_clEvENKUlvE0_clEvEUlfE_St5arrayIPcLm2EEEEviT0_T1_
        .type           _ZN2at6native29vectorized_elementwise_kernelILi8EZZZNS0_17logit_kernel_cudaERNS_18TensorIteratorBaseERKN3c106ScalarEENKUlvE_clEvENKUlvE0_clEvEUlfE_St5arrayIPcLm2EEEEviT0_T1_,@function
        .size           _ZN2at6native29vectorized_elementwise_kernelILi8EZZZNS0_17logit_kernel_cudaERNS_18TensorIteratorBaseERKN3c106ScalarEENKUlvE_clEvENKUlvE0_clEvEUlfE_St5arrayIPcLm2EEEEviT0_T1_,(.L_x_11215 - _ZN2at6native29vectorized_elementwise_kernelILi8EZZZNS0_17logit_kernel_cudaERNS_18TensorIteratorBaseERKN3c106ScalarEENKUlvE_clEvENKUlvE0_clEvEUlfE_St5arrayIPcLm2EEEEviT0_T1_)
        .other          _ZN2at6native29vectorized_elementwise_kernelILi8EZZZNS0_17logit_kernel_cudaERNS_18TensorIteratorBaseERKN3c106ScalarEENKUlvE_clEvENKUlvE0_clEvEUlfE_St5arrayIPcLm2EEEEviT0_T1_,@"STO_CUDA_ENTRY STV_DEFAULT"
_ZN2at6native29vectorized_elementwise_kernelILi8EZZZNS0_17logit_kernel_cudaERNS_18TensorIteratorBaseERKN3c106ScalarEENKUlvE_clEvENKUlvE0_clEvEUlfE_St5arrayIPcLm2EEEEviT0_T1_:
.text._ZN2at6native29vectorized_elementwise_kernelILi8EZZZNS0_17logit_kernel_cudaERNS_18TensorIteratorBaseERKN3c106ScalarEENKUlvE_clEvENKUlvE0_clEvEUlfE_St5arrayIPcLm2EEEEviT0_T1_:
        /* <DEDUP_REMOVED lines=60> */
.L_x_6630:
        /* <DEDUP_REMOVED lines=132> */
.L_x_6633:
[----:B------:R-:W-:-:S13]  /*0c00*/  ISETP.GE.AND P0, PT, R2, R5, PT ;  /* 0x000000050200720c */ /* 0x000fda0003f06270 */
[----:B------:R-:W-:Y:S05]  /*0c10*/  @P0 BRA `(.L_x_6635) ;  /* 0x0000000000300947 */ /* 0x000fea0003800000 */
[----:B0-----:R-:W0:Y:S01]  /*0c20*/  LDC.64 R12, c[0x0][0x218] ;  /* 0x00008600ff0c7b82 */ /* 0x001e220000000a00 */
[----:B------:R-:W-:Y:S02]  /*0c30*/  IADD3 R15, R3, R2, RZ ;  /* 0x00000002030f7210 */ /* 0x000fe40007ffe0ff */
[----:B------:R-:W-:-:S03]  /*0c40*/  IADD3 R2, R2, 0x80, RZ ;  /* 0x0000008002027810 */ /* 0x000fc60007ffe0ff */
[----:B0-----:R-:W-:-:S05]  /*0c50*/  IMAD.WIDE.U32 R12, R15, 0x4, R12 ;  /* 0x000000040f0c7825 */ /* 0x001fca00078e000c */
[----:B------:R1:W-:Y:S02]  /*0c60*/  STG.E desc[UR4][R12.64], R7 ;  /* 0x000000070c007986 */ /* 0x0003e4000c101904 */
.L_x_6634:
[----:B------:R-:W-:-:S13]  /*0c70*/  ISETP.GE.AND P0, PT, R2, R5, PT ;  /* 0x000000050200720c */ /* 0x000fda0003f06270 */
[----:B------:R-:W-:Y:S05]  /*0c80*/  @P0 BRA `(.L_x_6636) ;  /* 0x0000000000340947 */ /* 0x000fea0003800000 */
[----:B01----:R-:W0:Y:S01]  /*0c90*/  LDC.64 R6, c[0x0][0x218] ;  /* 0x00008600ff067b82 */ /* 0x003e220000000a00 */
[----:B------:R-:W-:Y:S02]  /*0ca0*/  IADD3 R13, R3, R2, RZ ;  /* 0x00000002030d7210 */ /* 0x000fe40007ffe0ff */
[----:B------:R-:W-:-:S03]  /*0cb0*/  IADD3 R2, R2, 0x80, RZ ;  /* 0x0000008002027810 */ /* 0x000fc60007ffe0ff */
[----:B0-----:R-:W-:-:S05]  /*0cc0*/  IMAD.WIDE.U32 R6, R13, 0x4, R6 ;  /* 0x000000040d067825 */ /* 0x001fca00078e0006 */
[----:B------:R1:W-:Y:S02]  /*0cd0*/  STG.E desc[UR4][R6.64], R8 ;  /* 0x0000000806007986 */ /* 0x0003e4000c101904 */
.L_x_6635:
        /* <DEDUP_REMOVED lines=8> */
.L_x_6636:
[----:B------:R-:W-:Y:S05]  /*0d60*/  BSYNC B1 ;  /* 0x0000000000017941 */ /* 0x000fea0003800000 */
.L_x_6632:
[----:B------:R-:W-:-:S13]  /*0d70*/  ISETP.GE.AND P0, PT, R2, R5, PT ;  /* 0x000000050200720c */ /* 0x000fda0003f06270 */
[----:B012---:R-:W0:Y:S01]  /*0d80*/  @!P0 LDC.64 R6, c[0x0][0x218] ;  /* 0x00008600ff068b82 */ /* 0x007e220000000a00 */
[----:B------:R-:W-:Y:S02]  /*0d90*/  @!P0 IADD3 R9, R3, R2, RZ ;  /* 0x0000000203098210 */ /* 0x000fe40007ffe0ff */
[----:B------:R-:W-:-:S03]  /*0da0*/  @!P0 IADD3 R2, R2, 0x80, RZ ;  /* 0x0000008002028810 */ /* 0x000fc60007ffe0ff */
[----:B0-----:R-:W-:-:S05]  /*0db0*/  @!P0 IMAD.WIDE.U32 R6, R9, 0x4, R6 ;  /* 0x0000000409068825 */ /* 0x001fca00078e0006 */
[----:B------:R2:W-:Y:S02]  /*0dc0*/  @!P0 STG.E desc[UR4][R6.64], R10 ;  /* 0x0000000a06008986 */ /* 0x0005e4000c101904 */
.L_x_6637:
[----:B------:R-:W-:Y:S05]  /*0dd0*/  BSYNC B0 ;  /* 0x0000000000007941 */ /* 0x000fea0003800000 */
.L_x_6631:
        /* <DEDUP_REMOVED lines=8> */
.L_x_6638:
        /* <DEDUP_REMOVED lines=10> */
.L_x_11215:


//--------------------- .text._ZN2at6native18elementwise_kernelILi128ELi4EZNS0_15gpu_kernel_implIZZZNS0_17logit_kernel_cudaERNS_18TensorIteratorBaseERKN3c106ScalarEENKUlvE_clEvENKUlvE_clEvEUldE0_EEvS4_RKT_EUliE_EEviT1_ --------------------------
	.section	.text._ZN2at6native18elementwise_kernelILi128ELi4EZNS0_15gpu_kernel_implIZZZNS0_17logit_kernel_cudaERNS_18TensorIteratorBaseERKN3c106ScalarEENKUlvE_clEvENKUlvE_clEvEUldE0_EEvS4_RKT_EUliE_EEviT1_,"ax",@progbits
	.align	128
        .global         _ZN2at6native18elementwise_kernelILi128ELi4EZNS0_15gpu_kernel_implIZZZNS0_17logit_kernel_cudaERNS_18TensorIteratorBaseERKN3c106ScalarEENKUlvE_clEvENKUlvE_clEvEUldE0_EEvS4_RKT_EUliE_EEviT1_
        .type           _ZN2at6native18elementwise_kernelILi128ELi4EZNS0_15gpu_kernel_implIZZZNS0_17logit_kernel_cudaERNS_18TensorIteratorBaseERKN3c106ScalarEENKUlvE_clEvENKUlvE_clEvEUldE0_EEvS4_RKT_EUliE_EEviT1_,@function
        .size           _ZN2at6native18elementwise_kernelILi128ELi4EZNS0_15gpu_kernel_implIZZZNS0_17logit_kernel_cudaERNS_18TensorIteratorBaseERKN3c106ScalarEENKUlvE_clEvENKUlvE_clEvEUldE0_EEvS4_RKT_EUliE_EEviT1_,(.L_x_11125 - _ZN2at6native18elementwise_kernelILi128ELi4EZNS0_15gpu_kernel_implIZZZNS0_17logit_kernel_cudaERNS_18TensorIteratorBaseERKN3c106ScalarEENKUlvE_clEvENKUlvE_clEvEUldE0_EEvS4_RKT_EUliE_EEviT1_)
        .other          _ZN2at6native18elementwise_kernelILi128ELi4EZNS0_15gpu_kernel_implIZZZNS0_17logit_kernel_cudaERNS_18TensorIteratorBaseERKN3c106ScalarEENKUlvE_clEvENKUlvE_clEvEUldE0_EEvS4_RKT_EUliE_EEviT1_,@"STO_CUDA_ENTRY STV_DEFAULT"
_ZN2at6native18elementwise_kernelILi128ELi4EZNS0_15gpu_kernel_implIZZZNS0_17logit_kernel_cudaERNS_18TensorIteratorBaseERKN3c106ScalarEENKUlvE_clEvENKUlvE_clEvEUldE0_EEvS4_RKT_EUliE_EEviT1_:
.text._ZN2at6native18elementwise_kernelILi128ELi4EZNS0_15gpu_kernel_implIZZZNS0_17logit_kernel_cudaERNS_18TensorIteratorBaseERKN3c106ScalarEENKUlvE_clEvENKUlvE_clEvEUldE0_EEvS4_RKT_EUliE_EEviT1_:
        /* <DEDUP_REMOVED lines=314> */
.L_x_6641:
        /* <DEDUP_REMOVED lines=21> */
.L_x_6645:
[----:B------:R-:W2:Y:S02]  /*14f0*/  LDG.E.U8 R4, desc[UR36][R6.64] ;  /* 0x0000002406047981 */ /* 0x000ea4000c1e1100 */
[----:B--2---:R-:W0:Y:S01]  /*1500*/  I2F.F64.U16 R4, R4 ;  /* 0x0000000400047312 */ /* 0x004e220000101800 */
[----:B------:R-:W-:Y:S05]  /*1510*/  BRA `(.L_x_6647) ;  /* 0x0000000c00707947 */ /* 0x000fea0003800000 */
.L_x_6644:
        /* <DEDUP_REMOVED lines=9> */
.L_x_6649:
[----:B------:R-:W2:Y:S02]  /*15b0*/  LDG.E R4, desc[UR36][R6.64] ;  /* 0x0000002406047981 */ /* 0x000ea4000c1e1900 */
[----:B--2---:R-:W0:Y:S01]  /*15c0*/  I2F.F64 R4, R4 ;  /* 0x0000000400047312 */ /* 0x004e220000201c00 */
[----:B------:R-:W-:Y:S05]  /*15d0*/  BRA `(.L_x_6647) ;  /* 0x0000000c00407947 */ /* 0x000fea0003800000 */
.L_x_6648:
[----:B------:R-:W2:Y:S02]  /*15e0*/  LDG.E.U16 R4, desc[UR36][R6.64] ;  /* 0x0000002406047981 */ /* 0x000ea4000c1e1500 */
[----:B--2---:R-:W0:Y:S01]  /*15f0*/  I2F.F64.S16 R4, R4 ;  /* 0x0000000400047312 */ /* 0x004e220000101c00 */
[----:B------:R-:W-:Y:S05]  /*1600*/  BRA `(.L_x_6647) ;  /* 0x0000000c00347947 */ /* 0x000fea0003800000 */
.L_x_6643:
        /* <DEDUP_REMOVED lines=10> */
.L_x_6651:
[----:B------:R-:W2:Y:S02]  /*16b0*/  LDG.E.U16 R0, desc[UR36][R6.64] ;  /* 0x0000002406007981 */ /* 0x000ea4000c1e1500 */
[----:B--2---:R-:W-:-:S05]  /*16c0*/  HADD2.F32 R0, -RZ, R0.H0_H0 ;  /* 0x20000000ff007230 */ /* 0x004fca0000004100 */
[----:B------:R-:W-:-:S04]  /*16d0*/  FMUL.FTZ R0, R0, 1 ;  /* 0x3f80000000007820 */ /* 0x000fc80000410000 */
[----:B------:R0:W1:Y:S01]  /*16e0*/  F2F.F64.F32 R4, R0 ;  /* 0x0000000000047310 */ /* 0x0000620000201800 */
[----:B------:R-:W-:Y:S05]  /*16f0*/  BRA `(.L_x_6647) ;  /* 0x0000000800f87947 */ /* 0x000fea0003800000 */
.L_x_6650:
        /* <DEDUP_REMOVED lines=10> */
.L_x_6653:
[----:B------:R-:W2:Y:S02]  /*17a0*/  LDG.E.U16 R6, desc[UR36][R6.64] ;  /* 0x0000002406067981 */ /* 0x000ea4000c1e1500 */
[----:B--2---:R-:W-:-:S05]  /*17b0*/  HADD2.F32 R0, -RZ, R6.H0_H0 ;  /* 0x20000006ff007230 */ /* 0x004fca0000004100 */
[----:B------:R-:W-:-:S04]  /*17c0*/  FMUL.FTZ R0, R0, 1 ;  /* 0x3f80000000007820 */ /* 0x000fc80000410000 */
[----:B------:R0:W1:Y:S01]  /*17d0*/  F2F.F64.F32 R4, R0 ;  /* 0x0000000000047310 */ /* 0x0000620000201800 */
[----:B------:R-:W-:Y:S05]  /*17e0*/  BRA `(.L_x_6647) ;  /* 0x0000000800bc7947 */ /* 0x000fea0003800000 */
.L_x_6652:
[----:B------:R0:W5:Y:S01]  /*17f0*/  LDG.E.64 R4, desc[UR36][R6.64] ;  /* 0x0000002406047981 */ /* 0x000162000c1e1b00 */
[----:B------:R-:W-:Y:S05]  /*1800*/  BRA `(.L_x_6647) ;  /* 0x0000000800b47947 */ /* 0x000fea0003800000 */
.L_x_6642:
        /* <DEDUP_REMOVED lines=13> */
.L_x_6656:
[----:B------:R0:W5:Y:S01]  /*18e0*/  LDG.E.64 R4, desc[UR36][R6.64] ;  /* 0x0000002406047981 */ /* 0x000162000c1e1b00 */
[----:B------:R-:W-:Y:S05]  /*18f0*/  BRA `(.L_x_6647) ;  /* 0x0000000800787947 */ /* 0x000fea0003800000 */
.L_x_6655:
        /* <DEDUP_REMOVED lines=28> */
.L_x_6658:
        /* <DEDUP_REMOVED lines=15> */
.L_x_6657:
[----:B------:R-:W2:Y:S02]  /*1bb0*/  LDG.E.U16 R0, desc[UR36][R6.64] ;  /* 0x0000002406007981 */ /* 0x000ea4000c1e1500 */
[----:B--2---:R-:W-:-:S04]  /*1bc0*/  IMAD.U32 R0, R0, 0x10000, RZ ;  /* 0x0001000000007824 */ /* 0x004fc800078e00ff */
[----:B------:R-:W-:-:S04]  /*1bd0*/  FMUL.FTZ R0, R0, 1 ;  /* 0x3f80000000007820 */ /* 0x000fc80000410000 */
[----:B------:R0:W1:Y:S01]  /*1be0*/  F2F.F64.F32 R4, R0 ;  /* 0x0000000000047310 */ /* 0x0000620000201800 */
[----:B------:R-:W-:Y:S05]  /*1bf0*/  BRA `(.L_x_6647) ;  /* 0x0000000400b87947 */ /* 0x000fea0003800000 */
.L_x_6654:
        /* <DEDUP_REMOVED lines=11> */
.L_x_6661:
        /* <DEDUP_REMOVED lines=21> */
.L_x_6665:
[----:B------:R-:W-:Y:S05]  /*1e00*/  BSYNC B1 ;  /* 0x0000000000017941 */ /* 0x000fea0003800000 */
.L_x_6664:
[----:B------:R-:W-:Y:S01]  /*1e10*/  LEA R5, R0, 0x3b800000, 0x17 ;  /* 0x3b80000000057811 */ /* 0x000fe200078eb8ff */
[----:B------:R-:W-:-:S05]  /*1e20*/  IMAD.SHL.U32 R0, R3, 0x100000, RZ ;  /* 0x0010000003007824 */ /* 0x000fca00078e00ff */
[----:B------:R-:W-:-:S07]  /*1e30*/  LOP3.LUT R0, R5, R0, R6, 0xfe, !PT ;  /* 0x0000000005007212 */ /* 0x000fce00078efe06 */
.L_x_6663:
[----:B------:R-:W-:Y:S05]  /*1e40*/  BSYNC B0 ;  /* 0x0000000000007941 */ /* 0x000fea0003800000 */
.L_x_6662:
[----:B------:R-:W-:-:S04]  /*1e50*/  FMUL.FTZ R0, R0, 1 ;  /* 0x3f80000000007820 */ /* 0x000fc80000410000 */
[----:B------:R1:W2:Y:S01]  /*1e60*/  F2F.F64.F32 R4, R0 ;  /* 0x0000000000047310 */ /* 0x0002a20000201800 */
[----:B------:R-:W-:Y:S05]  /*1e70*/  BRA `(.L_x_6647) ;  /* 0x0000000400187947 */ /* 0x000fea0003800000 */
.L_x_6660:
        /* <DEDUP_REMOVED lines=21> */
.L_x_6669:
[----:B------:R-:W-:Y:S05]  /*1fd0*/  BSYNC B1 ;  /* 0x0000000000017941 */ /* 0x000fea0003800000 */
.L_x_6668:
[----:B------:R-:W-:Y:S01]  /*1fe0*/  LEA R5, R0, 0x37800000, 0x17 ;  /* 0x3780000000057811 */ /* 0x000fe200078eb8ff */
[----:B------:R-:W-:-:S05]  /*1ff0*/  IMAD.SHL.U32 R0, R3, 0x200000, RZ ;  /* 0x0020000003007824 */ /* 0x000fca00078e00ff */
[----:B------:R-:W-:-:S07]  /*2000*/  LOP3.LUT R0, R5, R0, R6, 0xfe, !PT ;  /* 0x0000000005007212 */ /* 0x000fce00078efe06 */
.L_x_6667:
[----:B------:R-:W-:Y:S05]  /*2010*/  BSYNC B0 ;  /* 0x0000000000007941 */ /* 0x000fea0003800000 */
.L_x_6666:
[----:B------:R-:W-:-:S04]  /*2020*/  FMUL.FTZ R0, R0, 1 ;  /* 0x3f80000000007820 */ /* 0x000fc80000410000 */
[----:B------:R3:W4:Y:S01]  /*2030*/  F2F.F64.F32 R4, R0 ;  /* 0x0000000000047310 */ /* 0x0007220000201800 */
[----:B------:R-:W-:Y:S05]  /*2040*/  BRA `(.L_x_6647) ;  /* 0x0000000000a47947 */ /* 0x000fea0003800000 */
.L_x_6659:
        /* <DEDUP_REMOVED lines=14> */
.L_x_6673:
[----:B------:R-:W-:Y:S05]  /*2130*/  BSYNC B0 ;  /* 0x0000000000007941 */ /* 0x000fea0003800000 */
.L_x_6672:
[----:B------:R-:W-:-:S04]  /*2140*/  FMUL.FTZ R0, R0, 1 ;  /* 0x3f80000000007820 */ /* 0x000fc80000410000 */
[----:B------:R0:W1:Y:S01]  /*2150*/  F2F.F64.F32 R4, R0 ;  /* 0x0000000000047310 */ /* 0x0000620000201800 */
[----:B------:R-:W-:Y:S05]  /*2160*/  BRA `(.L_x_6647) ;  /* 0x00000000005c7947 */ /* 0x000fea0003800000 */
.L_x_6646:
        /* <DEDUP_REMOVED lines=16> */
.L_x_6674:
[----:B------:R-:W-:Y:S01]  /*2270*/  CS2R R4, SRZ ;  /* 0x0000000000047805 */ /* 0x000fe2000001ff00 */
[----:B------:R-:W-:Y:S06]  /*2280*/  BRA `(.L_x_6647) ;  /* 0x0000000000147947 */ /* 0x000fec0003800000 */
.L_x_6671:
[----:B------:R-:W2:Y:S02]  /*2290*/  LDG.E.64 R4, desc[UR36][R6.64] ;  /* 0x0000002406047981 */ /* 0x000ea4000c1e1b00 */
[----:B--2---:R-:W0:Y:S01]  /*22a0*/  I2F.F64.U64 R4, R4 ;  /* 0x0000000400047312 */ /* 0x004e220000301800 */
[----:B------:R-:W-:Y:S05]  /*22b0*/  BRA `(.L_x_6647) ;  /* 0x0000000000087947 */ /* 0x000fea0003800000 */
.L_x_6670:
[----:B------:R-:W2:Y:S02]  /*22c0*/  LDG.E R4, desc[UR36][R6.64] ;  /* 0x0000002406047981 */ /* 0x000ea4000c1e1900 */
[----:B--2---:R-:W0:Y:S02]  /*22d0*/  I2F.F64.U32 R4, R4 ;  /* 0x0000000400047312 */ /* 0x004e240000201800 */
.L_x_6647:
[----:B------:R-:W-:Y:S01]  /*22e0*/  ULDC.64 UR4, c[0x0][0x420] ;  /* 0x0001080000047ab9 */ /* 0x000fe20000000a00 */
[----:B------:R-:W-:Y:S01]  /*22f0*/  BSSY B0, `(.L_x_6675) ;  /* 0x000000b000007945 */ /* 0x000fe20003800000 */
[----:B012-45:R-:W-:Y:S01]  /*2300*/  DSETP.GEU.AND P0, PT, R4, UR4, PT ;  /* 0x0000000404007e2a */ /* 0x037fe2000bf0e000 */
[----:B------:R-:W-:Y:S02]  /*2310*/  ULDC.64 UR4, c[0x0][0x420] ;  /* 0x0001080000047ab9 */ /* 0x000fe40000000a00 */
[----:B------:R-:W-:Y:S02]  /*2320*/  IMAD.U32 R6, RZ, RZ, UR4 ;  /* 0x00000004ff067e24 */ /* 0x000fe4000f8e00ff */
[----:B------:R-:W-:-:S09]  /*2330*/  IMAD.U32 R7, RZ, RZ, UR5 ;  /* 0x00000005ff077e24 */ /* 0x000fd2000f8e00ff */
[----:B------:R-:W-:Y:S05]  /*2340*/  @!P0 BRA `(.L_x_6676) ;  /* 0x0000000000148947 */ /* 0x000fea0003800000 */
[----:B------:R-:W-:Y:S01]  /*2350*/  ULDC.64 UR4, c[0x0][0x428] ;  /* 0x00010a0000047ab9 */ /* 0x000fe20000000a00 */
[----:B------:R-:W-:Y:S01]  /*2360*/  IMAD.MOV.U32 R6, RZ, RZ, R4 ;  /* 0x000000ffff067224 */ /* 0x000fe200078e0004 */
[----:B------:R-:W-:Y:S01]  /*2370*/  DSETP.GT.AND P0, PT, R4, UR4, PT ;  /* 0x0000000404007e2a */ /* 0x000fe2000bf04000 */
[----:B------:R-:W-:-:S13]  /*2380*/  IMAD.MOV.U32 R7, RZ, RZ, R5 ;  /* 0x000000ffff077224 */ /* 0x000fda00078e0005 */
[----:B------:R-:W0:Y:S02]  /*2390*/  @P0 LDC.64 R6, c[0x0][0x428] ;  /* 0x00010a00ff060b82 */ /* 0x000e240000000a00 */
.L_x_6676:
[----:B------:R-:W-:Y:S05]  /*23a0*/  BSYNC B0 ;  /* 0x0000000000007941 */ /* 0x000fea0003800000 */
.L_x_6675:
[----:B0-----:R-:W-:Y:S01]  /*23b0*/  DADD R8, -R6, 1 ;  /* 0x3ff0000006087429 */ /* 0x001fe20000000100 */
[----:B------:R-:W-:Y:S01]  /*23c0*/  IMAD.MOV.U32 R4, RZ, RZ, 0x1 ;  /* 0x00000001ff047424 */ /* 0x000fe200078e00ff */
[----:B------:R-:W-:Y:S01]  /*23d0*/  FSETP.GEU.AND P1, PT, |R7|, 6.5827683646048100446e-37, PT ;  /* 0x036000000700780b */ /* 0x000fe20003f2e200 */
[----:B------:R-:W-:Y:S03]  /*23e0*/  BSSY B0, `(.L_x_6677) ;  /* 0x0000012000007945 */ /* 0x000fe60003800000 */
[----:B------:R-:W0:Y:S02]  /*23f0*/  MUFU.RCP64H R5, R9 ;  /* 0x0000000900057308 */ /* 0x000e240000001800 */
[----:B0-----:R-:W-:-:S08]  /*2400*/  DFMA R10, -R8, R4, 1 ;  /* 0x3ff00000080a742b */ /* 0x001fd00000000104 */
[----:B------:R-:W-:-:S08]  /*2410*/  DFMA R10, R10, R10, R10 ;  /* 0x0000000a0a0a722b */ /* 0x000fd0000000000a */
[----:B------:R-:W-:-:S08]  /*2420*/  DFMA R10, R4, R10, R4 ;  /* 0x0000000a040a722b */ /* 0x000fd00000000004 */
[----:B------:R-:W-:-:S08]  /*2430*/  DFMA R4, -R8, R10, 1 ;  /* 0x3ff000000804742b */ /* 0x000fd0000000010a */
[----:B------:R-:W-:-:S08]  /*2440*/  DFMA R4, R10, R4, R10 ;  /* 0x000000040a04722b */ /* 0x000fd0000000000a */
[----:B------:R-:W-:-:S08]  /*2450*/  DMUL R10, R4, R6 ;  /* 0x00000006040a7228 */ /* 0x000fd00000000000 */
[----:B------:R-:W-:-:S08]  /*2460*/  DFMA R12, -R8, R10, R6 ;  /* 0x0000000a080c722b */ /* 0x000fd00000000106 */
[----:B------:R-:W-:-:S10]  /*2470*/  DFMA R4, R4, R12, R10 ;  /* 0x0000000c0404722b */ /* 0x000fd4000000000a */
[----:B---3--:R-:W-:-:S05]  /*2480*/  FFMA R0, RZ, R9, R5 ;  /* 0x00000009ff007223 */ /* 0x008fca0000000005 */
[----:B------:R-:W-:-:S13]  /*2490*/  FSETP.GT.AND P0, PT, |R0|, 1.469367938527859385e-39, PT ;  /* 0x001000000000780b */ /* 0x000fda0003f04200 */
[----:B------:R-:W-:Y:S05]  /*24a0*/  @P0 BRA P1, `(.L_x_6678) ;  /* 0x0000000000140947 */ /* 0x000fea0000800000 */
[----:B------:R-:W-:Y:S01]  /*24b0*/  IMAD.MOV.U32 R4, RZ, RZ, R8 ;  /* 0x000000ffff047224 */ /* 0x000fe200078e0008 */
[----:B------:R-:W-:Y:S01]  /*24c0*/  MOV R14, 0x24f0 ;  /* 0x000024f0000e7802 */ /* 0x000fe20000000f00 */
[----:B------:R-:W-:-:S07]  /*24d0*/  IMAD.MOV.U32 R5, RZ, RZ, R9 ;  /* 0x000000ffff057224 */ /* 0x000fce00078e0009 */
[----:B------:R-:W-:Y:S05]  /*24e0*/  CALL.REL.NOINC `($__internal_0_$__cuda_sm20_div_rn_f64_full) ;  /* 0x000000c400c47944 */ /* 0x000fea0003c00000 */
[----:B------:R-:W-:-:S07]  /*24f0*/  MOV R5, R3 ;  /* 0x0000000300057202 */ /* 0x000fce0000000f00 */
.L_x_6678:
[----:B------:R-:W-:Y:S05]  /*2500*/  BSYNC B0 ;  /* 0x0000000000007941 */ /* 0x000fea0003800000 */
.L_x_6677:
[----:B------:R-:W-:Y:S01]  /*2510*/  ISETP.GT.AND P1, PT, R5, 0xfffff, PT ;  /* 0x000fffff0500780c */ /* 0x000fe20003f24270 */
[----:B------:R-:W-:Y:S01]  /*2520*/  IMAD.MOV.U32 R8, RZ, RZ, R4 ;  /* 0x000000ffff087224 */ /* 0x000fe200078e0004 */
[----:B------:R-:W0:Y:S01]  /*2530*/  LDC.U8 R18, c[0x0][0x438] ;  /* 0x00010e00ff127b82 */ /* 0x000e220000000000 */
[--C-:B------:R-:W-:Y:S01]  /*2540*/  IMAD.MOV.U32 R9, RZ, RZ, R5.reuse ;  /* 0x000000ffff097224 */ /* 0x100fe200078e0005 */
[----:B------:R-:W-:Y:S01]  /*2550*/  BSSY B0, `(.L_x_6679) ;  /* 0x0000051000007945 */ /* 0x000fe20003800000 */
[----:B------:R-:W-:-:S08]  /*2560*/  IMAD.MOV.U32 R3, RZ, RZ, R5 ;  /* 0x000000ffff037224 */ /* 0x000fd000078e0005 */
[----:B------:R-:W-:-:S10]  /*2570*/  @!P1 DMUL R8, R8, 1.80143985094819840000e+16 ;  /* 0x4350000008089828 */ /* 0x000fd40000000000 */
[----:B------:R-:W-:-:S04]  /*2580*/  @!P1 IMAD.MOV.U32 R3, RZ, RZ, R9 ;  /* 0x000000ffff039224 */ /* 0x000fc800078e0009 */
[----:B------:R-:W-:-:S05]  /*2590*/  VIADD R0, R3, 0xffffffff ;  /* 0xffffffff03007836 */ /* 0x000fca0000000000 */
[----:B------:R-:W-:Y:S02]  /*25a0*/  ISETP.GE.U32.AND P2, PT, R0, 0x7fefffff, PT ;  /* 0x7fefffff0000780c */ /* 0x000fe40003f46070 */
[----:B0-----:R-:W-:-:S04]  /*25b0*/  PRMT R0, R18, 0x9910, RZ ;  /* 0x0000991012007816 */ /* 0x001fc800000000ff */
[----:B------:R-:W-:-:S07]  /*25c0*/  ISETP.GT.AND P0, PT, R0, 0x9, PT ;  /* 0x000000090000780c */ /* 0x000fce0003f04270 */
[----:B------:R-:W-:Y:S01]  /*25d0*/  @P2 IMAD.MOV.U32 R6, RZ, RZ, 0x0 ;  /* 0x00000000ff062424 */ /* 0x000fe200078e00ff */
[----:B------:R-:W-:Y:S01]  /*25e0*/  @P2 FSETP.NEU.FTZ.AND P3, PT, R9, RZ, PT ;  /* 0x000000ff0900220b */ /* 0x000fe20003f7d000 */
[----:B------:R-:W-:-:S06]  /*25f0*/  @P2 IMAD.MOV.U32 R7, RZ, RZ, 0x7ff00000 ;  /* 0x7ff00000ff072424 */ /* 0x000fcc00078e00ff */
[----:B------:R-:W-:Y:S01]  /*2600*/  @P2 DFMA R6, R8, R6, +INF ;  /* 0x7ff000000806242b */ /* 0x000fe20000000006 */
[----:B------:R-:W-:Y:S02]  /*2610*/  IMAD.MOV.U32 R9, RZ, RZ, R4 ;  /* 0x000000ffff097224 */ /* 0x000fe400078e0004 */
[----:B------:R-:W-:-:S07]  /*2620*/  @!P1 IMAD.MOV.U32 R9, RZ, RZ, R8 ;  /* 0x000000ffff099224 */ /* 0x000fce00078e0008 */
[----:B------:R-:W-:Y:S01]  /*2630*/  @P2 FSEL R4, R6, RZ, P3 ;  /* 0x000000ff06042208 */ /* 0x000fe20001800000 */
[----:B------:R-:W-:Y:S01]  /*2640*/  IMAD.MOV.U32 R6, RZ, RZ, -0x3ff ;  /* 0xfffffc01ff067424 */ /* 0x000fe200078e00ff */
[----:B------:R-:W-:Y:S01]  /*2650*/  @P2 FSEL R5, R7, -QNAN , P3 ;  /* 0xfff0000007052808 */ /* 0x000fe20001800000 */
[----:B------:R-:W-:Y:S01]  /*2660*/  @!P1 IMAD.MOV.U32 R6, RZ, RZ, -0x435 ;  /* 0xfffffbcbff069424 */ /* 0x000fe200078e00ff */
[----:B------:R-:W-:Y:S06]  /*2670*/  @P2 BRA `(.L_x_6680) ;  /* 0x0000000000f82947 */ /* 0x000fec0003800000 */
[----:B------:R-:W-:Y:S01]  /*2680*/  LOP3.LUT R4, R3, 0x800fffff, RZ, 0xc0, !PT ;  /* 0x800fffff03047812 */ /* 0x000fe200078ec0ff */
[----:B------:R-:W-:Y:S01]  /*2690*/  IMAD.MOV.U32 R8, RZ, RZ, RZ ;  /* 0x000000ffff087224 */ /* 0x000fe200078e00ff */
[----:B------:R-:W-:Y:S01]  /*26a0*/  UMOV UR4, 0x3ae80f1e ;  /* 0x3ae80f1e00047882 */ /* 0x000fe20000000000 */
[----:B------:R-:W-:Y:S01]  /*26b0*/  IMAD.MOV.U32 R20, RZ, RZ, -0x748574fc ;  /* 0x8b7a8b04ff147424 */ /* 0x000fe200078e00ff */
[----:B------:R-:W-:Y:S01]  /*26c0*/  LOP3.LUT R5, R4, 0x3ff00000, RZ, 0xfc, !PT ;  /* 0x3ff0000004057812 */ /* 0x000fe200078efcff */
[----:B------:R-:W-:Y:S01]  /*26d0*/  IMAD.MOV.U32 R21, RZ, RZ, 0x3ed0ee25 ;  /* 0x3ed0ee25ff157424 */ /* 0x000fe200078e00ff */
[----:B------:R-:W-:Y:S01]  /*26e0*/  MOV R4, R9 ;  /* 0x0000000900047202 */ /* 0x000fe20000000f00 */
[----:B------:R-:W-:Y:S01]  /*26f0*/  UMOV UR5, 0x3eb1380b ;  /* 0x3eb1380b00057882 */ /* 0x000fe20000000000 */
[----:B------:R-:W-:Y:S01]  /*2700*/  ISETP.GE.AND P1, PT, R5, 0x3ff6a09f, PT ;  /* 0x3ff6a09f0500780c */ /* 0x000fe20003f26270 */
[----:B------:R-:W-:Y:S01]  /*2710*/  IMAD.MOV.U32 R25, RZ, RZ, 0x43300000 ;  /* 0x43300000ff197424 */ /* 0x000fe200078e00ff */
[----:B------:R-:W-:Y:S01]  /*2720*/  LEA.HI R3, R3, R6, RZ, 0xc ;  /* 0x0000000603037211 */ /* 0x000fe200078f60ff */
[----:B------:R-:W-:Y:S01]  /*2730*/  UMOV UR6, 0x80000000 ;  /* 0x8000000000067882 */ /* 0x000fe20000000000 */
[----:B------:R-:W-:-:S09]  /*2740*/  UMOV UR7, 0x43300000 ;  /* 0x4330000000077882 */ /* 0x000fd20000000000 */
[----:B------:R-:W-:Y:S02]  /*2750*/  @P1 VIADD R7, R5, 0xfff00000 ;  /* 0xfff0000005071836 */ /* 0x000fe40000000000 */
[----:B------:R-:W-:Y:S02]  /*2760*/  @P1 VIADD R3, R3, 0x1 ;  /* 0x0000000103031836 */ /* 0x000fe40000000000 */
[----:B------:R-:W-:-:S03]  /*2770*/  @P1 IMAD.MOV.U32 R5, RZ, RZ, R7 ;  /* 0x000000ffff051224 */ /* 0x000fc600078e0007 */
[----:B------:R-:W-:-:S03]  /*2780*/  LOP3.LUT R24, R3, 0x80000000, RZ, 0x3c, !PT ;  /* 0x8000000003187812 */ /* 0x000fc600078e3cff */
[C---:B------:R-:W-:Y:S02]  /*2790*/  DADD R14, R4.reuse, 1 ;  /* 0x3ff00000040e7429 */ /* 0x040fe40000000000 */
[----:B------:R-:W-:-:S04]  /*27a0*/  DADD R4, R4, -1 ;  /* 0xbff0000004047429 */ /* 0x000fc80000000000 */
[----:B------:R-:W0:Y:S02]  /*27b0*/  MUFU.RCP64H R9, R15 ;  /* 0x0000000f00097308 */ /* 0x000e240000001800 */
[----:B0-----:R-:W-:-:S08]  /*27c0*/  DFMA R10, -R14, R8, 1 ;  /* 0x3ff000000e0a742b */ /* 0x001fd00000000108 */
[----:B------:R-:W-:-:S08]  /*27d0*/  DFMA R10, R10, R10, R10 ;  /* 0x0000000a0a0a722b */ /* 0x000fd0000000000a */
[----:B------:R-:W-:-:S08]  /*27e0*/  DFMA R8, R8, R10, R8 ;  /* 0x0000000a0808722b */ /* 0x000fd00000000008 */
[----:B------:R-:W-:-:S08]  /*27f0*/  DMUL R10, R8, R4 ;  /* 0x00000004080a7228 */ /* 0x000fd00000000000 */
[----:B------:R-:W-:-:S08]  /*2800*/  DFMA R10, R8, R4, R10 ;  /* 0x00000004080a722b */ /* 0x000fd0000000000a */
[----:B------:R-:W-:Y:S02]  /*2810*/  DMUL R12, R10, R10 ;  /* 0x0000000a0a0c7228 */ /* 0x000fe40000000000 */
[----:B------:R-:W-:-:S06]  /*2820*/  DADD R6, R4, -R10 ;  /* 0x0000000004067229 */ /* 0x000fcc000000080a */
[----:B------:R-:W-:Y:S01]  /*2830*/  DFMA R14, R12, UR4, R20 ;  /* 0x000000040c0e7c2b */ /* 0x000fe20008000014 */
[----:B------:R-:W-:Y:S01]  /*2840*/  UMOV UR4, 0x9f02676f ;  /* 0x9f02676f00047882 */ /* 0x000fe20000000000 */
[----:B------:R-:W-:Y:S01]  /*2850*/  UMOV UR5, 0x3ef3b266 ;  /* 0x3ef3b26600057882 */ /* 0x000fe20000000000 */
[----:B------:R-:W-:Y:S02]  /*2860*/  DADD R20, R6, R6 ;  /* 0x0000000006147229 */ /* 0x000fe40000000006 */
[----:B------:R-:W-:Y:S01]  /*2870*/  DADD R6, R24, -UR6 ;  /* 0x8000000618067e29 */ /* 0x000fe20008000000 */
[----:B------:R-:W-:Y:S01]  /*2880*/  UMOV UR6, 0xfefa39ef ;  /* 0xfefa39ef00067882 */ /* 0x000fe20000000000 */
[----:B------:R-:W-:Y:S01]  /*2890*/  UMOV UR7, 0x3fe62e42 ;  /* 0x3fe62e4200077882 */ /* 0x000fe20000000000 */
[----:B------:R-:W-:Y:S01]  /*28a0*/  DFMA R14, R12, R14, UR4 ;  /* 0x000000040c0e7e2b */ /* 0x000fe2000800000e */
[----:B------:R-:W-:Y:S01]  /*28b0*/  UMOV UR4, 0xa9ab0956 ;  /* 0xa9ab095600047882 */ /* 0x000fe20000000000 */
[----:B------:R-:W-:Y:S01]  /*28c0*/  UMOV UR5, 0x3f1745cb ;  /* 0x3f1745cb00057882 */ /* 0x000fe20000000000 */
[----:B------:R-:W-:-:S02]  /*28d0*/  DFMA R24, R4, -R10, R20 ;  /* 0x8000000a0418722b */ /* 0x000fc40000000014 */
[----:B------:R-:W-:-:S03]  /*28e0*/  DFMA R4, R6, UR6, R10 ;  /* 0x0000000606047c2b */ /* 0x000fc6000800000a */
[----:B------:R-:W-:Y:S01]  /*28f0*/  DFMA R14, R12, R14, UR4 ;  /* 0x000000040c0e7e2b */ /* 0x000fe2000800000e */
[----:B------:R-:W-:Y:S01]  /*2900*/  UMOV UR4, 0x2d1b5154 ;  /* 0x2d1b515400047882 */ /* 0x000fe20000000000 */
[----:B------:R-:W-:Y:S01]  /*2910*/  UMOV UR5, 0x3f3c71c7 ;  /* 0x3f3c71c700057882 */ /* 0x000fe20000000000 */
[----:B------:R-:W-:-:S05]  /*2920*/  DMUL R24, R8, R24 ;  /* 0x0000001808187228 */ /* 0x000fca0000000000 */
        /* <DEDUP_REMOVED lines=11> */
[----:B------:R-:W-:Y:S01]  /*29e0*/  DFMA R14, -R6, UR6, R4 ;  /* 0x00000006060e7c2b */ /* 0x000fe20008000104 */
[----:B------:R-:W-:-:S05]  /*29f0*/  UMOV UR5, 0x3c7abc9e ;  /* 0x3c7abc9e00057882 */ /* 0x000fca0000000000 */
[----:B------:R-:W-:Y:S02]  /*2a00*/  DMUL R20, R12, R20 ;  /* 0x000000140c147228 */ /* 0x000fe40000000000 */
[----:B------:R-:W-:-:S06]  /*2a10*/  DADD R14, -R10, R14 ;  /* 0x000000000a0e7229 */ /* 0x000fcc000000010e */
[----:B------:R-:W-:-:S08]  /*2a20*/  DFMA R20, R10, R20, R24 ;  /* 0x000000140a14722b */ /* 0x000fd00000000018 */
[----:B------:R-:W-:-:S08]  /*2a30*/  DADD R14, R20, -R14 ;  /* 0x00000000140e7229 */ /* 0x000fd0000000080e */
[----:B------:R-:W-:-:S08]  /*2a40*/  DFMA R14, R6, UR4, R14 ;  /* 0x00000004060e7c2b */ /* 0x000fd0000800000e */
[----:B------:R-:W-:-:S11]  /*2a50*/  DADD R4, R4, R14 ;  /* 0x0000000004047229 */ /* 0x000fd6000000000e */
.L_x_6680:
[----:B------:R-:W-:Y:S05]  /*2a60*/  BSYNC B0 ;  /* 0x0000000000007941 */ /* 0x000fea0003800000 */
.L_x_6679:
        /* <DEDUP_REMOVED lines=12> */
.L_x_6684:
[----:B------:R-:W0:Y:S02]  /*2b30*/  F2I.S64.F64.TRUNC R4, R4 ;  /* 0x0000000400047311 */ /* 0x000e24000030d900 */
[----:B0-----:R-:W-:-:S05]  /*2b40*/  IMAD.MOV.U32 R3, RZ, RZ, R4 ;  /* 0x000000ffff037224 */ /* 0x001fca00078e0004 */
[----:B------:R0:W-:Y:S01]  /*2b50*/  STG.E.U8 desc[UR36][R16.64], R3 ;  /* 0x0000000310007986 */ /* 0x0001e2000c101124 */
[----:B------:R-:W-:Y:S05]  /*2b60*/  BRA `(.L_x_6686) ;  /* 0x0000000c00f87947 */ /* 0x000fea0003800000 */
.L_x_6683:
        /* <DEDUP_REMOVED lines=9> */
.L_x_6688:
[----:B------:R-:W0:Y:S02]  /*2c00*/  F2I.F64.TRUNC R5, R4 ;  /* 0x0000000400057311 */ /* 0x000e24000030d100 */
[----:B0-----:R0:W-:Y:S01]  /*2c10*/  STG.E desc[UR36][R16.64], R5 ;  /* 0x0000000510007986 */ /* 0x0011e2000c101924 */
[----:B------:R-:W-:Y:S05]  /*2c20*/  BRA `(.L_x_6686) ;  /* 0x0000000c00c87947 */ /* 0x000fea0003800000 */
.L_x_6687:
[----:B------:R-:W0:Y:S02]  /*2c30*/  F2I.F64.TRUNC R5, R4 ;  /* 0x0000000400057311 */ /* 0x000e24000030d100 */
[----:B0-----:R0:W-:Y:S01]  /*2c40*/  STG.E.U16 desc[UR36][R16.64], R5 ;  /* 0x0000000510007986 */ /* 0x0011e2000c101524 */
[----:B------:R-:W-:Y:S05]  /*2c50*/  BRA `(.L_x_6686) ;  /* 0x0000000c00bc7947 */ /* 0x000fea0003800000 */
.L_x_6682:
        /* <DEDUP_REMOVED lines=13> */
.L_x_6690:
        /* <DEDUP_REMOVED lines=8> */
.L_x_6689:
        /* <DEDUP_REMOVED lines=14> */
.L_x_6692:
        /* <DEDUP_REMOVED lines=9> */
.L_x_6691:
[----:B------:R0:W-:Y:S01]  /*2f20*/  STG.E.64 desc[UR36][R16.64], R4 ;  /* 0x0000000410007986 */ /* 0x0001e2000c101b24 */
[----:B------:R-:W-:Y:S05]  /*2f30*/  BRA `(.L_x_6686) ;  /* 0x0000000c00047947 */ /* 0x000fea0003800000 */
.L_x_6681:
        /* <DEDUP_REMOVED lines=12> */
.L_x_6695:
[----:B------:R-:W-:-:S05]  /*3000*/  CS2R R6, SRZ ;  /* 0x0000000000067805 */ /* 0x000fca000001ff00 */
[----:B------:R0:W-:Y:S01]  /*3010*/  STG.E.128 desc[UR36][R16.64], R4 ;  /* 0x0000000410007986 */ /* 0x0001e2000c101d24 */
[----:B------:R-:W-:Y:S05]  /*3020*/  BRA `(.L_x_6686) ;  /* 0x0000000800c87947 */ /* 0x000fea0003800000 */
.L_x_6694:
        /* <DEDUP_REMOVED lines=25> */
.L_x_6699:
[----:B------:R-:W-:Y:S05]  /*31c0*/  BSYNC B0 ;  /* 0x0000000000007941 */ /* 0x000fea0003800000 */
.L_x_6698:
[----:B------:R-:W-:-:S05]  /*31d0*/  LOP3.LUT R7, R0, R7, RZ, 0xfc, !PT ;  /* 0x0000000700077212 */ /* 0x000fca00078efcff */
[----:B------:R0:W-:Y:S01]  /*31e0*/  STG.E.U8 desc[UR36][R16.64], R7 ;  /* 0x0000000710007986 */ /* 0x0001e2000c101124 */
[----:B------:R-:W-:Y:S05]  /*31f0*/  BRA `(.L_x_6686) ;  /* 0x0000000800547947 */ /* 0x000fea0003800000 */
.L_x_6697:
        /* <DEDUP_REMOVED lines=14> */
[----:B------:R-:W-:Y:S02]  /*32e0*/  @P0 SHF.R.U32.HI R0, RZ, 0x15, R0 ;  /* 0x00000015ff000819 */ /* 0x000fe40000011600 */
[----:B------:R-:W-:Y:S01]  /*32f0*/  @!P0 IADD3 R0, R3, -0x43000000, RZ ;  /* 0xbd00000003008810 */ /* 0x000fe20007ffe0ff */
[----:B------:R-:W-:Y:S06]  /*3300*/  BRA `(.L_x_6702) ;  /* 0x00000000000c7947 */ /* 0x000fec0003800000 */
.L_x_6701:
[----:B------:R-:W-:Y:S01]  /*3310*/  IMAD.MOV.U32 R0, RZ, RZ, 0x7f ;  /* 0x0000007fff007424 */ /* 0x000fe200078e00ff */
[----:B------:R-:W-:-:S04]  /*3320*/  ISETP.GT.U32.AND P0, PT, R3, 0x7f800000, PT ;  /* 0x7f8000000300780c */ /* 0x000fc80003f04070 */
[----:B------:R-:W-:-:S09]  /*3330*/  SEL R0, R0, 0x7c, P0 ;  /* 0x0000007c00007807 */ /* 0x000fd20000000000 */
.L_x_6702:
[----:B------:R-:W-:Y:S05]  /*3340*/  BSYNC B0 ;  /* 0x0000000000007941 */ /* 0x000fea0003800000 */
.L_x_6700:
[----:B------:R-:W-:-:S04]  /*3350*/  LOP3.LUT R3, R7, 0x80000000, RZ, 0xc0, !PT ;  /* 0x8000000007037812 */ /* 0x000fc800078ec0ff */
[----:B------:R-:W-:-:S04]  /*3360*/  SHF.R.U32.HI R3, RZ, 0x18, R3 ;  /* 0x00000018ff037819 */ /* 0x000fc80000011603 */
[----:B------:R-:W-:-:S05]  /*3370*/  LOP3.LUT R3, R0, R3, RZ, 0xfc, !PT ;  /* 0x0000000300037212 */ /* 0x000fca00078efcff */
[----:B------:R0:W-:Y:S01]  /*3380*/  STG.E.U8 desc[UR36][R16.64], R3 ;  /* 0x0000000310007986 */ /* 0x0001e2000c101124 */
[----:B------:R-:W-:Y:S05]  /*3390*/  BRA `(.L_x_6686) ;  /* 0x0000000400ec7947 */ /* 0x000fea0003800000 */
.L_x_6696:
        /* <DEDUP_REMOVED lines=8> */
.L_x_6693:
        /* <DEDUP_REMOVED lines=11> */
.L_x_6705:
        /* <DEDUP_REMOVED lines=21> */
.L_x_6708:
[----:B------:R-:W-:-:S04]  /*3620*/  LOP3.LUT R3, R7, 0x80000000, RZ, 0xc0, !PT ;  /* 0x8000000007037812 */ /* 0x000fc800078ec0ff */
[----:B------:R-:W-:-:S04]  /*3630*/  SHF.R.U32.HI R3, RZ, 0x18, R3 ;  /* 0x00000018ff037819 */ /* 0x000fc80000011603 */
[----:B------:R-:W-:-:S04]  /*3640*/  LOP3.LUT R0, R0, R3, RZ, 0xfc, !PT ;  /* 0x0000000300007212 */ /* 0x000fc800078efcff */
[----:B------:R-:W-:-:S07]  /*3650*/  PRMT R8, R0, 0x7610, R8 ;  /* 0x0000761000087816 */ /* 0x000fce0000000008 */
.L_x_6707:
[----:B------:R-:W-:Y:S05]  /*3660*/  BSYNC B0 ;  /* 0x0000000000007941 */ /* 0x000fea0003800000 */
.L_x_6706:
[----:B------:R0:W-:Y:S01]  /*3670*/  STG.E.U8 desc[UR36][R16.64], R8 ;  /* 0x0000000810007986 */ /* 0x0001e2000c101124 */
[----:B------:R-:W-:Y:S05]  /*3680*/  BRA `(.L_x_6686) ;  /* 0x0000000400307947 */ /* 0x000fea0003800000 */
.L_x_6704:
        /* <DEDUP_REMOVED lines=21> */
.L_x_6711:
[----:B------:R-:W-:-:S04]  /*37e0*/  LOP3.LUT R3, R7, 0x80000000, RZ, 0xc0, !PT ;  /* 0x8000000007037812 */ /* 0x000fc800078ec0ff */
[----:B------:R-:W-:-:S04]  /*37f0*/  SHF.R.U32.HI R3, RZ, 0x18, R3 ;  /* 0x00000018ff037819 */ /* 0x000fc80000011603 */
[----:B------:R-:W-:-:S04]  /*3800*/  LOP3.LUT R0, R0, R3, RZ, 0xfc, !PT ;  /* 0x0000000300007212 */ /* 0x000fc800078efcff */
[----:B------:R-:W-:-:S07]  /*3810*/  PRMT R8, R0, 0x7610, R8 ;  /* 0x0000761000087816 */ /* 0x000fce0000000008 */
.L_x_6710:
[----:B------:R-:W-:Y:S05]  /*3820*/  BSYNC B0 ;  /* 0x0000000000007941 */ /* 0x000fea0003800000 */
.L_x_6709:
[----:B------:R3:W-:Y:S01]  /*3830*/  STG.E.U8 desc[UR36][R16.64], R8 ;  /* 0x0000000810007986 */ /* 0x0007e2000c101124 */
[----:B------:R-:W-:Y:S05]  /*3840*/  BRA `(.L_x_6686) ;  /* 0x0000000000c07947 */ /* 0x000fea0003800000 */
.L_x_6703:
        /* <DEDUP_REMOVED lines=26> */
.L_x_6685:
[----:B------:R-:W-:Y:S01]  /*39f0*/  MOV R14, 0x0 ;  /* 0x00000000000e7802 */ /* 0x000fe20000000f00 */
[----:B------:R-:W-:Y:S01]  /*3a00*/  ULDC.64 UR4, c[0x4][0x128] ;  /* 0x01004a0000047ab9 */ /* 0x000fe20000000a00 */
[----:B------:R-:W-:Y:S01]  /*3a10*/  ULDC.64 UR6, c[0x4][0x130] ;  /* 0x01004c0000067ab9 */ /* 0x000fe20000000a00 */
[----:B------:R-:W-:Y:S02]  /*3a20*/  IMAD.U32 R4, RZ, RZ, UR4 ;  /* 0x00000004ff047e24 */ /* 0x000fe4000f8e00ff */
[----:B------:R-:W-:Y:S01]  /*3a30*/  IMAD.U32 R5, RZ, RZ, UR5 ;  /* 0x00000005ff057e24 */ /* 0x000fe2000f8e00ff */
[----:B------:R-:W0:Y:S01]  /*3a40*/  LDC.64 R14, c[0x4][R14] ;  /* 0x010000000e0e7b82 */ /* 0x000e220000000a00 */
[----:B------:R-:W-:Y:S01]  /*3a50*/  ULDC.64 UR4, c[0x4][0x10] ;  /* 0x0100040000047ab9 */ /* 0x000fe20000000a00 */
[----:B------:R-:W-:Y:S01]  /*3a60*/  IMAD.U32 R6, RZ, RZ, UR6 ;  /* 0x00000006ff067e24 */ /* 0x000fe2000f8e00ff */
[----:B------:R-:W-:Y:S01]  /*3a70*/  MOV R10, UR4 ;  /* 0x00000004000a7c02 */ /* 0x000fe20008000f00 */
[----:B------:R-:W-:-:S02]  /*3a80*/  IMAD.U32 R7, RZ, RZ, UR7 ;  /* 0x00000007ff077e24 */ /* 0x000fc4000f8e00ff */
[----:B------:R-:W-:Y:S02]  /*3a90*/  IMAD.U32 R11, RZ, RZ, UR5 ;  /* 0x00000005ff0b7e24 */ /* 0x000fe4000f8e00ff */
[----:B------:R-:W-:Y:S02]  /*3aa0*/  IMAD.MOV.U32 R8, RZ, RZ, 0x65 ;  /* 0x00000065ff087424 */ /* 0x000fe400078e00ff */
[----:B------:R-:W-:Y:S02]  /*3ab0*/  IMAD.MOV.U32 R12, RZ, RZ, 0x1 ;  /* 0x00000001ff0c7424 */ /* 0x000fe400078e00ff */
[----:B------:R-:W-:-:S07]  /*3ac0*/  IMAD.MOV.U32 R13, RZ, RZ, RZ ;  /* 0x000000ffff0d7224 */ /* 0x000fce00078e00ff */
[----:B------:R-:W-:-:S07]  /*3ad0*/  LEPC R20, `(.L_x_6714) ;  /* 0x000000001014794e */ /* 0x000fce0000000000 */
[----:B0-----:R-:W-:Y:S05]  /*3ae0*/  CALL.ABS.NOINC R14 ;  /* 0x000000000e007343 */ /* 0x001fea0003c00000 */
.L_x_6714:
[----:B------:R-:W-:Y:S05]  /*3af0*/  BRA `(.L_x_6686) ;  /* 0x0000000000147947 */ /* 0x000fea0003800000 */
.L_x_6713:
[----:B------:R-:W0:Y:S02]  /*3b00*/  F2I.U64.F64.TRUNC R4, R4 ;  /* 0x0000000400047311 */ /* 0x000e24000030d800 */
[----:B0-----:R2:W-:Y:S01]  /*3b10*/  STG.E.64 desc[UR36][R16.64], R4 ;  /* 0x0000000410007986 */ /* 0x0015e2000c101b24 */
[----:B------:R-:W-:Y:S05]  /*3b20*/  BRA `(.L_x_6686) ;  /* 0x0000000000087947 */ /* 0x000fea0003800000 */
.L_x_6712:
[----:B------:R-:W0:Y:S02]  /*3b30*/  F2I.U32.F64.TRUNC R5, R4 ;  /* 0x0000000400057311 */ /* 0x000e24000030d000 */
[----:B0-----:R0:W-:Y:S02]  /*3b40*/  STG.E desc[UR36][R16.64], R5 ;  /* 0x0000000510007986 */ /* 0x0011e4000c101924 */
.L_x_6686:
[----:B------:R-:W-:-:S04]  /*3b50*/  IMAD R2, R2, 0x200, R23 ;  /* 0x0000020002027824 */ /* 0x000fc800078e0217 */
[----:B------:R-:W-:-:S07]  /*3b60*/  VIADD R19, R2, 0x80 ;  /* 0x0000008002137836 */ /* 0x000fce0000000000 */
.L_x_6640:
[----:B------:R-:W-:Y:S05]  /*3b70*/  BSYNC B6 ;  /* 0x0000000000067941 */ /* 0x000fea0003800000 */
.L_x_6639:
        /* <DEDUP_REMOVED lines=307> */
.L_x_6717:
        /* <DEDUP_REMOVED lines=21> */
.L_x_6721:
[----:B------:R-:W2:Y:S02]  /*5000*/  LDG.E.U8 R2, desc[UR36][R4.64] ;  /* 0x0000002404027981 */ /* 0x000ea4000c1e1100 */
[----:B--2---:R-:W1:Y:S01]  /*5010*/  I2F.F64.U16 R2, R2 ;  /* 0x0000000200027312 */ /* 0x004e620000101800 */
[----:B------:R-:W-:Y:S05]  /*5020*/  BRA `(.L_x_6723) ;  /* 0x0000000c00707947 */ /* 0x000fea0003800000 */
.L_x_6720:
[----:B------:R-:W-:-:S13]  /*5030*/  ISETP.NE.AND P0, PT, R2, 0x2, PT ;  /* 0x000000020200780c */ /* 0x000fda0003f05270 */
[----:B------:R-:W-:Y:S05]  /*5040*/  @!P0 BRA `(.L_x_6724) ;  /* 0x0000000000288947 */ /* 0x000fea0003800000 */
[----:B------:R-:W-:-:S13]  /*5050*/  ISETP.NE.AND P0, PT, R2, 0x3, PT ;  /* 0x000000030200780c */ /* 0x000fda0003f05270 */
[----:B------:R-:W-:Y:S05]  /*5060*/  @!P0 BRA `(.L_x_6725) ;  /* 0x0000000000148947 */ /* 0x000fea0003800000 */
[----:B------:R-:W-:-:S13]  /*5070*/  ISETP.NE.AND P0, PT, R2, 0x4, PT ;  /* 0x000000040200780c */ /* 0x000fda0003f05270 */
[----:B------:R-:W-:Y:S05]  /*5080*/  @P0 BRA `(.L_x_6722) ;  /* 0x0000000800fc0947 */ /* 0x000fea0003800000 */
[----:B------:R-:W2:Y:S02]  /*5090*/  LDG.E.64 R2, desc[UR36][R4.64] ;  /* 0x0000002404027981 */ /* 0x000ea4000c1e1b00 */
[----:B--2---:R-:W4:Y:S01]  /*50a0*/  I2F.F64.S64 R2, R2 ;  /* 0x0000000200027312 */ /* 0x004f220000301c00 */
[----:B------:R-:W-:Y:S05]  /*50b0*/  BRA `(.L_x_6723) ;  /* 0x0000000c004c7947 */ /* 0x000fea0003800000 */
.L_x_6725:
[----:B------:R-:W2:Y:S02]  /*50c0*/  LDG.E R2, desc[UR36][R4.64] ;  /* 0x0000002404027981 */ /* 0x000ea4000c1e1900 */
[----:B--2---:R-:W3:Y:S01]  /*50d0*/  I2F.F64 R2, R2 ;  /* 0x0000000200027312 */ /* 0x004ee20000201c00 */
[----:B------:R-:W-:Y:S05]  /*50e0*/  BRA `(.L_x_6723) ;  /* 0x0000000c00407947 */ /* 0x000fea0003800000 */
.L_x_6724:
[----:B------:R-:W2:Y:S02]  /*50f0*/  LDG.E.U16 R2, desc[UR36][R4.64] ;  /* 0x0000002404027981 */ /* 0x000ea4000c1e1500 */
[----:B--2---:R-:W2:Y:S01]  /*5100*/  I2F.F64.S16 R2, R2 ;  /* 0x0000000200027312 */ /* 0x004ea20000101c00 */
[----:B------:R-:W-:Y:S05]  /*5110*/  BRA `(.L_x_6723) ;  /* 0x0000000c00347947 */ /* 0x000fea0003800000 */
.L_x_6719:
        /* <DEDUP_REMOVED lines=10> */
.L_x_6727:
[----:B------:R-:W2:Y:S02]  /*51c0*/  LDG.E.U16 R0, desc[UR36][R4.64] ;  /* 0x0000002404007981 */ /* 0x000ea4000c1e1500 */
[----:B--2---:R-:W-:-:S05]  /*51d0*/  HADD2.F32 R0, -RZ, R0.H0_H0 ;  /* 0x20000000ff007230 */ /* 0x004fca0000004100 */
[----:B------:R-:W-:-:S04]  /*51e0*/  FMUL.FTZ R0, R0, 1 ;  /* 0x3f80000000007820 */ /* 0x000fc80000410000 */
[----:B------:R0:W1:Y:S01]  /*51f0*/  F2F.F64.F32 R2, R0 ;  /* 0x0000000000027310 */ /* 0x0000620000201800 */
[----:B------:R-:W-:Y:S05]  /*5200*/  BRA `(.L_x_6723) ;  /* 0x0000000800f87947 */ /* 0x000fea0003800000 */
.L_x_6726:
        /* <DEDUP_REMOVED lines=10> */
.L_x_6729:
[----:B------:R-:W2:Y:S02]  /*52b0*/  LDG.E.U16 R4, desc[UR36][R4.64] ;  /* 0x0000002404047981 */ /* 0x000ea4000c1e1500 */
[----:B--2---:R-:W-:-:S05]  /*52c0*/  HADD2.F32 R0, -RZ, R4.H0_H0 ;  /* 0x20000004ff007230 */ /* 0x004fca0000004100 */
[----:B------:R-:W-:-:S04]  /*52d0*/  FMUL.FTZ R0, R0, 1 ;  /* 0x3f80000000007820 */ /* 0x000fc80000410000 */
[----:B------:R0:W1:Y:S01]  /*52e0*/  F2F.F64.F32 R2, R0 ;  /* 0x0000000000027310 */ /* 0x0000620000201800 */
[----:B------:R-:W-:Y:S05]  /*52f0*/  BRA `(.L_x_6723) ;  /* 0x0000000800bc7947 */ /* 0x000fea0003800000 */
.L_x_6728:
[----:B------:R0:W5:Y:S01]  /*5300*/  LDG.E.64 R2, desc[UR36][R4.64] ;  /* 0x0000002404027981 */ /* 0x000162000c1e1b00 */
[----:B------:R-:W-:Y:S05]  /*5310*/  BRA `(.L_x_6723) ;  /* 0x0000000800b47947 */ /* 0x000fea0003800000 */
.L_x_6718:
        /* <DEDUP_REMOVED lines=13> */
.L_x_6732:
[----:B------:R0:W5:Y:S01]  /*53f0*/  LDG.E.64 R2, desc[UR36][R4.64] ;  /* 0x0000002404027981 */ /* 0x000162000c1e1b00 */
[----:B------:R-:W-:Y:S05]  /*5400*/  BRA `(.L_x_6723) ;  /* 0x0000000800787947 */ /* 0x000fea0003800000 */
.L_x_6731:
        /* <DEDUP_REMOVED lines=28> */
.L_x_6734:
        /* <DEDUP_REMOVED lines=15> */
.L_x_6733:
[----:B------:R-:W2:Y:S02]  /*56c0*/  LDG.E.U16 R0, desc[UR36][R4.64] ;  /* 0x0000002404007981 */ /* 0x000ea4000c1e1500 */
[----:B--2---:R-:W-:-:S04]  /*56d0*/  IMAD.U32 R0, R0, 0x10000, RZ ;  /* 0x0001000000007824 */ /* 0x004fc800078e00ff */
[----:B------:R-:W-:-:S04]  /*56e0*/  FMUL.FTZ R0, R0, 1 ;  /* 0x3f80000000007820 */ /* 0x000fc80000410000 */
[----:B------:R0:W1:Y:S01]  /*56f0*/  F2F.F64.F32 R2, R0 ;  /* 0x0000000000027310 */ /* 0x0000620000201800 */
[----:B------:R-:W-:Y:S05]  /*5700*/  BRA `(.L_x_6723) ;  /* 0x0000000400b87947 */ /* 0x000fea0003800000 */
.L_x_6730:
        /* <DEDUP_REMOVED lines=11> */
.L_x_6737:
        /* <DEDUP_REMOVED lines=21> */
.L_x_6741:
[----:B------:R-:W-:Y:S05]  /*5910*/  BSYNC B1 ;  /* 0x0000000000017941 */ /* 0x000fea0003800000 */
.L_x_6740:
[----:B------:R-:W-:Y:S01]  /*5920*/  LEA R3, R0, 0x3b800000, 0x17 ;  /* 0x3b80000000037811 */ /* 0x000fe200078eb8ff */
[----:B------:R-:W-:-:S05]  /*5930*/  IMAD.SHL.U32 R0, R2, 0x100000, RZ ;  /* 0x0010000002007824 */ /* 0x000fca00078e00ff */
[----:B------:R-:W-:-:S07]  /*5940*/  LOP3.LUT R0, R3, R0, R4, 0xfe, !PT ;  /* 0x0000000003007212 */ /* 0x000fce00078efe04 */
.L_x_6739:
[----:B------:R-:W-:Y:S05]  /*5950*/  BSYNC B0 ;  /* 0x0000000000007941 */ /* 0x000fea0003800000 */
.L_x_6738:
[----:B------:R-:W-:-:S04]  /*5960*/  FMUL.FTZ R0, R0, 1 ;  /* 0x3f80000000007820 */ /* 0x000fc80000410000 */
[----:B------:R0:W1:Y:S01]  /*5970*/  F2F.F64.F32 R2, R0 ;  /* 0x0000000000027310 */ /* 0x0000620000201800 */
[----:B------:R-:W-:Y:S05]  /*5980*/  BRA `(.L_x_6723) ;  /* 0x0000000400187947 */ /* 0x000fea0003800000 */
.L_x_6736:
        /* <DEDUP_REMOVED lines=21> */
.L_x_6745:
[----:B------:R-:W-:Y:S05]  /*5ae0*/  BSYNC B1 ;  /* 0x0000000000017941 */ /* 0x000fea0003800000 */
.L_x_6744:
[----:B------:R-:W-:Y:S01]  /*5af0*/  LEA R3, R0, 0x37800000, 0x17 ;  /* 0x3780000000037811 */ /* 0x000fe200078eb8ff */
[----:B------:R-:W-:-:S05]  /*5b00*/  IMAD.SHL.U32 R0, R2, 0x200000, RZ ;  /* 0x0020000002007824 */ /* 0x000fca00078e00ff */
[----:B------:R-:W-:-:S07]  /*5b10*/  LOP3.LUT R0, R3, R0, R4, 0xfe, !PT ;  /* 0x0000000003007212 */ /* 0x000fce00078efe04 */
.L_x_6743:
[----:B------:R-:W-:Y:S05]  /*5b20*/  BSYNC B0 ;  /* 0x0000000000007941 */ /* 0x000fea0003800000 */
.L_x_6742:
[----:B------:R-:W-:-:S04]  /*5b30*/  FMUL.FTZ R0, R0, 1 ;  /* 0x3f80000000007820 */ /* 0x000fc80000410000 */
[----:B------:R0:W1:Y:S01]  /*5b40*/  F2F.F64.F32 R2, R0 ;  /* 0x0000000000027310 */ /* 0x0000620000201800 */
[----:B------:R-:W-:Y:S05]  /*5b50*/  BRA `(.L_x_6723) ;  /* 0x0000000000a47947 */ /* 0x000fea0003800000 */
.L_x_6735:
        /* <DEDUP_REMOVED lines=12> */
[----:B------:R-:W-:Y:S01]  /*5c20*/  @!P0 IMAD.MOV.U32 R0, RZ, RZ, 0x7f800001 ;  /* 0x7f800001ff008424 */ /* 0x000fe200078e00ff */
[----:B------:R-:W-:-:S07]  /*5c30*/  @P0 SHF.L.U32 R0, R4, 0x17, RZ ;  /* 0x0000001704000819 */ /* 0x000fce00000006ff */
.L_x_6749:
[----:B------:R-:W-:Y:S05]  /*5c40*/  BSYNC B0 ;  /* 0x0000000000007941 */ /* 0x000fea0003800000 */
.L_x_6748:
[----:B------:R-:W-:-:S04]  /*5c50*/  FMUL.FTZ R0, R0, 1 ;  /* 0x3f80000000007820 */ /* 0x000fc80000410000 */
[----:B------:R0:W1:Y:S01]  /*5c60*/  F2F.F64.F32 R2, R0 ;  /* 0x0000000000027310 */ /* 0x0000620000201800 */
[----:B------:R-:W-:Y:S05]  /*5c70*/  BRA `(.L_x_6723) ;  /* 0x00000000005c7947 */ /* 0x000fea0003800000 */
.L_x_6722:
        /* <DEDUP_REMOVED lines=16> */
.L_x_6750:
[----:B------:R-:W-:Y:S01]  /*5d80*/  CS2R R2, SRZ ;  /* 0x0000000000027805 */ /* 0x000fe2000001ff00 */
[----:B------:R-:W-:Y:S06]  /*5d90*/  BRA `(.L_x_6723) ;  /* 0x0000000000147947 */ /* 0x000fec0003800000 */
.L_x_6747:
[----:B------:R-:W2:Y:S02]  /*5da0*/  LDG.E.64 R2, desc[UR36][R4.64] ;  /* 0x0000002404027981 */ /* 0x000ea4000c1e1b00 */
[----:B--2---:R-:W0:Y:S01]  /*5db0*/  I2F.F64.U64 R2, R2 ;  /* 0x0000000200027312 */ /* 0x004e220000301800 */
[----:B------:R-:W-:Y:S05]  /*5dc0*/  BRA `(.L_x_6723) ;  /* 0x0000000000087947 */ /* 0x000fea0003800000 */
.L_x_6746:
[----:B------:R-:W2:Y:S02]  /*5dd0*/  LDG.E R2, desc[UR36][R4.64] ;  /* 0x0000002404027981 */ /* 0x000ea4000c1e1900 */
[----:B--2---:R-:W0:Y:S02]  /*5de0*/  I2F.F64.U32 R2, R2 ;  /* 0x0000000200027312 */ /* 0x004e240000201800 */
.L_x_6723:
[----:B------:R-:W-:Y:S01]  /*5df0*/  ULDC.64 UR4, c[0x0][0x420] ;  /* 0x0001080000047ab9 */ /* 0x000fe20000000a00 */
[----:B------:R-:W-:Y:S01]  /*5e00*/  BSSY B0, `(.L_x_6751) ;  /* 0x000000b000007945 */ /* 0x000fe20003800000 */
[----:B012345:R-:W-:Y:S01]  /*5e10*/  DSETP.GEU.AND P0, PT, R2, UR4, PT ;  /* 0x0000000402007e2a */ /* 0x03ffe2000bf0e000 */
[----:B------:R-:W-:Y:S02]  /*5e20*/  ULDC.64 UR4, c[0x0][0x420] ;  /* 0x0001080000047ab9 */ /* 0x000fe40000000a00 */
[----:B------:R-:W-:Y:S02]  /*5e30*/  IMAD.U32 R6, RZ, RZ, UR4 ;  /* 0x00000004ff067e24 */ /* 0x000fe4000f8e00ff */
[----:B------:R-:W-:-:S09]  /*5e40*/  IMAD.U32 R7, RZ, RZ, UR5 ;  /* 0x00000005ff077e24 */ /* 0x000fd2000f8e00ff */
[----:B------:R-:W-:Y:S05]  /*5e50*/  @!P0 BRA `(.L_x_6752) ;  /* 0x0000000000148947 */ /* 0x000fea0003800000 */
[----:B------:R-:W-:Y:S01]  /*5e60*/  ULDC.64 UR4, c[0x0][0x428] ;  /* 0x00010a0000047ab9 */ /* 0x000fe20000000a00 */
[----:B------:R-:W-:Y:S01]  /*5e70*/  MOV R6, R2 ;  /* 0x0000000200067202 */ /* 0x000fe20000000f00 */
[----:B------:R-:W-:Y:S01]  /*5e80*/  DSETP.GT.AND P0, PT, R2, UR4, PT ;  /* 0x0000000402007e2a */ /* 0x000fe2000bf04000 */
[----:B------:R-:W-:-:S13]  /*5e90*/  IMAD.MOV.U32 R7, RZ, RZ, R3 ;  /* 0x000000ffff077224 */ /* 0x000fda00078e0003 */
[----:B------:R-:W0:Y:S02]  /*5ea0*/  @P0 LDC.64 R6, c[0x0][0x428] ;  /* 0x00010a00ff060b82 */ /* 0x000e240000000a00 */
.L_x_6752:
[----:B------:R-:W-:Y:S05]  /*5eb0*/  BSYNC B0 ;  /* 0x0000000000007941 */ /* 0x000fea0003800000 */
.L_x_6751:
        /* <DEDUP_REMOVED lines=13> */
[----:B------:R-:W-:-:S05]  /*5f90*/  FFMA R0, RZ, R5, R3 ;  /* 0x00000005ff007223 */ /* 0x000fca0000000003 */
[----:B------:R-:W-:-:S13]  /*5fa0*/  FSETP.GT.AND P0, PT, |R0|, 1.469367938527859385e-39, PT ;  /* 0x001000000000780b */ /* 0x000fda0003f04200 */
[----:B------:R-:W-:Y:S05]  /*5fb0*/  @P0 BRA P1, `(.L_x_6754) ;  /* 0x00000000000c0947 */ /* 0x000fea0000800000 */
[----:B------:R-:W-:-:S07]  /*5fc0*/  MOV R14, 0x5fe0 ;  /* 0x00005fe0000e7802 */ /* 0x000fce0000000f00 */
[----:B------:R-:W-:Y:S05]  /*5fd0*/  CALL.REL.NOINC `($__internal_0_$__cuda_sm20_div_rn_f64_full) ;  /* 0x0000008c00087944 */ /* 0x000fea0003c00000 */
[----:B------:R-:W-:-:S07]  /*5fe0*/  IMAD.MOV.U32 R2, RZ, RZ, R4 ;  /* 0x000000ffff027224 */ /* 0x000fce00078e0004 */
.L_x_6754:
[----:B------:R-:W-:Y:S05]  /*5ff0*/  BSYNC B0 ;  /* 0x0000000000007941 */ /* 0x000fea0003800000 */
.L_x_6753:
[----:B------:R-:W-:Y:S01]  /*6000*/  ISETP.GT.AND P1, PT, R3, 0xfffff, PT ;  /* 0x000fffff0300780c */ /* 0x000fe20003f24270 */
[--C-:B------:R-:W-:Y:S01]  /*6010*/  IMAD.MOV.U32 R4, RZ, RZ, R2.reuse ;  /* 0x000000ffff047224 */ /* 0x100fe200078e0002 */
[----:B------:R-:W0:Y:S01]  /*6020*/  LDC.U8 R14, c[0x0][0x438] ;  /* 0x00010e00ff0e7b82 */ /* 0x000e220000000000 */
[----:B------:R-:W-:Y:S01]  /*6030*/  IMAD.MOV.U32 R5, RZ, RZ, R3 ;  /* 0x000000ffff057224 */ /* 0x000fe200078e0003 */
[----:B------:R-:W-:Y:S01]  /*6040*/  BSSY B0, `(.L_x_6755) ;  /* 0x0000051000007945 */ /* 0x000fe20003800000 */
[----:B------:R-:W-:Y:S02]  /*6050*/  IMAD.MOV.U32 R8, RZ, RZ, R2 ;  /* 0x000000ffff087224 */ /* 0x000fe400078e0002 */
[----:B------:R-:W-:-:S06]  /*6060*/  IMAD.MOV.U32 R2, RZ, RZ, -0x3ff ;  /* 0xfffffc01ff027424 */ /* 0x000fcc00078e00ff */
[----:B------:R-:W-:Y:S01]  /*6070*/  @!P1 DMUL R4, R4, 1.80143985094819840000e+16 ;  /* 0x4350000004049828 */ /* 0x000fe20000000000 */
[----:B------:R-:W-:-:S09]  /*6080*/  @!P1 IMAD.MOV.U32 R2, RZ, RZ, -0x435 ;  /* 0xfffffbcbff029424 */ /* 0x000fd200078e00ff */
[----:B------:R-:W-:Y:S01]  /*6090*/  @!P1 IMAD.MOV.U32 R3, RZ, RZ, R5 ;  /* 0x000000ffff039224 */ /* 0x000fe200078e0005 */
[----:B------:R-:W-:-:S03]  /*60a0*/  @!P1 MOV R8, R4 ;  /* 0x0000000400089202 */ /* 0x000fc60000000f00 */
[----:B------:R-:W-:-:S05]  /*60b0*/  VIADD R0, R3, 0xffffffff ;  /* 0xffffffff03007836 */ /* 0x000fca0000000000 */
[----:B------:R-:W-:Y:S02]  /*60c0*/  ISETP.GE.U32.AND P2, PT, R0, 0x7fefffff, PT ;  /* 0x7fefffff0000780c */ /* 0x000fe40003f46070 */
[----:B0-----:R-:W-:-:S04]  /*60d0*/  PRMT R0, R14, 0x9910, RZ ;  /* 0x000099100e007816 */ /* 0x001fc800000000ff */
[----:B------:R-:W-:-:S07]  /*60e0*/  ISETP.GT.AND P0, PT, R0, 0x9, PT ;  /* 0x000000090000780c */ /* 0x000fce0003f04270 */
[----:B------:R-:W-:Y:S01]  /*60f0*/  @P2 IMAD.MOV.U32 R6, RZ, RZ, 0x0 ;  /* 0x00000000ff062424 */ /* 0x000fe200078e00ff */
[----:B------:R-:W-:Y:S01]  /*6100*/  @P2 FSETP.NEU.FTZ.AND P3, PT, R5, RZ, PT ;  /* 0x000000ff0500220b */ /* 0x000fe20003f7d000 */
[----:B------:R-:W-:-:S06]  /*6110*/  @P2 IMAD.MOV.U32 R7, RZ, RZ, 0x7ff00000 ;  /* 0x7ff00000ff072424 */ /* 0x000fcc00078e00ff */
[----:B------:R-:W-:-:S10]  /*6120*/  @P2 DFMA R6, R4, R6, +INF ;  /* 0x7ff000000406242b */ /* 0x000fd40000000006 */
[----:B------:R-:W-:Y:S02]  /*6130*/  @P2 FSEL R6, R6, RZ, P3 ;  /* 0x000000ff06062208 */ /* 0x000fe40001800000 */
[----:B------:R-:W-:-:S03]  /*6140*/  @P2 FSEL R5, R7, -QNAN , P3 ;  /* 0xfff0000007052808 */ /* 0x000fc60001800000 */
[----:B------:R-:W-:Y:S01]  /*6150*/  @P2 IMAD.MOV.U32 R4, RZ, RZ, R6 ;  /* 0x000000ffff042224 */ /* 0x000fe200078e0006 */
[----:B------:R-:W-:Y:S06]  /*6160*/  @P2 BRA `(.L_x_6756) ;  /* 0x0000000000f82947 */ /* 0x000fec0003800000 */
[----:B------:R-:W-:Y:S01]  /*6170*/  LOP3.LUT R4, R3, 0x800fffff, RZ, 0xc0, !PT ;  /* 0x800fffff03047812 */ /* 0x000fe200078ec0ff */
[----:B------:R-:W-:Y:S01]  /*6180*/  IMAD.MOV.U32 R6, RZ, RZ, RZ ;  /* 0x000000ffff067224 */ /* 0x000fe200078e00ff */
[----:B------:R-:W-:Y:S01]  /*6190*/  UMOV UR4, 0x3ae80f1e ;  /* 0x3ae80f1e00047882 */ /* 0x000fe20000000000 */
[----:B------:R-:W-:Y:S01]  /*61a0*/  IMAD.MOV.U32 R20, RZ, RZ, -0x748574fc ;  /* 0x8b7a8b04ff147424 */ /* 0x000fe200078e00ff */
[----:B------:R-:W-:Y:S01]  /*61b0*/  LOP3.LUT R5, R4, 0x3ff00000, RZ, 0xfc, !PT ;  /* 0x3ff0000004057812 */ /* 0x000fe200078efcff */
[----:B------:R-:W-:Y:S01]  /*61c0*/  IMAD.MOV.U32 R4, RZ, RZ, R8 ;  /* 0x000000ffff047224 */ /* 0x000fe200078e0008 */
[----:B------:R-:W-:Y:S01]  /*61d0*/  UMOV UR5, 0x3eb1380b ;  /* 0x3eb1380b00057882 */ /* 0x000fe20000000000 */
[----:B------:R-:W-:Y:S01]  /*61e0*/  IMAD.MOV.U32 R21, RZ, RZ, 0x3ed0ee25 ;  /* 0x3ed0ee25ff157424 */ /* 0x000fe200078e00ff */
        /* <DEDUP_REMOVED lines=34> */
[----:B------:R-:W-:Y:S02]  /*6410*/  DMUL R20, R6, R20 ;  /* 0x0000001406147228 */ /* 0x000fe40000000000 */
[----:B------:R-:W-:-:S03]  /*6420*/  DFMA R22, -R2, UR6, R4 ;  /* 0x0000000602167c2b */ /* 0x000fc60008000104 */
[----:B------:R-:W-:Y:S01]  /*6430*/  DFMA R12, R10, R12, UR4 ;  /* 0x000000040a0c7e2b */ /* 0x000fe2000800000c */
[----:B------:R-:W-:Y:S01]  /*6440*/  UMOV UR4, 0x923be72d ;  /* 0x923be72d00047882 */ /* 0x000fe20000000000 */
[----:B------:R-:W-:-:S03]  /*6450*/  UMOV UR5, 0x3f624924 ;  /* 0x3f62492400057882 */ /* 0x000fc60000000000 */
[----:B------:R-:W-:-:S03]  /*6460*/  DADD R22, -R8, R22 ;  /* 0x0000000008167229 */ /* 0x000fc60000000116 */
        /* <DEDUP_REMOVED lines=9> */
[----:B------:R-:W-:-:S08]  /*6500*/  DMUL R12, R10, R12 ;  /* 0x0000000c0a0c7228 */ /* 0x000fd00000000000 */
[----:B------:R-:W-:-:S08]  /*6510*/  DFMA R12, R8, R12, R20 ;  /* 0x0000000c080c722b */ /* 0x000fd00000000014 */
[----:B------:R-:W-:-:S08]  /*6520*/  DADD R12, R12, -R22 ;  /* 0x000000000c0c7229 */ /* 0x000fd00000000816 */
[----:B------:R-:W-:-:S08]  /*6530*/  DFMA R12, R2, UR4, R12 ;  /* 0x00000004020c7c2b */ /* 0x000fd0000800000c */
[----:B------:R-:W-:-:S11]  /*6540*/  DADD R4, R4, R12 ;  /* 0x0000000004047229 */ /* 0x000fd6000000000c */
.L_x_6756:
[----:B------:R-:W-:Y:S05]  /*6550*/  BSYNC B0 ;  /* 0x0000000000007941 */ /* 0x000fea0003800000 */
.L_x_6755:
        /* <DEDUP_REMOVED lines=12> */
.L_x_6760:
[----:B------:R-:W0:Y:S02]  /*6620*/  F2I.S64.F64.TRUNC R4, R4 ;  /* 0x0000000400047311 */ /* 0x000e24000030d900 */
[----:B0-----:R-:W-:-:S05]  /*6630*/  IMAD.MOV.U32 R3, RZ, RZ, R4 ;  /* 0x000000ffff037224 */ /* 0x001fca00078e0004 */
[----:B------:R4:W-:Y:S01]  /*6640*/  STG.E.U8 desc[UR36][R16.64], R3 ;  /* 0x0000000310007986 */ /* 0x0009e2000c101124 */
[----:B------:R-:W-:Y:S05]  /*6650*/  BRA `(.L_x_6762) ;  /* 0x0000000c00f87947 */ /* 0x000fea0003800000 */
.L_x_6759:
        /* <DEDUP_REMOVED lines=9> */
.L_x_6764:
[----:B------:R-:W0:Y:S02]  /*66f0*/  F2I.F64.TRUNC R5, R4 ;  /* 0x0000000400057311 */ /* 0x000e24000030d100 */
[----:B0-----:R2:W-:Y:S01]  /*6700*/  STG.E desc[UR36][R16.64], R5 ;  /* 0x0000000510007986 */ /* 0x0015e2000c101924 */
[----:B------:R-:W-:Y:S05]  /*6710*/  BRA `(.L_x_6762) ;  /* 0x0000000c00c87947 */ /* 0x000fea0003800000 */
.L_x_6763:
[----:B------:R-:W0:Y:S02]  /*6720*/  F2I.F64.TRUNC R5, R4 ;  /* 0x0000000400057311 */ /* 0x000e24000030d100 */
[----:B0-----:R0:W-:Y:S01]  /*6730*/  STG.E.U16 desc[UR36][R16.64], R5 ;  /* 0x0000000510007986 */ /* 0x0011e2000c101524 */
[----:B------:R-:W-:Y:S05]  /*6740*/  BRA `(.L_x_6762) ;  /* 0x0000000c00bc7947 */ /* 0x000fea0003800000 */
.L_x_6758:
        /* <DEDUP_REMOVED lines=13> */
.L_x_6766:
        /* <DEDUP_REMOVED lines=8> */
.L_x_6765:
        /* <DEDUP_REMOVED lines=10> */
[----:B------:R-:W-:-:S13]  /*6940*/  MOV R3, RZ ;  /* 0x000000ff00037202 */ /* 0x000fda0000000f00 */
[----:B0-----:R-:W-:-:S05]  /*6950*/  @!P0 FMUL R2, R2, 1.175494350822287508e-38 ;  /* 0x0080000002028820 */ /* 0x001fca0000400000 */
[----:B------:R0:W-:Y:S01]  /*6960*/  STG.E.64 desc[UR36][R16.64], R2 ;  /* 0x0000000210007986 */ /* 0x0001e2000c101b24 */
[----:B------:R-:W-:Y:S05]  /*6970*/  BRA `(.L_x_6762) ;  /* 0x0000000c00307947 */ /* 0x000fea0003800000 */
.L_x_6768:
        /* <DEDUP_REMOVED lines=9> */
.L_x_6767:
[----:B------:R0:W-:Y:S01]  /*6a10*/  STG.E.64 desc[UR36][R16.64], R4 ;  /* 0x0000000410007986 */ /* 0x0001e2000c101b24 */
[----:B------:R-:W-:Y:S05]  /*6a20*/  BRA `(.L_x_6762) ;  /* 0x0000000c00047947 */ /* 0x000fea0003800000 */
.L_x_6757:
        /* <DEDUP_REMOVED lines=12> */
.L_x_6771:
[----:B------:R-:W-:-:S05]  /*6af0*/  CS2R R6, SRZ ;  /* 0x0000000000067805 */ /* 0x000fca000001ff00 */
[----:B------:R0:W-:Y:S01]  /*6b00*/  STG.E.128 desc[UR36][R16.64], R4 ;  /* 0x0000000410007986 */ /* 0x0001e2000c101d24 */
[----:B------:R-:W-:Y:S05]  /*6b10*/  BRA `(.L_x_6762) ;  /* 0x0000000800c87947 */ /* 0x000fea0003800000 */
.L_x_6770:
        /* <DEDUP_REMOVED lines=25> */
.L_x_6775:
[----:B------:R-:W-:Y:S05]  /*6cb0*/  BSYNC B0 ;  /* 0x0000000000007941 */ /* 0x000fea0003800000 */
.L_x_6774:
[----:B------:R-:W-:-:S05]  /*6cc0*/  LOP3.LUT R3, R0, R3, RZ, 0xfc, !PT ;  /* 0x0000000300037212 */ /* 0x000fca00078efcff */
[----:B------:R0:W-:Y:S01]  /*6cd0*/  STG.E.U8 desc[UR36][R16.64], R3 ;  /* 0x0000000310007986 */ /* 0x0001e2000c101124 */
[----:B------:R-:W-:Y:S05]  /*6ce0*/  BRA `(.L_x_6762) ;  /* 0x0000000800547947 */ /* 0x000fea0003800000 */
.L_x_6773:
        /* <DEDUP_REMOVED lines=17> */
.L_x_6777:
[----:B------:R-:W-:Y:S01]  /*6e00*/  IMAD.MOV.U32 R0, RZ, RZ, 0x7f ;  /* 0x0000007fff007424 */ /* 0x000fe200078e00ff */
[----:B------:R-:W-:-:S04]  /*6e10*/  ISETP.GT.U32.AND P0, PT, R2, 0x7f800000, PT ;  /* 0x7f8000000200780c */ /* 0x000fc80003f04070 */
[----:B------:R-:W-:-:S09]  /*6e20*/  SEL R0, R0, 0x7c, P0 ;  /* 0x0000007c00007807 */ /* 0x000fd20000000000 */
.L_x_6778:
[----:B------:R-:W-:Y:S05]  /*6e30*/  BSYNC B0 ;  /* 0x0000000000007941 */ /* 0x000fea0003800000 */
.L_x_6776:
[----:B------:R-:W-:-:S04]  /*6e40*/  LOP3.LUT R2, R3, 0x80000000, RZ, 0xc0, !PT ;  /* 0x8000000003027812 */ /* 0x000fc800078ec0ff */
[----:B------:R-:W-:-:S04]  /*6e50*/  SHF.R.U32.HI R3, RZ, 0x18, R2 ;  /* 0x00000018ff037819 */ /* 0x000fc80000011602 */
[----:B------:R-:W-:-:S05]  /*6e60*/  LOP3.LUT R3, R0, R3, RZ, 0xfc, !PT ;  /* 0x0000000300037212 */ /* 0x000fca00078efcff */
[----:B------:R0:W-:Y:S01]  /*6e70*/  STG.E.U8 desc[UR36][R16.64], R3 ;  /* 0x0000000310007986 */ /* 0x0001e2000c101124 */
[----:B------:R-:W-:Y:S05]  /*6e80*/  BRA `(.L_x_6762) ;  /* 0x0000000400ec7947 */ /* 0x000fea0003800000 */
.L_x_6772:
        /* <DEDUP_REMOVED lines=8> */
.L_x_6769:
        /* <DEDUP_REMOVED lines=11> */
.L_x_6781:
        /* <DEDUP_REMOVED lines=21> */
.L_x_6784:
[----:B------:R-:W-:-:S04]  /*7110*/  LOP3.LUT R2, R3, 0x80000000, RZ, 0xc0, !PT ;  /* 0x8000000003027812 */ /* 0x000fc800078ec0ff */
[----:B------:R-:W-:-:S04]  /*7120*/  SHF.R.U32.HI R3, RZ, 0x18, R2 ;  /* 0x00000018ff037819 */ /* 0x000fc80000011602 */
[----:B------:R-:W-:-:S04]  /*7130*/  LOP3.LUT R0, R0, R3, RZ, 0xfc, !PT ;  /* 0x0000000300007212 */ /* 0x000fc800078efcff */
[----:B------:R-:W-:-:S07]  /*7140*/  PRMT R8, R0, 0x7610, R8 ;  /* 0x0000761000087816 */ /* 0x000fce0000000008 */
.L_x_6783:
[----:B------:R-:W-:Y:S05]  /*7150*/  BSYNC B0 ;  /* 0x0000000000007941 */ /* 0x000fea0003800000 */
.L_x_6782:
[----:B------:R0:W-:Y:S01]  /*7160*/  STG.E.U8 desc[UR36][R16.64], R8 ;  /* 0x0000000810007986 */ /* 0x0001e2000c101124 */
[----:B------:R-:W-:Y:S05]  /*7170*/  BRA `(.L_x_6762) ;  /* 0x0000000400307947 */ /* 0x000fea0003800000 */
.L_x_6780:
        /* <DEDUP_REMOVED lines=21> */
.L_x_6787:
[----:B------:R-:W-:-:S04]  /*72d0*/  LOP3.LUT R2, R3, 0x80000000, RZ, 0xc0, !PT ;  /* 0x8000000003027812 */ /* 0x000fc800078ec0ff */
[----:B------:R-:W-:-:S04]  /*72e0*/  SHF.R.U32.HI R3, RZ, 0x18, R2 ;  /* 0x00000018ff037819 */ /* 0x000fc80000011602 */
[----:B------:R-:W-:-:S04]  /*72f0*/  LOP3.LUT R0, R0, R3, RZ, 0xfc, !PT ;  /* 0x0000000300007212 */ /* 0x000fc800078efcff */
[----:B------:R-:W-:-:S07]  /*7300*/  PRMT R8, R0, 0x7610, R8 ;  /* 0x0000761000087816 */ /* 0x000fce0000000008 */
.L_x_6786:
[----:B------:R-:W-:Y:S05]  /*7310*/  BSYNC B0 ;  /* 0x0000000000007941 */ /* 0x000fea0003800000 */
.L_x_6785:
[----:B------:R0:W-:Y:S01]  /*7320*/  STG.E.U8 desc[UR36][R16.64], R8 ;  /* 0x0000000810007986 */ /* 0x0001e2000c101124 */
[----:B------:R-:W-:Y:S05]  /*7330*/  BRA `(.L_x_6762) ;  /* 0x0000000000c07947 */ /* 0x000fea0003800000 */
.L_x_6779:
        /* <DEDUP_REMOVED lines=26> */
.L_x_6761:
[----:B------:R-:W-:Y:S01]  /*74e0*/  MOV R0, 0x0 ;  /* 0x0000000000007802 */ /* 0x000fe20000000f00 */
[----:B------:R-:W-:Y:S01]  /*74f0*/  ULDC.64 UR4, c[0x4][0x128] ;  /* 0x01004a0000047ab9 */ /* 0x000fe20000000a00 */
[----:B------:R-:W-:Y:S01]  /*7500*/  ULDC.64 UR6, c[0x4][0x10] ;  /* 0x0100040000067ab9 */ /* 0x000fe20000000a00 */
[----:B------:R-:W-:Y:S01]  /*7510*/  IMAD.U32 R4, RZ, RZ, UR4 ;  /* 0x00000004ff047e24 */ /* 0x000fe2000f8e00ff */
[----:B------:R0:W1:Y:S01]  /*7520*/  LDC.64 R2, c[0x4][R0] ;  /* 0x0100000000027b82 */ /* 0x0000620000000a00 */
[----:B------:R-:W-:Y:S01]  /*7530*/  MOV R5, UR5 ;  /* 0x0000000500057c02 */ /* 0x000fe20008000f00 */
        /* <DEDUP_REMOVED lines=10> */
.L_x_6790:
[----:B------:R-:W-:Y:S05]  /*75e0*/  BRA `(.L_x_6762) ;  /* 0x0000000000147947 */ /* 0x000fea0003800000 */
.L_x_6789:
[----:B------:R-:W0:Y:S02]  /*75f0*/  F2I.U64.F64.TRUNC R4, R4 ;  /* 0x0000000400047311 */ /* 0x000e24000030d800 */
[----:B0-----:R0:W-:Y:S01]  /*7600*/  STG.E.64 desc[UR36][R16.64], R4 ;  /* 0x0000000410007986 */ /* 0x0011e2000c101b24 */
[----:B------:R-:W-:Y:S05]  /*7610*/  BRA `(.L_x_6762) ;  /* 0x0000000000087947 */ /* 0x000fea0003800000 */
.L_x_6788:
[----:B------:R-:W0:Y:S02]  /*7620*/  F2I.U32.F64.TRUNC R5, R4 ;  /* 0x0000000400057311 */ /* 0x000e24000030d000 */
[----:B0-----:R0:W-:Y:S02]  /*7630*/  STG.E desc[UR36][R16.64], R5 ;  /* 0x0000000510007986 */ /* 0x0011e4000c101924 */
.L_x_6762:
[----:B------:R-:W-:-:S07]  /*7640*/  VIADD R19, R19, 0x80 ;  /* 0x0000008013137836 */ /* 0x000fce0000000000 */
.L_x_6716:
[----:B------:R-:W-:Y:S05]  /*7650*/  BSYNC B6 ;  /* 0x0000000000067941 */ /* 0x000fea0003800000 */
.L_x_6715:
        /* <DEDUP_REMOVED lines=298> */
[----:B------:R-:W-:-:S09]  /*8900*/  ULDC.64 UR4, c[0x0][0x340] ;  /* 0x0000d00000047ab9 */ /* 0x000fd20000000a00 */
        /* <DEDUP_REMOVED lines=8> */
.L_x_6793:
        /* <DEDUP_REMOVED lines=19> */
[----:B--2---:R-:W4:Y:S01]  /*8ac0*/  I2F.F64.S16 R2, R2 ;  /* 0x0000000200027312 */ /* 0x004f220000101c00 */
[----:B------:R-:W-:Y:S05]  /*8ad0*/  BRA `(.L_x_6799) ;  /* 0x0000000c007c7947 */ /* 0x000fea0003800000 */
.L_x_6797:
[----:B------:R-:W2:Y:S02]  /*8ae0*/  LDG.E.U8 R2, desc[UR36][R4.64] ;  /* 0x0000002404027981 */ /* 0x000ea4000c1e1100 */
[----:B--2---:R-:W3:Y:S01]  /*8af0*/  I2F.F64.U16 R2, R2 ;  /* 0x0000000200027312 */ /* 0x004ee20000101800 */
[----:B------:R-:W-:Y:S05]  /*8b00*/  BRA `(.L_x_6799) ;  /* 0x0000000c00707947 */ /* 0x000fea0003800000 */
.L_x_6796:
        /* <DEDUP_REMOVED lines=9> */
.L_x_6801:
[----:B------:R-:W2:Y:S02]  /*8ba0*/  LDG.E R2, desc[UR36][R4.64] ;  /* 0x0000002404027981 */ /* 0x000ea4000c1e1900 */
[----:B--2---:R-:W2:Y:S01]  /*8bb0*/  I2F.F64 R2, R2 ;  /* 0x0000000200027312 */ /* 0x004ea20000201c00 */
[----:B------:R-:W-:Y:S05]  /*8bc0*/  BRA `(.L_x_6799) ;  /* 0x0000000c00407947 */ /* 0x000fea0003800000 */
.L_x_6800:
[----:B------:R-:W2:Y:S02]  /*8bd0*/  LDG.E.U16 R2, desc[UR36][R4.64] ;  /* 0x0000002404027981 */ /* 0x000ea4000c1e1500 */
[----:B--2---:R-:W0:Y:S01]  /*8be0*/  I2F.F64.S16 R2, R2 ;  /* 0x0000000200027312 */ /* 0x004e220000101c00 */
[----:B------:R-:W-:Y:S05]  /*8bf0*/  BRA `(.L_x_6799) ;  /* 0x0000000c00347947 */ /* 0x000fea0003800000 */
.L_x_6795:
        /* <DEDUP_REMOVED lines=10> */
.L_x_6803:
[----:B------:R-:W2:Y:S02]  /*8ca0*/  LDG.E.U16 R0, desc[UR36][R4.64] ;  /* 0x0000002404007981 */ /* 0x000ea4000c1e1500 */
[----:B--2---:R-:W-:-:S05]  /*8cb0*/  HADD2.F32 R0, -RZ, R0.H0_H0 ;  /* 0x20000000ff007230 */ /* 0x004fca0000004100 */
[----:B------:R-:W-:-:S04]  /*8cc0*/  FMUL.FTZ R0, R0, 1 ;  /* 0x3f80000000007820 */ /* 0x000fc80000410000 */
[----:B------:R0:W1:Y:S01]  /*8cd0*/  F2F.F64.F32 R2, R0 ;  /* 0x0000000000027310 */ /* 0x0000620000201800 */
[----:B------:R-:W-:Y:S05]  /*8ce0*/  BRA `(.L_x_6799) ;  /* 0x0000000800f87947 */ /* 0x000fea0003800000 */
.L_x_6802:
        /* <DEDUP_REMOVED lines=10> */
.L_x_6805:
[----:B------:R-:W2:Y:S02]  /*8d90*/  LDG.E.U16 R4, desc[UR36][R4.64] ;  /* 0x0000002404047981 */ /* 0x000ea4000c1e1500 */
[----:B--2---:R-:W-:-:S05]  /*8da0*/  HADD2.F32 R0, -RZ, R4.H0_H0 ;  /* 0x20000004ff007230 */ /* 0x004fca0000004100 */
[----:B------:R-:W-:-:S04]  /*8db0*/  FMUL.FTZ R0, R0, 1 ;  /* 0x3f80000000007820 */ /* 0x000fc80000410000 */
[----:B------:R0:W1:Y:S01]  /*8dc0*/  F2F.F64.F32 R2, R0 ;  /* 0x0000000000027310 */ /* 0x0000620000201800 */
[----:B------:R-:W-:Y:S05]  /*8dd0*/  BRA `(.L_x_6799) ;  /* 0x0000000800bc7947 */ /* 0x000fea0003800000 */
.L_x_6804:
[----:B------:R0:W5:Y:S01]  /*8de0*/  LDG.E.64 R2, desc[UR36][R4.64] ;  /* 0x0000002404027981 */ /* 0x000162000c1e1b00 */
[----:B------:R-:W-:Y:S05]  /*8df0*/  BRA `(.L_x_6799) ;  /* 0x0000000800b47947 */ /* 0x000fea0003800000 */
.L_x_6794:
        /* <DEDUP_REMOVED lines=13> */
.L_x_6808:
[----:B------:R0:W5:Y:S01]  /*8ed0*/  LDG.E.64 R2, desc[UR36][R4.64] ;  /* 0x0000002404027981 */ /* 0x000162000c1e1b00 */
[----:B------:R-:W-:Y:S05]  /*8ee0*/  BRA `(.L_x_6799) ;  /* 0x0000000800787947 */ /* 0x000fea0003800000 */
.L_x_6807:
        /* <DEDUP_REMOVED lines=28> */
.L_x_6810:
[----:B------:R-:W2:Y:S02]  /*90b0*/  LDG.E.U8 R3, desc[UR36][R4.64] ;  /* 0x0000002404037981 */ /* 0x000ea4000c1e1100 */
[----:B--2---:R-:W-:-:S05]  /*90c0*/  IMAD.SHL.U32 R0, R3, 0x2000000, RZ ;  /* 0x0200000003007824 */ /* 0x004fca00078e00ff */
[----:B------:R-:W-:-:S13]  /*90d0*/  ISETP.GE.U32.AND P0, PT, R0, 0x8000000, PT ;  /* 0x080000000000780c */ /* 0x000fda0003f06070 */
[C---:B------:R-:W-:Y:S01]  /*90e0*/  @!P0 IMAD.SHL.U32 R0, R3.reuse, 0x100, RZ ;  /* 0x0000010003008824 */ /* 0x040fe200078e00ff */
[C---:B------:R-:W-:Y:S01]  /*90f0*/  @P0 SHF.L.U32 R2, R3.reuse, 0x15, RZ ;  /* 0x0000001503020819 */ /* 0x040fe200000006ff */
[----:B------:R-:W-:-:S03]  /*9100*/  IMAD.SHL.U32 R3, R3, 0x1000000, RZ ;  /* 0x0100000003037824 */ /* 0x000fc600078e00ff */
        /* <DEDUP_REMOVED lines=9> */
.L_x_6809:
[----:B------:R-:W2:Y:S02]  /*91a0*/  LDG.E.U16 R0, desc[UR36][R4.64] ;  /* 0x0000002404007981 */ /* 0x000ea4000c1e1500 */
[----:B--2---:R-:W-:-:S04]  /*91b0*/  IMAD.U32 R0, R0, 0x10000, RZ ;  /* 0x0001000000007824 */ /* 0x004fc800078e00ff */
[----:B------:R-:W-:-:S04]  /*91c0*/  FMUL.FTZ R0, R0, 1 ;  /* 0x3f80000000007820 */ /* 0x000fc80000410000 */
[----:B------:R0:W1:Y:S01]  /*91d0*/  F2F.F64.F32 R2, R0 ;  /* 0x0000000000027310 */ /* 0x0000620000201800 */
[----:B------:R-:W-:Y:S05]  /*91e0*/  BRA `(.L_x_6799) ;  /* 0x0000000400b87947 */ /* 0x000fea0003800000 */
.L_x_6806:
        /* <DEDUP_REMOVED lines=11> */
.L_x_6813:
        /* <DEDUP_REMOVED lines=21> */
.L_x_6817:
[----:B------:R-:W-:Y:S05]  /*93f0*/  BSYNC B1 ;  /* 0x0000000000017941 */ /* 0x000fea0003800000 */
.L_x_6816:
[----:B------:R-:W-:Y:S01]  /*9400*/  LEA R3, R0, 0x3b800000, 0x17 ;  /* 0x3b80000000037811 */ /* 0x000fe200078eb8ff */
[----:B------:R-:W-:-:S05]  /*9410*/  IMAD.SHL.U32 R0, R2, 0x100000, RZ ;  /* 0x0010000002007824 */ /* 0x000fca00078e00ff */
[----:B------:R-:W-:-:S07]  /*9420*/  LOP3.LUT R0, R3, R0, R4, 0xfe, !PT ;  /* 0x0000000003007212 */ /* 0x000fce00078efe04 */
.L_x_6815:
[----:B------:R-:W-:Y:S05]  /*9430*/  BSYNC B0 ;  /* 0x0000000000007941 */ /* 0x000fea0003800000 */
.L_x_6814:
[----:B------:R-:W-:-:S04]  /*9440*/  FMUL.FTZ R0, R0, 1 ;  /* 0x3f80000000007820 */ /* 0x000fc80000410000 */
[----:B------:R0:W1:Y:S01]  /*9450*/  F2F.F64.F32 R2, R0 ;  /* 0x0000000000027310 */ /* 0x0000620000201800 */
[----:B------:R-:W-:Y:S05]  /*9460*/  BRA `(.L_x_6799) ;  /* 0x0000000400187947 */ /* 0x000fea0003800000 */
.L_x_6812:
        /* <DEDUP_REMOVED lines=12> */
[----:B------:R-:W-:Y:S02]  /*9530*/  SHF.L.U32 R4, R3, 0x1f, RZ ;  /* 0x0000001f03047819 */ /* 0x000fe400000006ff */
[----:B------:R-:W-:-:S05]  /*9540*/  SHF.R.U32.HI R0, RZ, 0x2, R0 ;  /* 0x00000002ff007819 */ /* 0x000fca0000011600 */
[----:B------:R-:W-:Y:S05]  /*9550*/  @P0 BRA `(.L_x_6821) ;  /* 0x0000000000180947 */ /* 0x000fea0003800000 */
[----:B------:R-:W0:Y:S02]  /*9560*/  FLO.U32 R3, R2 ;  /* 0x0000000200037300 */ /* 0x000e2400000e0000 */
[----:B0-----:R-:W-:-:S04]  /*9570*/  IADD3 R3, -R3, 0x1f, RZ ;  /* 0x0000001f03037810 */ /* 0x001fc80007ffe1ff */
[----:B------:R-:W-:Y:S01]  /*9580*/  IADD3 R0, R0, 0x1e, -R3 ;  /* 0x0000001e00007810 */ /* 0x000fe20007ffe803 */
[----:B------:R-:W-:-:S05]  /*9590*/  VIADD R5, R3, 0xffffffe3 ;  /* 0xffffffe303057836 */ /* 0x000fca0000000000 */
[----:B------:R-:W-:-:S04]  /*95a0*/  SHF.L.U32 R5, R2, R5, RZ ;  /* 0x0000000502057219 */ /* 0x000fc800000006ff */
[----:B------:R-:W-:-:S07]  /*95b0*/  LOP3.LUT R2, R5, 0x3, RZ, 0xc0, !PT ;  /* 0x0000000305027812 */ /* 0x000fce00078ec0ff */
.L_x_6821:
[----:B------:R-:W-:Y:S05]  /*95c0*/  BSYNC B1 ;  /* 0x0000000000017941 */ /* 0x000fea0003800000 */
.L_x_6820:
[----:B------:R-:W-:Y:S01]  /*95d0*/  LEA R3, R0, 0x37800000, 0x17 ;  /* 0x3780000000037811 */ /* 0x000fe200078eb8ff */
[----:B------:R-:W-:-:S05]  /*95e0*/  IMAD.SHL.U32 R0, R2, 0x200000, RZ ;  /* 0x0020000002007824 */ /* 0x000fca00078e00ff */
[----:B------:R-:W-:-:S07]  /*95f0*/  LOP3.LUT R0, R3, R0, R4, 0xfe, !PT ;  /* 0x0000000003007212 */ /* 0x000fce00078efe04 */
.L_x_6819:
[----:B------:R-:W-:Y:S05]  /*9600*/  BSYNC B0 ;  /* 0x0000000000007941 */ /* 0x000fea0003800000 */
.L_x_6818:
[----:B------:R-:W-:-:S04]  /*9610*/  FMUL.FTZ R0, R0, 1 ;  /* 0x3f80000000007820 */ /* 0x000fc80000410000 */
[----:B------:R0:W1:Y:S01]  /*9620*/  F2F.F64.F32 R2, R0 ;  /* 0x0000000000027310 */ /* 0x0000620000201800 */
[----:B------:R-:W-:Y:S05]  /*9630*/  BRA `(.L_x_6799) ;  /* 0x0000000000a47947 */ /* 0x000fea0003800000 */
.L_x_6811:
        /* <DEDUP_REMOVED lines=14> */
.L_x_6825:
[----:B------:R-:W-:Y:S05]  /*9720*/  BSYNC B0 ;  /* 0x0000000000007941 */ /* 0x000fea0003800000 */
.L_x_6824:
[----:B------:R-:W-:-:S04]  /*9730*/  FMUL.FTZ R0, R0, 1 ;  /* 0x3f80000000007820 */ /* 0x000fc80000410000 */
[----:B------:R0:W1:Y:S01]  /*9740*/  F2F.F64.F32 R2, R0 ;  /* 0x0000000000027310 */ /* 0x0000620000201800 */
[----:B------:R-:W-:Y:S05]  /*9750*/  BRA `(.L_x_6799) ;  /* 0x00000000005c7947 */ /* 0x000fea0003800000 */
.L_x_6798:
        /* <DEDUP_REMOVED lines=16> */
.L_x_6826:
[----:B------:R-:W-:Y:S01]  /*9860*/  CS2R R2, SRZ ;  /* 0x0000000000027805 */ /* 0x000fe2000001ff00 */
[----:B------:R-:W-:Y:S06]  /*9870*/  BRA `(.L_x_6799) ;  /* 0x0000000000147947 */ /* 0x000fec0003800000 */
.L_x_6823:
[----:B------:R-:W2:Y:S02]  /*9880*/  LDG.E.64 R2, desc[UR36][R4.64] ;  /* 0x0000002404027981 */ /* 0x000ea4000c1e1b00 */
[----:B--2---:R-:W0:Y:S01]  /*9890*/  I2F.F64.U64 R2, R2 ;  /* 0x0000000200027312 */ /* 0x004e220000301800 */
[----:B------:R-:W-:Y:S05]  /*98a0*/  BRA `(.L_x_6799) ;  /* 0x0000000000087947 */ /* 0x000fea0003800000 */
.L_x_6822:
[----:B------:R-:W2:Y:S02]  /*98b0*/  LDG.E R2, desc[UR36][R4.64] ;  /* 0x0000002404027981 */ /* 0x000ea4000c1e1900 */
[----:B--2---:R-:W0:Y:S02]  /*98c0*/  I2F.F64.U32 R2, R2 ;  /* 0x0000000200027312 */ /* 0x004e240000201800 */
.L_x_6799:
        /* <DEDUP_REMOVED lines=12> */
.L_x_6828:
[----:B------:R-:W-:Y:S05]  /*9990*/  BSYNC B0 ;  /* 0x0000000000007941 */ /* 0x000fea0003800000 */
.L_x_6827:
        /* <DEDUP_REMOVED lines=19> */
.L_x_6830:
[----:B------:R-:W-:Y:S05]  /*9ad0*/  BSYNC B0 ;  /* 0x0000000000007941 */ /* 0x000fea0003800000 */
.L_x_6829:
[----:B------:R-:W-:Y:S01]  /*9ae0*/  ISETP.GT.AND P1, PT, R3, 0xfffff, PT ;  /* 0x000fffff0300780c */ /* 0x000fe20003f24270 */
[--C-:B------:R-:W-:Y:S01]  /*9af0*/  IMAD.MOV.U32 R4, RZ, RZ, R2.reuse ;  /* 0x000000ffff047224 */ /* 0x100fe200078e0002 */
[----:B------:R-:W-:Y:S01]  /*9b00*/  MOV R5, R3 ;  /* 0x0000000300057202 */ /* 0x000fe20000000f00 */
[----:B------:R-:W0:Y:S01]  /*9b10*/  LDC.U8 R14, c[0x0][0x438] ;  /* 0x00010e00ff0e7b82 */ /* 0x000e220000000000 */
[----:B------:R-:W-:Y:S01]  /*9b20*/  BSSY B0, `(.L_x_6831) ;  /* 0x0000051000007945 */ /* 0x000fe20003800000 */
[----:B------:R-:W-:Y:S02]  /*9b30*/  IMAD.MOV.U32 R8, RZ, RZ, R2 ;  /* 0x000000ffff087224 */ /* 0x000fe400078e0002 */
[----:B------:R-:W-:-:S06]  /*9b40*/  IMAD.MOV.U32 R2, RZ, RZ, -0x3ff ;  /* 0xfffffc01ff027424 */ /* 0x000fcc00078e00ff */
[----:B------:R-:W-:Y:S01]  /*9b50*/  @!P1 DMUL R4, R4, 1.80143985094819840000e+16 ;  /* 0x4350000004049828 */ /* 0x000fe20000000000 */
[----:B------:R-:W-:-:S09]  /*9b60*/  @!P1 IMAD.MOV.U32 R2, RZ, RZ, -0x435 ;  /* 0xfffffbcbff029424 */ /* 0x000fd200078e00ff */
[----:B------:R-:W-:Y:S02]  /*9b70*/  @!P1 IMAD.MOV.U32 R3, RZ, RZ, R5 ;  /* 0x000000ffff039224 */ /* 0x000fe400078e0005 */
[----:B------:R-:W-:Y:S02]  /*9b80*/  @!P1 IMAD.MOV.U32 R8, RZ, RZ, R4 ;  /* 0x000000ffff089224 */ /* 0x000fe400078e0004 */
        /* <DEDUP_REMOVED lines=25> */
[----:B------:R-:W-:Y:S01]  /*9d20*/  @P1 IADD3 R7, R5, -0x100000, RZ ;  /* 0xfff0000005071810 */ /* 0x000fe20007ffe0ff */
[----:B------:R-:W-:-:S04]  /*9d30*/  @P1 VIADD R22, R22, 0x1 ;  /* 0x0000000116161836 */ /* 0x000fc80000000000 */
[----:B------:R-:W-:Y:S01]  /*9d40*/  @P1 IMAD.MOV.U32 R5, RZ, RZ, R7 ;  /* 0x000000ffff051224 */ /* 0x000fe200078e0007 */
[----:B------:R-:W-:-:S05]  /*9d50*/  LOP3.LUT R22, R22, 0x80000000, RZ, 0x3c, !PT ;  /* 0x8000000016167812 */ /* 0x000fca00078e3cff */
        /* <DEDUP_REMOVED lines=45> */
.L_x_6832:
[----:B------:R-:W-:Y:S05]  /*a030*/  BSYNC B0 ;  /* 0x0000000000007941 */ /* 0x000fea0003800000 */
.L_x_6831:
        /* <DEDUP_REMOVED lines=12> */
.L_x_6836:
[----:B------:R-:W0:Y:S02]  /*a100*/  F2I.S64.F64.TRUNC R4, R4 ;  /* 0x0000000400047311 */ /* 0x000e24000030d900 */
[----:B0-----:R-:W-:-:S05]  /*a110*/  IMAD.MOV.U32 R3, RZ, RZ, R4 ;  /* 0x000000ffff037224 */ /* 0x001fca00078e0004 */
[----:B------:R0:W-:Y:S01]  /*a120*/  STG.E.U8 desc[UR36][R16.64], R3 ;  /* 0x0000000310007986 */ /* 0x0001e2000c101124 */
[----:B------:R-:W-:Y:S05]  /*a130*/  BRA `(.L_x_6838) ;  /* 0x0000000c00f87947 */ /* 0x000fea0003800000 */
.L_x_6835:
        /* <DEDUP_REMOVED lines=9> */
.L_x_6840:
[----:B------:R-:W0:Y:S02]  /*a1d0*/  F2I.F64.TRUNC R5, R4 ;  /* 0x0000000400057311 */ /* 0x000e24000030d100 */
[----:B0-----:R0:W-:Y:S01]  /*a1e0*/  STG.E desc[UR36][R16.64], R5 ;  /* 0x0000000510007986 */ /* 0x0011e2000c101924 */
[----:B------:R-:W-:Y:S05]  /*a1f0*/  BRA `(.L_x_6838) ;  /* 0x0000000c00c87947 */ /* 0x000fea0003800000 */
.L_x_6839:
[----:B------:R-:W0:Y:S02]  /*a200*/  F2I.F64.TRUNC R5, R4 ;  /* 0x0000000400057311 */ /* 0x000e24000030d100 */
[----:B0-----:R0:W-:Y:S01]  /*a210*/  STG.E.U16 desc[UR36][R16.64], R5 ;  /* 0x0000000510007986 */ /* 0x0011e2000c101524 */
[----:B------:R-:W-:Y:S05]  /*a220*/  BRA `(.L_x_6838) ;  /* 0x0000000c00bc7947 */ /* 0x000fea0003800000 */
.L_x_6834:
        /* <DEDUP_REMOVED lines=13> */
.L_x_6842:
        /* <DEDUP_REMOVED lines=8> */
.L_x_6841:
        /* <DEDUP_REMOVED lines=14> */
.L_x_6844:
        /* <DEDUP_REMOVED lines=9> */
.L_x_6843:
[----:B------:R0:W-:Y:S01]  /*a4f0*/  STG.E.64 desc[UR36][R16.64], R4 ;  /* 0x0000000410007986 */ /* 0x0001e2000c101b24 */
[----:B------:R-:W-:Y:S05]  /*a500*/  BRA `(.L_x_6838) ;  /* 0x0000000c00047947 */ /* 0x000fea0003800000 */
.L_x_6833:
        /* <DEDUP_REMOVED lines=12> */
.L_x_6847:
[----:B------:R-:W-:-:S05]  /*a5d0*/  CS2R R6, SRZ ;  /* 0x0000000000067805 */ /* 0x000fca000001ff00 */
[----:B------:R0:W-:Y:S01]  /*a5e0*/  STG.E.128 desc[UR36][R16.64], R4 ;  /* 0x0000000410007986 */ /* 0x0001e2000c101d24 */
[----:B------:R-:W-:Y:S05]  /*a5f0*/  BRA `(.L_x_6838) ;  /* 0x0000000800c87947 */ /* 0x000fea0003800000 */
.L_x_6846:
        /* <DEDUP_REMOVED lines=25> */
.L_x_6851:
[----:B------:R-:W-:Y:S05]  /*a790*/  BSYNC B0 ;  /* 0x0000000000007941 */ /* 0x000fea0003800000 */
.L_x_6850:
[----:B------:R-:W-:-:S05]  /*a7a0*/  LOP3.LUT R3, R0, R3, RZ, 0xfc, !PT ;  /* 0x0000000300037212 */ /* 0x000fca00078efcff */
[----:B------:R0:W-:Y:S01]  /*a7b0*/  STG.E.U8 desc[UR36][R16.64], R3 ;  /* 0x0000000310007986 */ /* 0x0001e2000c101124 */
[----:B------:R-:W-:Y:S05]  /*a7c0*/  BRA `(.L_x_6838) ;  /* 0x0000000800547947 */ /* 0x000fea0003800000 */
.L_x_6849:
        /* <DEDUP_REMOVED lines=17> */
.L_x_6853:
[----:B------:R-:W-:Y:S01]  /*a8e0*/  IMAD.MOV.U32 R0, RZ, RZ, 0x7f ;  /* 0x0000007fff007424 */ /* 0x000fe200078e00ff */
[----:B------:R-:W-:-:S04]  /*a8f0*/  ISETP.GT.U32.AND P0, PT, R2, 0x7f800000, PT ;  /* 0x7f8000000200780c */ /* 0x000fc80003f04070 */
[----:B------:R-:W-:-:S09]  /*a900*/  SEL R0, R0, 0x7c, P0 ;  /* 0x0000007c00007807 */ /* 0x000fd20000000000 */
.L_x_6854:
[----:B------:R-:W-:Y:S05]  /*a910*/  BSYNC B0 ;  /* 0x0000000000007941 */ /* 0x000fea0003800000 */
.L_x_6852:
[----:B------:R-:W-:-:S04]  /*a920*/  LOP3.LUT R2, R3, 0x80000000, RZ, 0xc0, !PT ;  /* 0x8000000003027812 */ /* 0x000fc800078ec0ff */
[----:B------:R-:W-:-:S04]  /*a930*/  SHF.R.U32.HI R3, RZ, 0x18, R2 ;  /* 0x00000018ff037819 */ /* 0x000fc80000011602 */
[----:B------:R-:W-:-:S05]  /*a940*/  LOP3.LUT R3, R0, R3, RZ, 0xfc, !PT ;  /* 0x0000000300037212 */ /* 0x000fca00078efcff */
[----:B------:R0:W-:Y:S01]  /*a950*/  STG.E.U8 desc[UR36][R16.64], R3 ;  /* 0x0000000310007986 */ /* 0x0001e2000c101124 */
[----:B------:R-:W-:Y:S05]  /*a960*/  BRA `(.L_x_6838) ;  /* 0x0000000400ec7947 */ /* 0x000fea0003800000 */
.L_x_6848:
        /* <DEDUP_REMOVED lines=8> */
.L_x_6845:
        /* <DEDUP_REMOVED lines=11> */
.L_x_6857:
        /* <DEDUP_REMOVED lines=21> */
.L_x_6860:
[----:B------:R-:W-:-:S04]  /*abf0*/  LOP3.LUT R2, R3, 0x80000000, RZ, 0xc0, !PT ;  /* 0x8000000003027812 */ /* 0x000fc800078ec0ff */
[----:B------:R-:W-:-:S04]  /*ac00*/  SHF.R.U32.HI R3, RZ, 0x18, R2 ;  /* 0x00000018ff037819 */ /* 0x000fc80000011602 */
[----:B------:R-:W-:-:S04]  /*ac10*/  LOP3.LUT R0, R0, R3, RZ, 0xfc, !PT ;  /* 0x0000000300007212 */ /* 0x000fc800078efcff */
[----:B------:R-:W-:-:S07]  /*ac20*/  PRMT R8, R0, 0x7610, R8 ;  /* 0x0000761000087816 */ /* 0x000fce0000000008 */
.L_x_6859:
[----:B------:R-:W-:Y:S05]  /*ac30*/  BSYNC B0 ;  /* 0x0000000000007941 */ /* 0x000fea0003800000 */
.L_x_6858:
[----:B------:R0:W-:Y:S01]  /*ac40*/  STG.E.U8 desc[UR36][R16.64], R8 ;  /* 0x0000000810007986 */ /* 0x0001e2000c101124 */
[----:B------:R-:W-:Y:S05]  /*ac50*/  BRA `(.L_x_6838) ;  /* 0x0000000400307947 */ /* 0x000fea0003800000 */
.L_x_6856:
        /* <DEDUP_REMOVED lines=21> */
.L_x_6863:
[----:B------:R-:W-:-:S04]  /*adb0*/  LOP3.LUT R2, R3, 0x80000000, RZ, 0xc0, !PT ;  /* 0x8000000003027812 */ /* 0x000fc800078ec0ff */
[----:B------:R-:W-:-:S04]  /*adc0*/  SHF.R.U32.HI R3, RZ, 0x18, R2 ;  /* 0x00000018ff037819 */ /* 0x000fc80000011602 */
[----:B------:R-:W-:-:S04]  /*add0*/  LOP3.LUT R0, R0, R3, RZ, 0xfc, !PT ;  /* 0x0000000300007212 */ /* 0x000fc800078efcff */
[----:B------:R-:W-:-:S07]  /*ade0*/  PRMT R8, R0, 0x7610, R8 ;  /* 0x0000761000087816 */ /* 0x000fce0000000008 */
.L_x_6862:
[----:B------:R-:W-:Y:S05]  /*adf0*/  BSYNC B0 ;  /* 0x0000000000007941 */ /* 0x000fea0003800000 */
.L_x_6861:
[----:B------:R3:W-:Y:S01]  /*ae00*/  STG.E.U8 desc[UR36][R16.64], R8 ;  /* 0x0000000810007986 */ /* 0x0007e2000c101124 */
[----:B------:R-:W-:Y:S05]  /*ae10*/  BRA `(.L_x_6838) ;  /* 0x0000000000c07947 */ /* 0x000fea0003800000 */
.L_x_6855:
        /* <DEDUP_REMOVED lines=26> */
.L_x_6837:
        /* <DEDUP_REMOVED lines=16> */
.L_x_6866:
[----:B------:R-:W-:Y:S05]  /*b0c0*/  BRA `(.L_x_6838) ;  /* 0x0000000000147947 */ /* 0x000fea0003800000 */
.L_x_6865:
[----:B------:R-:W0:Y:S02]  /*b0d0*/  F2I.U64.F64.TRUNC R4, R4 ;  /* 0x0000000400047311 */ /* 0x000e24000030d800 */
[----:B0-----:R1:W-:Y:S01]  /*b0e0*/  STG.E.64 desc[UR36][R16.64], R4 ;  /* 0x0000000410007986 */ /* 0x0013e2000c101b24 */
[----:B------:R-:W-:Y:S05]  /*b0f0*/  BRA `(.L_x_6838) ;  /* 0x0000000000087947 */ /* 0x000fea0003800000 */
.L_x_6864:
[----:B------:R-:W0:Y:S02]  /*b100*/  F2I.U32.F64.TRUNC R5, R4 ;  /* 0x0000000400057311 */ /* 0x000e24000030d000 */
[----:B0-----:R0:W-:Y:S02]  /*b110*/  STG.E desc[UR36][R16.64], R5 ;  /* 0x0000000510007986 */ /* 0x0011e4000c101924 */
.L_x_6838:
[----:B------:R-:W-:-:S07]  /*b120*/  VIADD R19, R19, 0x80 ;  /* 0x0000008013137836 */ /* 0x000fce0000000000 */
.L_x_6792:
[----:B------:R-:W-:Y:S05]  /*b130*/  BSYNC B6 ;  /* 0x0000000000067941 */ /* 0x000fea0003800000 */
.L_x_6791:
        /* <DEDUP_REMOVED lines=306> */
.L_x_6867:
        /* <DEDUP_REMOVED lines=21> */
.L_x_6871:
[----:B------:R-:W2:Y:S02]  /*c5b0*/  LDG.E.U8 R2, desc[UR36][R4.64] ;  /* 0x0000002404027981 */ /* 0x000ea4000c1e1100 */
[----:B--2---:R-:W0:Y:S01]  /*c5c0*/  I2F.F64.U16 R2, R2 ;  /* 0x0000000200027312 */ /* 0x004e220000101800 */
[----:B------:R-:W-:Y:S05]  /*c5d0*/  BRA `(.L_x_6873) ;  /* 0x0000000c00707947 */ /* 0x000fea0003800000 */
.L_x_6870:
        /* <DEDUP_REMOVED lines=9> */
.L_x_6875:
[----:B------:R-:W2:Y:S02]  /*c670*/  LDG.E R2, desc[UR36][R4.64] ;  /* 0x0000002404027981 */ /* 0x000ea4000c1e1900 */
[----:B--2---:R-:W0:Y:S01]  /*c680*/  I2F.F64 R2, R2 ;  /* 0x0000000200027312 */ /* 0x004e220000201c00 */
[----:B------:R-:W-:Y:S05]  /*c690*/  BRA `(.L_x_6873) ;  /* 0x0000000c00407947 */ /* 0x000fea0003800000 */
.L_x_6874:
[----:B------:R-:W2:Y:S02]  /*c6a0*/  LDG.E.U16 R2, desc[UR36][R4.64] ;  /* 0x0000002404027981 */ /* 0x000ea4000c1e1500 */
[----:B--2---:R-:W0:Y:S01]  /*c6b0*/  I2F.F64.S16 R2, R2 ;  /* 0x0000000200027312 */ /* 0x004e220000101c00 */
[----:B------:R-:W-:Y:S05]  /*c6c0*/  BRA `(.L_x_6873) ;  /* 0x0000000c00347947 */ /* 0x000fea0003800000 */
.L_x_6869:
        /* <DEDUP_REMOVED lines=8> */
[----:B------:R-:W2:Y:S01]  /*c750*/  F2F.F64.F32 R2, R2 ;  /* 0x0000000200027310 */ /* 0x000ea20000201800 */
[----:B------:R-:W-:Y:S05]  /*c760*/  BRA `(.L_x_6873) ;  /* 0x0000000c000c7947 */ /* 0x000fea0003800000 */
.L_x_6877:
[----:B------:R-:W2:Y:S02]  /*c770*/  LDG.E.U16 R0, desc[UR36][R4.64] ;  /* 0x0000002404007981 */ /* 0x000ea4000c1e1500 */
[----:B--2---:R-:W-:-:S05]  /*c780*/  HADD2.F32 R0, -RZ, R0.H0_H0 ;  /* 0x20000000ff007230 */ /* 0x004fca0000004100 */
[----:B------:R-:W-:-:S04]  /*c790*/  FMUL.FTZ R0, R0, 1 ;  /* 0x3f80000000007820 */ /* 0x000fc80000410000 */
[----:B------:R0:W1:Y:S01]  /*c7a0*/  F2F.F64.F32 R2, R0 ;  /* 0x0000000000027310 */ /* 0x0000620000201800 */
[----:B------:R-:W-:Y:S05]  /*c7b0*/  BRA `(.L_x_6873) ;  /* 0x0000000800f87947 */ /* 0x000fea0003800000 */
.L_x_6876:
        /* <DEDUP_REMOVED lines=10> */
.L_x_6879:
[----:B------:R-:W2:Y:S02]  /*c860*/  LDG.E.U16 R4, desc[UR36][R4.64] ;  /* 0x0000002404047981 */ /* 0x000ea4000c1e1500 */
[----:B--2---:R-:W-:-:S05]  /*c870*/  HADD2.F32 R0, -RZ, R4.H0_H0 ;  /* 0x20000004ff007230 */ /* 0x004fca0000004100 */
[----:B------:R-:W-:-:S04]  /*c880*/  FMUL.FTZ R0, R0, 1 ;  /* 0x3f80000000007820 */ /* 0x000fc80000410000 */
[----:B------:R3:W4:Y:S01]  /*c890*/  F2F.F64.F32 R2, R0 ;  /* 0x0000000000027310 */ /* 0x0007220000201800 */
[----:B------:R-:W-:Y:S05]  /*c8a0*/  BRA `(.L_x_6873) ;  /* 0x0000000800bc7947 */ /* 0x000fea0003800000 */
.L_x_6878:
[----:B------:R0:W5:Y:S01]  /*c8b0*/  LDG.E.64 R2, desc[UR36][R4.64] ;  /* 0x0000002404027981 */ /* 0x000162000c1e1b00 */
[----:B------:R-:W-:Y:S05]  /*c8c0*/  BRA `(.L_x_6873) ;  /* 0x0000000800b47947 */ /* 0x000fea0003800000 */
.L_x_6868:
        /* <DEDUP_REMOVED lines=13> */
.L_x_6882:
[----:B------:R0:W5:Y:S01]  /*c9a0*/  LDG.E.64 R2, desc[UR36][R4.64] ;  /* 0x0000002404027981 */ /* 0x000162000c1e1b00 */
[----:B------:R-:W-:Y:S05]  /*c9b0*/  BRA `(.L_x_6873) ;  /* 0x0000000800787947 */ /* 0x000fea0003800000 */
.L_x_6881:
        /* <DEDUP_REMOVED lines=28> */
.L_x_6884:
        /* <DEDUP_REMOVED lines=15> */
.L_x_6883:
[----:B------:R-:W2:Y:S02]  /*cc70*/  LDG.E.U16 R0, desc[UR36][R4.64] ;  /* 0x0000002404007981 */ /* 0x000ea4000c1e1500 */
[----:B--2---:R-:W-:-:S04]  /*cc80*/  IMAD.U32 R0, R0, 0x10000, RZ ;  /* 0x0001000000007824 */ /* 0x004fc800078e00ff */
[----:B------:R-:W-:-:S04]  /*cc90*/  FMUL.FTZ R0, R0, 1 ;  /* 0x3f80000000007820 */ /* 0x000fc80000410000 */
[----:B------:R0:W1:Y:S01]  /*cca0*/  F2F.F64.F32 R2, R0 ;  /* 0x0000000000027310 */ /* 0x0000620000201800 */
[----:B------:R-:W-:Y:S05]  /*ccb0*/  BRA `(.L_x_6873) ;  /* 0x0000000400b87947 */ /* 0x000fea0003800000 */
.L_x_6880:
        /* <DEDUP_REMOVED lines=11> */
.L_x_6887:
        /* <DEDUP_REMOVED lines=21> */
.L_x_6891:
[----:B------:R-:W-:Y:S05]  /*cec0*/  BSYNC B1 ;  /* 0x0000000000017941 */ /* 0x000fea0003800000 */
.L_x_6890:
[----:B------:R-:W-:Y:S01]  /*ced0*/  LEA R3, R0, 0x3b800000, 0x17 ;  /* 0x3b80000000037811 */ /* 0x000fe200078eb8ff */
[----:B------:R-:W-:-:S05]  /*cee0*/  IMAD.SHL.U32 R0, R2, 0x100000, RZ ;  /* 0x0010000002007824 */ /* 0x000fca00078e00ff */
[----:B------:R-:W-:-:S07]  /*cef0*/  LOP3.LUT R0, R3, R0, R4, 0xfe, !PT ;  /* 0x0000000003007212 */ /* 0x000fce00078efe04 */
.L_x_6889:
[----:B------:R-:W-:Y:S05]  /*cf00*/  BSYNC B0 ;  /* 0x0000000000007941 */ /* 0x000fea0003800000 */
.L_x_6888:
[----:B------:R-:W-:-:S04]  /*cf10*/  FMUL.FTZ R0, R0, 1 ;  /* 0x3f80000000007820 */ /* 0x000fc80000410000 */
[----:B------:R0:W1:Y:S01]  /*cf20*/  F2F.F64.F32 R2, R0 ;  /* 0x0000000000027310 */ /* 0x0000620000201800 */
[----:B------:R-:W-:Y:S05]  /*cf30*/  BRA `(.L_x_6873) ;  /* 0x0000000400187947 */ /* 0x000fea0003800000 */
.L_x_6886:
[----:B------:R-:W2:Y:S01]  /*cf40*/  LDG.E.U8 R2, desc[UR36][R4.64] ;  /* 0x0000002404027981 */ /* 0x000ea2000c1e1100 */
[----:B------:R-:W-:Y:S01]  /*cf50*/  BSSY B0, `(.L_x_6892) ;  /* 0x0000018000007945 */ /* 0x000fe20003800000 */
[----:B------:R-:W-:Y:S02]  /*cf60*/  MOV R0, RZ ;  /* 0x000000ff00007202 */ /* 0x000fe40000000f00 */
        /* <DEDUP_REMOVED lines=18> */
.L_x_6895:
[----:B------:R-:W-:Y:S05]  /*d090*/  BSYNC B1 ;  /* 0x0000000000017941 */ /* 0x000fea0003800000 */
.L_x_6894:
[----:B------:R-:W-:Y:S01]  /*d0a0*/  LEA R3, R0, 0x37800000, 0x17 ;  /* 0x3780000000037811 */ /* 0x000fe200078eb8ff */
[----:B------:R-:W-:-:S05]  /*d0b0*/  IMAD.SHL.U32 R0, R2, 0x200000, RZ ;  /* 0x0020000002007824 */ /* 0x000fca00078e00ff */
[----:B------:R-:W-:-:S07]  /*d0c0*/  LOP3.LUT R0, R3, R0, R4, 0xfe, !PT ;  /* 0x0000000003007212 */ /* 0x000fce00078efe04 */
.L_x_6893:
[----:B------:R-:W-:Y:S05]  /*d0d0*/  BSYNC B0 ;  /* 0x0000000000007941 */ /* 0x000fea0003800000 */
.L_x_6892:
[----:B------:R-:W-:-:S04]  /*d0e0*/  FMUL.FTZ R0, R0, 1 ;  /* 0x3f80000000007820 */ /* 0x000fc80000410000 */
[----:B------:R0:W1:Y:S01]  /*d0f0*/  F2F.F64.F32 R2, R0 ;  /* 0x0000000000027310 */ /* 0x0000620000201800 */
[----:B------:R-:W-:Y:S05]  /*d100*/  BRA `(.L_x_6873) ;  /* 0x0000000000a47947 */ /* 0x000fea0003800000 */
.L_x_6885:
        /* <DEDUP_REMOVED lines=14> */
.L_x_6899:
[----:B------:R-:W-:Y:S05]  /*d1f0*/  BSYNC B0 ;  /* 0x0000000000007941 */ /* 0x000fea0003800000 */
.L_x_6898:
[----:B------:R-:W-:-:S04]  /*d200*/  FMUL.FTZ R0, R0, 1 ;  /* 0x3f80000000007820 */ /* 0x000fc80000410000 */
[----:B------:R0:W1:Y:S01]  /*d210*/  F2F.F64.F32 R2, R0 ;  /* 0x0000000000027310 */ /* 0x0000620000201800 */
[----:B------:R-:W-:Y:S05]  /*d220*/  BRA `(.L_x_6873) ;  /* 0x00000000005c7947 */ /* 0x000fea0003800000 */
.L_x_6872:
        /* <DEDUP_REMOVED lines=16> */
.L_x_6900:
[----:B------:R-:W-:Y:S01]  /*d330*/  CS2R R2, SRZ ;  /* 0x0000000000027805 */ /* 0x000fe2000001ff00 */
[----:B------:R-:W-:Y:S06]  /*d340*/  BRA `(.L_x_6873) ;  /* 0x0000000000147947 */ /* 0x000fec0003800000 */
.L_x_6897:
[----:B------:R-:W2:Y:S02]  /*d350*/  LDG.E.64 R2, desc[UR36][R4.64] ;  /* 0x0000002404027981 */ /* 0x000ea4000c1e1b00 */
[----:B--2---:R-:W0:Y:S01]  /*d360*/  I2F.F64.U64 R2, R2 ;  /* 0x0000000200027312 */ /* 0x004e220000301800 */
[----:B------:R-:W-:Y:S05]  /*d370*/  BRA `(.L_x_6873) ;  /* 0x0000000000087947 */ /* 0x000fea0003800000 */
.L_x_6896:
[----:B------:R-:W2:Y:S02]  /*d380*/  LDG.E R2, desc[UR36][R4.64] ;  /* 0x0000002404027981 */ /* 0x000ea4000c1e1900 */
[----:B--2---:R-:W0:Y:S02]  /*d390*/  I2F.F64.U32 R2, R2 ;  /* 0x0000000200027312 */ /* 0x004e240000201800 */
.L_x_6873:
        /* <DEDUP_REMOVED lines=12> */
.L_x_6902:
[----:B------:R-:W-:Y:S05]  /*d460*/  BSYNC B0 ;  /* 0x0000000000007941 */ /* 0x000fea0003800000 */
.L_x_6901:
        /* <DEDUP_REMOVED lines=16> */
[----:B------:R-:W-:-:S07]  /*d570*/  MOV R14, 0xd590 ;  /* 0x0000d590000e7802 */ /* 0x000fce0000000f00 */
[----:B------:R-:W-:Y:S05]  /*d580*/  CALL.REL.NOINC `($__internal_0_$__cuda_sm20_div_rn_f64_full) ;  /* 0x00000014009c7944 */ /* 0x000fea0003c00000 */
[----:B------:R-:W-:-:S07]  /*d590*/  MOV R2, R4 ;  /* 0x0000000400027202 */ /* 0x000fce0000000f00 */
.L_x_6904:
[----:B------:R-:W-:Y:S05]  /*d5a0*/  BSYNC B0 ;  /* 0x0000000000007941 */ /* 0x000fea0003800000 */
.L_x_6903:
        /* <DEDUP_REMOVED lines=20> */
[----:B------:R-:W-:Y:S02]  /*d6f0*/  @P2 FSEL R5, R7, -QNAN , P3 ;  /* 0xfff0000007052808 */ /* 0x000fe40001800000 */
[----:B------:R-:W-:Y:S01]  /*d700*/  @P2 MOV R4, R6 ;  /* 0x0000000600042202 */ /* 0x000fe20000000f00 */
        /* <DEDUP_REMOVED lines=63> */
.L_x_6906:
[----:B------:R-:W-:Y:S05]  /*db00*/  BSYNC B0 ;  /* 0x0000000000007941 */ /* 0x000fea0003800000 */
.L_x_6905:
        /* <DEDUP_REMOVED lines=12> */
.L_x_6910:
[----:B------:R-:W0:Y:S02]  /*dbd0*/  F2I.S64.F64.TRUNC R4, R4 ;  /* 0x0000000400047311 */ /* 0x000e24000030d900 */
[----:B0-----:R-:W-:-:S05]  /*dbe0*/  IMAD.MOV.U32 R3, RZ, RZ, R4 ;  /* 0x000000ffff037224 */ /* 0x001fca00078e0004 */
[----:B------:R-:W-:Y:S01]  /*dbf0*/  STG.E.U8 desc[UR36][R16.64], R3 ;  /* 0x0000000310007986 */ /* 0x000fe2000c101124 */
[----:B------:R-:W-:Y:S05]  /*dc00*/  EXIT ;  /* 0x000000000000794d */ /* 0x000fea0003800000 */
.L_x_6909:
        /* <DEDUP_REMOVED lines=9> */
.L_x_6913:
[----:B------:R-:W0:Y:S02]  /*dca0*/  F2I.F64.TRUNC R5, R4 ;  /* 0x0000000400057311 */ /* 0x000e24000030d100 */
[----:B0-----:R-:W-:Y:S01]  /*dcb0*/  STG.E desc[UR36][R16.64], R5 ;  /* 0x0000000510007986 */ /* 0x001fe2000c101924 */
[----:B------:R-:W-:Y:S05]  /*dcc0*/  EXIT ;  /* 0x000000000000794d */ /* 0x000fea0003800000 */
.L_x_6912:
[----:B------:R-:W0:Y:S02]  /*dcd0*/  F2I.F64.TRUNC R5, R4 ;  /* 0x0000000400057311 */ /* 0x000e24000030d100 */
[----:B0-----:R-:W-:Y:S01]  /*dce0*/  STG.E.U16 desc[UR36][R16.64], R5 ;  /* 0x0000000510007986 */ /* 0x001fe2000c101524 */
[----:B------:R-:W-:Y:S05]  /*dcf0*/  EXIT ;  /* 0x000000000000794d */ /* 0x000fea0003800000 */
.L_x_6908:
        /* <DEDUP_REMOVED lines=11> */
[----:B------:R-:W-:Y:S01]  /*ddb0*/  STG.E desc[UR36][R16.64], R3 ;  /* 0x0000000310007986 */ /* 0x000fe2000c101924 */
[----:B------:R-:W-:Y:S05]  /*ddc0*/  EXIT ;  /* 0x000000000000794d */ /* 0x000fea0003800000 */
.L_x_6915:
[----:B------:R-:W-:Y:S01]  /*ddd0*/  UMOV UR4, 0xf0000000 ;  /* 0xf000000000047882 */ /* 0x000fe20000000000 */
[----:B------:R-:W-:Y:S01]  /*dde0*/  UMOV UR5, 0x380fffff ;  /* 0x380fffff00057882 */ /* 0x000fe20000000000 */
[----:B------:R-:W0:Y:S01]  /*ddf0*/  F2F.F32.F64 R0, R4 ;  /* 0x0000000400007310 */ /* 0x000e220000301000 */
[----:B------:R-:W-:-:S14]  /*de00*/  DSETP.GEU.AND P0, PT, |R4|, UR4, PT ;  /* 0x0000000404007e2a */ /* 0x000fdc000bf0e200 */
[----:B0-----:R-:W-:-:S05]  /*de10*/  @!P0 FMUL R0, R0, 1.175494350822287508e-38 ;  /* 0x0080000000008820 */ /* 0x001fca0000400000 */
[----:B------:R-:W-:-:S05]  /*de20*/  F2FP.F16.F32.PACK_AB R0, RZ, R0 ;  /* 0x00000000ff00723e */ /* 0x000fca00000000ff */
[----:B------:R-:W-:Y:S01]  /*de30*/  STG.E.U16 desc[UR36][R16.64], R0 ;  /* 0x0000000010007986 */ /* 0x000fe2000c101524 */
[----:B------:R-:W-:Y:S05]  /*de40*/  EXIT ;  /* 0x000000000000794d */ /* 0x000fea0003800000 */
.L_x_6914:
        /* <DEDUP_REMOVED lines=12> */
[----:B------:R-:W-:Y:S01]  /*df10*/  STG.E.64 desc[UR36][R16.64], R2 ;  /* 0x0000000210007986 */ /* 0x000fe2000c101b24 */
[----:B------:R-:W-:Y:S05]  /*df20*/  EXIT ;  /* 0x000000000000794d */ /* 0x000fea0003800000 */
.L_x_6917:
[----:B------:R-:W-:Y:S01]  /*df30*/  UMOV UR4, 0xf0000000 ;  /* 0xf000000000047882 */ /* 0x000fe20000000000 */
[----:B------:R-:W-:Y:S01]  /*df40*/  UMOV UR5, 0x380fffff ;  /* 0x380fffff00057882 */ /* 0x000fe20000000000 */
[----:B------:R-:W0:Y:S01]  /*df50*/  F2F.F32.F64 R0, R4 ;  /* 0x0000000400007310 */ /* 0x000e220000301000 */
[----:B------:R-:W-:-:S14]  /*df60*/  DSETP.GEU.AND P0, PT, |R4|, UR4, PT ;  /* 0x0000000404007e2a */ /* 0x000fdc000bf0e200 */
[----:B0-----:R-:W-:-:S05]  /*df70*/  @!P0 FMUL R0, R0, 1.175494350822287508e-38 ;  /* 0x0080000000008820 */ /* 0x001fca0000400000 */
[----:B------:R-:W-:-:S04]  /*df80*/  F2FP.F16.F32.PACK_AB R3, RZ, R0 ;  /* 0x00000000ff03723e */ /* 0x000fc800000000ff */
[----:B------:R-:W-:-:S05]  /*df90*/  PRMT R3, R3, 0x5410, RZ ;  /* 0x0000541003037816 */ /* 0x000fca00000000ff */
[----:B------:R-:W-:Y:S01]  /*dfa0*/  STG.E desc[UR36][R16.64], R3 ;  /* 0x0000000310007986 */ /* 0x000fe2000c101924 */
[----:B------:R-:W-:Y:S05]  /*dfb0*/  EXIT ;  /* 0x000000000000794d */ /* 0x000fea0003800000 */
.L_x_6916:
[----:B------:R-:W-:Y:S01]  /*dfc0*/  STG.E.64 desc[UR36][R16.64], R4 ;  /* 0x0000000410007986 */ /* 0x000fe2000c101b24 */
[----:B------:R-:W-:Y:S05]  /*dfd0*/  EXIT ;  /* 0x000000000000794d */ /* 0x000fea0003800000 */
.L_x_6907:
        /* <DEDUP_REMOVED lines=12> */
.L_x_6920:
[----:B------:R-:W-:-:S05]  /*e0a0*/  CS2R R6, SRZ ;  /* 0x0000000000067805 */ /* 0x000fca000001ff00 */
[----:B------:R-:W-:Y:S01]  /*e0b0*/  STG.E.128 desc[UR36][R16.64], R4 ;  /* 0x0000000410007986 */ /* 0x000fe2000c101d24 */
[----:B------:R-:W-:Y:S05]  /*e0c0*/  EXIT ;  /* 0x000000000000794d */ /* 0x000fea0003800000 */
.L_x_6919:
        /* <DEDUP_REMOVED lines=15> */
[----:B------:R-:W-:Y:S02]  /*e1c0*/  SHF.R.U32.HI R3, RZ, 0x18, R0 ;  /* 0x00000018ff037819 */ /* 0x000fe40000011600 */
[----:B------:R-:W-:-:S09]  /*e1d0*/  MOV R0, 0x7f ;  /* 0x0000007f00007802 */ /* 0x000fd20000000f00 */
        /* <DEDUP_REMOVED lines=8> */
.L_x_6924:
[----:B------:R-:W-:Y:S05]  /*e260*/  BSYNC B0 ;  /* 0x0000000000007941 */ /* 0x000fea0003800000 */
.L_x_6923:
[----:B------:R-:W-:-:S05]  /*e270*/  LOP3.LUT R3, R0, R3, RZ, 0xfc, !PT ;  /* 0x0000000300037212 */ /* 0x000fca00078efcff */
[----:B------:R-:W-:Y:S01]  /*e280*/  STG.E.U8 desc[UR36][R16.64], R3 ;  /* 0x0000000310007986 */ /* 0x000fe2000c101124 */
[----:B------:R-:W-:Y:S05]  /*e290*/  EXIT ;  /* 0x000000000000794d */ /* 0x000fea0003800000 */
.L_x_6922:
        /* <DEDUP_REMOVED lines=17> */
.L_x_6926:
[----:B------:R-:W-:Y:S01]  /*e3b0*/  IMAD.MOV.U32 R0, RZ, RZ, 0x7f ;  /* 0x0000007fff007424 */ /* 0x000fe200078e00ff */
[----:B------:R-:W-:-:S04]  /*e3c0*/  ISETP.GT.U32.AND P0, PT, R2, 0x7f800000, PT ;  /* 0x7f8000000200780c */ /* 0x000fc80003f04070 */
[----:B------:R-:W-:-:S09]  /*e3d0*/  SEL R0, R0, 0x7c, P0 ;  /* 0x0000007c00007807 */ /* 0x000fd20000000000 */
.L_x_6927:
[----:B------:R-:W-:Y:S05]  /*e3e0*/  BSYNC B0 ;  /* 0x0000000000007941 */ /* 0x000fea0003800000 */
.L_x_6925:
[----:B------:R-:W-:-:S04]  /*e3f0*/  LOP3.LUT R2, R3, 0x80000000, RZ, 0xc0, !PT ;  /* 0x8000000003027812 */ /* 0x000fc800078ec0ff */
[----:B------:R-:W-:-:S04]  /*e400*/  SHF.R.U32.HI R3, RZ, 0x18, R2 ;  /* 0x00000018ff037819 */ /* 0x000fc80000011602 */
[----:B------:R-:W-:-:S05]  /*e410*/  LOP3.LUT R3, R0, R3, RZ, 0xfc, !PT ;  /* 0x0000000300037212 */ /* 0x000fca00078efcff */
[----:B------:R-:W-:Y:S01]  /*e420*/  STG.E.U8 desc[UR36][R16.64], R3 ;  /* 0x0000000310007986 */ /* 0x000fe2000c101124 */
[----:B------:R-:W-:Y:S05]  /*e430*/  EXIT ;  /* 0x000000000000794d */ /* 0x000fea0003800000 */
.L_x_6921:
[----:B------:R-:W-:Y:S01]  /*e440*/  UMOV UR4, 0xf0000000 ;  /* 0xf000000000047882 */ /* 0x000fe20000000000 */
[----:B------:R-:W-:Y:S01]  /*e450*/  UMOV UR5, 0x380fffff ;  /* 0x380fffff00057882 */ /* 0x000fe20000000000 */
[----:B------:R-:W0:Y:S01]  /*e460*/  F2F.F32.F64 R0, R4 ;  /* 0x0000000400007310 */ /* 0x000e220000301000 */
[----:B------:R-:W-:-:S14]  /*e470*/  DSETP.GEU.AND P0, PT, |R4|, UR4, PT ;  /* 0x0000000404007e2a */ /* 0x000fdc000bf0e200 */
[----:B0-----:R-:W-:-:S05]  /*e480*/  @!P0 FMUL R0, R0, 1.175494350822287508e-38 ;  /* 0x0080000000008820 */ /* 0x001fca0000400000 */
[----:B------:R-:W-:-:S05]  /*e490*/  F2FP.BF16.F32.PACK_AB R0, RZ, R0 ;  /* 0x00000000ff00723e */ /* 0x000fca00000010ff */
[----:B------:R-:W-:Y:S01]  /*e4a0*/  STG.E.U16 desc[UR36][R16.64], R0 ;  /* 0x0000000010007986 */ /* 0x000fe2000c101524 */
[----:B------:R-:W-:Y:S05]  /*e4b0*/  EXIT ;  /* 0x000000000000794d */ /* 0x000fea0003800000 */
.L_x_6918:
        /* <DEDUP_REMOVED lines=11> */
.L_x_6930:
        /* <DEDUP_REMOVED lines=21> */
.L_x_6933:
[----:B------:R-:W-:-:S04]  /*e6c0*/  LOP3.LUT R2, R3, 0x80000000, RZ, 0xc0, !PT ;  /* 0x8000000003027812 */ /* 0x000fc800078ec0ff */
[----:B------:R-:W-:-:S04]  /*e6d0*/  SHF.R.U32.HI R3, RZ, 0x18, R2 ;  /* 0x00000018ff037819 */ /* 0x000fc80000011602 */
[----:B------:R-:W-:-:S04]  /*e6e0*/  LOP3.LUT R0, R0, R3, RZ, 0xfc, !PT ;  /* 0x0000000300007212 */ /* 0x000fc800078efcff */
[----:B------:R-:W-:-:S07]  /*e6f0*/  PRMT R8, R0, 0x7610, R8 ;  /* 0x0000761000087816 */ /* 0x000fce0000000008 */
.L_x_6932:
[----:B------:R-:W-:Y:S05]  /*e700*/  BSYNC B0 ;  /* 0x0000000000007941 */ /* 0x000fea0003800000 */
.L_x_6931:
[----:B------:R-:W-:Y:S01]  /*e710*/  STG.E.U8 desc[UR36][R16.64], R8 ;  /* 0x0000000810007986 */ /* 0x000fe2000c101124 */
[----:B------:R-:W-:Y:S05]  /*e720*/  EXIT ;  /* 0x000000000000794d */ /* 0x000fea0003800000 */
.L_x_6929:
        /* <DEDUP_REMOVED lines=21> */
.L_x_6936:
[----:B------:R-:W-:-:S04]  /*e880*/  LOP3.LUT R2, R3, 0x80000000, RZ, 0xc0, !PT ;  /* 0x8000000003027812 */ /* 0x000fc800078ec0ff */
[----:B------:R-:W-:-:S04]  /*e890*/  SHF.R.U32.HI R3, RZ, 0x18, R2 ;  /* 0x00000018ff037819 */ /* 0x000fc80000011602 */
[----:B------:R-:W-:-:S04]  /*e8a0*/  LOP3.LUT R0, R0, R3, RZ, 0xfc, !PT ;  /* 0x0000000300007212 */ /* 0x000fc800078efcff */
[----:B------:R-:W-:-:S07]  /*e8b0*/  PRMT R8, R0, 0x7610, R8 ;  /* 0x0000761000087816 */ /* 0x000fce0000000008 */
.L_x_6935:
[----:B------:R-:W-:Y:S05]  /*e8c0*/  BSYNC B0 ;  /* 0x0000000000007941 */ /* 0x000fea0003800000 */
.L_x_6934:
[----:B------:R-:W-:Y:S01]  /*e8d0*/  STG.E.U8 desc[UR36][R16.64], R8 ;  /* 0x0000000810007986 */ /* 0x000fe2000c101124 */
[----:B------:R-:W-:Y:S05]  /*e8e0*/  EXIT ;  /* 0x000000000000794d */ /* 0x000fea0003800000 */
.L_x_6928:
        /* <DEDUP_REMOVED lines=26> */
.L_x_6911:
        /* <DEDUP_REMOVED lines=16> */
.L_x_6939:
[----:B------:R-:W-:Y:S05]  /*eb90*/  EXIT ;  /* 0x000000000000794d */ /* 0x000fea0003800000 */
.L_x_6938:
[----:B------:R-:W0:Y:S02]  /*eba0*/  F2I.U64.F64.TRUNC R4, R4 ;  /* 0x0000000400047311 */ /* 0x000e24000030d800 */
[----:B0-----:R-:W-:Y:S01]  /*ebb0*/  STG.E.64 desc[UR36][R16.64], R4 ;  /* 0x0000000410007986 */ /* 0x001fe2000c101b24 */
[----:B------:R-:W-:Y:S05]  /*ebc0*/  EXIT ;  /* 0x000000000000794d */ /* 0x000fea0003800000 */
.L_x_6937:
[----:B------:R-:W0:Y:S02]  /*ebd0*/  F2I.U32.F64.TRUNC R5, R4 ;  /* 0x0000000400057311 */ /* 0x000e24000030d000 */
[----:B0-----:R-:W-:Y:S01]  /*ebe0*/  STG.E desc[UR36][R16.64], R5 ;  /* 0x0000000510007986 */ /* 0x001fe2000c101924 */
[----:B------:R-:W-:Y:S05]  /*ebf0*/  EXIT ;  /* 0x000000000000794d */ /* 0x000fea0003800000 */
        .weak           $__internal_0_$__cuda_sm20_div_rn_f64_full
        .type           $__internal_0_$__cuda_sm20_div_rn_f64_full,@function
        .size           $__internal_0_$__cuda_sm20_div_rn_f64_full,(.L_x_11125 - $__internal_0_$__cuda_sm20_div_rn_f64_full)
$__internal_0_$__cuda_sm20_div_rn_f64_full:
[C---:B------:R-:W-:Y:S01]  /*ec00*/  FSETP.GEU.AND P0, PT, |R5|.reuse, 1.469367938527859385e-39, PT ;  /* 0x001000000500780b */ /* 0x040fe20003f0e200 */
[----:B------:R-:W-:Y:S01]  /*ec10*/  IMAD.MOV.U32 R8, RZ, RZ, 0x1 ;  /* 0x00000001ff087424 */ /* 0x000fe200078e00ff */
[----:B------:R-:W-:Y:S01]  /*ec20*/  LOP3.LUT R26, R5, 0x800fffff, RZ, 0xc0, !PT ;  /* 0x800fffff051a7812 */ /* 0x000fe200078ec0ff */
[----:B------:R-:W-:Y:S01]  /*ec30*/  BSSY B1, `(.L_x_6940) ;  /* 0x0000054000017945 */ /* 0x000fe20003800000 */
[C---:B------:R-:W-:Y:S02]  /*ec40*/  FSETP.GEU.AND P2, PT, |R7|.reuse, 1.469367938527859385e-39, PT ;  /* 0x001000000700780b */ /* 0x040fe40003f4e200 */
[----:B------:R-:W-:Y:S01]  /*ec50*/  LOP3.LUT R27, R26, 0x3ff00000, RZ, 0xfc, !PT ;  /* 0x3ff000001a1b7812 */ /* 0x000fe200078efcff */
[----:B------:R-:W-:Y:S01]  /*ec60*/  IMAD.MOV.U32 R26, RZ, RZ, R4 ;  /* 0x000000ffff1a7224 */ /* 0x000fe200078e0004 */
[----:B------:R-:W-:Y:S02]  /*ec70*/  LOP3.LUT R3, R7, 0x7ff00000, RZ, 0xc0, !PT ;  /* 0x7ff0000007037812 */ /* 0x000fe400078ec0ff */
[----:B------:R-:W-:-:S02]  /*ec80*/  LOP3.LUT R18, R5, 0x7ff00000, RZ, 0xc0, !PT ;  /* 0x7ff0000005127812 */ /* 0x000fc400078ec0ff */
[----:B------:R-:W-:Y:S01]  /*ec90*/  MOV R24, R6 ;  /* 0x0000000600187202 */ /* 0x000fe20000000f00 */
[----:B------:R-:W-:Y:S01]  /*eca0*/  @!P0 DMUL R26, R4, 8.98846567431157953865e+307 ;  /* 0x7fe00000041a8828 */ /* 0x000fe20000000000 */
[----:B------:R-:W-:Y:S01]  /*ecb0*/  ISETP.GE.U32.AND P1, PT, R3, R18, PT ;  /* 0x000000120300720c */ /* 0x000fe20003f26070 */
[----:B------:R-:W-:Y:S02]  /*ecc0*/  IMAD.MOV.U32 R15, RZ, RZ, R3 ;  /* 0x000000ffff0f7224 */ /* 0x000fe400078e0003 */
[----:B------:R-:W-:Y:S02]  /*ecd0*/  @!P2 LOP3.LUT R0, R5, 0x7ff00000, RZ, 0xc0, !PT ;  /* 0x7ff000000500a812 */ /* 0x000fe400078ec0ff */
[----:B------:R-:W0:Y:S02]  /*ece0*/  MUFU.RCP64H R9, R27 ;  /* 0x0000001b00097308 */ /* 0x000e240000001800 */
[----:B------:R-:W-:Y:S01]  /*ecf0*/  @!P2 ISETP.GE.U32.AND P3, PT, R3, R0, PT ;  /* 0x000000000300a20c */ /* 0x000fe20003f66070 */
[----:B------:R-:W-:Y:S01]  /*ed00*/  IMAD.MOV.U32 R0, RZ, RZ, 0x1ca00000 ;  /* 0x1ca00000ff007424 */ /* 0x000fe200078e00ff */
[----:B------:R-:W-:-:S04]  /*ed10*/  @!P0 LOP3.LUT R18, R27, 0x7ff00000, RZ, 0xc0, !PT ;  /* 0x7ff000001b128812 */ /* 0x000fc800078ec0ff */
[----:B------:R-:W-:Y:S01]  /*ed20*/  SEL R25, R0, 0x63400000, !P1 ;  /* 0x6340000000197807 */ /* 0x000fe20004800000 */
[----:B------:R-:W-:-:S03]  /*ed30*/  VIADD R21, R18, 0xffffffff ;  /* 0xffffffff12157836 */ /* 0x000fc60000000000 */
[----:B------:R-:W-:Y:S01]  /*ed40*/  LOP3.LUT R25, R25, 0x800fffff, R7, 0xf8, !PT ;  /* 0x800fffff19197812 */ /* 0x000fe200078ef807 */
[----:B0-----:R-:W-:-:S08]  /*ed50*/  DFMA R10, R8, -R26, 1 ;  /* 0x3ff00000080a742b */ /* 0x001fd0000000081a */
[----:B------:R-:W-:-:S08]  /*ed60*/  DFMA R10, R10, R10, R10 ;  /* 0x0000000a0a0a722b */ /* 0x000fd0000000000a */
[----:B------:R-:W-:Y:S01]  /*ed70*/  DFMA R10, R8, R10, R8 ;  /* 0x0000000a080a722b */ /* 0x000fe20000000008 */
[----:B------:R-:W-:-:S04]  /*ed80*/  @!P2 SEL R9, R0, 0x63400000, !P3 ;  /* 0x634000000009a807 */ /* 0x000fc80005800000 */
[----:B------:R-:W-:-:S03]  /*ed90*/  @!P2 LOP3.LUT R12, R9, 0x80000000, R7, 0xf8, !PT ;  /* 0x80000000090ca812 */ /* 0x000fc600078ef807 */
[----:B------:R-:W-:Y:S01]  /*eda0*/  DFMA R8, R10, -R26, 1 ;  /* 0x3ff000000a08742b */ /* 0x000fe2000000081a */
[----:B------:R-:W-:Y:S01]  /*edb0*/  @!P2 LOP3.LUT R13, R12, 0x100000, RZ, 0xfc, !PT ;  /* 0x001000000c0da812 */ /* 0x000fe200078efcff */
[----:B------:R-:W-:-:S06]  /*edc0*/  @!P2 IMAD.MOV.U32 R12, RZ, RZ, RZ ;  /* 0x000000ffff0ca224 */ /* 0x000fcc00078e00ff */
[----:B------:R-:W-:Y:S02]  /*edd0*/  DFMA R8, R10, R8, R10 ;  /* 0x000000080a08722b */ /* 0x000fe4000000000a */
[----:B------:R-:W-:-:S08]  /*ede0*/  @!P2 DFMA R24, R24, 2, -R12 ;  /* 0x400000001818a82b */ /* 0x000fd0000000080c */
[----:B------:R-:W-:Y:S02]  /*edf0*/  DMUL R10, R8, R24 ;  /* 0x00000018080a7228 */ /* 0x000fe40000000000 */
[----:B------:R-:W-:-:S05]  /*ee00*/  @!P2 LOP3.LUT R15, R25, 0x7ff00000, RZ, 0xc0, !PT ;  /* 0x7ff00000190fa812 */ /* 0x000fca00078ec0ff */
[----:B------:R-:W-:Y:S01]  /*ee10*/  VIADD R20, R15, 0xffffffff ;  /* 0xffffffff0f147836 */ /* 0x000fe20000000000 */
[----:B------:R-:W-:-:S04]  /*ee20*/  DFMA R12, R10, -R26, R24 ;  /* 0x8000001a0a0c722b */ /* 0x000fc80000000018 */
[----:B------:R-:W-:-:S04]  /*ee30*/  ISETP.GT.U32.AND P0, PT, R20, 0x7feffffe, PT ;  /* 0x7feffffe1400780c */ /* 0x000fc80003f04070 */
[----:B------:R-:W-:Y:S01]  /*ee40*/  ISETP.GT.U32.OR P0, PT, R21, 0x7feffffe, P0 ;  /* 0x7feffffe1500780c */ /* 0x000fe20000704470 */
[----:B------:R-:W-:-:S12]  /*ee50*/  DFMA R12, R8, R12, R10 ;  /* 0x0000000c080c722b */ /* 0x000fd8000000000a */
[----:B------:R-:W-:Y:S05]  /*ee60*/  @P0 BRA `(.L_x_6941) ;  /* 0x00000000006c0947 */ /* 0x000fea0003800000 */
[----:B------:R-:W-:-:S04]  /*ee70*/  LOP3.LUT R8, R5, 0x7ff00000, RZ, 0xc0, !PT ;  /* 0x7ff0000005087812 */ /* 0x000fc800078ec0ff */
[CC--:B------:R-:W-:Y:S02]  /*ee80*/  VIADDMNMX R6, R3.reuse, -R8.reuse, 0xb9600000, !PT ;  /* 0xb960000003067446 */ /* 0x0c0fe40007800908 */
[----:B------:R-:W-:Y:S02]  /*ee90*/  ISETP.GE.U32.AND P0, PT, R3, R8, PT ;  /* 0x000000080300720c */ /* 0x000fe40003f06070 */
[----:B------:R-:W-:Y:S02]  /*eea0*/  VIMNMX R6, R6, 0x46a00000, PT ;  /* 0x46a0000006067848 */ /* 0x000fe40003fe0100 */
[----:B------:R-:W-:-:S05]  /*eeb0*/  SEL R3, R0, 0x63400000, !P0 ;  /* 0x6340000000037807 */ /* 0x000fca0004000000 */
[----:B------:R-:W-:Y:S02]  /*eec0*/  IMAD.IADD R0, R6, 0x1, -R3 ;  /* 0x0000000106007824 */ /* 0x000fe400078e0a03 */
[----:B------:R-:W-:Y:S02]  /*eed0*/  IMAD.MOV.U32 R6, RZ, RZ, RZ ;  /* 0x000000ffff067224 */ /* 0x000fe400078e00ff */
[----:B------:R-:W-:-:S06]  /*eee0*/  VIADD R7, R0, 0x7fe00000 ;  /* 0x7fe0000000077836 */ /* 0x000fcc0000000000 */
[----:B------:R-:W-:-:S10]  /*eef0*/  DMUL R8, R12, R6 ;  /* 0x000000060c087228 */ /* 0x000fd40000000000 */
[----:B------:R-:W-:-:S13]  /*ef00*/  FSETP.GTU.AND P0, PT, |R9|, 1.469367938527859385e-39, PT ;  /* 0x001000000900780b */ /* 0x000fda0003f0c200 */
[----:B------:R-:W-:Y:S05]  /*ef10*/  @P0 BRA `(.L_x_6942) ;  /* 0x0000000000940947 */ /* 0x000fea0003800000 */
[----:B------:R-:W-:Y:S01]  /*ef20*/  DFMA R24, R12, -R26, R24 ;  /* 0x8000001a0c18722b */ /* 0x000fe20000000018 */
[----:B------:R-:W-:-:S09]  /*ef30*/  IMAD.MOV.U32 R6, RZ, RZ, RZ ;  /* 0x000000ffff067224 */ /* 0x000fd200078e00ff */
[C---:B------:R-:W-:Y:S02]  /*ef40*/  FSETP.NEU.AND P0, PT, R25.reuse, RZ, PT ;  /* 0x000000ff1900720b */ /* 0x040fe40003f0d000 */
[----:B------:R-:W-:-:S04]  /*ef50*/  LOP3.LUT R3, R25, 0x80000000, R5, 0x48, !PT ;  /* 0x8000000019037812 */ /* 0x000fc800078e4805 */
[----:B------:R-:W-:-:S07]  /*ef60*/  LOP3.LUT R7, R3, R7, RZ, 0xfc, !PT ;  /* 0x0000000703077212 */ /* 0x000fce00078efcff */
[----:B------:R-:W-:Y:S05]  /*ef70*/  @!P0 BRA `(.L_x_6942) ;  /* 0x00000000007c8947 */ /* 0x000fea0003800000 */
[----:B------:R-:W-:Y:S01]  /*ef80*/  IMAD.MOV R5, RZ, RZ, -R0 ;  /* 0x000000ffff057224 */ /* 0x000fe200078e0a00 */
[----:B------:R-:W-:Y:S01]  /*ef90*/  DMUL.RP R6, R12, R6 ;  /* 0x000000060c067228 */ /* 0x000fe20000008000 */
[----:B------:R-:W-:-:S06]  /*efa0*/  IMAD.MOV.U32 R4, RZ, RZ, RZ ;  /* 0x000000ffff047224 */ /* 0x000fcc00078e00ff */
[----:B------:R-:W-:-:S03]  /*efb0*/  DFMA R4, R8, -R4, R12 ;  /* 0x800000040804722b */ /* 0x000fc6000000000c */
[----:B------:R-:W-:-:S03]  /*efc0*/  LOP3.LUT R3, R7, R3, RZ, 0x3c, !PT ;  /* 0x0000000307037212 */ /* 0x000fc600078e3cff */
[----:B------:R-:W-:-:S04]  /*efd0*/  IADD3 R4, -R0, -0x43300000, RZ ;  /* 0xbcd0000000047810 */ /* 0x000fc80007ffe1ff */
[----:B------:R-:W-:-:S04]  /*efe0*/  FSETP.NEU.AND P0, PT, |R5|, R4, PT ;  /* 0x000000040500720b */ /* 0x000fc80003f0d200 */
[----:B------:R-:W-:Y:S02]  /*eff0*/  FSEL R8, R6, R8, !P0 ;  /* 0x0000000806087208 */ /* 0x000fe40004000000 */
[----:B------:R-:W-:Y:S01]  /*f000*/  FSEL R9, R3, R9, !P0 ;  /* 0x0000000903097208 */ /* 0x000fe20004000000 */
[----:B------:R-:W-:Y:S06]  /*f010*/  BRA `(.L_x_6942) ;  /* 0x0000000000547947 */ /* 0x000fec0003800000 */
.L_x_6941:
[----:B------:R-:W-:-:S14]  /*f020*/  DSETP.NAN.AND P0, PT, R6, R6, PT ;  /* 0x000000060600722a */ /* 0x000fdc0003f08000 */
[----:B------:R-:W-:Y:S05]  /*f030*/  @P0 BRA `(.L_x_6943) ;  /* 0x0000000000440947 */ /* 0x000fea0003800000 */
[----:B------:R-:W-:-:S14]  /*f040*/  DSETP.NAN.AND P0, PT, R4, R4, PT ;  /* 0x000000040400722a */ /* 0x000fdc0003f08000 */
[----:B------:R-:W-:Y:S05]  /*f050*/  @P0 BRA `(.L_x_6944) ;  /* 0x0000000000300947 */ /* 0x000fea0003800000 */
[----:B------:R-:W-:Y:S01]  /*f060*/  ISETP.NE.AND P0, PT, R15, R18, PT ;  /* 0x000000120f00720c */ /* 0x000fe20003f05270 */
[----:B------:R-:W-:Y:S01]  /*f070*/  IMAD.MOV.U32 R9, RZ, RZ, -0x80000 ;  /* 0xfff80000ff097424 */ /* 0x000fe200078e00ff */
[----:B------:R-:W-:-:S11]  /*f080*/  MOV R8, 0x0 ;  /* 0x0000000000087802 */ /* 0x000fd60000000f00 */
[----:B------:R-:W-:Y:S05]  /*f090*/  @!P0 BRA `(.L_x_6942) ;  /* 0x0000000000348947 */ /* 0x000fea0003800000 */
[----:B------:R-:W-:Y:S02]  /*f0a0*/  ISETP.NE.AND P0, PT, R15, 0x7ff00000, PT ;  /* 0x7ff000000f00780c */ /* 0x000fe40003f05270 */
[----:B------:R-:W-:Y:S02]  /*f0b0*/  LOP3.LUT R9, R7, 0x80000000, R5, 0x48, !PT ;  /* 0x8000000007097812 */ /* 0x000fe400078e4805 */
[----:B------:R-:W-:-:S13]  /*f0c0*/  ISETP.EQ.OR P0, PT, R18, RZ, !P0 ;  /* 0x000000ff1200720c */ /* 0x000fda0004702670 */
[----:B------:R-:W-:Y:S01]  /*f0d0*/  @P0 LOP3.LUT R0, R9, 0x7ff00000, RZ, 0xfc, !PT ;  /* 0x7ff0000009000812 */ /* 0x000fe200078efcff */
[----:B------:R-:W-:Y:S02]  /*f0e0*/  @!P0 IMAD.MOV.U32 R8, RZ, RZ, RZ ;  /* 0x000000ffff088224 */ /* 0x000fe400078e00ff */
[----:B------:R-:W-:Y:S02]  /*f0f0*/  @P0 IMAD.MOV.U32 R8, RZ, RZ, RZ ;  /* 0x000000ffff080224 */ /* 0x000fe400078e00ff */
[----:B------:R-:W-:Y:S01]  /*f100*/  @P0 IMAD.MOV.U32 R9, RZ, RZ, R0 ;  /* 0x000000ffff090224 */ /* 0x000fe200078e0000 */
[----:B------:R-:W-:Y:S06]  /*f110*/  BRA `(.L_x_6942) ;  /* 0x0000000000147947 */ /* 0x000fec0003800000 */
.L_x_6944:
[----:B------:R-:W-:Y:S01]  /*f120*/  LOP3.LUT R9, R5, 0x80000, RZ, 0xfc, !PT ;  /* 0x0008000005097812 */ /* 0x000fe200078efcff */
[----:B------:R-:W-:Y:S01]  /*f130*/  IMAD.MOV.U32 R8, RZ, RZ, R4 ;  /* 0x000000ffff087224 */ /* 0x000fe200078e0004 */
[----:B------:R-:W-:Y:S06]  /*f140*/  BRA `(.L_x_6942) ;  /* 0x0000000000087947 */ /* 0x000fec0003800000 */
.L_x_6943:
[----:B------:R-:W-:Y:S01]  /*f150*/  LOP3.LUT R9, R7, 0x80000, RZ, 0xfc, !PT ;  /* 0x0008000007097812 */ /* 0x000fe200078efcff */
[----:B------:R-:W-:-:S07]  /*f160*/  IMAD.MOV.U32 R8, RZ, RZ, R6 ;  /* 0x000000ffff087224 */ /* 0x000fce00078e0006 */
.L_x_6942:
[----:B------:R-:W-:Y:S05]  /*f170*/  BSYNC B1 ;  /* 0x0000000000017941 */ /* 0x000fea0003800000 */
.L_x_6940:
[----:B------:R-:W-:Y:S02]  /*f180*/  IMAD.MOV.U32 R15, RZ, RZ, 0x0 ;  /* 0x00000000ff0f7424 */ /* 0x000fe400078e00ff */
[----:B------:R-:W-:Y:S02]  /*f190*/  IMAD.MOV.U32 R4, RZ, RZ, R8 ;  /* 0x000000ffff047224 */ /* 0x000fe400078e0008 */
[----:B------:R-:W-:Y:S01]  /*f1a0*/  IMAD.MOV.U32 R3, RZ, RZ, R9 ;  /* 0x000000ffff037224 */ /* 0x000fe200078e0009 */
[----:B------:R-:W-:Y:S06]  /*f1b0*/  RET.REL.NODEC R14 `(_ZN2at6native18elementwise_kernelILi128ELi4EZNS0_15gpu_kernel_implIZZZNS0_17logit_kernel_cudaERNS_18TensorIteratorBaseERKN3c106ScalarEENKUlvE_clEvENKUlvE_clEvEUldE0_EEvS4_RKT_EUliE_EEviT1_) ;  /* 0xffffff0c0e907950 */ /* 0x000fec0003c3ffff */
.L_x_6945:
        /* <DEDUP_REMOVED lines=12> */
.L_x_11125:


//--------------------- .text._ZN2at6native27unrolled_elementwise_kernelIZZZNS0_17logit_kernel_cudaERNS_18TensorIteratorBaseERKN3c106ScalarEENKUlvE_clEvENKUlvE_clEvEUldE0_St5arrayIPcLm2EELi4E23TrivialOffsetCalculatorILi1EjESF_NS0_6memory12LoadWithCastILi1EEENSG_13StoreWithCastILi1EEEEEviT_T0_T2_T3_T4_T5_ --------------------------
	.section	.text._ZN2at6native27unrolled_elementwise_kernelIZZZNS0_17logit_kernel_cudaERNS_18TensorIteratorBaseERKN3c106ScalarEENKUlvE_clEvENKUlvE_clEvEUldE0_St5arrayIPcLm2EELi4E23TrivialOffsetCalculatorILi1EjESF_NS0_6memory12LoadWithCastILi1EEENSG_13StoreWithCastILi1EEEEEviT_T0_T2_T3_T4_T5_,"ax",@progbits
	.align	128
        .global         _ZN2at6native27unrolled_elementwise_kernelIZZZNS0_17logit_kernel_cudaERNS_18TensorIteratorBaseERKN3c106ScalarEENKUlvE_clEvENKUlvE_clEvEUldE0_St5arrayIPcLm2EELi4E23TrivialOffsetCalculatorILi1EjESF_NS0_6memory12LoadWithCastILi1EEENSG_13StoreWithCastILi1EEEEEviT_T0_T2_T3_T4_T5_
        .type           _ZN2at6native27unrolled_elementwise_kernelIZZZNS0_17logit_kernel_cudaERNS_18TensorIteratorBaseERKN3c106ScalarEENKUlvE_clEvENKUlvE_clEvEUldE0_St5arrayIPcLm2EELi4E23TrivialOffsetCalculatorILi1EjESF_NS0_6memory12LoadWithCastILi1EEENSG_13StoreWithCastILi1EEEEEviT_T0_T2_T3_T4_T5_,@function
        .size           _ZN2at6native27unrolled_elementwise_kernelIZZZNS0_17logit_kernel_cudaERNS_18TensorIteratorBaseERKN3c106ScalarEENKUlvE_clEvENKUlvE_clEvEUldE0_St5arrayIPcLm2EELi4E23TrivialOffsetCalculatorILi1EjESF_NS0_6memory12LoadWithCastILi1EEENSG_13StoreWithCastILi1EEEEEviT_T0_T2_T3_T4_T5_,(.L_x_11126 - _ZN2at6native27unrolled_elementwise_kernelIZZZNS0_17logit_kernel_cudaERNS_18TensorIteratorBaseERKN3c106ScalarEENKUlvE_clEvENKUlvE_clEvEUldE0_St5arrayIPcLm2EELi4E23TrivialOffsetCalculatorILi1EjESF_NS0_6memory12LoadWithCastILi1EEENSG_13StoreWithCastILi1EEEEEviT_T0_T2_T3_T4_T5_)
        .other          _ZN2at6native27unrolled_elementwise_kernelIZZZNS0_17logit_kernel_cudaERNS_18TensorIteratorBaseERKN3c106ScalarEENKUlvE_clEvENKUlvE_clEvEUldE0_St5arrayIPcLm2EELi4E23TrivialOffsetCalculatorILi1EjESF_NS0_6memory12LoadWithCastILi1EEENSG_13StoreWithCastILi1EEEEEviT_T0_T2_T3_T4_T5_,@"STO_CUDA_ENTRY STV_DEFAULT"
_ZN2at6native27unrolled_elementwise_kernelIZZZNS0_17logit_kernel_cudaERNS_18TensorIteratorBaseERKN3c106ScalarEENKUlvE_clEvENKUlvE_clEvEUldE0_St5arrayIPcLm2EELi4E23TrivialOffsetCalculatorILi1EjESF_NS0_6memory12LoadWithCastILi1EEENSG_13StoreWithCastILi1EEEEEviT_T0_T2_T3_T4_T5_:
.text._ZN2at6native27unrolled_elementwise_kernelIZZZNS0_17logit_kernel_cudaERNS_18TensorIteratorBaseERKN3c106ScalarEENKUlvE_clEvENKUlvE_clEvEUldE0_St5arrayIPcLm2EELi4E23TrivialOffsetCalculatorILi1EjESF_NS0_6memory12LoadWithCastILi1EEENSG_13StoreWithCastILi1EEEEEviT_T0_T2_T3_T4_T5_:
[----:B------:R-:W0:Y:S01]  /*0000*/  LDC R1, c[0x0][0x28] ;  /* 0x00000a00ff017b82 */ /* 0x000e220000000800 */
[----:B------:R-:W1:Y:S07]  /*0010*/  S2R R22, SR_CTAID.X ;  /* 0x0000000000167919 */ /* 0x000e6e0000002500 */
[----:B------:R-:W1:Y:S01]  /*0020*/  LDC R3, c[0x0][0x210] ;  /* 0x00008400ff037b82 */ /* 0x000e620000000800 */
[----:B------:R-:W-:Y:S01]  /*0030*/  ULDC.64 UR4, c[0x0][0x218] ;  /* 0x0000860000047ab9 */ /* 0x000fe20000000a00 */
[----:B------:R-:W-:Y:S01]  /*0040*/  ULDC.64 UR36, c[0x0][0x208] ;  /* 0x0000820000247ab9 */ /* 0x000fe20000000a00 */
[----:B------:R-:W2:Y:S01]  /*0050*/  S2R R31, SR_TID.X ;  /* 0x00000000001f7919 */ /* 0x000ea20000002100 */
[----:B------:R-:W-:Y:S01]  /*0060*/  IMAD.U32 R18, RZ, RZ, UR4 ;  /* 0x00000004ff127e24 */ /* 0x000fe2000f8e00ff */
[----:B------:R-:W-:Y:S01]  /*0070*/  BSSY B6, `(.L_x_6946) ;  /* 0x00000fe000067945 */ /* 0x000fe20003800000 */
[----:B------:R-:W-:Y:S01]  /*0080*/  IMAD.U32 R19, RZ, RZ, UR5 ;  /* 0x00000005ff137e24 */ /* 0x000fe2000f8e00ff */
[----:B------:R-:W-:Y:S01]  /*0090*/  CS2R R28, SRZ ;  /* 0x00000000001c7805 */ /* 0x000fe2000001ff00 */
[----:B------:R-:W3:Y:S01]  /*00a0*/  LDC.U8 R23, c[0x0][0x244] ;  /* 0x00009100ff177b82 */ /* 0x000ee20000000000 */
[----:B------:R-:W-:Y:S01]  /*00b0*/  CS2R R26, SRZ ;  /* 0x00000000001a7805 */ /* 0x000fe2000001ff00 */
        /* <DEDUP_REMOVED lines=23> */
.L_x_6951:
[----:B------:R-:W2:Y:S02]  /*0230*/  LDG.E.U8 R4, desc[UR36][R4.64] ;  /* 0x0000002404047981 */ /* 0x000ea4000c1e1100 */
[----:B--2---:R0:W1:Y:S01]  /*0240*/  I2F.F64.U16 R26, R4 ;  /* 0x00000004001a7312 */ /* 0x0040620000101800 */
[----:B------:R-:W-:Y:S05]  /*0250*/  BRA `(.L_x_6953) ;  /* 0x0000000c00747947 */ /* 0x000fea0003800000 */
.L_x_6950:
        /* <DEDUP_REMOVED lines=9> */
.L_x_6955:
[----:B------:R-:W2:Y:S02]  /*02f0*/  LDG.E R4, desc[UR36][R4.64] ;  /* 0x0000002404047981 */ /* 0x000ea4000c1e1900 */
[----:B--2---:R1:W2:Y:S01]  /*0300*/  I2F.F64 R26, R4 ;  /* 0x00000004001a7312 */ /* 0x0042a20000201c00 */
[----:B------:R-:W-:Y:S05]  /*0310*/  BRA `(.L_x_6953) ;  /* 0x0000000c00447947 */ /* 0x000fea0003800000 */
.L_x_6954:
[----:B------:R-:W2:Y:S02]  /*0320*/  LDG.E.U16 R4, desc[UR36][R4.64] ;  /* 0x0000002404047981 */ /* 0x000ea4000c1e1500 */
[----:B--2---:R3:W4:Y:S01]  /*0330*/  I2F.F64.S16 R26, R4 ;  /* 0x00000004001a7312 */ /* 0x0047220000101c00 */
[----:B------:R-:W-:Y:S05]  /*0340*/  BRA `(.L_x_6953) ;  /* 0x0000000c00387947 */ /* 0x000fea0003800000 */
.L_x_6949:
        /* <DEDUP_REMOVED lines=10> */
.L_x_6957:
[----:B------:R-:W2:Y:S02]  /*03f0*/  LDG.E.U16 R0, desc[UR36][R4.64] ;  /* 0x0000002404007981 */ /* 0x000ea4000c1e1500 */
[----:B--2---:R-:W-:-:S05]  /*0400*/  HADD2.F32 R0, -RZ, R0.H0_H0 ;  /* 0x20000000ff007230 */ /* 0x004fca0000004100 */
[----:B------:R-:W-:-:S04]  /*0410*/  FMUL.FTZ R0, R0, 1 ;  /* 0x3f80000000007820 */ /* 0x000fc80000410000 */
[----:B------:R0:W1:Y:S01]  /*0420*/  F2F.F64.F32 R26, R0 ;  /* 0x00000000001a7310 */ /* 0x0000620000201800 */
[----:B------:R-:W-:Y:S05]  /*0430*/  BRA `(.L_x_6953) ;  /* 0x0000000800fc7947 */ /* 0x000fea0003800000 */
.L_x_6956:
        /* <DEDUP_REMOVED lines=10> */
.L_x_6959:
[----:B------:R-:W2:Y:S02]  /*04e0*/  LDG.E.U16 R4, desc[UR36][R4.64] ;  /* 0x0000002404047981 */ /* 0x000ea4000c1e1500 */
[----:B--2---:R-:W-:-:S05]  /*04f0*/  HADD2.F32 R0, -RZ, R4.H0_H0 ;  /* 0x20000004ff007230 */ /* 0x004fca0000004100 */
[----:B------:R-:W-:-:S04]  /*0500*/  FMUL.FTZ R0, R0, 1 ;  /* 0x3f80000000007820 */ /* 0x000fc80000410000 */
[----:B------:R0:W1:Y:S01]  /*0510*/  F2F.F64.F32 R26, R0 ;  /* 0x00000000001a7310 */ /* 0x0000620000201800 */
[----:B------:R-:W-:Y:S05]  /*0520*/  BRA `(.L_x_6953) ;  /* 0x0000000800c07947 */ /* 0x000fea0003800000 */
.L_x_6958:
[----:B------:R0:W5:Y:S01]  /*0530*/  LDG.E.64 R26, desc[UR36][R4.64] ;  /* 0x00000024041a7981 */ /* 0x000162000c1e1b00 */
[----:B------:R-:W-:Y:S05]  /*0540*/  BRA `(.L_x_6953) ;  /* 0x0000000800b87947 */ /* 0x000fea0003800000 */
.L_x_6948:
        /* <DEDUP_REMOVED lines=13> */
.L_x_6962:
[----:B------:R0:W5:Y:S01]  /*0620*/  LDG.E.64 R26, desc[UR36][R4.64] ;  /* 0x00000024041a7981 */ /* 0x000162000c1e1b00 */
[----:B------:R-:W-:Y:S05]  /*0630*/  BRA `(.L_x_6953) ;  /* 0x00000008007c7947 */ /* 0x000fea0003800000 */
.L_x_6961:
        /* <DEDUP_REMOVED lines=28> */
.L_x_6964:
        /* <DEDUP_REMOVED lines=16> */
.L_x_6963:
[----:B------:R-:W2:Y:S02]  /*0900*/  LDG.E.U16 R0, desc[UR36][R4.64] ;  /* 0x0000002404007981 */ /* 0x000ea4000c1e1500 */
[----:B--2---:R-:W-:-:S04]  /*0910*/  IMAD.U32 R0, R0, 0x10000, RZ ;  /* 0x0001000000007824 */ /* 0x004fc800078e00ff */
[----:B------:R-:W-:-:S04]  /*0920*/  FMUL.FTZ R0, R0, 1 ;  /* 0x3f80000000007820 */ /* 0x000fc80000410000 */
[----:B------:R0:W1:Y:S01]  /*0930*/  F2F.F64.F32 R26, R0 ;  /* 0x00000000001a7310 */ /* 0x0000620000201800 */
[----:B------:R-:W-:Y:S05]  /*0940*/  BRA `(.L_x_6953) ;  /* 0x0000000400b87947 */ /* 0x000fea0003800000 */
.L_x_6960:
        /* <DEDUP_REMOVED lines=11> */
.L_x_6967:
        /* <DEDUP_REMOVED lines=21> */
.L_x_6971:
[----:B------:R-:W-:Y:S05]  /*0b50*/  BSYNC B1 ;  /* 0x0000000000017941 */ /* 0x000fea0003800000 */
.L_x_6970:
[----:B------:R-:W-:Y:S01]  /*0b60*/  LEA R5, R0, 0x3b800000, 0x17 ;  /* 0x3b80000000057811 */ /* 0x000fe200078eb8ff */
[----:B------:R-:W-:-:S05]  /*0b70*/  IMAD.SHL.U32 R0, R3, 0x100000, RZ ;  /* 0x0010000003007824 */ /* 0x000fca00078e00ff */
[----:B------:R-:W-:-:S07]  /*0b80*/  LOP3.LUT R0, R5, R0, R6, 0xfe, !PT ;  /* 0x0000000005007212 */ /* 0x000fce00078efe06 */
.L_x_6969:
[----:B------:R-:W-:Y:S05]  /*0b90*/  BSYNC B0 ;  /* 0x0000000000007941 */ /* 0x000fea0003800000 */
.L_x_6968:
[----:B------:R-:W-:-:S04]  /*0ba0*/  FMUL.FTZ R0, R0, 1 ;  /* 0x3f80000000007820 */ /* 0x000fc80000410000 */
[----:B------:R0:W1:Y:S01]  /*0bb0*/  F2F.F64.F32 R26, R0 ;  /* 0x00000000001a7310 */ /* 0x0000620000201800 */
[----:B------:R-:W-:Y:S05]  /*0bc0*/  BRA `(.L_x_6953) ;  /* 0x0000000400187947 */ /* 0x000fea0003800000 */
.L_x_6966:
        /* <DEDUP_REMOVED lines=21> */
.L_x_6975:
[----:B------:R-:W-:Y:S05]  /*0d20*/  BSYNC B1 ;  /* 0x0000000000017941 */ /* 0x000fea0003800000 */
.L_x_6974:
[----:B------:R-:W-:Y:S01]  /*0d30*/  LEA R5, R0, 0x37800000, 0x17 ;  /* 0x3780000000057811 */ /* 0x000fe200078eb8ff */
[----:B------:R-:W-:-:S05]  /*0d40*/  IMAD.SHL.U32 R0, R3, 0x200000, RZ ;  /* 0x0020000003007824 */ /* 0x000fca00078e00ff */
[----:B------:R-:W-:-:S07]  /*0d50*/  LOP3.LUT R0, R5, R0, R6, 0xfe, !PT ;  /* 0x0000000005007212 */ /* 0x000fce00078efe06 */
.L_x_6973:
[----:B------:R-:W-:Y:S05]  /*0d60*/  BSYNC B0 ;  /* 0x0000000000007941 */ /* 0x000fea0003800000 */
.L_x_6972:
[----:B------:R-:W-:-:S04]  /*0d70*/  FMUL.FTZ R0, R0, 1 ;  /* 0x3f80000000007820 */ /* 0x000fc80000410000 */
[----:B------:R0:W1:Y:S01]  /*0d80*/  F2F.F64.F32 R26, R0 ;  /* 0x00000000001a7310 */ /* 0x0000620000201800 */
[----:B------:R-:W-:Y:S05]  /*0d90*/  BRA `(.L_x_6953) ;  /* 0x0000000000a47947 */ /* 0x000fea0003800000 */
.L_x_6965:
        /* <DEDUP_REMOVED lines=14> */
.L_x_6979:
[----:B------:R-:W-:Y:S05]  /*0e80*/  BSYNC B0 ;  /* 0x0000000000007941 */ /* 0x000fea0003800000 */
.L_x_6978:
[----:B------:R-:W-:-:S04]  /*0e90*/  FMUL.FTZ R0, R0, 1 ;  /* 0x3f80000000007820 */ /* 0x000fc80000410000 */
[----:B------:R0:W1:Y:S01]  /*0ea0*/  F2F.F64.F32 R26, R0 ;  /* 0x00000000001a7310 */ /* 0x0000620000201800 */
[----:B------:R-:W-:Y:S05]  /*0eb0*/  BRA `(.L_x_6953) ;  /* 0x00000000005c7947 */ /* 0x000fea0003800000 */
.L_x_6952:
        /* <DEDUP_REMOVED lines=16> */
.L_x_6980:
[----:B------:R-:W-:Y:S01]  /*0fc0*/  CS2R R26, SRZ ;  /* 0x00000000001a7805 */ /* 0x000fe2000001ff00 */
[----:B------:R-:W-:Y:S06]  /*0fd0*/  BRA `(.L_x_6953) ;  /* 0x0000000000147947 */ /* 0x000fec0003800000 */
.L_x_6977:
[----:B------:R-:W2:Y:S02]  /*0fe0*/  LDG.E.64 R26, desc[UR36][R4.64] ;  /* 0x00000024041a7981 */ /* 0x000ea4000c1e1b00 */
[----:B--2---:R-:W0:Y:S01]  /*0ff0*/  I2F.F64.U64 R26, R26 ;  /* 0x0000001a001a7312 */ /* 0x004e220000301800 */
[----:B------:R-:W-:Y:S05]  /*1000*/  BRA `(.L_x_6953) ;  /* 0x0000000000087947 */ /* 0x000fea0003800000 */
.L_x_6976:
[----:B------:R-:W2:Y:S02]  /*1010*/  LDG.E R4, desc[UR36][R4.64] ;  /* 0x0000002404047981 */ /* 0x000ea4000c1e1900 */
[----:B--2---:R0:W1:Y:S02]  /*1020*/  I2F.F64.U32 R26, R4 ;  /* 0x00000004001a7312 */ /* 0x0040640000201800 */
.L_x_6953:
[----:B------:R-:W3:Y:S02]  /*1030*/  S2R R31, SR_TID.X ;  /* 0x00000000001f7919 */ /* 0x000ee40000002100 */
[----:B---3--:R-:W-:-:S07]  /*1040*/  VIADD R31, R31, 0x80 ;  /* 0x000000801f1f7836 */ /* 0x008fce0000000000 */
.L_x_6947:
[----:B------:R-:W-:Y:S05]  /*1050*/  BSYNC B6 ;  /* 0x0000000000067941 */ /* 0x000fea0003800000 */
.L_x_6946:
        /* <DEDUP_REMOVED lines=24> */
.L_x_6986:
[----:B------:R-:W3:Y:S02]  /*11e0*/  LDG.E.U8 R4, desc[UR36][R4.64] ;  /* 0x0000002404047981 */ /* 0x000ee4000c1e1100 */
[----:B---3--:R0:W1:Y:S01]  /*11f0*/  I2F.F64.U16 R28, R4 ;  /* 0x00000004001c7312 */ /* 0x0080620000101800 */
[----:B------:R-:W-:Y:S05]  /*1200*/  BRA `(.L_x_6988) ;  /* 0x0000000c00707947 */ /* 0x000fea0003800000 */
.L_x_6985:
        /* <DEDUP_REMOVED lines=9> */
.L_x_6990:
[----:B------:R-:W3:Y:S02]  /*12a0*/  LDG.E R4, desc[UR36][R4.64] ;  /* 0x0000002404047981 */ /* 0x000ee4000c1e1900 */
[----:B---3--:R0:W1:Y:S01]  /*12b0*/  I2F.F64 R28, R4 ;  /* 0x00000004001c7312 */ /* 0x0080620000201c00 */
[----:B------:R-:W-:Y:S05]  /*12c0*/  BRA `(.L_x_6988) ;  /* 0x0000000c00407947 */ /* 0x000fea0003800000 */
.L_x_6989:
[----:B------:R-:W3:Y:S02]  /*12d0*/  LDG.E.U16 R4, desc[UR36][R4.64] ;  /* 0x0000002404047981 */ /* 0x000ee4000c1e1500 */
[----:B---3--:R0:W1:Y:S01]  /*12e0*/  I2F.F64.S16 R28, R4 ;  /* 0x00000004001c7312 */ /* 0x0080620000101c00 */
[----:B------:R-:W-:Y:S05]  /*12f0*/  BRA `(.L_x_6988) ;  /* 0x0000000c00347947 */ /* 0x000fea0003800000 */
.L_x_6984:
        /* <DEDUP_REMOVED lines=10> */
.L_x_6992:
[----:B------:R-:W3:Y:S02]  /*13a0*/  LDG.E.U16 R0, desc[UR36][R4.64] ;  /* 0x0000002404007981 */ /* 0x000ee4000c1e1500 */
[----:B---3--:R-:W-:-:S05]  /*13b0*/  HADD2.F32 R0, -RZ, R0.H0_H0 ;  /* 0x20000000ff007230 */ /* 0x008fca0000004100 */
[----:B------:R-:W-:-:S04]  /*13c0*/  FMUL.FTZ R0, R0, 1 ;  /* 0x3f80000000007820 */ /* 0x000fc80000410000 */
[----:B------:R0:W1:Y:S01]  /*13d0*/  F2F.F64.F32 R28, R0 ;  /* 0x00000000001c7310 */ /* 0x0000620000201800 */
[----:B------:R-:W-:Y:S05]  /*13e0*/  BRA `(.L_x_6988) ;  /* 0x0000000800f87947 */ /* 0x000fea0003800000 */
.L_x_6991:
        /* <DEDUP_REMOVED lines=10> */
.L_x_6994:
[----:B------:R-:W3:Y:S02]  /*1490*/  LDG.E.U16 R4, desc[UR36][R4.64] ;  /* 0x0000002404047981 */ /* 0x000ee4000c1e1500 */
[----:B---3--:R-:W-:-:S05]  /*14a0*/  HADD2.F32 R0, -RZ, R4.H0_H0 ;  /* 0x20000004ff007230 */ /* 0x008fca0000004100 */
[----:B------:R-:W-:-:S04]  /*14b0*/  FMUL.FTZ R0, R0, 1 ;  /* 0x3f80000000007820 */ /* 0x000fc80000410000 */
[----:B------:R0:W1:Y:S01]  /*14c0*/  F2F.F64.F32 R28, R0 ;  /* 0x00000000001c7310 */ /* 0x0000620000201800 */
[----:B------:R-:W-:Y:S05]  /*14d0*/  BRA `(.L_x_6988) ;  /* 0x0000000800bc7947 */ /* 0x000fea0003800000 */
.L_x_6993:
[----:B------:R0:W5:Y:S01]  /*14e0*/  LDG.E.64 R28, desc[UR36][R4.64] ;  /* 0x00000024041c7981 */ /* 0x000162000c1e1b00 */
[----:B------:R-:W-:Y:S05]  /*14f0*/  BRA `(.L_x_6988) ;  /* 0x0000000800b47947 */ /* 0x000fea0003800000 */
.L_x_6983:
        /* <DEDUP_REMOVED lines=13> */
.L_x_6997:
[----:B------:R0:W5:Y:S01]  /*15d0*/  LDG.E.64 R28, desc[UR36][R4.64] ;  /* 0x00000024041c7981 */ /* 0x000162000c1e1b00 */
[----:B------:R-:W-:Y:S05]  /*15e0*/  BRA `(.L_x_6988) ;  /* 0x0000000800787947 */ /* 0x000fea0003800000 */
.L_x_6996:
        /* <DEDUP_REMOVED lines=28> */
.L_x_6999:
        /* <DEDUP_REMOVED lines=15> */
.L_x_6998:
[----:B------:R-:W3:Y:S02]  /*18a0*/  LDG.E.U16 R0, desc[UR36][R4.64] ;  /* 0x0000002404007981 */ /* 0x000ee4000c1e1500 */
[----:B---3--:R-:W-:-:S04]  /*18b0*/  IMAD.U32 R0, R0, 0x10000, RZ ;  /* 0x0001000000007824 */ /* 0x008fc800078e00ff */
[----:B------:R-:W-:-:S04]  /*18c0*/  FMUL.FTZ R0, R0, 1 ;  /* 0x3f80000000007820 */ /* 0x000fc80000410000 */
[----:B------:R0:W1:Y:S01]  /*18d0*/  F2F.F64.F32 R28, R0 ;  /* 0x00000000001c7310 */ /* 0x0000620000201800 */
[----:B------:R-:W-:Y:S05]  /*18e0*/  BRA `(.L_x_6988) ;  /* 0x0000000400b87947 */ /* 0x000fea0003800000 */
.L_x_6995:
        /* <DEDUP_REMOVED lines=11> */
.L_x_7002:
        /* <DEDUP_REMOVED lines=21> */
.L_x_7006:
[----:B------:R-:W-:Y:S05]  /*1af0*/  BSYNC B1 ;  /* 0x0000000000017941 */ /* 0x000fea0003800000 */
.L_x_7005:
[----:B------:R-:W-:Y:S01]  /*1b00*/  LEA R5, R0, 0x3b800000, 0x17 ;  /* 0x3b80000000057811 */ /* 0x000fe200078eb8ff */
[----:B------:R-:W-:-:S05]  /*1b10*/  IMAD.SHL.U32 R0, R3, 0x100000, RZ ;  /* 0x0010000003007824 */ /* 0x000fca00078e00ff */
[----:B------:R-:W-:-:S07]  /*1b20*/  LOP3.LUT R0, R5, R0, R6, 0xfe, !PT ;  /* 0x0000000005007212 */ /* 0x000fce00078efe06 */
.L_x_7004:
[----:B------:R-:W-:Y:S05]  /*1b30*/  BSYNC B0 ;  /* 0x0000000000007941 */ /* 0x000fea0003800000 */
.L_x_7003:
[----:B------:R-:W-:-:S04]  /*1b40*/  FMUL.FTZ R0, R0, 1 ;  /* 0x3f80000000007820 */ /* 0x000fc80000410000 */
[----:B------:R0:W1:Y:S01]  /*1b50*/  F2F.F64.F32 R28, R0 ;  /* 0x00000000001c7310 */ /* 0x0000620000201800 */
[----:B------:R-:W-:Y:S05]  /*1b60*/  BRA `(.L_x_6988) ;  /* 0x0000000400187947 */ /* 0x000fea0003800000 */
.L_x_7001:
        /* <DEDUP_REMOVED lines=21> */
.L_x_7010:
[----:B------:R-:W-:Y:S05]  /*1cc0*/  BSYNC B1 ;  /* 0x0000000000017941 */ /* 0x000fea0003800000 */
.L_x_7009:
[----:B------:R-:W-:Y:S01]  /*1cd0*/  LEA R5, R0, 0x37800000, 0x17 ;  /* 0x3780000000057811 */ /* 0x000fe200078eb8ff */
[----:B------:R-:W-:-:S05]  /*1ce0*/  IMAD.SHL.U32 R0, R3, 0x200000, RZ ;  /* 0x0020000003007824 */ /* 0x000fca00078e00ff */
[----:B------:R-:W-:-:S07]  /*1cf0*/  LOP3.LUT R0, R5, R0, R6, 0xfe, !PT ;  /* 0x0000000005007212 */ /* 0x000fce00078efe06 */
.L_x_7008:
[----:B------:R-:W-:Y:S05]  /*1d00*/  BSYNC B0 ;  /* 0x0000000000007941 */ /* 0x000fea0003800000 */
.L_x_7007:
[----:B------:R-:W-:-:S04]  /*1d10*/  FMUL.FTZ R0, R0, 1 ;  /* 0x3f80000000007820 */ /* 0x000fc80000410000 */
[----:B------:R0:W1:Y:S01]  /*1d20*/  F2F.F64.F32 R28, R0 ;  /* 0x00000000001c7310 */ /* 0x0000620000201800 */
[----:B------:R-:W-:Y:S05]  /*1d30*/  BRA `(.L_x_6988) ;  /* 0x0000000000a47947 */ /* 0x000fea0003800000 */
.L_x_7000:
        /* <DEDUP_REMOVED lines=14> */
.L_x_7014:
[----:B------:R-:W-:Y:S05]  /*1e20*/  BSYNC B0 ;  /* 0x0000000000007941 */ /* 0x000fea0003800000 */
.L_x_7013:
[----:B------:R-:W-:-:S04]  /*1e30*/  FMUL.FTZ R0, R0, 1 ;  /* 0x3f80000000007820 */ /* 0x000fc80000410000 */
[----:B------:R0:W1:Y:S01]  /*1e40*/  F2F.F64.F32 R28, R0 ;  /* 0x00000000001c7310 */ /* 0x0000620000201800 */
[----:B------:R-:W-:Y:S05]  /*1e50*/  BRA `(.L_x_6988) ;  /* 0x00000000005c7947 */ /* 0x000fea0003800000 */
.L_x_6987:
        /* <DEDUP_REMOVED lines=16> */
.L_x_7015:
[----:B------:R-:W-:Y:S01]  /*1f60*/  CS2R R28, SRZ ;  /* 0x00000000001c7805 */ /* 0x000fe2000001ff00 */
[----:B------:R-:W-:Y:S06]  /*1f70*/  BRA `(.L_x_6988) ;  /* 0x0000000000147947 */ /* 0x000fec0003800000 */
.L_x_7012:
[----:B------:R-:W3:Y:S02]  /*1f80*/  LDG.E.64 R28, desc[UR36][R4.64] ;  /* 0x00000024041c7981 */ /* 0x000ee4000c1e1b00 */
[----:B---3--:R-:W0:Y:S01]  /*1f90*/  I2F.F64.U64 R28, R28 ;  /* 0x0000001c001c7312 */ /* 0x008e220000301800 */
[----:B------:R-:W-:Y:S05]  /*1fa0*/  BRA `(.L_x_6988) ;  /* 0x0000000000087947 */ /* 0x000fea0003800000 */
.L_x_7011:
[----:B------:R-:W3:Y:S02]  /*1fb0*/  LDG.E R4, desc[UR36][R4.64] ;  /* 0x0000002404047981 */ /* 0x000ee4000c1e1900 */
[----:B---3--:R0:W1:Y:S02]  /*1fc0*/  I2F.F64.U32 R28, R4 ;  /* 0x00000004001c7312 */ /* 0x0080640000201800 */
.L_x_6988:
[----:B------:R-:W-:-:S07]  /*1fd0*/  VIADD R31, R31, 0x80 ;  /* 0x000000801f1f7836 */ /* 0x000fce0000000000 */
.L_x_6982:
[----:B------:R-:W-:Y:S05]  /*1fe0*/  BSYNC B6 ;  /* 0x0000000000067941 */ /* 0x000fea0003800000 */
.L_x_6981:
        /* <DEDUP_REMOVED lines=26> */
.L_x_7021:
[----:B------:R-:W3:Y:S02]  /*2190*/  LDG.E.U8 R4, desc[UR36][R4.64] ;  /* 0x0000002404047981 */ /* 0x000ee4000c1e1100 */
[----:B---3--:R0:W1:Y:S01]  /*21a0*/  I2F.F64.U16 R24, R4 ;  /* 0x0000000400187312 */ /* 0x0080620000101800 */
[----:B------:R-:W-:Y:S05]  /*21b0*/  BRA `(.L_x_7023) ;  /* 0x0000000c00707947 */ /* 0x000fea0003800000 */
.L_x_7020:
        /* <DEDUP_REMOVED lines=9> */
.L_x_7025:
[----:B------:R-:W3:Y:S02]  /*2250*/  LDG.E R4, desc[UR36][R4.64] ;  /* 0x0000002404047981 */ /* 0x000ee4000c1e1900 */
[----:B---3--:R0:W1:Y:S01]  /*2260*/  I2F.F64 R24, R4 ;  /* 0x0000000400187312 */ /* 0x0080620000201c00 */
[----:B------:R-:W-:Y:S05]  /*2270*/  BRA `(.L_x_7023) ;  /* 0x0000000c00407947 */ /* 0x000fea0003800000 */
.L_x_7024:
[----:B------:R-:W3:Y:S02]  /*2280*/  LDG.E.U16 R4, desc[UR36][R4.64] ;  /* 0x0000002404047981 */ /* 0x000ee4000c1e1500 */
[----:B---3--:R0:W1:Y:S01]  /*2290*/  I2F.F64.S16 R24, R4 ;  /* 0x0000000400187312 */ /* 0x0080620000101c00 */
[----:B------:R-:W-:Y:S05]  /*22a0*/  BRA `(.L_x_7023) ;  /* 0x0000000c00347947 */ /* 0x000fea0003800000 */
.L_x_7019:
        /* <DEDUP_REMOVED lines=10> */
.L_x_7027:
[----:B------:R-:W3:Y:S02]  /*2350*/  LDG.E.U16 R0, desc[UR36][R4.64] ;  /* 0x0000002404007981 */ /* 0x000ee4000c1e1500 */
[----:B---3--:R-:W-:-:S05]  /*2360*/  HADD2.F32 R0, -RZ, R0.H0_H0 ;  /* 0x20000000ff007230 */ /* 0x008fca0000004100 */
[----:B------:R-:W-:-:S04]  /*2370*/  FMUL.FTZ R0, R0, 1 ;  /* 0x3f80000000007820 */ /* 0x000fc80000410000 */
[----:B------:R0:W1:Y:S01]  /*2380*/  F2F.F64.F32 R24, R0 ;  /* 0x0000000000187310 */ /* 0x0000620000201800 */
[----:B------:R-:W-:Y:S05]  /*2390*/  BRA `(.L_x_7023) ;  /* 0x0000000800f87947 */ /* 0x000fea0003800000 */
.L_x_7026:
        /* <DEDUP_REMOVED lines=10> */
.L_x_7029:
[----:B------:R-:W3:Y:S02]  /*2440*/  LDG.E.U16 R4, desc[UR36][R4.64] ;  /* 0x0000002404047981 */ /* 0x000ee4000c1e1500 */
[----:B---3--:R-:W-:-:S05]  /*2450*/  HADD2.F32 R0, -RZ, R4.H0_H0 ;  /* 0x20000004ff007230 */ /* 0x008fca0000004100 */
[----:B------:R-:W-:-:S04]  /*2460*/  FMUL.FTZ R0, R0, 1 ;  /* 0x3f80000000007820 */ /* 0x000fc80000410000 */
[----:B------:R0:W1:Y:S01]  /*2470*/  F2F.F64.F32 R24, R0 ;  /* 0x0000000000187310 */ /* 0x0000620000201800 */
[----:B------:R-:W-:Y:S05]  /*2480*/  BRA `(.L_x_7023) ;  /* 0x0000000800bc7947 */ /* 0x000fea0003800000 */
.L_x_7028:
[----:B------:R0:W5:Y:S01]  /*2490*/  LDG.E.64 R24, desc[UR36][R4.64] ;  /* 0x0000002404187981 */ /* 0x000162000c1e1b00 */
[----:B------:R-:W-:Y:S05]  /*24a0*/  BRA `(.L_x_7023) ;  /* 0x0000000800b47947 */ /* 0x000fea0003800000 */
.L_x_7018:
        /* <DEDUP_REMOVED lines=13> */
.L_x_7032:
[----:B------:R0:W5:Y:S01]  /*2580*/  LDG.E.64 R24, desc[UR36][R4.64] ;  /* 0x0000002404187981 */ /* 0x000162000c1e1b00 */
[----:B------:R-:W-:Y:S05]  /*2590*/  BRA `(.L_x_7023) ;  /* 0x0000000800787947 */ /* 0x000fea0003800000 */
.L_x_7031:
        /* <DEDUP_REMOVED lines=28> */
.L_x_7034:
        /* <DEDUP_REMOVED lines=15> */
.L_x_7033:
[----:B------:R-:W3:Y:S02]  /*2850*/  LDG.E.U16 R0, desc[UR36][R4.64] ;  /* 0x0000002404007981 */ /* 0x000ee4000c1e1500 */
[----:B---3--:R-:W-:-:S04]  /*2860*/  IMAD.U32 R0, R0, 0x10000, RZ ;  /* 0x0001000000007824 */ /* 0x008fc800078e00ff */
[----:B------:R-:W-:-:S04]  /*2870*/  FMUL.FTZ R0, R0, 1 ;  /* 0x3f80000000007820 */ /* 0x000fc80000410000 */
[----:B------:R0:W1:Y:S01]  /*2880*/  F2F.F64.F32 R24, R0 ;  /* 0x0000000000187310 */ /* 0x0000620000201800 */
[----:B------:R-:W-:Y:S05]  /*2890*/  BRA `(.L_x_7023) ;  /* 0x0000000400b87947 */ /* 0x000fea0003800000 */
.L_x_7030:
        /* <DEDUP_REMOVED lines=11> */
.L_x_7037:
        /* <DEDUP_REMOVED lines=21> */
.L_x_7041:
[----:B------:R-:W-:Y:S05]  /*2aa0*/  BSYNC B1 ;  /* 0x0000000000017941 */ /* 0x000fea0003800000 */
.L_x_7040:
[----:B------:R-:W-:Y:S01]  /*2ab0*/  LEA R5, R0, 0x3b800000, 0x17 ;  /* 0x3b80000000057811 */ /* 0x000fe200078eb8ff */
[----:B------:R-:W-:-:S05]  /*2ac0*/  IMAD.SHL.U32 R0, R3, 0x100000, RZ ;  /* 0x0010000003007824 */ /* 0x000fca00078e00ff */
[----:B------:R-:W-:-:S07]  /*2ad0*/  LOP3.LUT R0, R5, R0, R6, 0xfe, !PT ;  /* 0x0000000005007212 */ /* 0x000fce00078efe06 */
.L_x_7039:
[----:B------:R-:W-:Y:S05]  /*2ae0*/  BSYNC B0 ;  /* 0x0000000000007941 */ /* 0x000fea0003800000 */
.L_x_7038:
[----:B------:R-:W-:-:S04]  /*2af0*/  FMUL.FTZ R0, R0, 1 ;  /* 0x3f80000000007820 */ /* 0x000fc80000410000 */
[----:B------:R3:W0:Y:S01]  /*2b00*/  F2F.F64.F32 R24, R0 ;  /* 0x0000000000187310 */ /* 0x0006220000201800 */
[----:B------:R-:W-:Y:S05]  /*2b10*/  BRA `(.L_x_7023) ;  /* 0x0000000400187947 */ /* 0x000fea0003800000 */
.L_x_7036:
        /* <DEDUP_REMOVED lines=21> */
.L_x_7045:
[----:B------:R-:W-:Y:S05]  /*2c70*/  BSYNC B1 ;  /* 0x0000000000017941 */ /* 0x000fea0003800000 */
.L_x_7044:
[----:B------:R-:W-:Y:S01]  /*2c80*/  LEA R5, R0, 0x37800000, 0x17 ;  /* 0x3780000000057811 */ /* 0x000fe200078eb8ff */
[----:B------:R-:W-:-:S05]  /*2c90*/  IMAD.SHL.U32 R0, R3, 0x200000, RZ ;  /* 0x0020000003007824 */ /* 0x000fca00078e00ff */
[----:B------:R-:W-:-:S07]  /*2ca0*/  LOP3.LUT R0, R5, R0, R6, 0xfe, !PT ;  /* 0x0000000005007212 */ /* 0x000fce00078efe06 */
.L_x_7043:
[----:B------:R-:W-:Y:S05]  /*2cb0*/  BSYNC B0 ;  /* 0x0000000000007941 */ /* 0x000fea0003800000 */
.L_x_7042:
[----:B------:R-:W-:-:S04]  /*2cc0*/  FMUL.FTZ R0, R0, 1 ;  /* 0x3f80000000007820 */ /* 0x000fc80000410000 */
[----:B------:R0:W1:Y:S01]  /*2cd0*/  F2F.F64.F32 R24, R0 ;  /* 0x0000000000187310 */ /* 0x0000620000201800 */
[----:B------:R-:W-:Y:S05]  /*2ce0*/  BRA `(.L_x_7023) ;  /* 0x0000000000a47947 */ /* 0x000fea0003800000 */
.L_x_7035:
        /* <DEDUP_REMOVED lines=14> */
.L_x_7049:
[----:B------:R-:W-:Y:S05]  /*2dd0*/  BSYNC B0 ;  /* 0x0000000000007941 */ /* 0x000fea0003800000 */
.L_x_7048:
[----:B------:R-:W-:-:S04]  /*2de0*/  FMUL.FTZ R0, R0, 1 ;  /* 0x3f80000000007820 */ /* 0x000fc80000410000 */
[----:B------:R0:W1:Y:S01]  /*2df0*/  F2F.F64.F32 R24, R0 ;  /* 0x0000000000187310 */ /* 0x0000620000201800 */
[----:B------:R-:W-:Y:S05]  /*2e00*/  BRA `(.L_x_7023) ;  /* 0x00000000005c7947 */ /* 0x000fea0003800000 */
.L_x_7022:
        /* <DEDUP_REMOVED lines=16> */
.L_x_7050:
[----:B------:R-:W-:Y:S01]  /*2f10*/  CS2R R24, SRZ ;  /* 0x0000000000187805 */ /* 0x000fe2000001ff00 */
[----:B------:R-:W-:Y:S06]  /*2f20*/  BRA `(.L_x_7023) ;  /* 0x0000000000147947 */ /* 0x000fec0003800000 */
.L_x_7047:
[----:B------:R-:W3:Y:S02]  /*2f30*/  LDG.E.64 R24, desc[UR36][R4.64] ;  /* 0x0000002404187981 */ /* 0x000ee4000c1e1b00 */
[----:B---3--:R-:W0:Y:S01]  /*2f40*/  I2F.F64.U64 R24, R24 ;  /* 0x0000001800187312 */ /* 0x008e220000301800 */
[----:B------:R-:W-:Y:S05]  /*2f50*/  BRA `(.L_x_7023) ;  /* 0x0000000000087947 */ /* 0x000fea0003800000 */
.L_x_7046:
[----:B------:R-:W3:Y:S02]  /*2f60*/  LDG.E R4, desc[UR36][R4.64] ;  /* 0x0000002404047981 */ /* 0x000ee4000c1e1900 */
[----:B---3--:R0:W1:Y:S02]  /*2f70*/  I2F.F64.U32 R24, R4 ;  /* 0x0000000400187312 */ /* 0x0080640000201800 */
.L_x_7023:
[----:B------:R-:W-:-:S07]  /*2f80*/  VIADD R31, R31, 0x80 ;  /* 0x000000801f1f7836 */ /* 0x000fce0000000000 */
.L_x_7017:
[----:B------:R-:W-:Y:S05]  /*2f90*/  BSYNC B6 ;  /* 0x0000000000067941 */ /* 0x000fea0003800000 */
.L_x_7016:
        /* <DEDUP_REMOVED lines=23> */
.L_x_7056:
[----:B------:R-:W3:Y:S02]  /*3110*/  LDG.E.U8 R4, desc[UR36][R4.64] ;  /* 0x0000002404047981 */ /* 0x000ee4000c1e1100 */
[----:B---3--:R0:W1:Y:S01]  /*3120*/  I2F.F64.U16 R16, R4 ;  /* 0x0000000400107312 */ /* 0x0080620000101800 */
[----:B------:R-:W-:Y:S05]  /*3130*/  BRA `(.L_x_7052) ;  /* 0x0000000c006c7947 */ /* 0x000fea0003800000 */
.L_x_7055:
        /* <DEDUP_REMOVED lines=9> */
.L_x_7059:
[----:B------:R-:W3:Y:S02]  /*31d0*/  LDG.E R4, desc[UR36][R4.64] ;  /* 0x0000002404047981 */ /* 0x000ee4000c1e1900 */
[----:B---3--:R0:W1:Y:S01]  /*31e0*/  I2F.F64 R16, R4 ;  /* 0x0000000400107312 */ /* 0x0080620000201c00 */
[----:B------:R-:W-:Y:S05]  /*31f0*/  BRA `(.L_x_7052) ;  /* 0x0000000c003c7947 */ /* 0x000fea0003800000 */
.L_x_7058:
[----:B------:R-:W3:Y:S02]  /*3200*/  LDG.E.U16 R4, desc[UR36][R4.64] ;  /* 0x0000002404047981 */ /* 0x000ee4000c1e1500 */
[----:B---3--:R0:W1:Y:S01]  /*3210*/  I2F.F64.S16 R16, R4 ;  /* 0x0000000400107312 */ /* 0x0080620000101c00 */
[----:B------:R-:W-:Y:S05]  /*3220*/  BRA `(.L_x_7052) ;  /* 0x0000000c00307947 */ /* 0x000fea0003800000 */
.L_x_7054:
        /* <DEDUP_REMOVED lines=10> */
.L_x_7061:
[----:B------:R-:W3:Y:S02]  /*32d0*/  LDG.E.U16 R0, desc[UR36][R4.64] ;  /* 0x0000002404007981 */ /* 0x000ee4000c1e1500 */
[----:B---3--:R-:W-:-:S05]  /*32e0*/  HADD2.F32 R0, -RZ, R0.H0_H0 ;  /* 0x20000000ff007230 */ /* 0x008fca0000004100 */
[----:B------:R-:W-:-:S04]  /*32f0*/  FMUL.FTZ R0, R0, 1 ;  /* 0x3f80000000007820 */ /* 0x000fc80000410000 */
[----:B------:R0:W1:Y:S01]  /*3300*/  F2F.F64.F32 R16, R0 ;  /* 0x0000000000107310 */ /* 0x0000620000201800 */
[----:B------:R-:W-:Y:S05]  /*3310*/  BRA `(.L_x_7052) ;  /* 0x0000000800f47947 */ /* 0x000fea0003800000 */
.L_x_7060:
        /* <DEDUP_REMOVED lines=10> */
.L_x_7063:
[----:B------:R-:W3:Y:S02]  /*33c0*/  LDG.E.U16 R4, desc[UR36][R4.64] ;  /* 0x0000002404047981 */ /* 0x000ee4000c1e1500 */
[----:B---3--:R-:W-:-:S05]  /*33d0*/  HADD2.F32 R0, -RZ, R4.H0_H0 ;  /* 0x20000004ff007230 */ /* 0x008fca0000004100 */
[----:B------:R-:W-:-:S04]  /*33e0*/  FMUL.FTZ R0, R0, 1 ;  /* 0x3f80000000007820 */ /* 0x000fc80000410000 */
[----:B------:R0:W1:Y:S01]  /*33f0*/  F2F.F64.F32 R16, R0 ;  /* 0x0000000000107310 */ /* 0x0000620000201800 */
[----:B------:R-:W-:Y:S05]  /*3400*/  BRA `(.L_x_7052) ;  /* 0x0000000800b87947 */ /* 0x000fea0003800000 */
.L_x_7062:
[----:B------:R0:W5:Y:S01]  /*3410*/  LDG.E.64 R16, desc[UR36][R4.64] ;  /* 0x0000002404107981 */ /* 0x000162000c1e1b00 */
[----:B------:R-:W-:Y:S05]  /*3420*/  BRA `(.L_x_7052) ;  /* 0x0000000800b07947 */ /* 0x000fea0003800000 */
.L_x_7053:
        /* <DEDUP_REMOVED lines=13> */
.L_x_7066:
[----:B------:R0:W5:Y:S01]  /*3500*/  LDG.E.64 R16, desc[UR36][R4.64] ;  /* 0x0000002404107981 */ /* 0x000162000c1e1b00 */
[----:B------:R-:W-:Y:S05]  /*3510*/  BRA `(.L_x_7052) ;  /* 0x0000000800747947 */ /* 0x000fea0003800000 */
.L_x_7065:
        /* <DEDUP_REMOVED lines=28> */
.L_x_7068:
        /* <DEDUP_REMOVED lines=15> */
.L_x_7067:
[----:B------:R-:W3:Y:S02]  /*37d0*/  LDG.E.U16 R0, desc[UR36][R4.64] ;  /* 0x0000002404007981 */ /* 0x000ee4000c1e1500 */
[----:B---3--:R-:W-:-:S04]  /*37e0*/  IMAD.U32 R0, R0, 0x10000, RZ ;  /* 0x0001000000007824 */ /* 0x008fc800078e00ff */
[----:B------:R-:W-:-:S04]  /*37f0*/  FMUL.FTZ R0, R0, 1 ;  /* 0x3f80000000007820 */ /* 0x000fc80000410000 */
[----:B------:R0:W1:Y:S01]  /*3800*/  F2F.F64.F32 R16, R0 ;  /* 0x0000000000107310 */ /* 0x0000620000201800 */
[----:B------:R-:W-:Y:S05]  /*3810*/  BRA `(.L_x_7052) ;  /* 0x0000000400b47947 */ /* 0x000fea0003800000 */
.L_x_7064:
        /* <DEDUP_REMOVED lines=11> */
.L_x_7071:
        /* <DEDUP_REMOVED lines=21> */
.L_x_7075:
[----:B------:R-:W-:Y:S05]  /*3a20*/  BSYNC B1 ;  /* 0x0000000000017941 */ /* 0x000fea0003800000 */
.L_x_7074:
[----:B------:R-:W-:Y:S01]  /*3a30*/  LEA R5, R0, 0x3b800000, 0x17 ;  /* 0x3b80000000057811 */ /* 0x000fe200078eb8ff */
[----:B------:R-:W-:-:S05]  /*3a40*/  IMAD.SHL.U32 R0, R3, 0x100000, RZ ;  /* 0x0010000003007824 */ /* 0x000fca00078e00ff */
[----:B------:R-:W-:-:S07]  /*3a50*/  LOP3.LUT R0, R5, R0, R6, 0xfe, !PT ;  /* 0x0000000005007212 */ /* 0x000fce00078efe06 */
.L_x_7073:
[----:B------:R-:W-:Y:S05]  /*3a60*/  BSYNC B0 ;  /* 0x0000000000007941 */ /* 0x000fea0003800000 */
.L_x_7072:
[----:B------:R-:W-:-:S04]  /*3a70*/  FMUL.FTZ R0, R0, 1 ;  /* 0x3f80000000007820 */ /* 0x000fc80000410000 */
[----:B------:R0:W1:Y:S01]  /*3a80*/  F2F.F64.F32 R16, R0 ;  /* 0x0000000000107310 */ /* 0x0000620000201800 */
[----:B------:R-:W-:Y:S05]  /*3a90*/  BRA `(.L_x_7052) ;  /* 0x0000000400147947 */ /* 0x000fea0003800000 */
.L_x_7070:
        /* <DEDUP_REMOVED lines=21> */
.L_x_7079:
[----:B------:R-:W-:Y:S05]  /*3bf0*/  BSYNC B1 ;  /* 0x0000000000017941 */ /* 0x000fea0003800000 */
.L_x_7078:
[----:B------:R-:W-:Y:S01]  /*3c00*/  LEA R5, R0, 0x37800000, 0x17 ;  /* 0x3780000000057811 */ /* 0x000fe200078eb8ff */
[----:B------:R-:W-:-:S05]  /*3c10*/  IMAD.SHL.U32 R0, R3, 0x200000, RZ ;  /* 0x0020000003007824 */ /* 0x000fca00078e00ff */
[----:B------:R-:W-:-:S07]  /*3c20*/  LOP3.LUT R0, R5, R0, R6, 0xfe, !PT ;  /* 0x0000000005007212 */ /* 0x000fce00078efe06 */
.L_x_7077:
[----:B------:R-:W-:Y:S05]  /*3c30*/  BSYNC B0 ;  /* 0x0000000000007941 */ /* 0x000fea0003800000 */
.L_x_7076:
[----:B------:R-:W-:-:S04]  /*3c40*/  FMUL.FTZ R0, R0, 1 ;  /* 0x3f80000000007820 */ /* 0x000fc80000410000 */
[----:B------:R0:W1:Y:S01]  /*3c50*/  F2F.F64.F32 R16, R0 ;  /* 0x0000000000107310 */ /* 0x0000620000201800 */
[----:B------:R-:W-:Y:S05]  /*3c60*/  BRA `(.L_x_7052) ;  /* 0x0000000000a07947 */ /* 0x000fea0003800000 */
.L_x_7069:
        /* <DEDUP_REMOVED lines=14> */
.L_x_7083:
[----:B------:R-:W-:Y:S05]  /*3d50*/  BSYNC B0 ;  /* 0x0000000000007941 */ /* 0x000fea0003800000 */
.L_x_7082:
[----:B------:R-:W-:-:S04]  /*3d60*/  FMUL.FTZ R0, R0, 1 ;  /* 0x3f80000000007820 */ /* 0x000fc80000410000 */
[----:B------:R0:W1:Y:S01]  /*3d70*/  F2F.F64.F32 R16, R0 ;  /* 0x0000000000107310 */ /* 0x0000620000201800 */
[----:B------:R-:W-:Y:S05]  /*3d80*/  BRA `(.L_x_7052) ;  /* 0x0000000000587947 */ /* 0x000fea0003800000 */
.L_x_7057:
        /* <DEDUP_REMOVED lines=16> */
.L_x_7084:
[----:B------:R-:W-:Y:S05]  /*3e90*/  BRA `(.L_x_7052) ;  /* 0x0000000000147947 */ /* 0x000fea0003800000 */
.L_x_7081:
[----:B------:R-:W3:Y:S02]  /*3ea0*/  LDG.E.64 R16, desc[UR36][R4.64] ;  /* 0x0000002404107981 */ /* 0x000ee4000c1e1b00 */
[----:B---3--:R-:W0:Y:S01]  /*3eb0*/  I2F.F64.U64 R16, R16 ;  /* 0x0000001000107312 */ /* 0x008e220000301800 */
[----:B------:R-:W-:Y:S05]  /*3ec0*/  BRA `(.L_x_7052) ;  /* 0x0000000000087947 */ /* 0x000fea0003800000 */
.L_x_7080:
[----:B------:R-:W3:Y:S02]  /*3ed0*/  LDG.E R4, desc[UR36][R4.64] ;  /* 0x0000002404047981 */ /* 0x000ee4000c1e1900 */
[----:B---3--:R0:W1:Y:S02]  /*3ee0*/  I2F.F64.U32 R16, R4 ;  /* 0x0000000400107312 */ /* 0x0080640000201800 */
.L_x_7052:
[----:B------:R-:W-:Y:S05]  /*3ef0*/  BSYNC B6 ;  /* 0x0000000000067941 */ /* 0x000fea0003800000 */
.L_x_7051:
[----:B------:R-:W2:Y:S01]  /*3f00*/  S2R R23, SR_TID.X ;  /* 0x0000000000177919 */ /* 0x000ea20000002100 */
[----:B------:R-:W-:Y:S01]  /*3f10*/  BSSY B0, `(.L_x_7085) ;  /* 0x0000078000007945 */ /* 0x000fe20003800000 */
[----:B--2---:R-:W-:-:S13]  /*3f20*/  ISETP.GE.AND P1, PT, R23, R2, PT ;  /* 0x000000021700720c */ /* 0x004fda0003f26270 */
[----:B------:R-:W-:Y:S05]  /*3f30*/  @P1 BRA `(.L_x_7086) ;  /* 0x0000000400d41947 */ /* 0x000fea0003800000 */
[----:B------:R-:W-:Y:S01]  /*3f40*/  ULDC.64 UR4, c[0x0][0x218] ;  /* 0x0000860000047ab9 */ /* 0x000fe20000000a00 */
[----:B------:R-:W-:Y:S01]  /*3f50*/  BSSY B1, `(.L_x_7087) ;  /* 0x000000b000017945 */ /* 0x000fe20003800000 */
[----:B01--45:R-:W-:Y:S01]  /*3f60*/  DSETP.GEU.AND P0, PT, R26, UR4, PT ;  /* 0x000000041a007e2a */ /* 0x033fe2000bf0e000 */
        /* <DEDUP_REMOVED lines=9> */
.L_x_7088:
[----:B------:R-:W-:Y:S05]  /*4000*/  BSYNC B1 ;  /* 0x0000000000017941 */ /* 0x000fea0003800000 */
.L_x_7087:
        /* <DEDUP_REMOVED lines=19> */
[----:B------:R-:W-:Y:S05]  /*4140*/  CALL.REL.NOINC `($__internal_1_$__cuda_sm20_div_rn_f64_full) ;  /* 0x0000006000c47944 */ /* 0x000fea0003c00000 */
[----:B------:R-:W-:Y:S02]  /*4150*/  IMAD.MOV.U32 R4, RZ, RZ, R14 ;  /* 0x000000ffff047224 */ /* 0x000fe400078e000e */
[----:B------:R-:W-:-:S07]  /*4160*/  IMAD.MOV.U32 R5, RZ, RZ, R15 ;  /* 0x000000ffff057224 */ /* 0x000fce00078e000f */
.L_x_7090:
[----:B------:R-:W-:Y:S05]  /*4170*/  BSYNC B1 ;  /* 0x0000000000017941 */ /* 0x000fea0003800000 */
.L_x_7089:
[----:B------:R-:W-:Y:S01]  /*4180*/  ISETP.GT.AND P0, PT, R5, 0xfffff, PT ;  /* 0x000fffff0500780c */ /* 0x000fe20003f04270 */
[----:B------:R-:W-:Y:S02]  /*4190*/  IMAD.MOV.U32 R6, RZ, RZ, R4 ;  /* 0x000000ffff067224 */ /* 0x000fe400078e0004 */
[--C-:B------:R-:W-:Y:S02]  /*41a0*/  IMAD.MOV.U32 R7, RZ, RZ, R5.reuse ;  /* 0x000000ffff077224 */ /* 0x100fe400078e0005 */
[----:B------:R-:W-:-:S08]  /*41b0*/  IMAD.MOV.U32 R0, RZ, RZ, R5 ;  /* 0x000000ffff007224 */ /* 0x000fd000078e0005 */
[----:B------:R-:W-:-:S10]  /*41c0*/  @!P0 DMUL R6, R6, 1.80143985094819840000e+16 ;  /* 0x4350000006068828 */ /* 0x000fd40000000000 */
[----:B------:R-:W-:-:S04]  /*41d0*/  @!P0 IMAD.MOV.U32 R0, RZ, RZ, R7 ;  /* 0x000000ffff008224 */ /* 0x000fc800078e0007 */
[----:B------:R-:W-:-:S05]  /*41e0*/  VIADD R3, R0, 0xffffffff ;  /* 0xffffffff00037836 */ /* 0x000fca0000000000 */
[----:B------:R-:W-:Y:S01]  /*41f0*/  ISETP.GE.U32.AND P2, PT, R3, 0x7fefffff, PT ;  /* 0x7fefffff0300780c */ /* 0x000fe20003f46070 */
[----:B------:R-:W-:Y:S02]  /*4200*/  IMAD.MOV.U32 R3, RZ, RZ, -0x3ff ;  /* 0xfffffc01ff037424 */ /* 0x000fe400078e00ff */
[----:B------:R-:W-:-:S10]  /*4210*/  @!P0 IMAD.MOV.U32 R3, RZ, RZ, -0x435 ;  /* 0xfffffbcbff038424 */ /* 0x000fd400078e00ff */
[----:B------:R-:W-:Y:S01]  /*4220*/  @P2 IMAD.MOV.U32 R8, RZ, RZ, 0x0 ;  /* 0x00000000ff082424 */ /* 0x000fe200078e00ff */
[----:B------:R-:W-:Y:S01]  /*4230*/  @P2 FSETP.NEU.FTZ.AND P3, PT, R7, RZ, PT ;  /* 0x000000ff0700220b */ /* 0x000fe20003f7d000 */
[----:B------:R-:W-:-:S06]  /*4240*/  @P2 IMAD.MOV.U32 R9, RZ, RZ, 0x7ff00000 ;  /* 0x7ff00000ff092424 */ /* 0x000fcc00078e00ff */
[----:B------:R-:W-:Y:S01]  /*4250*/  @P2 DFMA R8, R6, R8, +INF ;  /* 0x7ff000000608242b */ /* 0x000fe20000000008 */
[----:B------:R-:W-:Y:S02]  /*4260*/  IMAD.MOV.U32 R7, RZ, RZ, R4 ;  /* 0x000000ffff077224 */ /* 0x000fe400078e0004 */
[----:B------:R-:W-:-:S07]  /*4270*/  @!P0 IMAD.MOV.U32 R7, RZ, RZ, R6 ;  /* 0x000000ffff078224 */ /* 0x000fce00078e0006 */
[----:B------:R-:W-:Y:S02]  /*4280*/  @P2 FSEL R4, R8, RZ, P3 ;  /* 0x000000ff08042208 */ /* 0x000fe40001800000 */
[----:B------:R-:W-:Y:S01]  /*4290*/  @P2 FSEL R5, R9, -QNAN , P3 ;  /* 0xfff0000009052808 */ /* 0x000fe20001800000 */
        /* <DEDUP_REMOVED lines=31> */
[----:B------:R-:W-:-:S05]  /*4490*/  DADD R20, R20, R20 ;  /* 0x0000000014147229 */ /* 0x000fca0000000014 */
[----:B------:R-:W-:Y:S01]  /*44a0*/  DFMA R12, R10, R12, UR4 ;  /* 0x000000040a0c7e2b */ /* 0x000fe2000800000c */
[----:B------:R-:W-:Y:S01]  /*44b0*/  UMOV UR4, 0xa9ab0956 ;  /* 0xa9ab095600047882 */ /* 0x000fe20000000000 */
[----:B------:R-:W-:Y:S01]  /*44c0*/  UMOV UR5, 0x3f1745cb ;  /* 0x3f1745cb00057882 */ /* 0x000fe20000000000 */
[----:B------:R-:W-:-:S05]  /*44d0*/  DFMA R20, R4, -R8, R20 ;  /* 0x800000080414722b */ /* 0x000fca0000000014 */
        /* <DEDUP_REMOVED lines=9> */
[----:B------:R-:W-:Y:S01]  /*4570*/  UMOV UR5, 0x3f899999 ;  /* 0x3f89999900057882 */ /* 0x000fe20000000000 */
[----:B------:R-:W-:Y:S01]  /*4580*/  DADD R12, R26, -UR6 ;  /* 0x800000061a0c7e29 */ /* 0x000fe20008000000 */
[----:B------:R-:W-:Y:S01]  /*4590*/  UMOV UR6, 0xfefa39ef ;  /* 0xfefa39ef00067882 */ /* 0x000fe20000000000 */
[----:B------:R-:W-:-:S03]  /*45a0*/  UMOV UR7, 0x3fe62e42 ;  /* 0x3fe62e4200077882 */ /* 0x000fc60000000000 */
[----:B------:R-:W-:Y:S01]  /*45b0*/  DFMA R14, R10, R14, UR4 ;  /* 0x000000040a0e7e2b */ /* 0x000fe2000800000e */
[----:B------:R-:W-:Y:S01]  /*45c0*/  UMOV UR4, 0x55555554 ;  /* 0x5555555400047882 */ /* 0x000fe20000000000 */
[----:B------:R-:W-:Y:S01]  /*45d0*/  UMOV UR5, 0x3fb55555 ;  /* 0x3fb5555500057882 */ /* 0x000fe20000000000 */
[----:B------:R-:W-:-:S05]  /*45e0*/  DFMA R4, R12, UR6, R8 ;  /* 0x000000060c047c2b */ /* 0x000fca0008000008 */
[----:B------:R-:W-:Y:S01]  /*45f0*/  DFMA R14, R10, R14, UR4 ;  /* 0x000000040a0e7e2b */ /* 0x000fe2000800000e */
[----:B------:R-:W-:Y:S01]  /*4600*/  UMOV UR4, 0x3b39803f ;  /* 0x3b39803f00047882 */ /* 0x000fe20000000000 */
[----:B------:R-:W-:Y:S01]  /*4610*/  UMOV UR5, 0x3c7abc9e ;  /* 0x3c7abc9e00057882 */ /* 0x000fe20000000000 */
[----:B------:R-:W-:-:S05]  /*4620*/  DFMA R26, -R12, UR6, R4 ;  /* 0x000000060c1a7c2b */ /* 0x000fca0008000104 */
[----:B------:R-:W-:-:S03]  /*4630*/  DMUL R14, R10, R14 ;  /* 0x0000000e0a0e7228 */ /* 0x000fc60000000000 */
[----:B------:R-:W-:-:S05]  /*4640*/  DADD R26, -R8, R26 ;  /* 0x00000000081a7229 */ /* 0x000fca000000011a */
[----:B------:R-:W-:-:S08]  /*4650*/  DFMA R14, R8, R14, R20 ;  /* 0x0000000e080e722b */ /* 0x000fd00000000014 */
[----:B------:R-:W-:-:S08]  /*4660*/  DADD R14, R14, -R26 ;  /* 0x000000000e0e7229 */ /* 0x000fd0000000081a */
[----:B------:R-:W-:-:S08]  /*4670*/  DFMA R14, R12, UR4, R14 ;  /* 0x000000040c0e7c2b */ /* 0x000fd0000800000e */
[----:B------:R-:W-:-:S11]  /*4680*/  DADD R4, R4, R14 ;  /* 0x0000000004047229 */ /* 0x000fd6000000000e */
.L_x_7086:
[----:B------:R-:W-:Y:S05]  /*4690*/  BSYNC B0 ;  /* 0x0000000000007941 */ /* 0x000fea0003800000 */
.L_x_7085:
[----:B01--45:R-:W-:Y:S01]  /*46a0*/  VIADD R27, R23, 0x80 ;  /* 0x00000080171b7836 */ /* 0x033fe20000000000 */
[----:B------:R-:W-:Y:S04]  /*46b0*/  BSSY B0, `(.L_x_7091) ;  /* 0x0000074000007945 */ /* 0x000fe80003800000 */
[----:B------:R-:W-:-:S13]  /*46c0*/  ISETP.GE.AND P0, PT, R27, R2, PT ;  /* 0x000000021b00720c */ /* 0x000fda0003f06270 */
[----:B------:R-:W-:Y:S05]  /*46d0*/  @P0 BRA `(.L_x_7092) ;  /* 0x0000000400c40947 */ /* 0x000fea0003800000 */
[----:B------:R-:W-:Y:S01]  /*46e0*/  ULDC.64 UR4, c[0x0][0x218] ;  /* 0x0000860000047ab9 */ /* 0x000fe20000000a00 */
[----:B------:R-:W-:Y:S01]  /*46f0*/  BSSY B1, `(.L_x_7093) ;  /* 0x000000b000017945 */ /* 0x000fe20003800000 */
[----:B------:R-:W-:Y:S01]  /*4700*/  DSETP.GEU.AND P0, PT, R28, UR4, PT ;  /* 0x000000041c007e2a */ /* 0x000fe2000bf0e000 */
        /* <DEDUP_REMOVED lines=9> */
.L_x_7094:
[----:B------:R-:W-:Y:S05]  /*47a0*/  BSYNC B1 ;  /* 0x0000000000017941 */ /* 0x000fea0003800000 */
.L_x_7093:
        /* <DEDUP_REMOVED lines=17> */
[----:B------:R-:W-:Y:S05]  /*48c0*/  CALL.REL.NOINC `($__internal_1_$__cuda_sm20_div_rn_f64_full) ;  /* 0x0000005800e47944 */ /* 0x000fea0003c00000 */
[----:B------:R-:W-:Y:S02]  /*48d0*/  IMAD.MOV.U32 R6, RZ, RZ, R14 ;  /* 0x000000ffff067224 */ /* 0x000fe400078e000e */
[----:B------:R-:W-:-:S07]  /*48e0*/  IMAD.MOV.U32 R7, RZ, RZ, R15 ;  /* 0x000000ffff077224 */ /* 0x000fce00078e000f */
.L_x_7096:
[----:B------:R-:W-:Y:S05]  /*48f0*/  BSYNC B1 ;  /* 0x0000000000017941 */ /* 0x000fea0003800000 */
.L_x_7095:
[----:B------:R-:W-:Y:S01]  /*4900*/  ISETP.GT.AND P0, PT, R7, 0xfffff, PT ;  /* 0x000fffff0700780c */ /* 0x000fe20003f04270 */
[----:B------:R-:W-:Y:S02]  /*4910*/  IMAD.MOV.U32 R8, RZ, RZ, R6 ;  /* 0x000000ffff087224 */ /* 0x000fe400078e0006 */
[----:B------:R-:W-:-:S10]  /*4920*/  IMAD.MOV.U32 R9, RZ, RZ, R7 ;  /* 0x000000ffff097224 */ /* 0x000fd400078e0007 */
[----:B------:R-:W-:-:S10]  /*4930*/  @!P0 DMUL R8, R8, 1.80143985094819840000e+16 ;  /* 0x4350000008088828 */ /* 0x000fd40000000000 */
[----:B------:R-:W-:Y:S02]  /*4940*/  @!P0 IMAD.MOV.U32 R7, RZ, RZ, R9 ;  /* 0x000000ffff078224 */ /* 0x000fe400078e0009 */
[----:B------:R-:W-:Y:S02]  /*4950*/  @!P0 IMAD.MOV.U32 R6, RZ, RZ, R8 ;  /* 0x000000ffff068224 */ /* 0x000fe400078e0008 */
[----:B------:R-:W-:-:S05]  /*4960*/  VIADD R0, R7, 0xffffffff ;  /* 0xffffffff07007836 */ /* 0x000fca0000000000 */
[----:B------:R-:W-:Y:S01]  /*4970*/  ISETP.GE.U32.AND P2, PT, R0, 0x7fefffff, PT ;  /* 0x7fefffff0000780c */ /* 0x000fe20003f46070 */
[----:B------:R-:W-:Y:S02]  /*4980*/  IMAD.MOV.U32 R0, RZ, RZ, -0x3ff ;  /* 0xfffffc01ff007424 */ /* 0x000fe400078e00ff */
[----:B------:R-:W-:-:S10]  /*4990*/  @!P0 IMAD.MOV.U32 R0, RZ, RZ, -0x435 ;  /* 0xfffffbcbff008424 */ /* 0x000fd400078e00ff */
[----:B------:R-:W-:Y:S01]  /*49a0*/  @P2 IMAD.MOV.U32 R10, RZ, RZ, 0x0 ;  /* 0x00000000ff0a2424 */ /* 0x000fe200078e00ff */
[----:B------:R-:W-:Y:S01]  /*49b0*/  @P2 FSETP.NEU.FTZ.AND P3, PT, R9, RZ, PT ;  /* 0x000000ff0900220b */ /* 0x000fe20003f7d000 */
[----:B------:R-:W-:-:S06]  /*49c0*/  @P2 IMAD.MOV.U32 R11, RZ, RZ, 0x7ff00000 ;  /* 0x7ff00000ff0b2424 */ /* 0x000fcc00078e00ff */
[----:B------:R-:W-:-:S10]  /*49d0*/  @P2 DFMA R10, R8, R10, +INF ;  /* 0x7ff00000080a242b */ /* 0x000fd4000000000a */
[----:B------:R-:W-:Y:S02]  /*49e0*/  @P2 FSEL R28, R10, RZ, P3 ;  /* 0x000000ff0a1c2208 */ /* 0x000fe40001800000 */
[----:B------:R-:W-:Y:S01]  /*49f0*/  @P2 FSEL R29, R11, -QNAN , P3 ;  /* 0xfff000000b1d2808 */ /* 0x000fe20001800000 */
[----:B------:R-:W-:Y:S06]  /*4a00*/  @P2 BRA `(.L_x_7092) ;  /* 0x0000000000f82947 */ /* 0x000fec0003800000 */
[----:B------:R-:W-:Y:S01]  /*4a10*/  LOP3.LUT R3, R7, 0x800fffff, RZ, 0xc0, !PT ;  /* 0x800fffff07037812 */ /* 0x000fe200078ec0ff */
[----:B------:R-:W-:Y:S01]  /*4a20*/  IMAD.MOV.U32 R8, RZ, RZ, R6 ;  /* 0x000000ffff087224 */ /* 0x000fe200078e0006 */
[----:B------:R-:W-:Y:S01]  /*4a30*/  UMOV UR4, 0x3ae80f1e ;  /* 0x3ae80f1e00047882 */ /* 0x000fe20000000000 */
[----:B------:R-:W-:Y:S01]  /*4a40*/  IMAD.MOV.U32 R10, RZ, RZ, RZ ;  /* 0x000000ffff0a7224 */ /* 0x000fe200078e00ff */
[----:B------:R-:W-:Y:S01]  /*4a50*/  LOP3.LUT R9, R3, 0x3ff00000, RZ, 0xfc, !PT ;  /* 0x3ff0000003097812 */ /* 0x000fe200078efcff */
[----:B------:R-:W-:Y:S01]  /*4a60*/  IMAD.MOV.U32 R28, RZ, RZ, -0x748574fc ;  /* 0x8b7a8b04ff1c7424 */ /* 0x000fe200078e00ff */
        /* <DEDUP_REMOVED lines=56> */
.L_x_7092:
[----:B------:R-:W-:Y:S05]  /*4df0*/  BSYNC B0 ;  /* 0x0000000000007941 */ /* 0x000fea0003800000 */
.L_x_7091:
[----:B------:R-:W-:Y:S01]  /*4e00*/  VIADD R3, R23, 0x100 ;  /* 0x0000010017037836 */ /* 0x000fe20000000000 */
        /* <DEDUP_REMOVED lines=15> */
.L_x_7100:
[----:B------:R-:W-:Y:S05]  /*4f00*/  BSYNC B1 ;  /* 0x0000000000017941 */ /* 0x000fea0003800000 */
.L_x_7099:
        /* <DEDUP_REMOVED lines=20> */
.L_x_7102:
[----:B------:R-:W-:Y:S05]  /*5050*/  BSYNC B1 ;  /* 0x0000000000017941 */ /* 0x000fea0003800000 */
.L_x_7101:
        /* <DEDUP_REMOVED lines=79> */
.L_x_7098:
[----:B------:R-:W-:Y:S05]  /*5550*/  BSYNC B0 ;  /* 0x0000000000007941 */ /* 0x000fea0003800000 */
.L_x_7097:
[----:B------:R-:W-:Y:S01]  /*5560*/  VIADD R3, R23, 0x180 ;  /* 0x0000018017037836 */ /* 0x000fe20000000000 */
[----:B------:R-:W-:Y:S04]  /*5570*/  BSSY B0, `(.L_x_7103) ;  /* 0x0000073000007945 */ /* 0x000fe80003800000 */
[----:B------:R-:W-:-:S13]  /*5580*/  ISETP.GE.AND P0, PT, R3, R2, PT ;  /* 0x000000020300720c */ /* 0x000fda0003f06270 */
[----:B------:R-:W-:Y:S05]  /*5590*/  @P0 BRA `(.L_x_7104) ;  /* 0x0000000400c00947 */ /* 0x000fea0003800000 */
[----:B------:R-:W-:Y:S01]  /*55a0*/  ULDC.64 UR4, c[0x0][0x218] ;  /* 0x0000860000047ab9 */ /* 0x000fe20000000a00 */
[----:B------:R-:W-:Y:S01]  /*55b0*/  BSSY B1, `(.L_x_7105) ;  /* 0x0000008000017945 */ /* 0x000fe20003800000 */
[----:B------:R-:W-:-:S14]  /*55c0*/  DSETP.GEU.AND P0, PT, R16, UR4, PT ;  /* 0x0000000410007e2a */ /* 0x000fdc000bf0e000 */
[----:B------:R-:W-:Y:S05]  /*55d0*/  @!P0 BRA `(.L_x_7106) ;  /* 0x0000000000148947 */ /* 0x000fea0003800000 */
[----:B------:R-:W-:Y:S01]  /*55e0*/  ULDC.64 UR4, c[0x0][0x220] ;  /* 0x0000880000047ab9 */ /* 0x000fe20000000a00 */
[----:B------:R-:W-:Y:S01]  /*55f0*/  IMAD.MOV.U32 R18, RZ, RZ, R16 ;  /* 0x000000ffff127224 */ /* 0x000fe200078e0010 */
[----:B------:R-:W-:Y:S01]  /*5600*/  DSETP.GT.AND P0, PT, R16, UR4, PT ;  /* 0x0000000410007e2a */ /* 0x000fe2000bf04000 */
[----:B------:R-:W-:-:S13]  /*5610*/  IMAD.MOV.U32 R19, RZ, RZ, R17 ;  /* 0x000000ffff137224 */ /* 0x000fda00078e0011 */
[----:B------:R-:W0:Y:S02]  /*5620*/  @P0 LDC.64 R18, c[0x0][0x220] ;  /* 0x00008800ff120b82 */ /* 0x000e240000000a00 */
.L_x_7106:
[----:B------:R-:W-:Y:S05]  /*5630*/  BSYNC B1 ;  /* 0x0000000000017941 */ /* 0x000fea0003800000 */
.L_x_7105:
        /* <DEDUP_REMOVED lines=22> */
.L_x_7108:
[----:B------:R-:W-:Y:S05]  /*57a0*/  BSYNC B1 ;  /* 0x0000000000017941 */ /* 0x000fea0003800000 */
.L_x_7107:
        /* <DEDUP_REMOVED lines=26> */
[----:B------:R-:W-:Y:S01]  /*5950*/  UMOV UR6, 0x80000000 ;  /* 0x8000000000067882 */ /* 0x000fe20000000000 */
[----:B------:R-:W-:Y:S01]  /*5960*/  LEA.HI R0, R7, R0, RZ, 0xc ;  /* 0x0000000007007211 */ /* 0x000fe200078f60ff */
[----:B------:R-:W-:-:S10]  /*5970*/  UMOV UR7, 0x43300000 ;  /* 0x4330000000077882 */ /* 0x000fd40000000000 */
[----:B------:R-:W-:Y:S02]  /*5980*/  @P0 VIADD R3, R9, 0xfff00000 ;  /* 0xfff0000009030836 */ /* 0x000fe40000000000 */
[----:B------:R-:W-:Y:S02]  /*5990*/  @P0 VIADD R0, R0, 0x1 ;  /* 0x0000000100000836 */ /* 0x000fe40000000000 */
[----:B------:R-:W-:-:S06]  /*59a0*/  @P0 IMAD.MOV.U32 R9, RZ, RZ, R3 ;  /* 0x000000ffff090224 */ /* 0x000fcc00078e0003 */
        /* <DEDUP_REMOVED lines=13> */
[----:B------:R-:W-:Y:S01]  /*5a80*/  LOP3.LUT R18, R0, 0x80000000, RZ, 0x3c, !PT ;  /* 0x8000000000127812 */ /* 0x000fe200078e3cff */
[----:B------:R-:W-:Y:S01]  /*5a90*/  IMAD.MOV.U32 R19, RZ, RZ, 0x43300000 ;  /* 0x43300000ff137424 */ /* 0x000fe200078e00ff */
[----:B------:R-:W-:-:S03]  /*5aa0*/  DADD R20, R6, R6 ;  /* 0x0000000006147229 */ /* 0x000fc60000000006 */
[----:B------:R-:W-:Y:S01]  /*5ab0*/  DFMA R16, R14, R16, UR4 ;  /* 0x000000040e107e2b */ /* 0x000fe20008000010 */
[----:B------:R-:W-:Y:S01]  /*5ac0*/  UMOV UR4, 0xa9ab0956 ;  /* 0xa9ab095600047882 */ /* 0x000fe20000000000 */
[----:B------:R-:W-:Y:S01]  /*5ad0*/  UMOV UR5, 0x3f1745cb ;  /* 0x3f1745cb00057882 */ /* 0x000fe20000000000 */
[----:B------:R-:W-:Y:S01]  /*5ae0*/  DADD R6, R18, -UR6 ;  /* 0x8000000612067e29 */ /* 0x000fe20008000000 */
[----:B------:R-:W-:Y:S01]  /*5af0*/  UMOV UR6, 0xfefa39ef ;  /* 0xfefa39ef00067882 */ /* 0x000fe20000000000 */
[----:B------:R-:W-:Y:S01]  /*5b00*/  UMOV UR7, 0x3fe62e42 ;  /* 0x3fe62e4200077882 */ /* 0x000fe20000000000 */
[----:B------:R-:W-:Y:S02]  /*5b10*/  DFMA R20, R8, -R12, R20 ;  /* 0x8000000c0814722b */ /* 0x000fe40000000014 */
[----:B------:R-:W-:Y:S01]  /*5b20*/  DFMA R16, R14, R16, UR4 ;  /* 0x000000040e107e2b */ /* 0x000fe20008000010 */
[----:B------:R-:W-:Y:S01]  /*5b30*/  UMOV UR4, 0x2d1b5154 ;  /* 0x2d1b515400047882 */ /* 0x000fe20000000000 */
[----:B------:R-:W-:-:S04]  /*5b40*/  UMOV UR5, 0x3f3c71c7 ;  /* 0x3f3c71c700057882 */ /* 0x000fc80000000000 */
[----:B------:R-:W-:Y:S02]  /*5b50*/  DMUL R20, R10, R20 ;  /* 0x000000140a147228 */ /* 0x000fe40000000000 */
        /* <DEDUP_REMOVED lines=20> */
.L_x_7104:
[----:B------:R-:W-:Y:S05]  /*5ca0*/  BSYNC B0 ;  /* 0x0000000000007941 */ /* 0x000fea0003800000 */
.L_x_7103:
[----:B------:R-:W0:Y:S01]  /*5cb0*/  LDC.U8 R18, c[0x0][0x24c] ;  /* 0x00009300ff127b82 */ /* 0x000e220000000000 */
[----:B------:R-:W-:Y:S04]  /*5cc0*/  BSSY B6, `(.L_x_7109) ;  /* 0x000012e000067945 */ /* 0x000fe80003800000 */
[----:B------:R-:W-:Y:S05]  /*5cd0*/  @P1 BRA `(.L_x_7110) ;  /* 0x0000001000b01947 */ /* 0x000fea0003800000 */
[----:B------:R-:W3:Y:S01]  /*5ce0*/  S2R R3, SR_TID.X ;  /* 0x0000000000037919 */ /* 0x000ee20000002100 */
[----:B------:R-:W1:Y:S01]  /*5cf0*/  LDC.64 R8, c[0x0][0x230] ;  /* 0x00008c00ff087b82 */ /* 0x000e620000000a00 */
[----:B0-----:R-:W-:Y:S01]  /*5d00*/  PRMT R6, R18, 0x9910, RZ ;  /* 0x0000991012067816 */ /* 0x001fe200000000ff */
[----:B------:R-:W-:Y:S01]  /*5d10*/  ULDC UR4, c[0x0][0x250] ;  /* 0x0000940000047ab9 */ /* 0x000fe20000000800 */
[----:B---3--:R-:W-:-:S04]  /*5d20*/  IMAD R0, R22, 0x200, R3 ;  /* 0x0000020016007824 */ /* 0x008fc800078e0203 */
        /* <DEDUP_REMOVED lines=18> */
.L_x_7114:
[----:B------:R-:W0:Y:S01]  /*5e50*/  F2I.S64.F64.TRUNC R4, R4 ;  /* 0x0000000400047311 */ /* 0x000e22000030d900 */
[----:B------:R-:W-:Y:S02]  /*5e60*/  IMAD.MOV.U32 R23, RZ, RZ, R27 ;  /* 0x000000ffff177224 */ /* 0x000fe400078e001b */
[----:B0-----:R-:W-:-:S05]  /*5e70*/  IMAD.MOV.U32 R3, RZ, RZ, R4 ;  /* 0x000000ffff037224 */ /* 0x001fca00078e0004 */
[----:B------:R0:W-:Y:S01]  /*5e80*/  STG.E.U8 desc[UR36][R8.64], R3 ;  /* 0x0000000308007986 */ /* 0x0001e2000c101124 */
[----:B------:R-:W-:Y:S05]  /*5e90*/  BRA `(.L_x_7110) ;  /* 0x0000001000407947 */ /* 0x000fea0003800000 */
.L_x_7113:
        /* <DEDUP_REMOVED lines=10> */
.L_x_7117:
[----:B------:R-:W0:Y:S01]  /*5f40*/  F2I.F64.TRUNC R5, R4 ;  /* 0x0000000400057311 */ /* 0x000e22000030d100 */
[----:B------:R-:W-:Y:S01]  /*5f50*/  IMAD.MOV.U32 R23, RZ, RZ, R27 ;  /* 0x000000ffff177224 */ /* 0x000fe200078e001b */
[----:B0-----:R0:W-:Y:S01]  /*5f60*/  STG.E desc[UR36][R8.64], R5 ;  /* 0x0000000508007986 */ /* 0x0011e2000c101924 */
[----:B------:R-:W-:Y:S05]  /*5f70*/  BRA `(.L_x_7110) ;  /* 0x0000001000087947 */ /* 0x000fea0003800000 */
.L_x_7116:
[----:B------:R-:W0:Y:S01]  /*5f80*/  F2I.F64.TRUNC R5, R4 ;  /* 0x0000000400057311 */ /* 0x000e22000030d100 */
[----:B------:R-:W-:Y:S01]  /*5f90*/  IMAD.MOV.U32 R23, RZ, RZ, R27 ;  /* 0x000000ffff177224 */ /* 0x000fe200078e001b */
[----:B0-----:R0:W-:Y:S01]  /*5fa0*/  STG.E.U16 desc[UR36][R8.64], R5 ;  /* 0x0000000508007986 */ /* 0x0011e2000c101524 */
[----:B------:R-:W-:Y:S05]  /*5fb0*/  BRA `(.L_x_7110) ;  /* 0x0000000c00f87947 */ /* 0x000fea0003800000 */
.L_x_7112:
        /* <DEDUP_REMOVED lines=14> */
.L_x_7119:
        /* <DEDUP_REMOVED lines=9> */
.L_x_7118:
        /* <DEDUP_REMOVED lines=15> */
.L_x_7121:
        /* <DEDUP_REMOVED lines=10> */
.L_x_7120:
[----:B------:R0:W-:Y:S01]  /*62c0*/  STG.E.64 desc[UR36][R8.64], R4 ;  /* 0x0000000408007986 */ /* 0x0001e2000c101b24 */
[----:B------:R-:W-:Y:S01]  /*62d0*/  IMAD.MOV.U32 R23, RZ, RZ, R27 ;  /* 0x000000ffff177224 */ /* 0x000fe200078e001b */
[----:B------:R-:W-:Y:S06]  /*62e0*/  BRA `(.L_x_7110) ;  /* 0x0000000c002c7947 */ /* 0x000fec0003800000 */
.L_x_7111:
        /* <DEDUP_REMOVED lines=13> */
.L_x_7124:
[----:B------:R-:W-:Y:S01]  /*63c0*/  CS2R R6, SRZ ;  /* 0x0000000000067805 */ /* 0x000fe2000001ff00 */
[----:B------:R-:W-:-:S04]  /*63d0*/  IMAD.MOV.U32 R23, RZ, RZ, R27 ;  /* 0x000000ffff177224 */ /* 0x000fc800078e001b */
[----:B------:R0:W-:Y:S01]  /*63e0*/  STG.E.128 desc[UR36][R8.64], R4 ;  /* 0x0000000408007986 */ /* 0x0001e2000c101d24 */
[----:B------:R-:W-:Y:S05]  /*63f0*/  BRA `(.L_x_7110) ;  /* 0x0000000800e87947 */ /* 0x000fea0003800000 */
.L_x_7123:
        /* <DEDUP_REMOVED lines=25> */
.L_x_7128:
[----:B------:R-:W-:Y:S05]  /*6590*/  BSYNC B0 ;  /* 0x0000000000007941 */ /* 0x000fea0003800000 */
.L_x_7127:
[----:B------:R-:W-:Y:S01]  /*65a0*/  LOP3.LUT R7, R0, R7, RZ, 0xfc, !PT ;  /* 0x0000000700077212 */ /* 0x000fe200078efcff */
[----:B------:R-:W-:-:S04]  /*65b0*/  IMAD.MOV.U32 R23, RZ, RZ, R27 ;  /* 0x000000ffff177224 */ /* 0x000fc800078e001b */
[----:B------:R0:W-:Y:S01]  /*65c0*/  STG.E.U8 desc[UR36][R8.64], R7 ;  /* 0x0000000708007986 */ /* 0x0001e2000c101124 */
[----:B------:R-:W-:Y:S05]  /*65d0*/  BRA `(.L_x_7110) ;  /* 0x0000000800707947 */ /* 0x000fea0003800000 */
.L_x_7126:
        /* <DEDUP_REMOVED lines=17> */
.L_x_7130:
[----:B------:R-:W-:Y:S01]  /*66f0*/  IMAD.MOV.U32 R0, RZ, RZ, 0x7f ;  /* 0x0000007fff007424 */ /* 0x000fe200078e00ff */
[----:B------:R-:W-:-:S04]  /*6700*/  ISETP.GT.U32.AND P0, PT, R3, 0x7f800000, PT ;  /* 0x7f8000000300780c */ /* 0x000fc80003f04070 */
[----:B------:R-:W-:-:S09]  /*6710*/  SEL R0, R0, 0x7c, P0 ;  /* 0x0000007c00007807 */ /* 0x000fd20000000000 */
.L_x_7131:
[----:B------:R-:W-:Y:S05]  /*6720*/  BSYNC B0 ;  /* 0x0000000000007941 */ /* 0x000fea0003800000 */
.L_x_7129:
[----:B------:R-:W-:Y:S01]  /*6730*/  LOP3.LUT R3, R7, 0x80000000, RZ, 0xc0, !PT ;  /* 0x8000000007037812 */ /* 0x000fe200078ec0ff */
[----:B------:R-:W-:-:S03]  /*6740*/  IMAD.MOV.U32 R23, RZ, RZ, R27 ;  /* 0x000000ffff177224 */ /* 0x000fc600078e001b */
[----:B------:R-:W-:-:S04]  /*6750*/  SHF.R.U32.HI R3, RZ, 0x18, R3 ;  /* 0x00000018ff037819 */ /* 0x000fc80000011603 */
[----:B------:R-:W-:-:S05]  /*6760*/  LOP3.LUT R3, R0, R3, RZ, 0xfc, !PT ;  /* 0x0000000300037212 */ /* 0x000fca00078efcff */
[----:B------:R0:W-:Y:S01]  /*6770*/  STG.E.U8 desc[UR36][R8.64], R3 ;  /* 0x0000000308007986 */ /* 0x0001e2000c101124 */
[----:B------:R-:W-:Y:S05]  /*6780*/  BRA `(.L_x_7110) ;  /* 0x0000000800047947 */ /* 0x000fea0003800000 */
.L_x_7125:
        /* <DEDUP_REMOVED lines=9> */
.L_x_7122:
        /* <DEDUP_REMOVED lines=12> */
.L_x_7134:
        /* <DEDUP_REMOVED lines=21> */
.L_x_7137:
[----:B------:R-:W-:-:S04]  /*6a30*/  LOP3.LUT R0, R7, 0x80000000, RZ, 0xc0, !PT ;  /* 0x8000000007007812 */ /* 0x000fc800078ec0ff */
[----:B------:R-:W-:-:S04]  /*6a40*/  SHF.R.U32.HI R0, RZ, 0x18, R0 ;  /* 0x00000018ff007819 */ /* 0x000fc80000011600 */
[----:B------:R-:W-:-:S07]  /*6a50*/  LOP3.LUT R0, R3, R0, RZ, 0xfc, !PT ;  /* 0x0000000003007212 */ /* 0x000fce00078efcff */
.L_x_7136:
[----:B------:R-:W-:Y:S05]  /*6a60*/  BSYNC B0 ;  /* 0x0000000000007941 */ /* 0x000fea0003800000 */
.L_x_7135:
[----:B------:R0:W-:Y:S01]  /*6a70*/  STG.E.U8 desc[UR36][R8.64], R0 ;  /* 0x0000000008007986 */ /* 0x0001e2000c101124 */
[----:B------:R-:W-:Y:S01]  /*6a80*/  IMAD.MOV.U32 R23, RZ, RZ, R27 ;  /* 0x000000ffff177224 */ /* 0x000fe200078e001b */
[----:B------:R-:W-:Y:S06]  /*6a90*/  BRA `(.L_x_7110) ;  /* 0x0000000400407947 */ /* 0x000fec0003800000 */
.L_x_7133:
        /* <DEDUP_REMOVED lines=21> */
.L_x_7140:
[----:B------:R-:W-:-:S04]  /*6bf0*/  LOP3.LUT R0, R7, 0x80000000, RZ, 0xc0, !PT ;  /* 0x8000000007007812 */ /* 0x000fc800078ec0ff */
[----:B------:R-:W-:-:S04]  /*6c00*/  SHF.R.U32.HI R0, RZ, 0x18, R0 ;  /* 0x00000018ff007819 */ /* 0x000fc80000011600 */
[----:B------:R-:W-:-:S07]  /*6c10*/  LOP3.LUT R0, R3, R0, RZ, 0xfc, !PT ;  /* 0x0000000003007212 */ /* 0x000fce00078efcff */
.L_x_7139:
[----:B------:R-:W-:Y:S05]  /*6c20*/  BSYNC B0 ;  /* 0x0000000000007941 */ /* 0x000fea0003800000 */
.L_x_7138:
[----:B------:R0:W-:Y:S01]  /*6c30*/  STG.E.U8 desc[UR36][R8.64], R0 ;  /* 0x0000000008007986 */ /* 0x0001e2000c101124 */
[----:B------:R-:W-:Y:S01]  /*6c40*/  IMAD.MOV.U32 R23, RZ, RZ, R27 ;  /* 0x000000ffff177224 */ /* 0x000fe200078e001b */
[----:B------:R-:W-:Y:S06]  /*6c50*/  BRA `(.L_x_7110) ;  /* 0x0000000000d07947 */ /* 0x000fec0003800000 */
.L_x_7132:
        /* <DEDUP_REMOVED lines=27> */
.L_x_7115:
        /* <DEDUP_REMOVED lines=16> */
.L_x_7143:
[----:B------:R-:W-:Y:S01]  /*6f10*/  IMAD.MOV.U32 R23, RZ, RZ, R27 ;  /* 0x000000ffff177224 */ /* 0x000fe200078e001b */
[----:B------:R-:W-:Y:S06]  /*6f20*/  BRA `(.L_x_7110) ;  /* 0x00000000001c7947 */ /* 0x000fec0003800000 */
.L_x_7142:
[----:B------:R-:W0:Y:S01]  /*6f30*/  F2I.U64.F64.TRUNC R4, R4 ;  /* 0x0000000400047311 */ /* 0x000e22000030d800 */
[----:B------:R-:W-:Y:S01]  /*6f40*/  IMAD.MOV.U32 R23, RZ, RZ, R27 ;  /* 0x000000ffff177224 */ /* 0x000fe200078e001b */
[----:B0-----:R4:W-:Y:S01]  /*6f50*/  STG.E.64 desc[UR36][R8.64], R4 ;  /* 0x0000000408007986 */ /* 0x0019e2000c101b24 */
[----:B------:R-:W-:Y:S05]  /*6f60*/  BRA `(.L_x_7110) ;  /* 0x00000000000c7947 */ /* 0x000fea0003800000 */
.L_x_7141:
[----:B------:R-:W0:Y:S01]  /*6f70*/  F2I.U32.F64.TRUNC R5, R4 ;  /* 0x0000000400057311 */ /* 0x000e22000030d000 */
[----:B------:R-:W-:Y:S01]  /*6f80*/  IMAD.MOV.U32 R23, RZ, RZ, R27 ;  /* 0x000000ffff177224 */ /* 0x000fe200078e001b */
[----:B0-----:R1:W-:Y:S06]  /*6f90*/  STG.E desc[UR36][R8.64], R5 ;  /* 0x0000000508007986 */ /* 0x0013ec000c101924 */
.L_x_7110:
[----:B------:R-:W-:Y:S05]  /*6fa0*/  BSYNC B6 ;  /* 0x0000000000067941 */ /* 0x000fea0003800000 */
.L_x_7109:
[----:B------:R-:W-:Y:S01]  /*6fb0*/  ISETP.GE.AND P0, PT, R23, R2, PT ;  /* 0x000000021700720c */ /* 0x000fe20003f06270 */
[----:B------:R-:W-:-:S12]  /*6fc0*/  BSSY B6, `(.L_x_7144) ;  /* 0x0000230000067945 */ /* 0x000fd80003800000 */
[----:B------:R-:W-:Y:S05]  /*6fd0*/  @P0 BRA `(.L_x_7145) ;  /* 0x0000002000b80947 */ /* 0x000fea0003800000 */
[----:B01--4-:R-:W0:Y:S01]  /*6fe0*/  LDC.64 R4, c[0x0][0x230] ;  /* 0x00008c00ff047b82 */ /* 0x013e220000000a00 */
[----:B---3--:R-:W-:Y:S01]  /*6ff0*/  IMAD R0, R22, 0x200, R23 ;  /* 0x0000020016007824 */ /* 0x008fe200078e0217 */
[----:B------:R-:W-:Y:S01]  /*7000*/  PRMT R6, R18, 0x9910, RZ ;  /* 0x0000991012067816 */ /* 0x000fe200000000ff */
[----:B------:R-:W-:Y:S02]  /*7010*/  ULDC UR4, c[0x0][0x250] ;  /* 0x0000940000047ab9 */ /* 0x000fe40000000800 */
[----:B--2---:R-:W-:Y:S02]  /*7020*/  IMAD R3, R0, UR4, RZ ;  /* 0x0000000400037c24 */ /* 0x004fe4000f8e02ff */
        /* <DEDUP_REMOVED lines=16> */
.L_x_7149:
[----:B------:R-:W0:Y:S02]  /*7130*/  F2I.S64.F64.TRUNC R28, R28 ;  /* 0x0000001c001c7311 */ /* 0x000e24000030d900 */
[----:B0-----:R-:W-:-:S05]  /*7140*/  IMAD.MOV.U32 R3, RZ, RZ, R28 ;  /* 0x000000ffff037224 */ /* 0x001fca00078e001c */
[----:B------:R0:W-:Y:S01]  /*7150*/  STG.E.U8 desc[UR36][R4.64], R3 ;  /* 0x0000000304007986 */ /* 0x0001e2000c101124 */
[----:B------:R-:W-:Y:S05]  /*7160*/  BRA `(.L_x_7151) ;  /* 0x0000000c00f07947 */ /* 0x000fea0003800000 */
.L_x_7148:
        /* <DEDUP_REMOVED lines=9> */
.L_x_7153:
[----:B------:R-:W0:Y:S02]  /*7200*/  F2I.F64.TRUNC R29, R28 ;  /* 0x0000001c001d7311 */ /* 0x000e24000030d100 */
[----:B0-----:R0:W-:Y:S01]  /*7210*/  STG.E desc[UR36][R4.64], R29 ;  /* 0x0000001d04007986 */ /* 0x0011e2000c101924 */
[----:B------:R-:W-:Y:S05]  /*7220*/  BRA `(.L_x_7151) ;  /* 0x0000000c00c07947 */ /* 0x000fea0003800000 */
.L_x_7152:
[----:B------:R-:W0:Y:S02]  /*7230*/  F2I.F64.TRUNC R29, R28 ;  /* 0x0000001c001d7311 */ /* 0x000e24000030d100 */
[----:B0-----:R0:W-:Y:S01]  /*7240*/  STG.E.U16 desc[UR36][R4.64], R29 ;  /* 0x0000001d04007986 */ /* 0x0011e2000c101524 */
[----:B------:R-:W-:Y:S05]  /*7250*/  BRA `(.L_x_7151) ;  /* 0x0000000c00b47947 */ /* 0x000fea0003800000 */
.L_x_7147:
        /* <DEDUP_REMOVED lines=13> */
.L_x_7155:
        /* <DEDUP_REMOVED lines=8> */
.L_x_7154:
        /* <DEDUP_REMOVED lines=14> */
.L_x_7157:
        /* <DEDUP_REMOVED lines=9> */
.L_x_7156:
[----:B------:R0:W-:Y:S01]  /*7520*/  STG.E.64 desc[UR36][R4.64], R28 ;  /* 0x0000001c04007986 */ /* 0x0001e2000c101b24 */
[----:B------:R-:W-:Y:S05]  /*7530*/  BRA `(.L_x_7151) ;  /* 0x0000000800fc7947 */ /* 0x000fea0003800000 */
.L_x_7146:
        /* <DEDUP_REMOVED lines=12> */
.L_x_7160:
[----:B------:R-:W-:-:S05]  /*7600*/  CS2R R30, SRZ ;  /* 0x00000000001e7805 */ /* 0x000fca000001ff00 */
[----:B------:R0:W-:Y:S01]  /*7610*/  STG.E.128 desc[UR36][R4.64], R28 ;  /* 0x0000001c04007986 */ /* 0x0001e2000c101d24 */
[----:B------:R-:W-:Y:S05]  /*7620*/  BRA `(.L_x_7151) ;  /* 0x0000000800c07947 */ /* 0x000fea0003800000 */
.L_x_7159:
        /* <DEDUP_REMOVED lines=25> */
.L_x_7164:
[----:B------:R-:W-:Y:S05]  /*77c0*/  BSYNC B0 ;  /* 0x0000000000007941 */ /* 0x000fea0003800000 */
.L_x_7163:
[----:B------:R-:W-:-:S05]  /*77d0*/  LOP3.LUT R7, R0, R7, RZ, 0xfc, !PT ;  /* 0x0000000700077212 */ /* 0x000fca00078efcff */
[----:B------:R0:W-:Y:S01]  /*77e0*/  STG.E.U8 desc[UR36][R4.64], R7 ;  /* 0x0000000704007986 */ /* 0x0001e2000c101124 */
[----:B------:R-:W-:Y:S05]  /*77f0*/  BRA `(.L_x_7151) ;  /* 0x00000008004c7947 */ /* 0x000fea0003800000 */
.L_x_7162:
        /* <DEDUP_REMOVED lines=17> */
.L_x_7166:
[----:B------:R-:W-:Y:S01]  /*7910*/  IMAD.MOV.U32 R0, RZ, RZ, 0x7f ;  /* 0x0000007fff007424 */ /* 0x000fe200078e00ff */
[----:B------:R-:W-:-:S04]  /*7920*/  ISETP.GT.U32.AND P0, PT, R3, 0x7f800000, PT ;  /* 0x7f8000000300780c */ /* 0x000fc80003f04070 */
[----:B------:R-:W-:-:S09]  /*7930*/  SEL R0, R0, 0x7c, P0 ;  /* 0x0000007c00007807 */ /* 0x000fd20000000000 */
.L_x_7167:
[----:B------:R-:W-:Y:S05]  /*7940*/  BSYNC B0 ;  /* 0x0000000000007941 */ /* 0x000fea0003800000 */
.L_x_7165:
[----:B------:R-:W-:-:S04]  /*7950*/  LOP3.LUT R3, R7, 0x80000000, RZ, 0xc0, !PT ;  /* 0x8000000007037812 */ /* 0x000fc800078ec0ff */
[----:B------:R-:W-:-:S04]  /*7960*/  SHF.R.U32.HI R3, RZ, 0x18, R3 ;  /* 0x00000018ff037819 */ /* 0x000fc80000011603 */
[----:B------:R-:W-:-:S05]  /*7970*/  LOP3.LUT R3, R0, R3, RZ, 0xfc, !PT ;  /* 0x0000000300037212 */ /* 0x000fca00078efcff */
[----:B------:R0:W-:Y:S01]  /*7980*/  STG.E.U8 desc[UR36][R4.64], R3 ;  /* 0x0000000304007986 */ /* 0x0001e2000c101124 */
[----:B------:R-:W-:Y:S05]  /*7990*/  BRA `(.L_x_7151) ;  /* 0x0000000400e47947 */ /* 0x000fea0003800000 */
.L_x_7161:
        /* <DEDUP_REMOVED lines=8> */
.L_x_7158:
        /* <DEDUP_REMOVED lines=11> */
.L_x_7170:
        /* <DEDUP_REMOVED lines=21> */
.L_x_7173:
[----:B------:R-:W-:-:S04]  /*7c20*/  LOP3.LUT R0, R7, 0x80000000, RZ, 0xc0, !PT ;  /* 0x8000000007007812 */ /* 0x000fc800078ec0ff */
[----:B------:R-:W-:-:S04]  /*7c30*/  SHF.R.U32.HI R0, RZ, 0x18, R0 ;  /* 0x00000018ff007819 */ /* 0x000fc80000011600 */
[----:B------:R-:W-:-:S07]  /*7c40*/  LOP3.LUT R0, R3, R0, RZ, 0xfc, !PT ;  /* 0x0000000003007212 */ /* 0x000fce00078efcff */
.L_x_7172:
[----:B------:R-:W-:Y:S05]  /*7c50*/  BSYNC B0 ;  /* 0x0000000000007941 */ /* 0x000fea0003800000 */
.L_x_7171:
[----:B------:R3:W-:Y:S01]  /*7c60*/  STG.E.U8 desc[UR36][R4.64], R0 ;  /* 0x0000000004007986 */ /* 0x0007e2000c101124 */
[----:B------:R-:W-:Y:S05]  /*7c70*/  BRA `(.L_x_7151) ;  /* 0x00000004002c7947 */ /* 0x000fea0003800000 */
.L_x_7169:
        /* <DEDUP_REMOVED lines=21> */
.L_x_7176:
[----:B------:R-:W-:-:S04]  /*7dd0*/  LOP3.LUT R0, R7, 0x80000000, RZ, 0xc0, !PT ;  /* 0x8000000007007812 */ /* 0x000fc800078ec0ff */
[----:B------:R-:W-:-:S04]  /*7de0*/  SHF.R.U32.HI R0, RZ, 0x18, R0 ;  /* 0x00000018ff007819 */ /* 0x000fc80000011600 */
[----:B------:R-:W-:-:S07]  /*7df0*/  LOP3.LUT R0, R3, R0, RZ, 0xfc, !PT ;  /* 0x0000000003007212 */ /* 0x000fce00078efcff */
.L_x_7175:
[----:B------:R-:W-:Y:S05]  /*7e00*/  BSYNC B0 ;  /* 0x0000000000007941 */ /* 0x000fea0003800000 */
.L_x_7174:
[----:B------:R0:W-:Y:S01]  /*7e10*/  STG.E.U8 desc[UR36][R4.64], R0 ;  /* 0x0000000004007986 */ /* 0x0001e2000c101124 */
[----:B------:R-:W-:Y:S05]  /*7e20*/  BRA `(.L_x_7151) ;  /* 0x0000000000c07947 */ /* 0x000fea0003800000 */
.L_x_7168:
        /* <DEDUP_REMOVED lines=26> */
.L_x_7150:
        /* <DEDUP_REMOVED lines=16> */
.L_x_7179:
[----:B------:R-:W-:Y:S05]  /*80d0*/  BRA `(.L_x_7151) ;  /* 0x0000000000147947 */ /* 0x000fea0003800000 */
.L_x_7178:
[----:B------:R-:W0:Y:S02]  /*80e0*/  F2I.U64.F64.TRUNC R28, R28 ;  /* 0x0000001c001c7311 */ /* 0x000e24000030d800 */
[----:B0-----:R2:W-:Y:S01]  /*80f0*/  STG.E.64 desc[UR36][R4.64], R28 ;  /* 0x0000001c04007986 */ /* 0x0015e2000c101b24 */
[----:B------:R-:W-:Y:S05]  /*8100*/  BRA `(.L_x_7151) ;  /* 0x0000000000087947 */ /* 0x000fea0003800000 */
.L_x_7177:
[----:B------:R-:W0:Y:S02]  /*8110*/  F2I.U32.F64.TRUNC R29, R28 ;  /* 0x0000001c001d7311 */ /* 0x000e24000030d000 */
[----:B0-----:R0:W-:Y:S02]  /*8120*/  STG.E desc[UR36][R4.64], R29 ;  /* 0x0000001d04007986 */ /* 0x0011e4000c101924 */
.L_x_7151:
        /* <DEDUP_REMOVED lines=24> */
.L_x_7183:
[----:B------:R-:W0:Y:S02]  /*82b0*/  F2I.S64.F64.TRUNC R24, R24 ;  /* 0x0000001800187311 */ /* 0x000e24000030d900 */
[----:B0-----:R-:W-:-:S05]  /*82c0*/  IMAD.MOV.U32 R3, RZ, RZ, R24 ;  /* 0x000000ffff037224 */ /* 0x001fca00078e0018 */
[----:B------:R3:W-:Y:S01]  /*82d0*/  STG.E.U8 desc[UR36][R4.64], R3 ;  /* 0x0000000304007986 */ /* 0x0007e2000c101124 */
[----:B------:R-:W-:Y:S05]  /*82e0*/  BRA `(.L_x_7185) ;  /* 0x0000000c00f07947 */ /* 0x000fea0003800000 */
.L_x_7182:
        /* <DEDUP_REMOVED lines=9> */
.L_x_7187:
[----:B------:R-:W0:Y:S02]  /*8380*/  F2I.F64.TRUNC R25, R24 ;  /* 0x0000001800197311 */ /* 0x000e24000030d100 */
[----:B0-----:R2:W-:Y:S01]  /*8390*/  STG.E desc[UR36][R4.64], R25 ;  /* 0x0000001904007986 */ /* 0x0015e2000c101924 */
[----:B------:R-:W-:Y:S05]  /*83a0*/  BRA `(.L_x_7185) ;  /* 0x0000000c00c07947 */ /* 0x000fea0003800000 */
.L_x_7186:
[----:B------:R-:W0:Y:S02]  /*83b0*/  F2I.F64.TRUNC R25, R24 ;  /* 0x0000001800197311 */ /* 0x000e24000030d100 */
[----:B0-----:R0:W-:Y:S01]  /*83c0*/  STG.E.U16 desc[UR36][R4.64], R25 ;  /* 0x0000001904007986 */ /* 0x0011e2000c101524 */
[----:B------:R-:W-:Y:S05]  /*83d0*/  BRA `(.L_x_7185) ;  /* 0x0000000c00b47947 */ /* 0x000fea0003800000 */
.L_x_7181:
        /* <DEDUP_REMOVED lines=13> */
.L_x_7189:
        /* <DEDUP_REMOVED lines=8> */
.L_x_7188:
        /* <DEDUP_REMOVED lines=14> */
.L_x_7191:
        /* <DEDUP_REMOVED lines=9> */
.L_x_7190:
[----:B------:R0:W-:Y:S01]  /*86a0*/  STG.E.64 desc[UR36][R4.64], R24 ;  /* 0x0000001804007986 */ /* 0x0001e2000c101b24 */
[----:B------:R-:W-:Y:S05]  /*86b0*/  BRA `(.L_x_7185) ;  /* 0x0000000800fc7947 */ /* 0x000fea0003800000 */
.L_x_7180:
        /* <DEDUP_REMOVED lines=12> */
.L_x_7194:
[----:B------:R-:W-:-:S05]  /*8780*/  CS2R R26, SRZ ;  /* 0x00000000001a7805 */ /* 0x000fca000001ff00 */
[----:B------:R0:W-:Y:S01]  /*8790*/  STG.E.128 desc[UR36][R4.64], R24 ;  /* 0x0000001804007986 */ /* 0x0001e2000c101d24 */
[----:B------:R-:W-:Y:S05]  /*87a0*/  BRA `(.L_x_7185) ;  /* 0x0000000800c07947 */ /* 0x000fea0003800000 */
.L_x_7193:
        /* <DEDUP_REMOVED lines=25> */
.L_x_7198:
[----:B------:R-:W-:Y:S05]  /*8940*/  BSYNC B0 ;  /* 0x0000000000007941 */ /* 0x000fea0003800000 */
.L_x_7197:
[----:B------:R-:W-:-:S05]  /*8950*/  LOP3.LUT R7, R0, R7, RZ, 0xfc, !PT ;  /* 0x0000000700077212 */ /* 0x000fca00078efcff */
[----:B------:R0:W-:Y:S01]  /*8960*/  STG.E.U8 desc[UR36][R4.64], R7 ;  /* 0x0000000704007986 */ /* 0x0001e2000c101124 */
[----:B------:R-:W-:Y:S05]  /*8970*/  BRA `(.L_x_7185) ;  /* 0x00000008004c7947 */ /* 0x000fea0003800000 */
.L_x_7196:
        /* <DEDUP_REMOVED lines=17> */
.L_x_7200:
[----:B------:R-:W-:Y:S01]  /*8a90*/  IMAD.MOV.U32 R0, RZ, RZ, 0x7f ;  /* 0x0000007fff007424 */ /* 0x000fe200078e00ff */
[----:B------:R-:W-:-:S04]  /*8aa0*/  ISETP.GT.U32.AND P0, PT, R3, 0x7f800000, PT ;  /* 0x7f8000000300780c */ /* 0x000fc80003f04070 */
[----:B------:R-:W-:-:S09]  /*8ab0*/  SEL R0, R0, 0x7c, P0 ;  /* 0x0000007c00007807 */ /* 0x000fd20000000000 */
.L_x_7201:
[----:B------:R-:W-:Y:S05]  /*8ac0*/  BSYNC B0 ;  /* 0x0000000000007941 */ /* 0x000fea0003800000 */
.L_x_7199:
[----:B------:R-:W-:-:S04]  /*8ad0*/  LOP3.LUT R3, R7, 0x80000000, RZ, 0xc0, !PT ;  /* 0x8000000007037812 */ /* 0x000fc800078ec0ff */
[----:B------:R-:W-:-:S04]  /*8ae0*/  SHF.R.U32.HI R3, RZ, 0x18, R3 ;  /* 0x00000018ff037819 */ /* 0x000fc80000011603 */
[----:B------:R-:W-:-:S05]  /*8af0*/  LOP3.LUT R3, R0, R3, RZ, 0xfc, !PT ;  /* 0x0000000300037212 */ /* 0x000fca00078efcff */
[----:B------:R0:W-:Y:S01]  /*8b00*/  STG.E.U8 desc[UR36][R4.64], R3 ;  /* 0x0000000304007986 */ /* 0x0001e2000c101124 */
[----:B------:R-:W-:Y:S05]  /*8b10*/  BRA `(.L_x_7185) ;  /* 0x0000000400e47947 */ /* 0x000fea0003800000 */
.L_x_7195:
        /* <DEDUP_REMOVED lines=8> */
.L_x_7192:
        /* <DEDUP_REMOVED lines=11> */
.L_x_7204:
        /* <DEDUP_REMOVED lines=21> */
.L_x_7207:
[----:B------:R-:W-:-:S04]  /*8da0*/  LOP3.LUT R0, R7, 0x80000000, RZ, 0xc0, !PT ;  /* 0x8000000007007812 */ /* 0x000fc800078ec0ff */
[----:B------:R-:W-:-:S04]  /*8db0*/  SHF.R.U32.HI R0, RZ, 0x18, R0 ;  /* 0x00000018ff007819 */ /* 0x000fc80000011600 */
[----:B------:R-:W-:-:S07]  /*8dc0*/  LOP3.LUT R0, R3, R0, RZ, 0xfc, !PT ;  /* 0x0000000003007212 */ /* 0x000fce00078efcff */
.L_x_7206:
[----:B------:R-:W-:Y:S05]  /*8dd0*/  BSYNC B0 ;  /* 0x0000000000007941 */ /* 0x000fea0003800000 */
.L_x_7205:
[----:B------:R0:W-:Y:S01]  /*8de0*/  STG.E.U8 desc[UR36][R4.64], R0 ;  /* 0x0000000004007986 */ /* 0x0001e2000c101124 */
[----:B------:R-:W-:Y:S05]  /*8df0*/  BRA `(.L_x_7185) ;  /* 0x00000004002c7947 */ /* 0x000fea0003800000 */
.L_x_7203:
        /* <DEDUP_REMOVED lines=21> */
.L_x_7210:
[----:B------:R-:W-:-:S04]  /*8f50*/  LOP3.LUT R0, R7, 0x80000000, RZ, 0xc0, !PT ;  /* 0x8000000007007812 */ /* 0x000fc800078ec0ff */
[----:B------:R-:W-:-:S04]  /*8f60*/  SHF.R.U32.HI R0, RZ, 0x18, R0 ;  /* 0x00000018ff007819 */ /* 0x000fc80000011600 */
[----:B------:R-:W-:-:S07]  /*8f70*/  LOP3.LUT R0, R3, R0, RZ, 0xfc, !PT ;  /* 0x0000000003007212 */ /* 0x000fce00078efcff */
.L_x_7209:
[----:B------:R-:W-:Y:S05]  /*8f80*/  BSYNC B0 ;  /* 0x0000000000007941 */ /* 0x000fea0003800000 */
.L_x_7208:
[----:B------:R0:W-:Y:S01]  /*8f90*/  STG.E.U8 desc[UR36][R4.64], R0 ;  /* 0x0000000004007986 */ /* 0x0001e2000c101124 */
[----:B------:R-:W-:Y:S05]  /*8fa0*/  BRA `(.L_x_7185) ;  /* 0x0000000000c07947 */ /* 0x000fea0003800000 */
.L_x_7202:
        /* <DEDUP_REMOVED lines=26> */
.L_x_7184:
        /* <DEDUP_REMOVED lines=16> */
.L_x_7213:
[----:B------:R-:W-:Y:S05]  /*9250*/  BRA `(.L_x_7185) ;  /* 0x0000000000147947 */ /* 0x000fea0003800000 */
.L_x_7212:
[----:B------:R-:W0:Y:S02]  /*9260*/  F2I.U64.F64.TRUNC R24, R24 ;  /* 0x0000001800187311 */ /* 0x000e24000030d800 */
[----:B0-----:R0:W-:Y:S01]  /*9270*/  STG.E.64 desc[UR36][R4.64], R24 ;  /* 0x0000001804007986 */ /* 0x0011e2000c101b24 */
[----:B------:R-:W-:Y:S05]  /*9280*/  BRA `(.L_x_7185) ;  /* 0x0000000000087947 */ /* 0x000fea0003800000 */
.L_x_7211:
[----:B------:R-:W0:Y:S02]  /*9290*/  F2I.U32.F64.TRUNC R25, R24 ;  /* 0x0000001800197311 */ /* 0x000e24000030d000 */
[----:B0-----:R0:W-:Y:S02]  /*92a0*/  STG.E desc[UR36][R4.64], R25 ;  /* 0x0000001904007986 */ /* 0x0011e4000c101924 */
.L_x_7185:
[----:B------:R-:W-:-:S07]  /*92b0*/  VIADD R23, R23, 0x80 ;  /* 0x0000008017177836 */ /* 0x000fce0000000000 */
.L_x_7145:
[----:B------:R-:W-:Y:S05]  /*92c0*/  BSYNC B6 ;  /* 0x0000000000067941 */ /* 0x000fea0003800000 */
.L_x_7144:
[----:B------:R-:W-:-:S13]  /*92d0*/  ISETP.GE.AND P0, PT, R23, R2, PT ;  /* 0x000000021700720c */ /* 0x000fda0003f06270 */
[----:B------:R-:W-:Y:S05]  /*92e0*/  @P0 EXIT ;  /* 0x000000000000094d */ /* 0x000fea0003800000 */
[----:B0123--:R-:W0:Y:S01]  /*92f0*/  LDC.64 R2, c[0x0][0x230] ;  /* 0x00008c00ff027b82 */ /* 0x00fe220000000a00 */
[----:B------:R-:W-:Y:S01]  /*9300*/  PRMT R0, R18, 0x9910, RZ ;  /* 0x0000991012007816 */ /* 0x000fe200000000ff */
        /* <DEDUP_REMOVED lines=18> */
.L_x_7217:
[----:B------:R-:W0:Y:S02]  /*9430*/  F2I.S64.F64.TRUNC R16, R16 ;  /* 0x0000001000107311 */ /* 0x000e24000030d900 */
[----:B0-----:R-:W-:-:S05]  /*9440*/  IMAD.MOV.U32 R5, RZ, RZ, R16 ;  /* 0x000000ffff057224 */ /* 0x001fca00078e0010 */
[----:B------:R-:W-:Y:S01]  /*9450*/  STG.E.U8 desc[UR36][R2.64], R5 ;  /* 0x0000000502007986 */ /* 0x000fe2000c101124 */
[----:B------:R-:W-:Y:S05]  /*9460*/  EXIT ;  /* 0x000000000000794d */ /* 0x000fea0003800000 */
.L_x_7216:
        /* <DEDUP_REMOVED lines=9> */
.L_x_7220:
[----:B------:R-:W0:Y:S02]  /*9500*/  F2I.F64.TRUNC R17, R16 ;  /* 0x0000001000117311 */ /* 0x000e24000030d100 */
[----:B0-----:R-:W-:Y:S01]  /*9510*/  STG.E desc[UR36][R2.64], R17 ;  /* 0x0000001102007986 */ /* 0x001fe2000c101924 */
[----:B------:R-:W-:Y:S05]  /*9520*/  EXIT ;  /* 0x000000000000794d */ /* 0x000fea0003800000 */
.L_x_7219:
[----:B------:R-:W0:Y:S02]  /*9530*/  F2I.F64.TRUNC R17, R16 ;  /* 0x0000001000117311 */ /* 0x000e24000030d100 */
[----:B0-----:R-:W-:Y:S01]  /*9540*/  STG.E.U16 desc[UR36][R2.64], R17 ;  /* 0x0000001102007986 */ /* 0x001fe2000c101524 */
[----:B------:R-:W-:Y:S05]  /*9550*/  EXIT ;  /* 0x000000000000794d */ /* 0x000fea0003800000 */
.L_x_7215:
        /* <DEDUP_REMOVED lines=13> */
.L_x_7222:
        /* <DEDUP_REMOVED lines=8> */
.L_x_7221:
        /* <DEDUP_REMOVED lines=14> */
.L_x_7224:
        /* <DEDUP_REMOVED lines=9> */
.L_x_7223:
[----:B------:R-:W-:Y:S01]  /*9820*/  STG.E.64 desc[UR36][R2.64], R16 ;  /* 0x0000001002007986 */ /* 0x000fe2000c101b24 */
[----:B------:R-:W-:Y:S05]  /*9830*/  EXIT ;  /* 0x000000000000794d */ /* 0x000fea0003800000 */
.L_x_7214:
        /* <DEDUP_REMOVED lines=12> */
.L_x_7227:
[----:B------:R-:W-:-:S05]  /*9900*/  CS2R R18, SRZ ;  /* 0x0000000000127805 */ /* 0x000fca000001ff00 */
[----:B------:R-:W-:Y:S01]  /*9910*/  STG.E.128 desc[UR36][R2.64], R16 ;  /* 0x0000001002007986 */ /* 0x000fe2000c101d24 */
[----:B------:R-:W-:Y:S05]  /*9920*/  EXIT ;  /* 0x000000000000794d */ /* 0x000fea0003800000 */
.L_x_7226:
        /* <DEDUP_REMOVED lines=25> */
.L_x_7231:
[----:B------:R-:W-:Y:S05]  /*9ac0*/  BSYNC B0 ;  /* 0x0000000000007941 */ /* 0x000fea0003800000 */
.L_x_7230:
[----:B------:R-:W-:-:S05]  /*9ad0*/  LOP3.LUT R5, R0, R5, RZ, 0xfc, !PT ;  /* 0x0000000500057212 */ /* 0x000fca00078efcff */
[----:B------:R-:W-:Y:S01]  /*9ae0*/  STG.E.U8 desc[UR36][R2.64], R5 ;  /* 0x0000000502007986 */ /* 0x000fe2000c101124 */
[----:B------:R-:W-:Y:S05]  /*9af0*/  EXIT ;  /* 0x000000000000794d */ /* 0x000fea0003800000 */
.L_x_7229:
        /* <DEDUP_REMOVED lines=17> */
.L_x_7233:
[----:B------:R-:W-:Y:S01]  /*9c10*/  IMAD.MOV.U32 R0, RZ, RZ, 0x7f ;  /* 0x0000007fff007424 */ /* 0x000fe200078e00ff */
[----:B------:R-:W-:-:S04]  /*9c20*/  ISETP.GT.U32.AND P0, PT, R4, 0x7f800000, PT ;  /* 0x7f8000000400780c */ /* 0x000fc80003f04070 */
[----:B------:R-:W-:-:S09]  /*9c30*/  SEL R0, R0, 0x7c, P0 ;  /* 0x0000007c00007807 */ /* 0x000fd20000000000 */
.L_x_7234:
[----:B------:R-:W-:Y:S05]  /*9c40*/  BSYNC B0 ;  /* 0x0000000000007941 */ /* 0x000fea0003800000 */
.L_x_7232:
[----:B------:R-:W-:-:S04]  /*9c50*/  LOP3.LUT R4, R5, 0x80000000, RZ, 0xc0, !PT ;  /* 0x8000000005047812 */ /* 0x000fc800078ec0ff */
[----:B------:R-:W-:-:S04]  /*9c60*/  SHF.R.U32.HI R5, RZ, 0x18, R4 ;  /* 0x00000018ff057819 */ /* 0x000fc80000011604 */
[----:B------:R-:W-:-:S05]  /*9c70*/  LOP3.LUT R5, R0, R5, RZ, 0xfc, !PT ;  /* 0x0000000500057212 */ /* 0x000fca00078efcff */
[----:B------:R-:W-:Y:S01]  /*9c80*/  STG.E.U8 desc[UR36][R2.64], R5 ;  /* 0x0000000502007986 */ /* 0x000fe2000c101124 */
[----:B------:R-:W-:Y:S05]  /*9c90*/  EXIT ;  /* 0x000000000000794d */ /* 0x000fea0003800000 */
.L_x_7228:
        /* <DEDUP_REMOVED lines=8> */
.L_x_7225:
        /* <DEDUP_REMOVED lines=11> */
.L_x_7237:
        /* <DEDUP_REMOVED lines=21> */
.L_x_7240:
[----:B------:R-:W-:-:S04]  /*9f20*/  LOP3.LUT R0, R7, 0x80000000, RZ, 0xc0, !PT ;  /* 0x8000000007007812 */ /* 0x000fc800078ec0ff */
[----:B------:R-:W-:-:S04]  /*9f30*/  SHF.R.U32.HI R5, RZ, 0x18, R0 ;  /* 0x00000018ff057819 */ /* 0x000fc80000011600 */
[----:B------:R-:W-:-:S04]  /*9f40*/  LOP3.LUT R4, R4, R5, RZ, 0xfc, !PT ;  /* 0x0000000504047212 */ /* 0x000fc800078efcff */
[----:B------:R-:W-:-:S07]  /*9f50*/  PRMT R0, R4, 0x7610, R0 ;  /* 0x0000761004007816 */ /* 0x000fce0000000000 */
.L_x_7239:
[----:B------:R-:W-:Y:S05]  /*9f60*/  BSYNC B0 ;  /* 0x0000000000007941 */ /* 0x000fea0003800000 */
.L_x_7238:
[----:B------:R-:W-:Y:S01]  /*9f70*/  STG.E.U8 desc[UR36][R2.64], R0 ;  /* 0x0000000002007986 */ /* 0x000fe2000c101124 */
[----:B------:R-:W-:Y:S05]  /*9f80*/  EXIT ;  /* 0x000000000000794d */ /* 0x000fea0003800000 */
.L_x_7236:
        /* <DEDUP_REMOVED lines=21> */
.L_x_7243:
[----:B------:R-:W-:-:S04]  /*a0e0*/  LOP3.LUT R0, R7, 0x80000000, RZ, 0xc0, !PT ;  /* 0x8000000007007812 */ /* 0x000fc800078ec0ff */
[----:B------:R-:W-:-:S04]  /*a0f0*/  SHF.R.U32.HI R5, RZ, 0x18, R0 ;  /* 0x00000018ff057819 */ /* 0x000fc80000011600 */
[----:B------:R-:W-:-:S04]  /*a100*/  LOP3.LUT R4, R4, R5, RZ, 0xfc, !PT ;  /* 0x0000000504047212 */ /* 0x000fc800078efcff */
[----:B------:R-:W-:-:S07]  /*a110*/  PRMT R0, R4, 0x7610, R0 ;  /* 0x0000761004007816 */ /* 0x000fce0000000000 */
.L_x_7242:
[----:B------:R-:W-:Y:S05]  /*a120*/  BSYNC B0 ;  /* 0x0000000000007941 */ /* 0x000fea0003800000 */
.L_x_7241:
[----:B------:R-:W-:Y:S01]  /*a130*/  STG.E.U8 desc[UR36][R2.64], R0 ;  /* 0x0000000002007986 */ /* 0x000fe2000c101124 */
[----:B------:R-:W-:Y:S05]  /*a140*/  EXIT ;  /* 0x000000000000794d */ /* 0x000fea0003800000 */
.L_x_7235:
        /* <DEDUP_REMOVED lines=26> */
.L_x_7218:
        /* <DEDUP_REMOVED lines=16> */
.L_x_7246:
[----:B------:R-:W-:Y:S05]  /*a3f0*/  EXIT ;  /* 0x000000000000794d */ /* 0x000fea0003800000 */
.L_x_7245:
[----:B------:R-:W0:Y:S02]  /*a400*/  F2I.U64.F64.TRUNC R16, R16 ;  /* 0x0000001000107311 */ /* 0x000e24000030d800 */
[----:B0-----:R-:W-:Y:S01]  /*a410*/  STG.E.64 desc[UR36][R2.64], R16 ;  /* 0x0000001002007986 */ /* 0x001fe2000c101b24 */
[----:B------:R-:W-:Y:S05]  /*a420*/  EXIT ;  /* 0x000000000000794d */ /* 0x000fea0003800000 */
.L_x_7244:
[----:B------:R-:W0:Y:S02]  /*a430*/  F2I.U32.F64.TRUNC R17, R16 ;  /* 0x0000001000117311 */ /* 0x000e24000030d000 */
[----:B0-----:R-:W-:Y:S01]  /*a440*/  STG.E desc[UR36][R2.64], R17 ;  /* 0x0000001102007986 */ /* 0x001fe2000c101924 */
[----:B------:R-:W-:Y:S05]  /*a450*/  EXIT ;  /* 0x000000000000794d */ /* 0x000fea0003800000 */
        .weak           $__internal_1_$__cuda_sm20_div_rn_f64_full
        .type           $__internal_1_$__cuda_sm20_div_rn_f64_full,@function
        .size           $__internal_1_$__cuda_sm20_div_rn_f64_full,(.L_x_11126 - $__internal_1_$__cuda_sm20_div_rn_f64_full)
$__internal_1_$__cuda_sm20_div_rn_f64_full:
[C---:B------:R-:W-:Y:S01]  /*a460*/  FSETP.GEU.AND P0, PT, |R9|.reuse, 1.469367938527859385e-39, PT ;  /* 0x001000000900780b */ /* 0x040fe20003f0e200 */
[----:B------:R-:W-:Y:S01]  /*a470*/  IMAD.MOV.U32 R12, RZ, RZ, 0x1 ;  /* 0x00000001ff0c7424 */ /* 0x000fe200078e00ff */
[----:B------:R-:W-:Y:S01]  /*a480*/  LOP3.LUT R6, R9, 0x800fffff, RZ, 0xc0, !PT ;  /* 0x800fffff09067812 */ /* 0x000fe200078ec0ff */
[----:B------:R-:W-:Y:S01]  /*a490*/  IMAD.MOV.U32 R26, RZ, RZ, 0x1ca00000 ;  /* 0x1ca00000ff1a7424 */ /* 0x000fe200078e00ff */
[C---:B------:R-:W-:Y:S01]  /*a4a0*/  FSETP.GEU.AND P3, PT, |R11|.reuse, 1.469367938527859385e-39, PT ;  /* 0x001000000b00780b */ /* 0x040fe20003f6e200 */
[----:B------:R-:W-:Y:S01]  /*a4b0*/  BSSY B2, `(.L_x_7247) ;  /* 0x0000052000027945 */ /* 0x000fe20003800000 */
[----:B------:R-:W-:Y:S01]  /*a4c0*/  LOP3.LUT R7, R6, 0x3ff00000, RZ, 0xfc, !PT ;  /* 0x3ff0000006077812 */ /* 0x000fe200078efcff */
[----:B------:R-:W-:Y:S01]  /*a4d0*/  IMAD.MOV.U32 R6, RZ, RZ, R8 ;  /* 0x000000ffff067224 */ /* 0x000fe200078e0008 */
[----:B------:R-:W-:Y:S02]  /*a4e0*/  LOP3.LUT R3, R11, 0x7ff00000, RZ, 0xc0, !PT ;  /* 0x7ff000000b037812 */ /* 0x000fe400078ec0ff */
[----:B------:R-:W-:-:S03]  /*a4f0*/  LOP3.LUT R32, R9, 0x7ff00000, RZ, 0xc0, !PT ;  /* 0x7ff0000009207812 */ /* 0x000fc600078ec0ff */
[----:B------:R-:W-:Y:S01]  /*a500*/  @!P0 DMUL R6, R8, 8.98846567431157953865e+307 ;  /* 0x7fe0000008068828 */ /* 0x000fe20000000000 */
[----:B------:R-:W-:-:S03]  /*a510*/  ISETP.GE.U32.AND P2, PT, R3, R32, PT ;  /* 0x000000200300720c */ /* 0x000fc60003f46070 */
[----:B------:R-:W-:Y:S02]  /*a520*/  @!P3 LOP3.LUT R14, R9, 0x7ff00000, RZ, 0xc0, !PT ;  /* 0x7ff00000090eb812 */ /* 0x000fe400078ec0ff */
[----:B------:R-:W0:Y:S02]  /*a530*/  MUFU.RCP64H R13, R7 ;  /* 0x00000007000d7308 */ /* 0x000e240000001800 */
[----:B------:R-:W-:Y:S02]  /*a540*/  @!P3 ISETP.GE.U32.AND P4, PT, R3, R14, PT ;  /* 0x0000000e0300b20c */ /* 0x000fe40003f86070 */
[----:B------:R-:W-:Y:S02]  /*a550*/  @!P0 LOP3.LUT R32, R7, 0x7ff00000, RZ, 0xc0, !PT ;  /* 0x7ff0000007208812 */ /* 0x000fe400078ec0ff */
[----:B------:R-:W-:-:S04]  /*a560*/  @!P3 SEL R15, R26, 0x63400000, !P4 ;  /* 0x634000001a0fb807 */ /* 0x000fc80006000000 */
[----:B------:R-:W-:-:S04]  /*a570*/  @!P3 LOP3.LUT R30, R15, 0x80000000, R11, 0xf8, !PT ;  /* 0x800000000f1eb812 */ /* 0x000fc800078ef80b */
[----:B------:R-:W-:Y:S01]  /*a580*/  @!P3 LOP3.LUT R31, R30, 0x100000, RZ, 0xfc, !PT ;  /* 0x001000001e1fb812 */ /* 0x000fe200078efcff */
[----:B------:R-:W-:Y:S01]  /*a590*/  @!P3 IMAD.MOV.U32 R30, RZ, RZ, RZ ;  /* 0x000000ffff1eb224 */ /* 0x000fe200078e00ff */
[----:B0-----:R-:W-:-:S08]  /*a5a0*/  DFMA R20, R12, -R6, 1 ;  /* 0x3ff000000c14742b */ /* 0x001fd00000000806 */
[----:B------:R-:W-:-:S08]  /*a5b0*/  DFMA R20, R20, R20, R20 ;  /* 0x000000141414722b */ /* 0x000fd00000000014 */
[----:B------:R-:W-:Y:S01]  /*a5c0*/  DFMA R20, R12, R20, R12 ;  /* 0x000000140c14722b */ /* 0x000fe2000000000c */
[----:B------:R-:W-:Y:S01]  /*a5d0*/  SEL R13, R26, 0x63400000, !P2 ;  /* 0x634000001a0d7807 */ /* 0x000fe20005000000 */
[----:B------:R-:W-:-:S03]  /*a5e0*/  IMAD.MOV.U32 R12, RZ, RZ, R10 ;  /* 0x000000ffff0c7224 */ /* 0x000fc600078e000a */
[----:B------:R-:W-:-:S03]  /*a5f0*/  LOP3.LUT R13, R13, 0x800fffff, R11, 0xf8, !PT ;  /* 0x800fffff0d0d7812 */ /* 0x000fc600078ef80b */
[----:B------:R-:W-:-:S03]  /*a600*/  DFMA R14, R20, -R6, 1 ;  /* 0x3ff00000140e742b */ /* 0x000fc60000000806 */
[----:B------:R-:W-:-:S05]  /*a610*/  @!P3 DFMA R12, R12, 2, -R30 ;  /* 0x400000000c0cb82b */ /* 0x000fca000000081e */
[----:B------:R-:W-:-:S08]  /*a620*/  DFMA R14, R20, R14, R20 ;  /* 0x0000000e140e722b */ /* 0x000fd00000000014 */
[----:B------:R-:W-:-:S08]  /*a630*/  DMUL R20, R14, R12 ;  /* 0x0000000c0e147228 */ /* 0x000fd00000000000 */
[----:B------:R-:W-:-:S08]  /*a640*/  DFMA R30, R20, -R6, R12 ;  /* 0x80000006141e722b */ /* 0x000fd0000000000c */
[----:B------:R-:W-:Y:S01]  /*a650*/  DFMA R30, R14, R30, R20 ;  /* 0x0000001e0e1e722b */ /* 0x000fe20000000014 */
[----:B------:R-:W-:Y:S01]  /*a660*/  IMAD.MOV.U32 R20, RZ, RZ, R3 ;  /* 0x000000ffff147224 */ /* 0x000fe200078e0003 */
[----:B------:R-:W-:Y:S01]  /*a670*/  @!P3 LOP3.LUT R20, R13, 0x7ff00000, RZ, 0xc0, !PT ;  /* 0x7ff000000d14b812 */ /* 0x000fe200078ec0ff */
[----:B------:R-:W-:-:S04]  /*a680*/  VIADD R15, R32, 0xffffffff ;  /* 0xffffffff200f7836 */ /* 0x000fc80000000000 */
[----:B------:R-:W-:-:S05]  /*a690*/  VIADD R14, R20, 0xffffffff ;  /* 0xffffffff140e7836 */ /* 0x000fca0000000000 */
[----:B------:R-:W-:-:S04]  /*a6a0*/  ISETP.GT.U32.AND P0, PT, R14, 0x7feffffe, PT ;  /* 0x7feffffe0e00780c */ /* 0x000fc80003f04070 */
[----:B------:R-:W-:-:S13]  /*a6b0*/  ISETP.GT.U32.OR P0, PT, R15, 0x7feffffe, P0 ;  /* 0x7feffffe0f00780c */ /* 0x000fda0000704470 */
[----:B------:R-:W-:Y:S05]  /*a6c0*/  @P0 BRA `(.L_x_7248) ;  /* 0x00000000006c0947 */ /* 0x000fea0003800000 */
[----:B------:R-:W-:-:S04]  /*a6d0*/  LOP3.LUT R14, R9, 0x7ff00000, RZ, 0xc0, !PT ;  /* 0x7ff00000090e7812 */ /* 0x000fc800078ec0ff */
[CC--:B------:R-:W-:Y:S02]  /*a6e0*/  VIADDMNMX R10, R3.reuse, -R14.reuse, 0xb9600000, !PT ;  /* 0xb9600000030a7446 */ /* 0x0c0fe4000780090e */
[----:B------:R-:W-:Y:S02]  /*a6f0*/  ISETP.GE.U32.AND P0, PT, R3, R14, PT ;  /* 0x0000000e0300720c */ /* 0x000fe40003f06070 */
[----:B------:R-:W-:Y:S01]  /*a700*/  VIMNMX R3, R10, 0x46a00000, PT ;  /* 0x46a000000a037848 */ /* 0x000fe20003fe0100 */
[----:B------:R-:W-:Y:S01]  /*a710*/  IMAD.MOV.U32 R10, RZ, RZ, RZ ;  /* 0x000000ffff0a7224 */ /* 0x000fe200078e00ff */
[----:B------:R-:W-:-:S05]  /*a720*/  SEL R26, R26, 0x63400000, !P0 ;  /* 0x634000001a1a7807 */ /* 0x000fca0004000000 */
[----:B------:R-:W-:-:S04]  /*a730*/  IMAD.IADD R3, R3, 0x1, -R26 ;  /* 0x0000000103037824 */ /* 0x000fc800078e0a1a */
        /* <DEDUP_REMOVED lines=12> */
[----:B------:R-:W-:Y:S01]  /*a800*/  IMAD.MOV.U32 R6, RZ, RZ, RZ ;  /* 0x000000ffff067224 */ /* 0x000fe200078e00ff */
[----:B------:R-:W-:-:S05]  /*a810*/  IADD3 R3, -R3, -0x43300000, RZ ;  /* 0xbcd0000003037810 */ /* 0x000fca0007ffe1ff */
[----:B------:R-:W-:-:S03]  /*a820*/  DFMA R6, R14, -R6, R30 ;  /* 0x800000060e06722b */ /* 0x000fc6000000001e */
[----:B------:R-:W-:-:S07]  /*a830*/  LOP3.LUT R9, R11, R9, RZ, 0x3c, !PT ;  /* 0x000000090b097212 */ /* 0x000fce00078e3cff */
[----:B------:R-:W-:-:S04]  /*a840*/  FSETP.NEU.AND P0, PT, |R7|, R3, PT ;  /* 0x000000030700720b */ /* 0x000fc80003f0d200 */
[----:B------:R-:W-:Y:S02]  /*a850*/  FSEL R14, R10, R14, !P0 ;  /* 0x0000000e0a0e7208 */ /* 0x000fe40004000000 */
[----:B------:R-:W-:Y:S01]  /*a860*/  FSEL R15, R9, R15, !P0 ;  /* 0x0000000f090f7208 */ /* 0x000fe20004000000 */
[----:B------:R-:W-:Y:S06]  /*a870*/  BRA `(.L_x_7249) ;  /* 0x0000000000547947 */ /* 0x000fec0003800000 */
.L_x_7248:
[----:B------:R-:W-:-:S14]  /*a880*/  DSETP.NAN.AND P0, PT, R10, R10, PT ;  /* 0x0000000a0a00722a */ /* 0x000fdc0003f08000 */
[----:B------:R-:W-:Y:S05]  /*a890*/  @P0 BRA `(.L_x_7250) ;  /* 0x0000000000440947 */ /* 0x000fea0003800000 */
[----:B------:R-:W-:-:S14]  /*a8a0*/  DSETP.NAN.AND P0, PT, R8, R8, PT ;  /* 0x000000080800722a */ /* 0x000fdc0003f08000 */
[----:B------:R-:W-:Y:S05]  /*a8b0*/  @P0 BRA `(.L_x_7251) ;  /* 0x0000000000300947 */ /* 0x000fea0003800000 */
[----:B------:R-:W-:Y:S01]  /*a8c0*/  ISETP.NE.AND P0, PT, R20, R32, PT ;  /* 0x000000201400720c */ /* 0x000fe20003f05270 */
[----:B------:R-:W-:Y:S02]  /*a8d0*/  IMAD.MOV.U32 R14, RZ, RZ, 0x0 ;  /* 0x00000000ff0e7424 */ /* 0x000fe400078e00ff */
[----:B------:R-:W-:-:S10]  /*a8e0*/  IMAD.MOV.U32 R15, RZ, RZ, -0x80000 ;  /* 0xfff80000ff0f7424 */ /* 0x000fd400078e00ff */
        /* <DEDUP_REMOVED lines=9> */
.L_x_7251:
[----:B------:R-:W-:Y:S01]  /*a980*/  LOP3.LUT R15, R9, 0x80000, RZ, 0xfc, !PT ;  /* 0x00080000090f7812 */ /* 0x000fe200078efcff */
[----:B------:R-:W-:Y:S01]  /*a990*/  IMAD.MOV.U32 R14, RZ, RZ, R8 ;  /* 0x000000ffff0e7224 */ /* 0x000fe200078e0008 */
[----:B------:R-:W-:Y:S06]  /*a9a0*/  BRA `(.L_x_7249) ;  /* 0x0000000000087947 */ /* 0x000fec0003800000 */
.L_x_7250:
[----:B------:R-:W-:Y:S01]  /*a9b0*/  LOP3.LUT R15, R11, 0x80000, RZ, 0xfc, !PT ;  /* 0x000800000b0f7812 */ /* 0x000fe200078efcff */
[----:B------:R-:W-:-:S07]  /*a9c0*/  IMAD.MOV.U32 R14, RZ, RZ, R10 ;  /* 0x000000ffff0e7224 */ /* 0x000fce00078e000a */
.L_x_7249:
[----:B------:R-:W-:Y:S05]  /*a9d0*/  BSYNC B2 ;  /* 0x0000000000027941 */ /* 0x000fea0003800000 */
.L_x_7247:
[----:B------:R-:W-:Y:S02]  /*a9e0*/  IMAD.MOV.U32 R6, RZ, RZ, R0 ;  /* 0x000000ffff067224 */ /* 0x000fe400078e0000 */
[----:B------:R-:W-:-:S04]  /*a9f0*/  IMAD.MOV.U32 R7, RZ, RZ, 0x0 ;  /* 0x00000000ff077424 */ /* 0x000fc800078e00ff */
[----:B------:R-:W-:Y:S05]  /*aa00*/  RET.REL.NODEC R6 `(_ZN2at6native27unrolled_elementwise_kernelIZZZNS0_17logit_kernel_cudaERNS_18TensorIteratorBaseERKN3c106ScalarEENKUlvE_clEvENKUlvE_clEvEUldE0_St5arrayIPcLm2EELi4E23TrivialOffsetCalculatorILi1EjESF_NS0_6memory12LoadWithCastILi1EEENSG_13StoreWithCastILi1EEEEEviT_T0_T2_T3_T4_T5_) ;  /* 0xffffff54067c7950 */ /* 0x000fea0003c3ffff */
.L_x_7252:
        /* <DEDUP_REMOVED lines=15> */
.L_x_11126:


//--------------------- .text._ZN2at6native18elementwise_kernelILi128ELi2EZNS0_22gpu_kernel_impl_nocastIZZZNS0_17logit_kernel_cudaERNS_18TensorIteratorBaseERKN3c106ScalarEENKUlvE_clEvENKUlvE_clEvEUldE0_EEvS4_RKT_EUliE_EEviT1_ --------------------------
	.section	.text._ZN2at6native18elementwise_kernelILi128ELi2EZNS0_22gpu_kernel_impl_nocastIZZZNS0_17logit_kernel_cudaERNS_18TensorIteratorBaseERKN3c106ScalarEENKUlvE_clEvENKUlvE_clEvEUldE0_EEvS4_RKT_EUliE_EEviT1_,"ax",@progbits
	.align	128
        .global         _ZN2at6native18elementwise_kernelILi128ELi2EZNS0_22gpu_kernel_impl_nocastIZZZNS0_17logit_kernel_cudaERNS_18TensorIteratorBaseERKN3c106ScalarEENKUlvE_clEvENKUlvE_clEvEUldE0_EEvS4_RKT_EUliE_EEviT1_
        .type           _ZN2at6native18elementwise_kernelILi128ELi2EZNS0_22gpu_kernel_impl_nocastIZZZNS0_17logit_kernel_cudaERNS_18TensorIteratorBaseERKN3c106ScalarEENKUlvE_clEvENKUlvE_clEvEUldE0_EEvS4_RKT_EUliE_EEviT1_,@function
        .size           _ZN2at6native18elementwise_kernelILi128ELi2EZNS0_22gpu_kernel_impl_nocastIZZZNS0_17logit_kernel_cudaERNS_18TensorIteratorBaseERKN3c106ScalarEENKUlvE_clEvENKUlvE_clEvEUldE0_EEvS4_RKT_EUliE_EEviT1_,(.L_x_11127 - _ZN2at6native18elementwise_kernelILi128ELi2EZNS0_22gpu_kernel_impl_nocastIZZZNS0_17logit_kernel_cudaERNS_18TensorIteratorBaseERKN3c106ScalarEENKUlvE_clEvENKUlvE_clEvEUldE0_EEvS4_RKT_EUliE_EEviT1_)
        .other          _ZN2at6native18elementwise_kernelILi128ELi2EZNS0_22gpu_kernel_impl_nocastIZZZNS0_17logit_kernel_cudaERNS_18TensorIteratorBaseERKN3c106ScalarEENKUlvE_clEvENKUlvE_clEvEUldE0_EEvS4_RKT_EUliE_EEviT1_,@"STO_CUDA_ENTRY STV_DEFAULT"
_ZN2at6native18elementwise_kernelILi128ELi2EZNS0_22gpu_kernel_impl_nocastIZZZNS0_17logit_kernel_cudaERNS_18TensorIteratorBaseERKN3c106ScalarEENKUlvE_clEvENKUlvE_clEvEUldE0_EEvS4_RKT_EUliE_EEviT1_:
.text._ZN2at6native18elementwise_kernelILi128ELi2EZNS0_22gpu_kernel_impl_nocastIZZZNS0_17logit_kernel_cudaERNS_18TensorIteratorBaseERKN3c106ScalarEENKUlvE_clEvENKUlvE_clEvEUldE0_EEvS4_RKT_EUliE_EEviT1_:
[----:B------:R-:W-:Y:S01]  /*0000*/  LDC R1, c[0x0][0x28] ;  /* 0x00000a00ff017b82 */ /* 0x000fe20000000800 */
[----:B------:R-:W0:Y:S01]  /*0010*/  S2R R0, SR_CTAID.X ;  /* 0x0000000000007919 */ /* 0x000e220000002500 */
[----:B------:R-:W-:Y:S01]  /*0020*/  ULDC UR4, c[0x0][0x210] ;  /* 0x0000840000047ab9 */ /* 0x000fe20000000800 */
[----:B------:R-:W-:Y:S01]  /*0030*/  ULDC.64 UR6, c[0x0][0x208] ;  /* 0x0000820000067ab9 */ /* 0x000fe20000000a00 */
[----:B------:R-:W-:Y:S01]  /*0040*/  BSSY B0, `(.L_x_7253) ;  /* 0x00001b6000007945 */ /* 0x000fe20003800000 */
[----:B------:R-:W0:Y:S02]  /*0050*/  S2R R23, SR_TID.X ;  /* 0x0000000000177919 */ /* 0x000e240000002100 */
[----:B0-----:R-:W-:-:S04]  /*0060*/  LEA R7, R0, R23, 0x8 ;  /* 0x0000001700077211 */ /* 0x001fc800078e40ff */
[----:B------:R-:W-:Y:S01]  /*0070*/  ISETP.GE.AND P0, PT, R7, UR4, PT ;  /* 0x0000000407007c0c */ /* 0x000fe2000bf06270 */
[----:B------:R-:W-:Y:S02]  /*0080*/  ULDC.64 UR4, c[0x0][0x420] ;  /* 0x0001080000047ab9 */ /* 0x000fe40000000a00 */
[----:B------:R-:W-:Y:S01]  /*0090*/  IMAD.U32 R4, RZ, RZ, UR4 ;  /* 0x00000004ff047e24 */ /* 0x000fe2000f8e00ff */
[----:B------:R-:W-:-:S09]  /*00a0*/  MOV R5, UR5 ;  /* 0x0000000500057c02 */ /* 0x000fd20008000f00 */
[----:B------:R-:W-:Y:S05]  /*00b0*/  @P0 BRA `(.L_x_7254) ;  /* 0x0000001800b80947 */ /* 0x000fea0003800000 */
[----:B------:R-:W0:Y:S01]  /*00c0*/  LDC R10, c[0x0][0x218] ;  /* 0x00008600ff0a7b82 */ /* 0x000e220000000800 */
[----:B------:R-:W-:Y:S01]  /*00d0*/  HFMA2.MMA R19, -RZ, RZ, 0, 0 ;  /* 0x00000000ff137435 */ /* 0x000fe200000001ff */
[----:B------:R-:W-:Y:S01]  /*00e0*/  IMAD.MOV.U32 R2, RZ, RZ, RZ ;  /* 0x000000ffff027224 */ /* 0x000fe200078e00ff */
[----:B0-----:R-:W-:-:S13]  /*00f0*/  ISETP.NE.AND P0, PT, R10, RZ, PT ;  /* 0x000000ff0a00720c */ /* 0x001fda0003f05270 */
[----:B------:R-:W-:Y:S05]  /*0100*/  @!P0 BRA `(.L_x_7255) ;  /* 0x0000001000b08947 */ /* 0x000fea0003800000 */
[----:B------:R-:W-:Y:S01]  /*0110*/  MOV R3, R7 ;  /* 0x0000000700037202 */ /* 0x000fe20000000f00 */
        /* <DEDUP_REMOVED lines=285> */
[----:B------:R-:W-:Y:S01]  /*12f0*/  @P0 IMAD.MOV.U32 R10, RZ, RZ, RZ ;  /* 0x000000ffff0a0224 */ /* 0x000fe200078e00ff */
[----:B------:R-:W-:Y:S02]  /*1300*/  ULDC.64 UR8, c[0x0][0x400] ;  /* 0x0001000000087ab9 */ /* 0x000fe40000000a00 */
[C---:B------:R-:W-:Y:S01]  /*1310*/  IADD3 R13, -R11.reuse, RZ, RZ ;  /* 0x000000ff0b0d7210 */ /* 0x040fe20007ffe1ff */
[----:B------:R-:W1:Y:S08]  /*1320*/  @P0 LDC R12, c[0x0][0x33c] ;  /* 0x0000cf00ff0c0b82 */ /* 0x000e700000000800 */
[----:B------:R-:W2:Y:S01]  /*1330*/  @P0 LDC.64 R8, c[0x0][0x408] ;  /* 0x00010200ff080b82 */ /* 0x000ea20000000a00 */
[----:B0-----:R-:W-:-:S05]  /*1340*/  @P0 IMAD.HI.U32 R6, R11, R14, R10 ;  /* 0x0000000e0b060227 */ /* 0x001fca00078e000a */
[----:B------:R-:W-:Y:S01]  /*1350*/  @P0 SHF.R.U32.HI R3, RZ, R15, R6 ;  /* 0x0000000fff030219 */ /* 0x000fe20000011606 */
[----:B------:R-:W-:-:S04]  /*1360*/  IMAD R6, R13, UR10, R7 ;  /* 0x0000000a0d067c24 */ /* 0x000fc8000f8e0207 */
[----:B------:R-:W-:Y:S02]  /*1370*/  @P0 IMAD.MOV R3, RZ, RZ, -R3 ;  /* 0x000000ffff030224 */ /* 0x000fe400078e0a03 */
[C---:B------:R-:W-:Y:S02]  /*1380*/  IMAD R19, R6.reuse, UR8, R19 ;  /* 0x0000000806137c24 */ /* 0x040fe4000f8e0213 */
[----:B-1----:R-:W-:Y:S02]  /*1390*/  @P0 IMAD R10, R3, R12, R11 ;  /* 0x0000000c030a0224 */ /* 0x002fe400078e020b */
[----:B------:R-:W-:Y:S02]  /*13a0*/  IMAD R2, R6, UR9, R2 ;  /* 0x0000000906027c24 */ /* 0x000fe4000f8e0202 */
[C---:B--2---:R-:W-:Y:S02]  /*13b0*/  @P0 IMAD R19, R10.reuse, R8, R19 ;  /* 0x000000080a130224 */ /* 0x044fe400078e0213 */
[----:B------:R-:W-:-:S07]  /*13c0*/  @P0 IMAD R2, R10, R9, R2 ;  /* 0x000000090a020224 */ /* 0x000fce00078e0202 */
.L_x_7255:
[----:B------:R-:W-:Y:S02]  /*13d0*/  ULDC.64 UR8, c[0x0][0x418] ;  /* 0x0001060000087ab9 */ /* 0x000fe40000000a00 */
[----:B------:R-:W-:-:S04]  /*13e0*/  IADD3 R2, P0, R2, UR8, RZ ;  /* 0x0000000802027c10 */ /* 0x000fc8000ff1e0ff */
[----:B------:R-:W-:Y:S01]  /*13f0*/  IADD3.X R3, RZ, UR9, RZ, P0, !PT ;  /* 0x00000009ff037c10 */ /* 0x000fe200087fe4ff */
[----:B------:R-:W-:-:S05]  /*1400*/  ULDC.64 UR8, c[0x0][0x420] ;  /* 0x0001080000087ab9 */ /* 0x000fca0000000a00 */
[----:B------:R-:W2:Y:S01]  /*1410*/  LDG.E.64 R2, desc[UR6][R2.64] ;  /* 0x0000000602027981 */ /* 0x000ea2000c1e1b00 */
[----:B------:R-:W-:Y:S01]  /*1420*/  IMAD.U32 R6, RZ, RZ, UR4 ;  /* 0x00000004ff067e24 */ /* 0x000fe2000f8e00ff */
[----:B------:R-:W-:Y:S01]  /*1430*/  MOV R7, UR5 ;  /* 0x0000000500077c02 */ /* 0x000fe20008000f00 */
[----:B------:R-:W-:Y:S01]  /*1440*/  BSSY B1, `(.L_x_7256) ;  /* 0x000000b000017945 */ /* 0x000fe20003800000 */
[----:B--2---:R-:W-:Y:S01]  /*1450*/  DSETP.GEU.AND P0, PT, R2, UR8, PT ;  /* 0x0000000802007e2a */ /* 0x004fe2000bf0e000 */
[----:B------:R-:W-:Y:S02]  /*1460*/  ULDC.64 UR8, c[0x0][0x410] ;  /* 0x0001040000087ab9 */ /* 0x000fe40000000a00 */
[----:B------:R-:W-:-:S05]  /*1470*/  IADD3 R18, P1, R19, UR8, RZ ;  /* 0x0000000813127c10 */ /* 0x000fca000ff3e0ff */
[----:B------:R-:W-:-:S06]  /*1480*/  IMAD.X R19, RZ, RZ, UR9, P1 ;  /* 0x00000009ff137e24 */ /* 0x000fcc00088e06ff */
[----:B------:R-:W-:Y:S05]  /*1490*/  @!P0 BRA `(.L_x_7257) ;  /* 0x0000000000148947 */ /* 0x000fea0003800000 */
[----:B------:R-:W-:Y:S01]  /*14a0*/  ULDC.64 UR8, c[0x0][0x428] ;  /* 0x00010a0000087ab9 */ /* 0x000fe20000000a00 */
[----:B------:R-:W-:Y:S01]  /*14b0*/  MOV R6, R2 ;  /* 0x0000000200067202 */ /* 0x000fe20000000f00 */
[----:B------:R-:W-:Y:S01]  /*14c0*/  DSETP.GT.AND P0, PT, R2, UR8, PT ;  /* 0x0000000802007e2a */ /* 0x000fe2000bf04000 */
[----:B------:R-:W-:-:S13]  /*14d0*/  IMAD.MOV.U32 R7, RZ, RZ, R3 ;  /* 0x000000ffff077224 */ /* 0x000fda00078e0003 */
[----:B------:R-:W0:Y:S02]  /*14e0*/  @P0 LDC.64 R6, c[0x0][0x428] ;  /* 0x00010a00ff060b82 */ /* 0x000e240000000a00 */
.L_x_7257:
[----:B------:R-:W-:Y:S05]  /*14f0*/  BSYNC B1 ;  /* 0x0000000000017941 */ /* 0x000fea0003800000 */
.L_x_7256:
[----:B0-----:R-:W-:Y:S01]  /*1500*/  DADD R8, -R6, 1 ;  /* 0x3ff0000006087429 */ /* 0x001fe20000000100 */
[----:B------:R-:W-:Y:S01]  /*1510*/  MOV R2, 0x1 ;  /* 0x0000000100027802 */ /* 0x000fe20000000f00 */
[----:B------:R-:W-:Y:S01]  /*1520*/  BSSY B1, `(.L_x_7258) ;  /* 0x0000012000017945 */ /* 0x000fe20003800000 */
[----:B------:R-:W-:-:S03]  /*1530*/  FSETP.GEU.AND P1, PT, |R7|, 6.5827683646048100446e-37, PT ;  /* 0x036000000700780b */ /* 0x000fc60003f2e200 */
        /* <DEDUP_REMOVED lines=12> */
[----:B------:R-:W-:Y:S01]  /*1600*/  IMAD.MOV.U32 R10, RZ, RZ, R6 ;  /* 0x000000ffff0a7224 */ /* 0x000fe200078e0006 */
[----:B------:R-:W-:Y:S02]  /*1610*/  MOV R11, R7 ;  /* 0x00000007000b7202 */ /* 0x000fe40000000f00 */
[----:B------:R-:W-:-:S07]  /*1620*/  MOV R20, 0x1640 ;  /* 0x0000164000147802 */ /* 0x000fce0000000f00 */
[----:B------:R-:W-:Y:S05]  /*1630*/  CALL.REL.NOINC `($__internal_2_$__cuda_sm20_div_rn_f64_full) ;  /* 0x0000002000107944 */ /* 0x000fea0003c00000 */
.L_x_7259:
[----:B------:R-:W-:Y:S05]  /*1640*/  BSYNC B1 ;  /* 0x0000000000017941 */ /* 0x000fea0003800000 */
.L_x_7258:
[----:B------:R-:W-:Y:S01]  /*1650*/  ISETP.GT.AND P0, PT, R3, 0xfffff, PT ;  /* 0x000fffff0300780c */ /* 0x000fe20003f04270 */
[--C-:B------:R-:W-:Y:S01]  /*1660*/  IMAD.MOV.U32 R6, RZ, RZ, R2.reuse ;  /* 0x000000ffff067224 */ /* 0x100fe200078e0002 */
[----:B------:R-:W-:Y:S01]  /*1670*/  MOV R7, R3 ;  /* 0x0000000300077202 */ /* 0x000fe20000000f00 */
[----:B------:R-:W-:Y:S01]  /*1680*/  BSSY B1, `(.L_x_7260) ;  /* 0x000004e000017945 */ /* 0x000fe20003800000 */
[----:B------:R-:W-:Y:S01]  /*1690*/  IMAD.MOV.U32 R10, RZ, RZ, R2 ;  /* 0x000000ffff0a7224 */ /* 0x000fe200078e0002 */
[----:B------:R-:W-:-:S08]  /*16a0*/  MOV R2, 0xfffffc01 ;  /* 0xfffffc0100027802 */ /* 0x000fd00000000f00 */
[----:B------:R-:W-:Y:S01]  /*16b0*/  @!P0 DMUL R6, R6, 1.80143985094819840000e+16 ;  /* 0x4350000006068828 */ /* 0x000fe20000000000 */
[----:B------:R-:W-:-:S09]  /*16c0*/  @!P0 MOV R2, 0xfffffbcb ;  /* 0xfffffbcb00028802 */ /* 0x000fd20000000f00 */
[----:B------:R-:W-:Y:S02]  /*16d0*/  @!P0 IMAD.MOV.U32 R3, RZ, RZ, R7 ;  /* 0x000000ffff038224 */ /* 0x000fe400078e0007 */
[----:B------:R-:W-:-:S03]  /*16e0*/  @!P0 IMAD.MOV.U32 R10, RZ, RZ, R6 ;  /* 0x000000ffff0a8224 */ /* 0x000fc600078e0006 */
[----:B------:R-:W-:-:S04]  /*16f0*/  IADD3 R8, R3, -0x1, RZ ;  /* 0xffffffff03087810 */ /* 0x000fc80007ffe0ff */
[----:B------:R-:W-:-:S13]  /*1700*/  ISETP.GE.U32.AND P1, PT, R8, 0x7fefffff, PT ;  /* 0x7fefffff0800780c */ /* 0x000fda0003f26070 */
[----:B------:R-:W-:Y:S01]  /*1710*/  @P1 IMAD.MOV.U32 R8, RZ, RZ, 0x0 ;  /* 0x00000000ff081424 */ /* 0x000fe200078e00ff */
[----:B------:R-:W-:Y:S02]  /*1720*/  @P1 MOV R9, 0x7ff00000 ;  /* 0x7ff0000000091802 */ /* 0x000fe40000000f00 */
[----:B------:R-:W-:-:S04]  /*1730*/  @P1 FSETP.NEU.FTZ.AND P2, PT, R7, RZ, PT ;  /* 0x000000ff0700120b */ /* 0x000fc80003f5d000 */
[----:B------:R-:W-:-:S10]  /*1740*/  @P1 DFMA R8, R6, R8, +INF ;  /* 0x7ff000000608142b */ /* 0x000fd40000000008 */
[----:B------:R-:W-:Y:S02]  /*1750*/  @P1 FSEL R14, R8, RZ, P2 ;  /* 0x000000ff080e1208 */ /* 0x000fe40001000000 */
[----:B------:R-:W-:Y:S01]  /*1760*/  @P1 FSEL R15, R9, -QNAN , P2 ;  /* 0xfff00000090f1808 */ /* 0x000fe20001000000 */
[----:B------:R-:W-:Y:S06]  /*1770*/  @P1 BRA `(.L_x_7261) ;  /* 0x0000000000f81947 */ /* 0x000fec0003800000 */
[----:B------:R-:W-:Y:S01]  /*1780*/  LOP3.LUT R6, R3, 0x800fffff, RZ, 0xc0, !PT ;  /* 0x800fffff03067812 */ /* 0x000fe200078ec0ff */
[----:B------:R-:W-:Y:S01]  /*1790*/  IMAD.MOV.U32 R16, RZ, RZ, -0x748574fc ;  /* 0x8b7a8b04ff107424 */ /* 0x000fe200078e00ff */
[----:B------:R-:W-:Y:S01]  /*17a0*/  MOV R8, RZ ;  /* 0x000000ff00087202 */ /* 0x000fe20000000f00 */
[----:B------:R-:W-:Y:S01]  /*17b0*/  UMOV UR8, 0x3ae80f1e ;  /* 0x3ae80f1e00087882 */ /* 0x000fe20000000000 */
[----:B------:R-:W-:Y:S01]  /*17c0*/  LOP3.LUT R7, R6, 0x3ff00000, RZ, 0xfc, !PT ;  /* 0x3ff0000006077812 */ /* 0x000fe200078efcff */
[----:B------:R-:W-:Y:S01]  /*17d0*/  IMAD.MOV.U32 R6, RZ, RZ, R10 ;  /* 0x000000ffff067224 */ /* 0x000fe200078e000a */
[----:B------:R-:W-:Y:S01]  /*17e0*/  MOV R17, 0x3ed0ee25 ;  /* 0x3ed0ee2500117802 */ /* 0x000fe20000000f00 */
[----:B------:R-:W-:Y:S01]  /*17f0*/  UMOV UR9, 0x3eb1380b ;  /* 0x3eb1380b00097882 */ /* 0x000fe20000000000 */
[----:B------:R-:W-:Y:S01]  /*1800*/  ISETP.GE.AND P0, PT, R7, 0x3ff6a09f, PT ;  /* 0x3ff6a09f0700780c */ /* 0x000fe20003f06270 */
[----:B------:R-:W-:Y:S01]  /*1810*/  UMOV UR10, 0x80000000 ;  /* 0x80000000000a7882 */ /* 0x000fe20000000000 */
[----:B------:R-:W-:Y:S01]  /*1820*/  LEA.HI R20, R3, R2, RZ, 0xc ;  /* 0x0000000203147211 */ /* 0x000fe200078f60ff */
[----:B------:R-:W-:Y:S01]  /*1830*/  UMOV UR11, 0x43300000 ;  /* 0x43300000000b7882 */ /* 0x000fe20000000000 */
[----:B------:R-:W-:-:S09]  /*1840*/  MOV R21, 0x43300000 ;  /* 0x4330000000157802 */ /* 0x000fd20000000f00 */
        /* <DEDUP_REMOVED lines=49> */
.L_x_7261:
[----:B------:R-:W-:Y:S05]  /*1b60*/  BSYNC B1 ;  /* 0x0000000000017941 */ /* 0x000fea0003800000 */
.L_x_7260:
[----:B------:R0:W-:Y:S01]  /*1b70*/  STG.E.64 desc[UR6][R18.64], R14 ;  /* 0x0000000e12007986 */ /* 0x0001e2000c101b06 */
[----:B------:R-:W-:-:S05]  /*1b80*/  IMAD R0, R0, 0x100, R23 ;  /* 0x0000010000007824 */ /* 0x000fca00078e0217 */
[----:B------:R-:W-:-:S07]  /*1b90*/  IADD3 R7, R0, 0x80, RZ ;  /* 0x0000008000077810 */ /* 0x000fce0007ffe0ff */
.L_x_7254:
[----:B------:R-:W-:Y:S05]  /*1ba0*/  BSYNC B0 ;  /* 0x0000000000007941 */ /* 0x000fea0003800000 */
.L_x_7253:
[----:B------:R-:W-:Y:S02]  /*1bb0*/  ULDC UR8, c[0x0][0x210] ;  /* 0x0000840000087ab9 */ /* 0x000fe40000000800 */
[----:B------:R-:W-:-:S13]  /*1bc0*/  ISETP.GE.AND P0, PT, R7, UR8, PT ;  /* 0x0000000807007c0c */ /* 0x000fda000bf06270 */
[----:B------:R-:W-:Y:S05]  /*1bd0*/  @P0 EXIT ;  /* 0x000000000000094d */ /* 0x000fea0003800000 */
[----:B------:R-:W1:Y:S01]  /*1be0*/  LDC R8, c[0x0][0x218] ;  /* 0x00008600ff087b82 */ /* 0x000e620000000800 */
[----:B------:R-:W-:Y:S01]  /*1bf0*/  IMAD.MOV.U32 R0, RZ, RZ, RZ ;  /* 0x000000ffff007224 */ /* 0x000fe200078e00ff */
[----:B0-----:R-:W-:Y:S02]  /*1c00*/  MOV R19, RZ ;  /* 0x000000ff00137202 */ /* 0x001fe40000000f00 */
[----:B-1----:R-:W-:-:S13]  /*1c10*/  ISETP.NE.AND P0, PT, R8, RZ, PT ;  /* 0x000000ff0800720c */ /* 0x002fda0003f05270 */
        /* <DEDUP_REMOVED lines=299> */
.L_x_7262:
[----:B------:R-:W-:Y:S02]  /*2ed0*/  ULDC.64 UR4, c[0x0][0x418] ;  /* 0x0001060000047ab9 */ /* 0x000fe40000000a00 */
[----:B------:R-:W-:-:S04]  /*2ee0*/  IADD3 R2, P0, R0, UR4, RZ ;  /* 0x0000000400027c10 */ /* 0x000fc8000ff1e0ff */
[----:B------:R-:W-:Y:S01]  /*2ef0*/  IADD3.X R3, RZ, UR5, RZ, P0, !PT ;  /* 0x00000005ff037c10 */ /* 0x000fe200087fe4ff */
[----:B------:R-:W-:-:S05]  /*2f00*/  ULDC.64 UR4, c[0x0][0x420] ;  /* 0x0001080000047ab9 */ /* 0x000fca0000000a00 */
[----:B------:R-:W2:Y:S01]  /*2f10*/  LDG.E.64 R2, desc[UR6][R2.64] ;  /* 0x0000000602027981 */ /* 0x000ea2000c1e1b00 */
[----:B------:R-:W-:Y:S01]  /*2f20*/  BSSY B0, `(.L_x_7263) ;  /* 0x000000b000007945 */ /* 0x000fe20003800000 */
[----:B--2---:R-:W-:Y:S01]  /*2f30*/  DSETP.GEU.AND P0, PT, R2, UR4, PT ;  /* 0x0000000402007e2a */ /* 0x004fe2000bf0e000 */
[----:B------:R-:W-:Y:S02]  /*2f40*/  ULDC.64 UR4, c[0x0][0x410] ;  /* 0x0001040000047ab9 */ /* 0x000fe40000000a00 */
[----:B------:R-:W-:-:S04]  /*2f50*/  IADD3 R18, P1, R19, UR4, RZ ;  /* 0x0000000413127c10 */ /* 0x000fc8000ff3e0ff */
[----:B------:R-:W-:-:S07]  /*2f60*/  IADD3.X R19, RZ, UR5, RZ, P1, !PT ;  /* 0x00000005ff137c10 */ /* 0x000fce0008ffe4ff */
[----:B------:R-:W-:Y:S05]  /*2f70*/  @!P0 BRA `(.L_x_7264) ;  /* 0x0000000000148947 */ /* 0x000fea0003800000 */
[----:B------:R-:W-:Y:S01]  /*2f80*/  ULDC.64 UR4, c[0x0][0x428] ;  /* 0x00010a0000047ab9 */ /* 0x000fe20000000a00 */
[----:B------:R-:W-:Y:S01]  /*2f90*/  IMAD.MOV.U32 R4, RZ, RZ, R2 ;  /* 0x000000ffff047224 */ /* 0x000fe200078e0002 */
[----:B------:R-:W-:Y:S01]  /*2fa0*/  DSETP.GT.AND P0, PT, R2, UR4, PT ;  /* 0x0000000402007e2a */ /* 0x000fe2000bf04000 */
[----:B------:R-:W-:-:S13]  /*2fb0*/  MOV R5, R3 ;  /* 0x0000000300057202 */ /* 0x000fda0000000f00 */
[----:B------:R-:W0:Y:S02]  /*2fc0*/  @P0 LDC.64 R4, c[0x0][0x428] ;  /* 0x00010a00ff040b82 */ /* 0x000e240000000a00 */
.L_x_7264:
[----:B------:R-:W-:Y:S05]  /*2fd0*/  BSYNC B0 ;  /* 0x0000000000007941 */ /* 0x000fea0003800000 */
.L_x_7263:
        /* <DEDUP_REMOVED lines=17> */
[----:B------:R-:W-:Y:S01]  /*30f0*/  MOV R11, R5 ;  /* 0x00000005000b7202 */ /* 0x000fe20000000f00 */
[----:B------:R-:W-:Y:S01]  /*3100*/  IMAD.MOV.U32 R9, RZ, RZ, R7 ;  /* 0x000000ffff097224 */ /* 0x000fe200078e0007 */
[----:B------:R-:W-:Y:S02]  /*3110*/  MOV R8, R6 ;  /* 0x0000000600087202 */ /* 0x000fe40000000f00 */
[----:B------:R-:W-:-:S07]  /*3120*/  MOV R20, 0x3140 ;  /* 0x0000314000147802 */ /* 0x000fce0000000f00 */
[----:B------:R-:W-:Y:S05]  /*3130*/  CALL.REL.NOINC `($__internal_2_$__cuda_sm20_div_rn_f64_full) ;  /* 0x0000000400507944 */ /* 0x000fea0003c00000 */
.L_x_7266:
[----:B------:R-:W-:Y:S05]  /*3140*/  BSYNC B0 ;  /* 0x0000000000007941 */ /* 0x000fea0003800000 */
.L_x_7265:
[----:B------:R-:W-:Y:S01]  /*3150*/  ISETP.GT.AND P0, PT, R3, 0xfffff, PT ;  /* 0x000fffff0300780c */ /* 0x000fe20003f04270 */
[----:B------:R-:W-:Y:S01]  /*3160*/  BSSY B0, `(.L_x_7267) ;  /* 0x000004f000007945 */ /* 0x000fe20003800000 */
[----:B------:R-:W-:Y:S02]  /*3170*/  MOV R4, R2 ;  /* 0x0000000200047202 */ /* 0x000fe40000000f00 */
[----:B------:R-:W-:-:S09]  /*3180*/  MOV R5, R3 ;  /* 0x0000000300057202 */ /* 0x000fd20000000f00 */
[----:B------:R-:W-:-:S10]  /*3190*/  @!P0 DMUL R4, R4, 1.80143985094819840000e+16 ;  /* 0x4350000004048828 */ /* 0x000fd40000000000 */
[----:B------:R-:W-:Y:S01]  /*31a0*/  @!P0 IMAD.MOV.U32 R3, RZ, RZ, R5 ;  /* 0x000000ffff038224 */ /* 0x000fe200078e0005 */
[----:B------:R-:W-:-:S04]  /*31b0*/  @!P0 MOV R2, R4 ;  /* 0x0000000400028202 */ /* 0x000fc80000000f00 */
[----:B------:R-:W-:-:S04]  /*31c0*/  IADD3 R0, R3, -0x1, RZ ;  /* 0xffffffff03007810 */ /* 0x000fc80007ffe0ff */
[----:B------:R-:W-:Y:S02]  /*31d0*/  ISETP.GE.U32.AND P1, PT, R0, 0x7fefffff, PT ;  /* 0x7fefffff0000780c */ /* 0x000fe40003f26070 */
[----:B------:R-:W-:Y:S01]  /*31e0*/  MOV R0, 0xfffffc01 ;  /* 0xfffffc0100007802 */ /* 0x000fe20000000f00 */
[----:B------:R-:W-:-:S10]  /*31f0*/  @!P0 IMAD.MOV.U32 R0, RZ, RZ, -0x435 ;  /* 0xfffffbcbff008424 */ /* 0x000fd400078e00ff */
[----:B------:R-:W-:Y:S01]  /*3200*/  @P1 MOV R6, 0x0 ;  /* 0x0000000000061802 */ /* 0x000fe20000000f00 */
[----:B------:R-:W-:Y:S01]  /*3210*/  @P1 IMAD.MOV.U32 R7, RZ, RZ, 0x7ff00000 ;  /* 0x7ff00000ff071424 */ /* 0x000fe200078e00ff */
[----:B------:R-:W-:-:S05]  /*3220*/  @P1 FSETP.NEU.FTZ.AND P2, PT, R5, RZ, PT ;  /* 0x000000ff0500120b */ /* 0x000fca0003f5d000 */
[----:B------:R-:W-:-:S10]  /*3230*/  @P1 DFMA R6, R4, R6, +INF ;  /* 0x7ff000000406142b */ /* 0x000fd40000000006 */
[----:B------:R-:W-:Y:S02]  /*3240*/  @P1 FSEL R12, R6, RZ, P2 ;  /* 0x000000ff060c1208 */ /* 0x000fe40001000000 */
[----:B------:R-:W-:Y:S01]  /*3250*/  @P1 FSEL R13, R7, -QNAN , P2 ;  /* 0xfff00000070d1808 */ /* 0x000fe20001000000 */
[----:B------:R-:W-:Y:S06]  /*3260*/  @P1 BRA `(.L_x_7268) ;  /* 0x0000000000f81947 */ /* 0x000fec0003800000 */
[----:B------:R-:W-:Y:S01]  /*3270*/  LOP3.LUT R4, R3, 0x800fffff, RZ, 0xc0, !PT ;  /* 0x800fffff03047812 */ /* 0x000fe200078ec0ff */
[----:B------:R-:W-:Y:S01]  /*3280*/  IMAD.MOV.U32 R15, RZ, RZ, 0x3ed0ee25 ;  /* 0x3ed0ee25ff0f7424 */ /* 0x000fe200078e00ff */
[----:B------:R-:W-:Y:S01]  /*3290*/  MOV R6, RZ ;  /* 0x000000ff00067202 */ /* 0x000fe20000000f00 */
[----:B------:R-:W-:Y:S01]  /*32a0*/  UMOV UR4, 0x3ae80f1e ;  /* 0x3ae80f1e00047882 */ /* 0x000fe20000000000 */
[----:B------:R-:W-:Y:S01]  /*32b0*/  LOP3.LUT R5, R4, 0x3ff00000, RZ, 0xfc, !PT ;  /* 0x3ff0000004057812 */ /* 0x000fe200078efcff */
[----:B------:R-:W-:Y:S01]  /*32c0*/  UMOV UR5, 0x3eb1380b ;  /* 0x3eb1380b00057882 */ /* 0x000fe20000000000 */
[----:B------:R-:W-:Y:S01]  /*32d0*/  MOV R4, R2 ;  /* 0x0000000200047202 */ /* 0x000fe20000000f00 */
[----:B------:R-:W-:Y:S01]  /*32e0*/  UMOV UR8, 0x80000000 ;  /* 0x8000000000087882 */ /* 0x000fe20000000000 */
[----:B------:R-:W-:Y:S01]  /*32f0*/  ISETP.GE.AND P0, PT, R5, 0x3ff6a09f, PT ;  /* 0x3ff6a09f0500780c */ /* 0x000fe20003f06270 */
[----:B------:R-:W-:Y:S01]  /*3300*/  UMOV UR9, 0x43300000 ;  /* 0x4330000000097882 */ /* 0x000fe20000000000 */
[----:B------:R-:W-:-:S02]  /*3310*/  MOV R14, 0x8b7a8b04 ;  /* 0x8b7a8b04000e7802 */ /* 0x000fc40000000f00 */
[----:B------:R-:W-:Y:S02]  /*3320*/  LEA.HI R0, R3, R0, RZ, 0xc ;  /* 0x0000000003007211 */ /* 0x000fe400078f60ff */
[----:B------:R-:W-:-:S07]  /*3330*/  MOV R17, 0x43300000 ;  /* 0x4330000000117802 */ /* 0x000fce0000000f00 */
[----:B------:R-:W-:Y:S02]  /*3340*/  @P0 IADD3 R7, R5, -0x100000, RZ ;  /* 0xfff0000005070810 */ /* 0x000fe40007ffe0ff */
[----:B------:R-:W-:-:S03]  /*3350*/  @P0 IADD3 R0, R0, 0x1, RZ ;  /* 0x0000000100000810 */ /* 0x000fc60007ffe0ff */
        /* <DEDUP_REMOVED lines=47> */
.L_x_7268:
[----:B------:R-:W-:Y:S05]  /*3650*/  BSYNC B0 ;  /* 0x0000000000007941 */ /* 0x000fea0003800000 */
.L_x_7267:
[----:B------:R-:W-:Y:S01]  /*3660*/  STG.E.64 desc[UR6][R18.64], R12 ;  /* 0x0000000c12007986 */ /* 0x000fe2000c101b06 */
[----:B------:R-:W-:Y:S05]  /*3670*/  EXIT ;  /* 0x000000000000794d */ /* 0x000fea0003800000 */
        .weak           $__internal_2_$__cuda_sm20_div_rn_f64_full
        .type           $__internal_2_$__cuda_sm20_div_rn_f64_full,@function
        .size           $__internal_2_$__cuda_sm20_div_rn_f64_full,(.L_x_11127 - $__internal_2_$__cuda_sm20_div_rn_f64_full)
$__internal_2_$__cuda_sm20_div_rn_f64_full:
[C---:B------:R-:W-:Y:S01]  /*3680*/  FSETP.GEU.AND P0, PT, |R9|.reuse, 1.469367938527859385e-39, PT ;  /* 0x001000000900780b */ /* 0x040fe20003f0e200 */
[----:B------:R-:W-:Y:S01]  /*3690*/  BSSY B2, `(.L_x_7269) ;  /* 0x0000056000027945 */ /* 0x000fe20003800000 */
[----:B------:R-:W-:Y:S02]  /*36a0*/  LOP3.LUT R6, R9, 0x800fffff, RZ, 0xc0, !PT ;  /* 0x800fffff09067812 */ /* 0x000fe400078ec0ff */
[C---:B------:R-:W-:Y:S02]  /*36b0*/  FSETP.GEU.AND P2, PT, |R11|.reuse, 1.469367938527859385e-39, PT ;  /* 0x001000000b00780b */ /* 0x040fe40003f4e200 */
[----:B------:R-:W-:Y:S01]  /*36c0*/  LOP3.LUT R7, R6, 0x3ff00000, RZ, 0xfc, !PT ;  /* 0x3ff0000006077812 */ /* 0x000fe200078efcff */
[----:B------:R-:W-:Y:S01]  /*36d0*/  IMAD.MOV.U32 R6, RZ, RZ, R8 ;  /* 0x000000ffff067224 */ /* 0x000fe200078e0008 */
[----:B------:R-:W-:Y:S02]  /*36e0*/  MOV R12, 0x1 ;  /* 0x00000001000c7802 */ /* 0x000fe40000000f00 */
[----:B------:R-:W-:-:S02]  /*36f0*/  LOP3.LUT R21, R11, 0x7ff00000, RZ, 0xc0, !PT ;  /* 0x7ff000000b157812 */ /* 0x000fc400078ec0ff */
[----:B------:R-:W-:Y:S01]  /*3700*/  MOV R22, 0x1ca00000 ;  /* 0x1ca0000000167802 */ /* 0x000fe20000000f00 */
[----:B------:R-:W-:Y:S01]  /*3710*/  @!P0 DMUL R6, R8, 8.98846567431157953865e+307 ;  /* 0x7fe0000008068828 */ /* 0x000fe20000000000 */
[C---:B------:R-:W-:Y:S02]  /*3720*/  LOP3.LUT R24, R9.reuse, 0x7ff00000, RZ, 0xc0, !PT ;  /* 0x7ff0000009187812 */ /* 0x040fe400078ec0ff */
[----:B------:R-:W-:Y:S02]  /*3730*/  MOV R25, R21 ;  /* 0x0000001500197202 */ /* 0x000fe40000000f00 */
[----:B------:R-:W-:Y:S01]  /*3740*/  @!P2 LOP3.LUT R14, R9, 0x7ff00000, RZ, 0xc0, !PT ;  /* 0x7ff00000090ea812 */ /* 0x000fe200078ec0ff */
[----:B------:R-:W0:Y:S01]  /*3750*/  MUFU.RCP64H R13, R7 ;  /* 0x00000007000d7308 */ /* 0x000e220000001800 */
[C---:B------:R-:W-:Y:S02]  /*3760*/  ISETP.GE.U32.AND P1, PT, R21.reuse, R24, PT ;  /* 0x000000181500720c */ /* 0x040fe40003f26070 */
[----:B------:R-:W-:-:S02]  /*3770*/  @!P2 ISETP.GE.U32.AND P3, PT, R21, R14, PT ;  /* 0x0000000e1500a20c */ /* 0x000fc40003f66070 */
[----:B------:R-:W-:Y:S02]  /*3780*/  @!P0 LOP3.LUT R24, R7, 0x7ff00000, RZ, 0xc0, !PT ;  /* 0x7ff0000007188812 */ /* 0x000fe400078ec0ff */
[----:B------:R-:W-:Y:S02]  /*3790*/  @!P2 SEL R15, R22, 0x63400000, !P3 ;  /* 0x63400000160fa807 */ /* 0x000fe40005800000 */
[----:B------:R-:W-:Y:S02]  /*37a0*/  IADD3 R27, R24, -0x1, RZ ;  /* 0xffffffff181b7810 */ /* 0x000fe40007ffe0ff */
[----:B------:R-:W-:-:S04]  /*37b0*/  @!P2 LOP3.LUT R16, R15, 0x80000000, R11, 0xf8, !PT ;  /* 0x800000000f10a812 */ /* 0x000fc800078ef80b */
[----:B------:R-:W-:Y:S01]  /*37c0*/  @!P2 LOP3.LUT R17, R16, 0x100000, RZ, 0xfc, !PT ;  /* 0x001000001011a812 */ /* 0x000fe200078efcff */
[----:B0-----:R-:W-:Y:S01]  /*37d0*/  DFMA R2, R12, -R6, 1 ;  /* 0x3ff000000c02742b */ /* 0x001fe20000000806 */
[----:B------:R-:W-:-:S07]  /*37e0*/  @!P2 MOV R16, RZ ;  /* 0x000000ff0010a202 */ /* 0x000fce0000000f00 */
[----:B------:R-:W-:-:S08]  /*37f0*/  DFMA R2, R2, R2, R2 ;  /* 0x000000020202722b */ /* 0x000fd00000000002 */
[----:B------:R-:W-:Y:S01]  /*3800*/  DFMA R12, R12, R2, R12 ;  /* 0x000000020c0c722b */ /* 0x000fe2000000000c */
[----:B------:R-:W-:Y:S01]  /*3810*/  SEL R3, R22, 0x63400000, !P1 ;  /* 0x6340000016037807 */ /* 0x000fe20004800000 */
[----:B------:R-:W-:-:S03]  /*3820*/  IMAD.MOV.U32 R2, RZ, RZ, R10 ;  /* 0x000000ffff027224 */ /* 0x000fc600078e000a */
[----:B------:R-:W-:-:S03]  /*3830*/  LOP3.LUT R3, R3, 0x800fffff, R11, 0xf8, !PT ;  /* 0x800fffff03037812 */ /* 0x000fc600078ef80b */
[----:B------:R-:W-:-:S03]  /*3840*/  DFMA R14, R12, -R6, 1 ;  /* 0x3ff000000c0e742b */ /* 0x000fc60000000806 */
[----:B------:R-:W-:-:S05]  /*3850*/  @!P2 DFMA R2, R2, 2, -R16 ;  /* 0x400000000202a82b */ /* 0x000fca0000000810 */
[----:B------:R-:W-:-:S05]  /*3860*/  DFMA R14, R12, R14, R12 ;  /* 0x0000000e0c0e722b */ /* 0x000fca000000000c */
[----:B------:R-:W-:-:S03]  /*3870*/  @!P2 LOP3.LUT R25, R3, 0x7ff00000, RZ, 0xc0, !PT ;  /* 0x7ff000000319a812 */ /* 0x000fc600078ec0ff */
[----:B------:R-:W-:Y:S02]  /*3880*/  DMUL R12, R14, R2 ;  /* 0x000000020e0c7228 */ /* 0x000fe40000000000 */
[----:B------:R-:W-:-:S05]  /*3890*/  VIADD R26, R25, 0xffffffff ;  /* 0xffffffff191a7836 */ /* 0x000fca0000000000 */
[----:B------:R-:W-:Y:S01]  /*38a0*/  ISETP.GT.U32.AND P0, PT, R26, 0x7feffffe, PT ;  /* 0x7feffffe1a00780c */ /* 0x000fe20003f04070 */
[----:B------:R-:W-:-:S03]  /*38b0*/  DFMA R16, R12, -R6, R2 ;  /* 0x800000060c10722b */ /* 0x000fc60000000002 */
[----:B------:R-:W-:-:S05]  /*38c0*/  ISETP.GT.U32.OR P0, PT, R27, 0x7feffffe, P0 ;  /* 0x7feffffe1b00780c */ /* 0x000fca0000704470 */
[----:B------:R-:W-:-:S08]  /*38d0*/  DFMA R16, R14, R16, R12 ;  /* 0x000000100e10722b */ /* 0x000fd0000000000c */
[----:B------:R-:W-:Y:S05]  /*38e0*/  @P0 BRA `(.L_x_7270) ;  /* 0x00000000006c0947 */ /* 0x000fea0003800000 */
[----:B------:R-:W-:Y:S02]  /*38f0*/  LOP3.LUT R12, R9, 0x7ff00000, RZ, 0xc0, !PT ;  /* 0x7ff00000090c7812 */ /* 0x000fe400078ec0ff */
[----:B------:R-:W-:Y:S02]  /*3900*/  MOV R14, RZ ;  /* 0x000000ff000e7202 */ /* 0x000fe40000000f00 */
[CC--:B------:R-:W-:Y:S02]  /*3910*/  VIADDMNMX R10, R21.reuse, -R12.reuse, 0xb9600000, !PT ;  /* 0xb9600000150a7446 */ /* 0x0c0fe4000780090c */
[----:B------:R-:W-:Y:S02]  /*3920*/  ISETP.GE.U32.AND P0, PT, R21, R12, PT ;  /* 0x0000000c1500720c */ /* 0x000fe40003f06070 */
[----:B------:R-:W-:Y:S02]  /*3930*/  VIMNMX R10, R10, 0x46a00000, PT ;  /* 0x46a000000a0a7848 */ /* 0x000fe40003fe0100 */
[----:B------:R-:W-:-:S04]  /*3940*/  SEL R11, R22, 0x63400000, !P0 ;  /* 0x63400000160b7807 */ /* 0x000fc80004000000 */
[----:B------:R-:W-:-:S05]  /*3950*/  IADD3 R10, -R11, R10, RZ ;  /* 0x0000000a0b0a7210 */ /* 0x000fca0007ffe1ff */
[----:B------:R-:W-:-:S06]  /*3960*/  VIADD R15, R10, 0x7fe00000 ;  /* 0x7fe000000a0f7836 */ /* 0x000fcc0000000000 */
[----:B------:R-:W-:-:S10]  /*3970*/  DMUL R12, R16, R14 ;  /* 0x0000000e100c7228 */ /* 0x000fd40000000000 */
[----:B------:R-:W-:-:S13]  /*3980*/  FSETP.GTU.AND P0, PT, |R13|, 1.469367938527859385e-39, PT ;  /* 0x001000000d00780b */ /* 0x000fda0003f0c200 */
[----:B------:R-:W-:Y:S05]  /*3990*/  @P0 BRA `(.L_x_7271) ;  /* 0x0000000000940947 */ /* 0x000fea0003800000 */
[----:B------:R-:W-:Y:S01]  /*39a0*/  DFMA R2, R16, -R6, R2 ;  /* 0x800000061002722b */ /* 0x000fe20000000002 */
[----:B------:R-:W-:-:S09]  /*39b0*/  MOV R14, RZ ;  /* 0x000000ff000e7202 */ /* 0x000fd20000000f00 */
[C---:B------:R-:W-:Y:S02]  /*39c0*/  FSETP.NEU.AND P0, PT, R3.reuse, RZ, PT ;  /* 0x000000ff0300720b */ /* 0x040fe40003f0d000 */
[----:B------:R-:W-:-:S04]  /*39d0*/  LOP3.LUT R9, R3, 0x80000000, R9, 0x48, !PT ;  /* 0x8000000003097812 */ /* 0x000fc800078e4809 */
[----:B------:R-:W-:-:S07]  /*39e0*/  LOP3.LUT R15, R9, R15, RZ, 0xfc, !PT ;  /* 0x0000000f090f7212 */ /* 0x000fce00078efcff */
[----:B------:R-:W-:Y:S05]  /*39f0*/  @!P0 BRA `(.L_x_7271) ;  /* 0x00000000007c8947 */ /* 0x000fea0003800000 */
[----:B------:R-:W-:Y:S01]  /*3a00*/  IMAD.MOV R3, RZ, RZ, -R10 ;  /* 0x000000ffff037224 */ /* 0x000fe200078e0a0a */
[----:B------:R-:W-:Y:S01]  /*3a10*/  MOV R2, RZ ;  /* 0x000000ff00027202 */ /* 0x000fe20000000f00 */
[----:B------:R-:W-:-:S05]  /*3a20*/  DMUL.RP R14, R16, R14 ;  /* 0x0000000e100e7228 */ /* 0x000fca0000008000 */
[----:B------:R-:W-:-:S05]  /*3a30*/  DFMA R2, R12, -R2, R16 ;  /* 0x800000020c02722b */ /* 0x000fca0000000010 */
[----:B------:R-:W-:Y:S02]  /*3a40*/  LOP3.LUT R9, R15, R9, RZ, 0x3c, !PT ;  /* 0x000000090f097212 */ /* 0x000fe400078e3cff */
[----:B------:R-:W-:-:S04]  /*3a50*/  IADD3 R2, -R10, -0x43300000, RZ ;  /* 0xbcd000000a027810 */ /* 0x000fc80007ffe1ff */
[----:B------:R-:W-:-:S04]  /*3a60*/  FSETP.NEU.AND P0, PT, |R3|, R2, PT ;  /* 0x000000020300720b */ /* 0x000fc80003f0d200 */
[----:B------:R-:W-:Y:S02]  /*3a70*/  FSEL R12, R14, R12, !P0 ;  /* 0x0000000c0e0c7208 */ /* 0x000fe40004000000 */
[----:B------:R-:W-:Y:S01]  /*3a80*/  FSEL R13, R9, R13, !P0 ;  /* 0x0000000d090d7208 */ /* 0x000fe20004000000 */
[----:B------:R-:W-:Y:S06]  /*3a90*/  BRA `(.L_x_7271) ;  /* 0x0000000000547947 */ /* 0x000fec0003800000 */
.L_x_7270:
        /* <DEDUP_REMOVED lines=11> */
[----:B------:R-:W-:Y:S02]  /*3b50*/  @P0 LOP3.LUT R2, R13, 0x7ff00000, RZ, 0xfc, !PT ;  /* 0x7ff000000d020812 */ /* 0x000fe400078efcff */
[----:B------:R-:W-:Y:S02]  /*3b60*/  @!P0 MOV R12, RZ ;  /* 0x000000ff000c8202 */ /* 0x000fe40000000f00 */
[----:B------:R-:W-:Y:S01]  /*3b70*/  @P0 MOV R12, RZ ;  /* 0x000000ff000c0202 */ /* 0x000fe20000000f00 */
[----:B------:R-:W-:Y:S01]  /*3b80*/  @P0 IMAD.MOV.U32 R13, RZ, RZ, R2 ;  /* 0x000000ffff0d0224 */ /* 0x000fe200078e0002 */
[----:B------:R-:W-:Y:S06]  /*3b90*/  BRA `(.L_x_7271) ;  /* 0x0000000000147947 */ /* 0x000fec0003800000 */
.L_x_7273:
[----:B------:R-:W-:Y:S02]  /*3ba0*/  LOP3.LUT R13, R9, 0x80000, RZ, 0xfc, !PT ;  /* 0x00080000090d7812 */ /* 0x000fe400078efcff */
[----:B------:R-:W-:Y:S01]  /*3bb0*/  MOV R12, R8 ;  /* 0x00000008000c7202 */ /* 0x000fe20000000f00 */
[----:B------:R-:W-:Y:S06]  /*3bc0*/  BRA `(.L_x_7271) ;  /* 0x0000000000087947 */ /* 0x000fec0003800000 */
.L_x_7272:
[----:B------:R-:W-:Y:S02]  /*3bd0*/  LOP3.LUT R13, R11, 0x80000, RZ, 0xfc, !PT ;  /* 0x000800000b0d7812 */ /* 0x000fe400078efcff */
[----:B------:R-:W-:-:S07]  /*3be0*/  MOV R12, R10 ;  /* 0x0000000a000c7202 */ /* 0x000fce0000000f00 */
.L_x_7271:
[----:B------:R-:W-:Y:S05]  /*3bf0*/  BSYNC B2 ;  /* 0x0000000000027941 */ /* 0x000fea0003800000 */
.L_x_7269:
[----:B------:R-:W-:Y:S01]  /*3c00*/  HFMA2.MMA R21, -RZ, RZ, 0, 0 ;  /* 0x00000000ff157435 */ /* 0x000fe200000001ff */
[----:B------:R-:W-:Y:S01]  /*3c10*/  IMAD.MOV.U32 R2, RZ, RZ, R12 ;  /* 0x000000ffff027224 */ /* 0x000fe200078e000c */
[----:B------:R-:W-:-:S04]  /*3c20*/  MOV R3, R13 ;  /* 0x0000000d00037202 */ /* 0x000fc80000000f00 */
[----:B------:R-:W-:Y:S05]  /*3c30*/  RET.REL.NODEC R20 `(_ZN2at6native18elementwise_kernelILi128ELi2EZNS0_22gpu_kernel_impl_nocastIZZZNS0_17logit_kernel_cudaERNS_18TensorIteratorBaseERKN3c106ScalarEENKUlvE_clEvENKUlvE_clEvEUldE0_EEvS4_RKT_EUliE_EEviT1_) ;  /* 0xffffffc014f07950 */ /* 0x000fea0003c3ffff */
.L_x_7274:
        /* <DEDUP_REMOVED lines=12> */
.L_x_11127:


//--------------------- .text._ZN2at6native27unrolled_elementwise_kernelIZZZNS0_17logit_kernel_cudaERNS_18TensorIteratorBaseERKN3c106ScalarEENKUlvE_clEvENKUlvE_clEvEUldE0_St5arrayIPcLm2EELi4E23TrivialOffsetCalculatorILi1EjESF_NS0_6memory15LoadWithoutCastENSG_16StoreWithoutCastEEEviT_T0_T2_T3_T4_T5_ --------------------------
	.section	.text._ZN2at6native27unrolled_elementwise_kernelIZZZNS0_17logit_kernel_cudaERNS_18TensorIteratorBaseERKN3c106ScalarEENKUlvE_clEvENKUlvE_clEvEUldE0_St5arrayIPcLm2EELi4E23TrivialOffsetCalculatorILi1EjESF_NS0_6memory15LoadWithoutCastENSG_16StoreWithoutCastEEEviT_T0_T2_T3_T4_T5_,"ax",@progbits
	.align	128
        .global         _ZN2at6native27unrolled_elementwise_kernelIZZZNS0_17logit_kernel_cudaERNS_18TensorIteratorBaseERKN3c106ScalarEENKUlvE_clEvENKUlvE_clEvEUldE0_St5arrayIPcLm2EELi4E23TrivialOffsetCalculatorILi1EjESF_NS0_6memory15LoadWithoutCastENSG_16StoreWithoutCastEEEviT_T0_T2_T3_T4_T5_
        .type           _ZN2at6native27unrolled_elementwise_kernelIZZZNS0_17logit_kernel_cudaERNS_18TensorIteratorBaseERKN3c106ScalarEENKUlvE_clEvENKUlvE_clEvEUldE0_St5arrayIPcLm2EELi4E23TrivialOffsetCalculatorILi1EjESF_NS0_6memory15LoadWithoutCastENSG_16StoreWithoutCastEEEviT_T0_T2_T3_T4_T5_,@function
        .size           _ZN2at6native27unrolled_elementwise_kernelIZZZNS0_17logit_kernel_cudaERNS_18TensorIteratorBaseERKN3c106ScalarEENKUlvE_clEvENKUlvE_clEvEUldE0_St5arrayIPcLm2EELi4E23TrivialOffsetCalculatorILi1EjESF_NS0_6memory15LoadWithoutCastENSG_16StoreWithoutCastEEEviT_T0_T2_T3_T4_T5_,(.L_x_11128 - _ZN2at6native27unrolled_elementwise_kernelIZZZNS0_17logit_kernel_cudaERNS_18TensorIteratorBaseERKN3c106ScalarEENKUlvE_clEvENKUlvE_clEvEUldE0_St5arrayIPcLm2EELi4E23TrivialOffsetCalculatorILi1EjESF_NS0_6memory15LoadWithoutCastENSG_16StoreWithoutCastEEEviT_T0_T2_T3_T4_T5_)
        .other          _ZN2at6native27unrolled_elementwise_kernelIZZZNS0_17logit_kernel_cudaERNS_18TensorIteratorBaseERKN3c106ScalarEENKUlvE_clEvENKUlvE_clEvEUldE0_St5arrayIPcLm2EELi4E23TrivialOffsetCalculatorILi1EjESF_NS0_6memory15LoadWithoutCastENSG_16StoreWithoutCastEEEviT_T0_T2_T3_T4_T5_,@"STO_CUDA_ENTRY STV_DEFAULT"
_ZN2at6native27unrolled_elementwise_kernelIZZZNS0_17logit_kernel_cudaERNS_18TensorIteratorBaseERKN3c106ScalarEENKUlvE_clEvENKUlvE_clEvEUldE0_St5arrayIPcLm2EELi4E23TrivialOffsetCalculatorILi1EjESF_NS0_6memory15LoadWithoutCastENSG_16StoreWithoutCastEEEviT_T0_T2_T3_T4_T5_:
.text._ZN2at6native27unrolled_elementwise_kernelIZZZNS0_17logit_kernel_cudaERNS_18TensorIteratorBaseERKN3c106ScalarEENKUlvE_clEvENKUlvE_clEvEUldE0_St5arrayIPcLm2EELi4E23TrivialOffsetCalculatorILi1EjESF_NS0_6memory15LoadWithoutCastENSG_16StoreWithoutCastEEEviT_T0_T2_T3_T4_T5_:
[----:B------:R-:W-:Y:S01]  /*0000*/  LDC R1, c[0x0][0x28] ;  /* 0x00000a00ff017b82 */ /* 0x000fe20000000800 */
[----:B------:R-:W0:Y:S07]  /*0010*/  S2R R2, SR_CTAID.X ;  /* 0x0000000000027919 */ /* 0x000e2e0000002500 */
[----:B------:R-:W0:Y:S01]  /*0020*/  LDC R3, c[0x0][0x210] ;  /* 0x00008400ff037b82 */ /* 0x000e220000000800 */
[----:B------:R-:W-:Y:S01]  /*0030*/  CS2R R30, SRZ ;  /* 0x00000000001e7805 */ /* 0x000fe2000001ff00 */
[----:B------:R-:W-:Y:S01]  /*0040*/  ULDC.64 UR4, c[0x0][0x208] ;  /* 0x0000820000047ab9 */ /* 0x000fe20000000a00 */
[----:B------:R-:W1:Y:S01]  /*0050*/  S2R R0, SR_TID.X ;  /* 0x0000000000007919 */ /* 0x000e620000002100 */
[----:B0-----:R-:W-:-:S05]  /*0060*/  IMAD R3, R2, -0x200, R3 ;  /* 0xfffffe0002037824 */ /* 0x001fca00078e0203 */
[----:B-1----:R-:W-:-:S13]  /*0070*/  ISETP.GE.AND P2, PT, R0, R3, PT ;  /* 0x000000030000720c */ /* 0x002fda0003f46270 */
[----:B------:R-:W-:Y:S01]  /*0080*/  @!P2 IMAD R11, R2, 0x200, R0 ;  /* 0x00000200020ba824 */ /* 0x000fe200078e0200 */
[----:B------:R-:W0:Y:S01]  /*0090*/  @!P2 LDC.64 R6, c[0x0][0x238] ;  /* 0x00008e00ff06ab82 */ /* 0x000e220000000a00 */
[----:B------:R-:W-:-:S05]  /*00a0*/  @!P2 VIADD R0, R0, 0x80 ;  /* 0x000000800000a836 */ /* 0x000fca0000000000 */
[----:B------:R-:W-:-:S13]  /*00b0*/  ISETP.GE.AND P0, PT, R0, R3, PT ;  /* 0x000000030000720c */ /* 0x000fda0003f06270 */
[----:B------:R-:W-:Y:S01]  /*00c0*/  @!P0 IMAD R17, R2, 0x200, R0 ;  /* 0x0000020002118824 */ /* 0x000fe200078e0200 */
[----:B------:R-:W1:Y:S01]  /*00d0*/  @!P0 LDC.64 R4, c[0x0][0x238] ;  /* 0x00008e00ff048b82 */ /* 0x000e620000000a00 */
[----:B------:R-:W-:Y:S02]  /*00e0*/  @!P0 VIADD R0, R0, 0x80 ;  /* 0x0000008000008836 */ /* 0x000fe40000000000 */
[----:B0-----:R-:W-:Y:S01]  /*00f0*/  @!P2 IMAD.WIDE.U32 R6, R11, 0x8, R6 ;  /* 0x000000080b06a825 */ /* 0x001fe200078e0006 */
[----:B------:R-:W-:Y:S02]  /*0100*/  CS2R R10, SRZ ;  /* 0x00000000000a7805 */ /* 0x000fe4000001ff00 */
[----:B------:R-:W-:-:S13]  /*0110*/  ISETP.GE.AND P3, PT, R0, R3, PT ;  /* 0x000000030000720c */ /* 0x000fda0003f66270 */
[----:B------:R-:W-:Y:S01]  /*0120*/  @!P3 IMAD R19, R2, 0x200, R0 ;  /* 0x000002000213b824 */ /* 0x000fe200078e0200 */
[----:B------:R-:W-:Y:S01]  /*0130*/  @!P3 IADD3 R0, R0, 0x80, RZ ;  /* 0x000000800000b810 */ /* 0x000fe20007ffe0ff */
[----:B------:R-:W0:Y:S03]  /*0140*/  @!P3 LDC.64 R8, c[0x0][0x238] ;  /* 0x00008e00ff08bb82 */ /* 0x000e260000000a00 */
[----:B------:R-:W-:Y:S01]  /*0150*/  ISETP.GE.AND P1, PT, R0, R3, PT ;  /* 0x000000030000720c */ /* 0x000fe20003f26270 */
[----:B-1----:R-:W-:Y:S01]  /*0160*/  @!P0 IMAD.WIDE.U32 R16, R17, 0x8, R4 ;  /* 0x0000000811108825 */ /* 0x002fe200078e0004 */
[----:B------:R-:W-:-:S04]  /*0170*/  CS2R R4, SRZ ;  /* 0x0000000000047805 */ /* 0x000fc8000001ff00 */
[----:B------:R1:W5:Y:S04]  /*0180*/  @!P0 LDG.E.64 R30, desc[UR4][R16.64] ;  /* 0x00000004101e8981 */ /* 0x000368000c1e1b00 */
[----:B------:R1:W5:Y:S03]  /*0190*/  @!P2 LDG.E.64 R4, desc[UR4][R6.64] ;  /* 0x000000040604a981 */ /* 0x000366000c1e1b00 */
[----:B------:R-:W2:Y:S01]  /*01a0*/  @!P1 LDC.64 R14, c[0x0][0x238] ;  /* 0x00008e00ff0e9b82 */ /* 0x000ea20000000a00 */
[----:B------:R-:W-:Y:S02]  /*01b0*/  @!P1 IMAD R13, R2, 0x200, R0 ;  /* 0x00000200020d9824 */ /* 0x000fe400078e0200 */
[----:B0-----:R-:W-:Y:S01]  /*01c0*/  @!P3 IMAD.WIDE.U32 R18, R19, 0x8, R8 ;  /* 0x000000081312b825 */ /* 0x001fe200078e0008 */
[----:B------:R-:W-:-:S06]  /*01d0*/  CS2R R8, SRZ ;  /* 0x0000000000087805 */ /* 0x000fcc000001ff00 */
[----:B------:R1:W5:Y:S01]  /*01e0*/  @!P3 LDG.E.64 R8, desc[UR4][R18.64] ;  /* 0x000000041208b981 */ /* 0x000362000c1e1b00 */
[----:B--2---:R-:W-:-:S05]  /*01f0*/  @!P1 IMAD.WIDE.U32 R14, R13, 0x8, R14 ;  /* 0x000000080d0e9825 */ /* 0x004fca00078e000e */
[----:B------:R1:W5:Y:S01]  /*0200*/  @!P1 LDG.E.64 R10, desc[UR4][R14.64] ;  /* 0x000000040e0a9981 */ /* 0x000362000c1e1b00 */
[----:B------:R-:W-:Y:S01]  /*0210*/  ULDC.64 UR10, c[0x0][0x218] ;  /* 0x00008600000a7ab9 */ /* 0x000fe20000000a00 */
[----:B------:R-:W-:Y:S01]  /*0220*/  BSSY B0, `(.L_x_7275) ;  /* 0x0000074000007945 */ /* 0x000fe20003800000 */
[----:B------:R-:W-:Y:S02]  /*0230*/  IMAD.U32 R12, RZ, RZ, UR10 ;  /* 0x0000000aff0c7e24 */ /* 0x000fe4000f8e00ff */
[----:B------:R-:W-:Y:S01]  /*0240*/  IMAD.U32 R13, RZ, RZ, UR11 ;  /* 0x0000000bff0d7e24 */ /* 0x000fe2000f8e00ff */
[----:B------:R-:W-:Y:S06]  /*0250*/  @P2 BRA `(.L_x_7276) ;  /* 0x0000000400c02947 */ /* 0x000fec0003800000 */
[----:B------:R-:W-:Y:S01]  /*0260*/  ULDC.64 UR6, c[0x0][0x218] ;  /* 0x0000860000067ab9 */ /* 0x000fe20000000a00 */
[----:B------:R-:W-:Y:S01]  /*0270*/  IMAD.U32 R20, RZ, RZ, UR10 ;  /* 0x0000000aff147e24 */ /* 0x000fe2000f8e00ff */
[----:B-----5:R-:W-:Y:S01]  /*0280*/  DSETP.GEU.AND P0, PT, R4, UR6, PT ;  /* 0x0000000604007e2a */ /* 0x020fe2000bf0e000 */
[----:B------:R-:W-:Y:S01]  /*0290*/  IMAD.U32 R21, RZ, RZ, UR11 ;  /* 0x0000000bff157e24 */ /* 0x000fe2000f8e00ff */
[----:B------:R-:W-:-:S12]  /*02a0*/  BSSY B1, `(.L_x_7277) ;  /* 0x0000007000017945 */ /* 0x000fd80003800000 */
[----:B------:R-:W-:Y:S05]  /*02b0*/  @!P0 BRA `(.L_x_7278) ;  /* 0x0000000000148947 */ /* 0x000fea0003800000 */
[----:B------:R-:W-:Y:S01]  /*02c0*/  ULDC.64 UR6, c[0x0][0x220] ;  /* 0x0000880000067ab9 */ /* 0x000fe20000000a00 */
[----:B------:R-:W-:Y:S01]  /*02d0*/  MOV R20, R4 ;  /* 0x0000000400147202 */ /* 0x000fe20000000f00 */
[----:B------:R-:W-:Y:S01]  /*02e0*/  DSETP.GT.AND P0, PT, R4, UR6, PT ;  /* 0x0000000604007e2a */ /* 0x000fe2000bf04000 */
[----:B------:R-:W-:-:S13]  /*02f0*/  IMAD.MOV.U32 R21, RZ, RZ, R5 ;  /* 0x000000ffff157224 */ /* 0x000fda00078e0005 */
[----:B------:R-:W0:Y:S02]  /*0300*/  @P0 LDC.64 R20, c[0x0][0x220] ;  /* 0x00008800ff140b82 */ /* 0x000e240000000a00 */
.L_x_7278:
[----:B------:R-:W-:Y:S05]  /*0310*/  BSYNC B1 ;  /* 0x0000000000017941 */ /* 0x000fea0003800000 */
.L_x_7277:
[----:B01----:R-:W-:Y:S01]  /*0320*/  DADD R6, -R20, 1 ;  /* 0x3ff0000014067429 */ /* 0x003fe20000000100 */
        /* <DEDUP_REMOVED lines=16> */
[----:B------:R-:W-:Y:S05]  /*0430*/  CALL.REL.NOINC `($__internal_3_$__cuda_sm20_div_rn_f64_full) ;  /* 0x0000001c00747944 */ /* 0x000fea0003c00000 */
[----:B------:R-:W-:Y:S02]  /*0440*/  IMAD.MOV.U32 R4, RZ, RZ, R24 ;  /* 0x000000ffff047224 */ /* 0x000fe400078e0018 */
[----:B------:R-:W-:-:S07]  /*0450*/  IMAD.MOV.U32 R5, RZ, RZ, R25 ;  /* 0x000000ffff057224 */ /* 0x000fce00078e0019 */
.L_x_7280:
[----:B------:R-:W-:Y:S05]  /*0460*/  BSYNC B1 ;  /* 0x0000000000017941 */ /* 0x000fea0003800000 */
.L_x_7279:
[----:B------:R-:W-:Y:S01]  /*0470*/  ISETP.GT.AND P0, PT, R5, 0xfffff, PT ;  /* 0x000fffff0500780c */ /* 0x000fe20003f04270 */
[----:B------:R-:W-:Y:S01]  /*0480*/  IMAD.MOV.U32 R6, RZ, RZ, R4 ;  /* 0x000000ffff067224 */ /* 0x000fe200078e0004 */
[----:B------:R-:W-:-:S11]  /*0490*/  MOV R7, R5 ;  /* 0x0000000500077202 */ /* 0x000fd60000000f00 */
[----:B------:R-:W-:-:S10]  /*04a0*/  @!P0 DMUL R6, R6, 1.80143985094819840000e+16 ;  /* 0x4350000006068828 */ /* 0x000fd40000000000 */
[----:B------:R-:W-:Y:S02]  /*04b0*/  @!P0 IMAD.MOV.U32 R5, RZ, RZ, R7 ;  /* 0x000000ffff058224 */ /* 0x000fe400078e0007 */
[----:B------:R-:W-:Y:S02]  /*04c0*/  @!P0 IMAD.MOV.U32 R4, RZ, RZ, R6 ;  /* 0x000000ffff048224 */ /* 0x000fe400078e0006 */
[----:B------:R-:W-:-:S05]  /*04d0*/  VIADD R0, R5, 0xffffffff ;  /* 0xffffffff05007836 */ /* 0x000fca0000000000 */
[----:B------:R-:W-:Y:S02]  /*04e0*/  ISETP.GE.U32.AND P1, PT, R0, 0x7fefffff, PT ;  /* 0x7fefffff0000780c */ /* 0x000fe40003f26070 */
[----:B------:R-:W-:Y:S01]  /*04f0*/  MOV R0, 0xfffffc01 ;  /* 0xfffffc0100007802 */ /* 0x000fe20000000f00 */
        /* <DEDUP_REMOVED lines=17> */
[----:B------:R-:W-:Y:S01]  /*0610*/  UMOV UR8, 0x80000000 ;  /* 0x8000000000087882 */ /* 0x000fe20000000000 */
[----:B------:R-:W-:Y:S01]  /*0620*/  LEA.HI R0, R5, R0, RZ, 0xc ;  /* 0x0000000005007211 */ /* 0x000fe200078f60ff */
[----:B------:R-:W-:Y:S01]  /*0630*/  UMOV UR9, 0x43300000 ;  /* 0x4330000000097882 */ /* 0x000fe20000000000 */
[----:B------:R-:W-:-:S09]  /*0640*/  MOV R25, 0x43300000 ;  /* 0x4330000000197802 */ /* 0x000fd20000000f00 */
[----:B------:R-:W-:Y:S02]  /*0650*/  @P0 VIADD R15, R7, 0xfff00000 ;  /* 0xfff00000070f0836 */ /* 0x000fe40000000000 */
[----:B------:R-:W-:-:S03]  /*0660*/  @P0 VIADD R0, R0, 0x1 ;  /* 0x0000000100000836 */ /* 0x000fc60000000000 */
[----:B------:R-:W-:Y:S02]  /*0670*/  @P0 MOV R7, R15 ;  /* 0x0000000f00070202 */ /* 0x000fe40000000f00 */
[----:B------:R-:W-:-:S04]  /*0680*/  LOP3.LUT R24, R0, 0x80000000, RZ, 0x3c, !PT ;  /* 0x8000000000187812 */ /* 0x000fc800078e3cff */
        /* <DEDUP_REMOVED lines=45> */
.L_x_7276:
[----:B------:R-:W-:Y:S05]  /*0960*/  BSYNC B0 ;  /* 0x0000000000007941 */ /* 0x000fea0003800000 */
.L_x_7275:
[----:B-----5:R-:W0:Y:S01]  /*0970*/  S2R R4, SR_TID.X ;  /* 0x0000000000047919 */ /* 0x020e220000002100 */
[----:B------:R-:W-:Y:S01]  /*0980*/  BSSY B0, `(.L_x_7281) ;  /* 0x0000077000007945 */ /* 0x000fe20003800000 */
[----:B0-----:R-:W-:-:S05]  /*0990*/  VIADD R0, R4, 0x80 ;  /* 0x0000008004007836 */ /* 0x001fca0000000000 */
        /* <DEDUP_REMOVED lines=12> */
[----:B------:R-:W-:-:S13]  /*0a60*/  MOV R21, R31 ;  /* 0x0000001f00157202 */ /* 0x000fda0000000f00 */
[----:B------:R-:W0:Y:S02]  /*0a70*/  @P0 LDC.64 R20, c[0x0][0x220] ;  /* 0x00008800ff140b82 */ /* 0x000e240000000a00 */
.L_x_7284:
[----:B------:R-:W-:Y:S05]  /*0a80*/  BSYNC B1 ;  /* 0x0000000000017941 */ /* 0x000fea0003800000 */
.L_x_7283:
        /* <DEDUP_REMOVED lines=17> */
[----:B------:R-:W-:Y:S01]  /*0ba0*/  MOV R0, 0xbd0 ;  /* 0x00000bd000007802 */ /* 0x000fe20000000f00 */
[----:B------:R-:W-:-:S07]  /*0bb0*/  IMAD.MOV.U32 R7, RZ, RZ, R17 ;  /* 0x000000ffff077224 */ /* 0x000fce00078e0011 */
[----:B------:R-:W-:Y:S05]  /*0bc0*/  CALL.REL.NOINC `($__internal_3_$__cuda_sm20_div_rn_f64_full) ;  /* 0x0000001400907944 */ /* 0x000fea0003c00000 */
[----:B------:R-:W-:Y:S01]  /*0bd0*/  IMAD.MOV.U32 R6, RZ, RZ, R24 ;  /* 0x000000ffff067224 */ /* 0x000fe200078e0018 */
[----:B------:R-:W-:-:S07]  /*0be0*/  MOV R7, R25 ;  /* 0x0000001900077202 */ /* 0x000fce0000000f00 */
.L_x_7286:
[----:B------:R-:W-:Y:S05]  /*0bf0*/  BSYNC B1 ;  /* 0x0000000000017941 */ /* 0x000fea0003800000 */
.L_x_7285:
        /* <DEDUP_REMOVED lines=18> */
[----:B------:R-:W-:Y:S01]  /*0d20*/  IMAD.MOV.U32 R18, RZ, RZ, RZ ;  /* 0x000000ffff127224 */ /* 0x000fe200078e00ff */
[----:B------:R-:W-:Y:S01]  /*0d30*/  MOV R16, R6 ;  /* 0x0000000600107202 */ /* 0x000fe20000000f00 */
[----:B------:R-:W-:Y:S01]  /*0d40*/  IMAD.MOV.U32 R26, RZ, RZ, -0x748574fc ;  /* 0x8b7a8b04ff1a7424 */ /* 0x000fe200078e00ff */
[----:B------:R-:W-:Y:S01]  /*0d50*/  LOP3.LUT R17, R5, 0x3ff00000, RZ, 0xfc, !PT ;  /* 0x3ff0000005117812 */ /* 0x000fe200078efcff */
[----:B------:R-:W-:Y:S01]  /*0d60*/  UMOV UR6, 0x3ae80f1e ;  /* 0x3ae80f1e00067882 */ /* 0x000fe20000000000 */
[----:B------:R-:W-:Y:S01]  /*0d70*/  MOV R27, 0x3ed0ee25 ;  /* 0x3ed0ee25001b7802 */ /* 0x000fe20000000f00 */
        /* <DEDUP_REMOVED lines=55> */
.L_x_7282:
[----:B------:R-:W-:Y:S05]  /*10f0*/  BSYNC B0 ;  /* 0x0000000000007941 */ /* 0x000fea0003800000 */
.L_x_7281:
        /* <DEDUP_REMOVED lines=8> */
[----:B------:R-:W-:Y:S01]  /*1180*/  IMAD.U32 R20, RZ, RZ, UR6 ;  /* 0x00000006ff147e24 */ /* 0x000fe2000f8e00ff */
[----:B------:R-:W-:-:S10]  /*1190*/  MOV R21, UR7 ;  /* 0x0000000700157c02 */ /* 0x000fd40008000f00 */
[----:B------:R-:W-:Y:S05]  /*11a0*/  @!P0 BRA `(.L_x_7290) ;  /* 0x0000000000148947 */ /* 0x000fea0003800000 */
[----:B------:R-:W-:Y:S01]  /*11b0*/  ULDC.64 UR6, c[0x0][0x220] ;  /* 0x0000880000067ab9 */ /* 0x000fe20000000a00 */
[----:B------:R-:W-:Y:S01]  /*11c0*/  IMAD.MOV.U32 R20, RZ, RZ, R8 ;  /* 0x000000ffff147224 */ /* 0x000fe200078e0008 */
[----:B------:R-:W-:Y:S01]  /*11d0*/  DSETP.GT.AND P0, PT, R8, UR6, PT ;  /* 0x0000000608007e2a */ /* 0x000fe2000bf04000 */
[----:B------:R-:W-:-:S13]  /*11e0*/  IMAD.MOV.U32 R21, RZ, RZ, R9 ;  /* 0x000000ffff157224 */ /* 0x000fda00078e0009 */
[----:B------:R-:W0:Y:S02]  /*11f0*/  @P0 LDC.64 R20, c[0x0][0x220] ;  /* 0x00008800ff140b82 */ /* 0x000e240000000a00 */
.L_x_7290:
[----:B------:R-:W-:Y:S05]  /*1200*/  BSYNC B1 ;  /* 0x0000000000017941 */ /* 0x000fea0003800000 */
.L_x_7289:
[----:B0-----:R-:W-:Y:S01]  /*1210*/  DADD R8, -R20, 1 ;  /* 0x3ff0000014087429 */ /* 0x001fe20000000100 */
[----:B-1----:R-:W-:Y:S01]  /*1220*/  IMAD.MOV.U32 R6, RZ, RZ, 0x1 ;  /* 0x00000001ff067424 */ /* 0x002fe200078e00ff */
        /* <DEDUP_REMOVED lines=17> */
[----:B------:R-:W-:Y:S05]  /*1340*/  CALL.REL.NOINC `($__internal_3_$__cuda_sm20_div_rn_f64_full) ;  /* 0x0000000c00b07944 */ /* 0x000fea0003c00000 */
[----:B------:R-:W-:Y:S02]  /*1350*/  IMAD.MOV.U32 R6, RZ, RZ, R24 ;  /* 0x000000ffff067224 */ /* 0x000fe400078e0018 */
[----:B------:R-:W-:-:S07]  /*1360*/  IMAD.MOV.U32 R7, RZ, RZ, R25 ;  /* 0x000000ffff077224 */ /* 0x000fce00078e0019 */
.L_x_7292:
[----:B------:R-:W-:Y:S05]  /*1370*/  BSYNC B1 ;  /* 0x0000000000017941 */ /* 0x000fea0003800000 */
.L_x_7291:
[----:B------:R-:W-:Y:S01]  /*1380*/  ISETP.GT.AND P0, PT, R7, 0xfffff, PT ;  /* 0x000fffff0700780c */ /* 0x000fe20003f04270 */
[----:B------:R-:W-:Y:S02]  /*1390*/  IMAD.MOV.U32 R16, RZ, RZ, R6 ;  /* 0x000000ffff107224 */ /* 0x000fe400078e0006 */
[----:B------:R-:W-:-:S10]  /*13a0*/  IMAD.MOV.U32 R17, RZ, RZ, R7 ;  /* 0x000000ffff117224 */ /* 0x000fd400078e0007 */
[----:B------:R-:W-:-:S10]  /*13b0*/  @!P0 DMUL R16, R16, 1.80143985094819840000e+16 ;  /* 0x4350000010108828 */ /* 0x000fd40000000000 */
[----:B------:R-:W-:Y:S02]  /*13c0*/  @!P0 MOV R7, R17 ;  /* 0x0000001100078202 */ /* 0x000fe40000000f00 */
[----:B------:R-:W-:-:S03]  /*13d0*/  @!P0 MOV R6, R16 ;  /* 0x0000001000068202 */ /* 0x000fc60000000f00 */
        /* <DEDUP_REMOVED lines=13> */
[----:B------:R-:W-:Y:S01]  /*14b0*/  MOV R16, RZ ;  /* 0x000000ff00107202 */ /* 0x000fe20000000f00 */
[----:B------:R-:W-:Y:S01]  /*14c0*/  IMAD.MOV.U32 R24, RZ, RZ, -0x748574fc ;  /* 0x8b7a8b04ff187424 */ /* 0x000fe200078e00ff */
[----:B------:R-:W-:Y:S01]  /*14d0*/  LOP3.LUT R9, R5, 0x3ff00000, RZ, 0xfc, !PT ;  /* 0x3ff0000005097812 */ /* 0x000fe200078efcff */
[----:B------:R-:W-:Y:S01]  /*14e0*/  IMAD.MOV.U32 R25, RZ, RZ, 0x3ed0ee25 ;  /* 0x3ed0ee25ff197424 */ /* 0x000fe200078e00ff */
[----:B------:R-:W-:Y:S01]  /*14f0*/  UMOV UR6, 0x3ae80f1e ;  /* 0x3ae80f1e00067882 */ /* 0x000fe20000000000 */
        /* <DEDUP_REMOVED lines=55> */
.L_x_7288:
[----:B------:R-:W-:Y:S05]  /*1870*/  BSYNC B0 ;  /* 0x0000000000007941 */ /* 0x000fea0003800000 */
.L_x_7287:
[----:B------:R-:W-:Y:S01]  /*1880*/  IADD3 R0, R4, 0x180, RZ ;  /* 0x0000018004007810 */ /* 0x000fe20007ffe0ff */
[----:B------:R-:W-:Y:S03]  /*1890*/  BSSY B0, `(.L_x_7293) ;  /* 0x0000075000007945 */ /* 0x000fe60003800000 */
        /* <DEDUP_REMOVED lines=11> */
.L_x_7296:
[----:B------:R-:W-:Y:S05]  /*1950*/  BSYNC B1 ;  /* 0x0000000000017941 */ /* 0x000fea0003800000 */
.L_x_7295:
        /* <DEDUP_REMOVED lines=19> */
[----:B------:R-:W-:Y:S01]  /*1a90*/  MOV R0, 0x1ac0 ;  /* 0x00001ac000007802 */ /* 0x000fe20000000f00 */
[----:B------:R-:W-:-:S07]  /*1aa0*/  IMAD.MOV.U32 R7, RZ, RZ, R11 ;  /* 0x000000ffff077224 */ /* 0x000fce00078e000b */
[----:B------:R-:W-:Y:S05]  /*1ab0*/  CALL.REL.NOINC `($__internal_3_$__cuda_sm20_div_rn_f64_full) ;  /* 0x0000000400d47944 */ /* 0x000fea0003c00000 */
[----:B------:R-:W-:Y:S02]  /*1ac0*/  IMAD.MOV.U32 R6, RZ, RZ, R24 ;  /* 0x000000ffff067224 */ /* 0x000fe400078e0018 */
[----:B------:R-:W-:-:S07]  /*1ad0*/  IMAD.MOV.U32 R7, RZ, RZ, R25 ;  /* 0x000000ffff077224 */ /* 0x000fce00078e0019 */
.L_x_7298:
[----:B------:R-:W-:Y:S05]  /*1ae0*/  BSYNC B1 ;  /* 0x0000000000017941 */ /* 0x000fea0003800000 */
.L_x_7297:
[----:B------:R-:W-:Y:S01]  /*1af0*/  ISETP.GT.AND P0, PT, R7, 0xfffff, PT ;  /* 0x000fffff0700780c */ /* 0x000fe20003f04270 */
[----:B------:R-:W-:Y:S01]  /*1b00*/  IMAD.MOV.U32 R13, RZ, RZ, R7 ;  /* 0x000000ffff0d7224 */ /* 0x000fe200078e0007 */
[----:B------:R-:W-:-:S11]  /*1b10*/  MOV R12, R6 ;  /* 0x00000006000c7202 */ /* 0x000fd60000000f00 */
        /* <DEDUP_REMOVED lines=76> */
.L_x_7294:
[----:B------:R-:W-:Y:S05]  /*1fe0*/  BSYNC B0 ;  /* 0x0000000000007941 */ /* 0x000fea0003800000 */
.L_x_7293:
[----:B------:R-:W-:Y:S01]  /*1ff0*/  ISETP.GE.AND P0, PT, R4, R3, PT ;  /* 0x000000030400720c */ /* 0x000fe20003f06270 */
[----:B------:R-:W-:Y:S04]  /*2000*/  BSSY B0, `(.L_x_7299) ;  /* 0x0000018000007945 */ /* 0x000fe80003800000 */
[----:B------:R-:W-:Y:S08]  /*2010*/  BSSY B1, `(.L_x_7300) ;  /* 0x0000010000017945 */ /* 0x000ff00003800000 */
[----:B------:R-:W-:Y:S05]  /*2020*/  @P0 BRA `(.L_x_7301) ;  /* 0x0000000000380947 */ /* 0x000fea0003800000 */
[----:B------:R-:W0:Y:S01]  /*2030*/  S2R R13, SR_TID.X ;  /* 0x00000000000d7919 */ /* 0x000e220000002100 */
[----:B-1----:R-:W1:Y:S01]  /*2040*/  LDC.64 R6, c[0x0][0x230] ;  /* 0x00008c00ff067b82 */ /* 0x002e620000000a00 */
[----:B0-----:R-:W-:Y:S02]  /*2050*/  IMAD R5, R2, 0x200, R13 ;  /* 0x0000020002057824 */ /* 0x001fe400078e020d */
[----:B------:R-:W-:Y:S02]  /*2060*/  VIADD R4, R13, 0x80 ;  /* 0x000000800d047836 */ /* 0x000fe40000000000 */
[----:B-1----:R-:W-:-:S03]  /*2070*/  IMAD.WIDE.U32 R6, R5, 0x8, R6 ;  /* 0x0000000805067825 */ /* 0x002fc600078e0006 */
[----:B------:R-:W-:Y:S02]  /*2080*/  ISETP.GE.AND P0, PT, R4, R3, PT ;  /* 0x000000030400720c */ /* 0x000fe40003f06270 */
[----:B------:R0:W-:Y:S11]  /*2090*/  STG.E.64 desc[UR4][R6.64], R14 ;  /* 0x0000000e06007986 */ /* 0x0001f6000c101b04 */
[----:B------:R-:W-:Y:S05]  /*20a0*/  @P0 BREAK B1 ;  /* 0x0000000000010942 */ /* 0x000fea0003800000 */
[----:B------:R-:W-:Y:S05]  /*20b0*/  @P0 BRA `(.L_x_7302) ;  /* 0x0000000000300947 */ /* 0x000fea0003800000 */
[----:B0-----:R-:W0:Y:S01]  /*20c0*/  LDC.64 R6, c[0x0][0x230] ;  /* 0x00008c00ff067b82 */ /* 0x001e220000000a00 */
[----:B------:R-:W-:Y:S01]  /*20d0*/  IMAD R5, R2, 0x200, R4 ;  /* 0x0000020002057824 */ /* 0x000fe200078e0204 */
[----:B------:R-:W-:-:S03]  /*20e0*/  IADD3 R4, R4, 0x80, RZ ;  /* 0x0000008004047810 */ /* 0x000fc60007ffe0ff */
[----:B0-----:R-:W-:-:S05]  /*20f0*/  IMAD.WIDE.U32 R6, R5, 0x8, R6 ;  /* 0x0000000805067825 */ /* 0x001fca00078e0006 */
[----:B------:R0:W-:Y:S02]  /*2100*/  STG.E.64 desc[UR4][R6.64], R30 ;  /* 0x0000001e06007986 */ /* 0x0001e4000c101b04 */
.L_x_7301:
[----:B------:R-:W-:Y:S05]  /*2110*/  BSYNC B1 ;  /* 0x0000000000017941 */ /* 0x000fea0003800000 */
.L_x_7300:
[----:B------:R-:W-:-:S13]  /*2120*/  ISETP.GE.AND P0, PT, R4, R3, PT ;  /* 0x000000030400720c */ /* 0x000fda0003f06270 */
[----:B01----:R-:W0:Y:S01]  /*2130*/  @!P0 LDC.64 R6, c[0x0][0x230] ;  /* 0x00008c00ff068b82 */ /* 0x003e220000000a00 */
[----:B------:R-:W-:Y:S02]  /*2140*/  @!P0 IMAD R5, R2, 0x200, R4 ;  /* 0x0000020002058824 */ /* 0x000fe400078e0204 */
[----:B------:R-:W-:Y:S02]  /*2150*/  @!P0 VIADD R4, R4, 0x80 ;  /* 0x0000008004048836 */ /* 0x000fe40000000000 */
[----:B0-----:R-:W-:-:S05]  /*2160*/  @!P0 IMAD.WIDE.U32 R6, R5, 0x8, R6 ;  /* 0x0000000805068825 */ /* 0x001fca00078e0006 */
[----:B------:R1:W-:Y:S02]  /*2170*/  @!P0 STG.E.64 desc[UR4][R6.64], R8 ;  /* 0x0000000806008986 */ /* 0x0003e4000c101b04 */
.L_x_7302:
[----:B------:R-:W-:Y:S05]  /*2180*/  BSYNC B0 ;  /* 0x0000000000007941 */ /* 0x000fea0003800000 */
.L_x_7299:
[----:B------:R-:W-:Y:S05]  /*2190*/  WARPSYNC.ALL ;  /* 0x0000000000007948 */ /* 0x000fea0003800000 */
[----:B------:R-:W-:-:S13]  /*21a0*/  ISETP.GE.AND P0, PT, R4, R3, PT ;  /* 0x000000030400720c */ /* 0x000fda0003f06270 */
[----:B------:R-:W-:Y:S05]  /*21b0*/  @P0 EXIT ;  /* 0x000000000000094d */ /* 0x000fea0003800000 */
[----:B01----:R-:W0:Y:S01]  /*21c0*/  LDC.64 R6, c[0x0][0x230] ;  /* 0x00008c00ff067b82 */ /* 0x003e220000000a00 */
[----:B------:R-:W-:-:S04]  /*21d0*/  IMAD R3, R2, 0x200, R4 ;  /* 0x0000020002037824 */ /* 0x000fc800078e0204 */
[----:B0-----:R-:W-:-:S05]  /*21e0*/  IMAD.WIDE.U32 R2, R3, 0x8, R6 ;  /* 0x0000000803027825 */ /* 0x001fca00078e0006 */
[----:B------:R-:W-:Y:S01]  /*21f0*/  STG.E.64 desc[UR4][R2.64], R10 ;  /* 0x0000000a02007986 */ /* 0x000fe2000c101b04 */
[----:B------:R-:W-:Y:S05]  /*2200*/  EXIT ;  /* 0x000000000000794d */ /* 0x000fea0003800000 */
        .weak           $__internal_3_$__cuda_sm20_div_rn_f64_full
        .type           $__internal_3_$__cuda_sm20_div_rn_f64_full,@function
        .size           $__internal_3_$__cuda_sm20_div_rn_f64_full,(.L_x_11128 - $__internal_3_$__cuda_sm20_div_rn_f64_full)
$__internal_3_$__cuda_sm20_div_rn_f64_full:
[C---:B------:R-:W-:Y:S01]  /*2210*/  FSETP.GEU.AND P0, PT, |R7|.reuse, 1.469367938527859385e-39, PT ;  /* 0x001000000700780b */ /* 0x040fe20003f0e200 */
[--C-:B------:R-:W-:Y:S01]  /*2220*/  IMAD.MOV.U32 R18, RZ, RZ, R6.reuse ;  /* 0x000000ffff127224 */ /* 0x100fe200078e0006 */
[----:B------:R-:W-:Y:S01]  /*2230*/  LOP3.LUT R16, R7, 0x800fffff, RZ, 0xc0, !PT ;  /* 0x800fffff07107812 */ /* 0x000fe200078ec0ff */
[----:B------:R-:W-:Y:S01]  /*2240*/  IMAD.MOV.U32 R22, RZ, RZ, 0x1 ;  /* 0x00000001ff167424 */ /* 0x000fe200078e00ff */
[----:B------:R-:W-:Y:S01]  /*2250*/  MOV R19, R7 ;  /* 0x0000000700137202 */ /* 0x000fe20000000f00 */
[----:B------:R-:W-:Y:S01]  /*2260*/  BSSY B2, `(.L_x_7303) ;  /* 0x0000054000027945 */ /* 0x000fe20003800000 */
[----:B------:R-:W-:Y:S01]  /*2270*/  LOP3.LUT R17, R16, 0x3ff00000, RZ, 0xfc, !PT ;  /* 0x3ff0000010117812 */ /* 0x000fe200078efcff */
[----:B------:R-:W-:Y:S01]  /*2280*/  IMAD.MOV.U32 R16, RZ, RZ, R6 ;  /* 0x000000ffff107224 */ /* 0x000fe200078e0006 */
[C---:B------:R-:W-:Y:S02]  /*2290*/  FSETP.GEU.AND P2, PT, |R21|.reuse, 1.469367938527859385e-39, PT ;  /* 0x001000001500780b */ /* 0x040fe40003f4e200 */
[----:B------:R-:W-:-:S02]  /*22a0*/  LOP3.LUT R5, R21, 0x7ff00000, RZ, 0xc0, !PT ;  /* 0x7ff0000015057812 */ /* 0x000fc400078ec0ff */
[----:B------:R-:W-:Y:S01]  /*22b0*/  LOP3.LUT R32, R7, 0x7ff00000, RZ, 0xc0, !PT ;  /* 0x7ff0000007207812 */ /* 0x000fe200078ec0ff */
[----:B------:R-:W-:-:S03]  /*22c0*/  @!P0 DMUL R16, R18, 8.98846567431157953865e+307 ;  /* 0x7fe0000012108828 */ /* 0x000fc60000000000 */
[----:B------:R-:W-:-:S03]  /*22d0*/  ISETP.GE.U32.AND P1, PT, R5, R32, PT ;  /* 0x000000200500720c */ /* 0x000fc60003f26070 */
[----:B------:R-:W0:Y:S02]  /*22e0*/  MUFU.RCP64H R23, R17 ;  /* 0x0000001100177308 */ /* 0x000e240000001800 */
[----:B------:R-:W-:Y:S02]  /*22f0*/  @!P2 LOP3.LUT R6, R19, 0x7ff00000, RZ, 0xc0, !PT ;  /* 0x7ff000001306a812 */ /* 0x000fe400078ec0ff */
[----:B------:R-:W-:Y:S02]  /*2300*/  @!P2 MOV R26, RZ ;  /* 0x000000ff001aa202 */ /* 0x000fe40000000f00 */
[----:B------:R-:W-:Y:S01]  /*2310*/  @!P2 ISETP.GE.U32.AND P3, PT, R5, R6, PT ;  /* 0x000000060500a20c */ /* 0x000fe20003f66070 */
[----:B------:R-:W-:Y:S01]  /*2320*/  IMAD.MOV.U32 R6, RZ, RZ, 0x1ca00000 ;  /* 0x1ca00000ff067424 */ /* 0x000fe200078e00ff */
[----:B------:R-:W-:-:S04]  /*2330*/  @!P0 LOP3.LUT R32, R17, 0x7ff00000, RZ, 0xc0, !PT ;  /* 0x7ff0000011208812 */ /* 0x000fc800078ec0ff */
[----:B------:R-:W-:Y:S01]  /*2340*/  @!P2 SEL R7, R6, 0x63400000, !P3 ;  /* 0x634000000607a807 */ /* 0x000fe20005800000 */
[----:B------:R-:W-:-:S03]  /*2350*/  VIADD R33, R32, 0xffffffff ;  /* 0xffffffff20217836 */ /* 0x000fc60000000000 */
[----:B------:R-:W-:Y:S01]  /*2360*/  @!P2 LOP3.LUT R7, R7, 0x80000000, R21, 0xf8, !PT ;  /* 0x800000000707a812 */ /* 0x000fe200078ef815 */
[----:B0-----:R-:W-:-:S03]  /*2370*/  DFMA R24, R22, -R16, 1 ;  /* 0x3ff000001618742b */ /* 0x001fc60000000810 */
[----:B------:R-:W-:Y:S01]  /*2380*/  @!P2 LOP3.LUT R27, R7, 0x100000, RZ, 0xfc, !PT ;  /* 0x00100000071ba812 */ /* 0x000fe200078efcff */
[----:B------:R-:W-:-:S04]  /*2390*/  IMAD.MOV.U32 R7, RZ, RZ, R5 ;  /* 0x000000ffff077224 */ /* 0x000fc800078e0005 */
        /* <DEDUP_REMOVED lines=16> */
[----:B------:R-:W-:-:S04]  /*24a0*/  LOP3.LUT R20, R19, 0x7ff00000, RZ, 0xc0, !PT ;  /* 0x7ff0000013147812 */ /* 0x000fc800078ec0ff */
[CC--:B------:R-:W-:Y:S02]  /*24b0*/  VIADDMNMX R7, R5.reuse, -R20.reuse, 0xb9600000, !PT ;  /* 0xb960000005077446 */ /* 0x0c0fe40007800914 */
[----:B------:R-:W-:Y:S02]  /*24c0*/  ISETP.GE.U32.AND P0, PT, R5, R20, PT ;  /* 0x000000140500720c */ /* 0x000fe40003f06070 */
[----:B------:R-:W-:Y:S02]  /*24d0*/  VIMNMX R5, R7, 0x46a00000, PT ;  /* 0x46a0000007057848 */ /* 0x000fe40003fe0100 */
[----:B------:R-:W-:-:S05]  /*24e0*/  SEL R6, R6, 0x63400000, !P0 ;  /* 0x6340000006067807 */ /* 0x000fca0004000000 */
[----:B------:R-:W-:Y:S02]  /*24f0*/  IMAD.IADD R5, R5, 0x1, -R6 ;  /* 0x0000000105057824 */ /* 0x000fe400078e0a06 */
[----:B------:R-:W-:-:S03]  /*2500*/  IMAD.MOV.U32 R6, RZ, RZ, RZ ;  /* 0x000000ffff067224 */ /* 0x000fc600078e00ff */
[----:B------:R-:W-:-:S06]  /*2510*/  IADD3 R7, R5, 0x7fe00000, RZ ;  /* 0x7fe0000005077810 */ /* 0x000fcc0007ffe0ff */
[----:B------:R-:W-:-:S10]  /*2520*/  DMUL R24, R26, R6 ;  /* 0x000000061a187228 */ /* 0x000fd40000000000 */
[----:B------:R-:W-:-:S13]  /*2530*/  FSETP.GTU.AND P0, PT, |R25|, 1.469367938527859385e-39, PT ;  /* 0x001000001900780b */ /* 0x000fda0003f0c200 */
[----:B------:R-:W-:Y:S05]  /*2540*/  @P0 BRA `(.L_x_7305) ;  /* 0x0000000000940947 */ /* 0x000fea0003800000 */
[----:B------:R-:W-:-:S06]  /*2550*/  DFMA R16, R26, -R16, R22 ;  /* 0x800000101a10722b */ /* 0x000fcc0000000016 */
[----:B------:R-:W-:-:S04]  /*2560*/  IMAD.MOV.U32 R16, RZ, RZ, RZ ;  /* 0x000000ffff107224 */ /* 0x000fc800078e00ff */
        /* <DEDUP_REMOVED lines=14> */
.L_x_7304:
        /* <DEDUP_REMOVED lines=16> */
.L_x_7307:
[----:B------:R-:W-:Y:S02]  /*2750*/  LOP3.LUT R25, R19, 0x80000, RZ, 0xfc, !PT ;  /* 0x0008000013197812 */ /* 0x000fe400078efcff */
[----:B------:R-:W-:Y:S01]  /*2760*/  MOV R24, R18 ;  /* 0x0000001200187202 */ /* 0x000fe20000000f00 */
[----:B------:R-:W-:Y:S06]  /*2770*/  BRA `(.L_x_7305) ;  /* 0x0000000000087947 */ /* 0x000fec0003800000 */
.L_x_7306:
[----:B------:R-:W-:Y:S01]  /*2780*/  LOP3.LUT R25, R21, 0x80000, RZ, 0xfc, !PT ;  /* 0x0008000015197812 */ /* 0x000fe200078efcff */
[----:B------:R-:W-:-:S07]  /*2790*/  IMAD.MOV.U32 R24, RZ, RZ, R20 ;  /* 0x000000ffff187224 */ /* 0x000fce00078e0014 */
.L_x_7305:
[----:B------:R-:W-:Y:S05]  /*27a0*/  BSYNC B2 ;  /* 0x0000000000027941 */ /* 0x000fea0003800000 */
.L_x_7303:
[----:B------:R-:W-:Y:S02]  /*27b0*/  IMAD.MOV.U32 R6, RZ, RZ, R0 ;  /* 0x000000ffff067224 */ /* 0x000fe400078e0000 */
[----:B------:R-:W-:-:S04]  /*27c0*/  IMAD.MOV.U32 R7, RZ, RZ, 0x0 ;  /* 0x00000000ff077424 */ /* 0x000fc800078e00ff */
[----:B------:R-:W-:Y:S05]  /*27d0*/  RET.REL.NODEC R6 `(_ZN2at6native27unrolled_elementwise_kernelIZZZNS0_17logit_kernel_cudaERNS_18TensorIteratorBaseERKN3c106ScalarEENKUlvE_clEvENKUlvE_clEvEUldE0_St5arrayIPcLm2EELi4E23TrivialOffsetCalculatorILi1EjESF_NS0_6memory15LoadWithoutCastENSG_16StoreWithoutCastEEEviT_T0_T2_T3_T4_T5_) ;  /* 0xffffffd806087950 */ /* 0x000fea0003c3ffff */
.L_x_7308:
        /* <DEDUP_REMOVED lines=10> */
.L_x_11128:


//--------------------- .text._ZN2at6native29vectorized_elementwise_kernelILi2EZZZNS0_17logit_kernel_cudaERNS_18TensorIteratorBaseERKN3c106ScalarEENKUlvE_clEvENKUlvE_clEvEUldE0_St5arrayIPcLm2EEEEviT0_T1_ --------------------------
	.section	.text._ZN2at6native29vectorized_elementwise_kernelILi2EZZZNS0_17logit_kernel_cudaERNS_18TensorIteratorBaseERKN3c106ScalarEENKUlvE_clEvENKUlvE_clEvEUldE0_St5arrayIPcLm2EEEEviT0_T1_,"ax",@progbits
	.align	128
        .global         _ZN2at6native29vectorized_elementwise_kernelILi2EZZZNS0_17logit_kernel_cudaERNS_18TensorIteratorBaseERKN3c106ScalarEENKUlvE_clEvENKUlvE_clEvEUldE0_St5arrayIPcLm2EEEEviT0_T1_
        .type           _ZN2at6native29vectorized_elementwise_kernelILi2EZZZNS0_17logit_kernel_cudaERNS_18TensorIteratorBaseERKN3c106ScalarEENKUlvE_clEvENKUlvE_clEvEUldE0_St5arrayIPcLm2EEEEviT0_T1_,@function
        .size           _ZN2at6native29vectorized_elementwise_kernelILi2EZZZNS0_17logit_kernel_cudaERNS_18TensorIteratorBaseERKN3c106ScalarEENKUlvE_clEvENKUlvE_clEvEUldE0_St5arrayIPcLm2EEEEviT0_T1_,(.L_x_11129 - _ZN2at6native29vectorized_elementwise_kernelILi2EZZZNS0_17logit_kernel_cudaERNS_18TensorIteratorBaseERKN3c106ScalarEENKUlvE_clEvENKUlvE_clEvEUldE0_St5arrayIPcLm2EEEEviT0_T1_)
        .other          _ZN2at6native29vectorized_elementwise_kernelILi2EZZZNS0_17logit_kernel_cudaERNS_18TensorIteratorBaseERKN3c106ScalarEENKUlvE_clEvENKUlvE_clEvEUldE0_St5arrayIPcLm2EEEEviT0_T1_,@"STO_CUDA_ENTRY STV_DEFAULT"
_ZN2at6native29vectorized_elementwise_kernelILi2EZZZNS0_17logit_kernel_cudaERNS_18TensorIteratorBaseERKN3c106ScalarEENKUlvE_clEvENKUlvE_clEvEUldE0_St5arrayIPcLm2EEEEviT0_T1_:
.text._ZN2at6native29vectorized_elementwise_kernelILi2EZZZNS0_17logit_kernel_cudaERNS_18TensorIteratorBaseERKN3c106ScalarEENKUlvE_clEvENKUlvE_clEvEUldE0_St5arrayIPcLm2EEEEviT0_T1_:
[----:B------:R-:W-:Y:S01]  /*0000*/  LDC R1, c[0x0][0x28] ;  /* 0x00000a00ff017b82 */ /* 0x000fe20000000800 */
[----:B------:R-:W0:Y:S01]  /*0010*/  S2R R2, SR_CTAID.X ;  /* 0x0000000000027919 */ /* 0x000e220000002500 */
[----:B------:R-:W-:Y:S01]  /*0020*/  ULDC UR4, c[0x0][0x210] ;  /* 0x0000840000047ab9 */ /* 0x000fe20000000800 */
[----:B------:R-:W-:Y:S02]  /*0030*/  ULDC.64 UR8, c[0x0][0x218] ;  /* 0x0000860000087ab9 */ /* 0x000fe40000000a00 */
[----:B------:R-:W-:Y:S02]  /*0040*/  IMAD.U32 R28, RZ, RZ, UR8 ;  /* 0x00000008ff1c7e24 */ /* 0x000fe4000f8e00ff */
        /* <DEDUP_REMOVED lines=8> */
[----:B------:R-:W-:Y:S01]  /*00d0*/  ULDC.64 UR6, c[0x0][0x218] ;  /* 0x0000860000067ab9 */ /* 0x000fe20000000a00 */
[----:B-1----:R-:W-:-:S04]  /*00e0*/  IMAD.WIDE R4, R2, 0x8, R4 ;  /* 0x0000000802047825 */ /* 0x002fc800078e0204 */
[----:B0-----:R-:W-:-:S05]  /*00f0*/  IMAD.WIDE.U32 R4, R0, 0x10, R4 ;  /* 0x0000001000047825 */ /* 0x001fca00078e0004 */
[----:B------:R-:W2:Y:S04]  /*0100*/  LDG.E.128 R8, desc[UR4][R4.64] ;  /* 0x0000000404087981 */ /* 0x000ea8000c1e1d00 */
[----:B------:R0:W5:Y:S04]  /*0110*/  LDG.E.128 R24, desc[UR4][R4.64+0x800] ;  /* 0x0008000404187981 */ /* 0x000168000c1e1d00 */
[----:B------:R0:W5:Y:S04]  /*0120*/  LDG.E.128 R12, desc[UR4][R4.64+0x1000] ;  /* 0x00100004040c7981 */ /* 0x000168000c1e1d00 */
[----:B------:R0:W5:Y:S01]  /*0130*/  LDG.E.128 R16, desc[UR4][R4.64+0x1800] ;  /* 0x0018000404107981 */ /* 0x000162000c1e1d00 */
[----:B------:R-:W-:Y:S01]  /*0140*/  IMAD.U32 R30, RZ, RZ, UR8 ;  /* 0x00000008ff1e7e24 */ /* 0x000fe2000f8e00ff */
[----:B------:R-:W-:Y:S01]  /*0150*/  MOV R31, UR9 ;  /* 0x00000009001f7c02 */ /* 0x000fe20008000f00 */
[----:B------:R-:W-:Y:S01]  /*0160*/  BSSY B0, `(.L_x_7310) ;  /* 0x0000008000007945 */ /* 0x000fe20003800000 */
[----:B--2---:R-:W-:-:S14]  /*0170*/  DSETP.GEU.AND P0, PT, R8, UR6, PT ;  /* 0x0000000608007e2a */ /* 0x004fdc000bf0e000 */
[----:B0-----:R-:W-:Y:S05]  /*0180*/  @!P0 BRA `(.L_x_7311) ;  /* 0x0000000000148947 */ /* 0x001fea0003800000 */
[----:B------:R-:W-:Y:S01]  /*0190*/  ULDC.64 UR6, c[0x0][0x220] ;  /* 0x0000880000067ab9 */ /* 0x000fe20000000a00 */
[----:B------:R-:W-:Y:S01]  /*01a0*/  IMAD.MOV.U32 R30, RZ, RZ, R8 ;  /* 0x000000ffff1e7224 */ /* 0x000fe200078e0008 */
[----:B------:R-:W-:Y:S01]  /*01b0*/  DSETP.GT.AND P0, PT, R8, UR6, PT ;  /* 0x0000000608007e2a */ /* 0x000fe2000bf04000 */
[----:B------:R-:W-:-:S13]  /*01c0*/  IMAD.MOV.U32 R31, RZ, RZ, R9 ;  /* 0x000000ffff1f7224 */ /* 0x000fda00078e0009 */
[----:B------:R-:W0:Y:S02]  /*01d0*/  @P0 LDC.64 R30, c[0x0][0x220] ;  /* 0x00008800ff1e0b82 */ /* 0x000e240000000a00 */
.L_x_7311:
[----:B------:R-:W-:Y:S05]  /*01e0*/  BSYNC B0 ;  /* 0x0000000000007941 */ /* 0x000fea0003800000 */
.L_x_7310:
        /* <DEDUP_REMOVED lines=17> */
[----:B-----5:R-:W-:Y:S05]  /*0300*/  CALL.REL.NOINC `($__internal_4_$__cuda_sm20_div_rn_f64_full) ;  /* 0x0000007800a47944 */ /* 0x020fea0003c00000 */
[----:B------:R-:W-:-:S07]  /*0310*/  IMAD.MOV.U32 R7, RZ, RZ, R3 ;  /* 0x000000ffff077224 */ /* 0x000fce00078e0003 */
.L_x_7313:
[----:B------:R-:W-:Y:S05]  /*0320*/  BSYNC B1 ;  /* 0x0000000000017941 */ /* 0x000fea0003800000 */
.L_x_7312:
[----:B------:R-:W-:Y:S01]  /*0330*/  ISETP.GT.AND P0, PT, R7, 0xfffff, PT ;  /* 0x000fffff0700780c */ /* 0x000fe20003f04270 */
[--C-:B------:R-:W-:Y:S01]  /*0340*/  IMAD.MOV.U32 R5, RZ, RZ, R7.reuse ;  /* 0x000000ffff057224 */ /* 0x100fe200078e0007 */
[----:B------:R-:W-:Y:S01]  /*0350*/  MOV R4, R6 ;  /* 0x0000000600047202 */ /* 0x000fe20000000f00 */
[----:B------:R-:W-:Y:S01]  /*0360*/  IMAD.MOV.U32 R3, RZ, RZ, R7 ;  /* 0x000000ffff037224 */ /* 0x000fe200078e0007 */
[----:B------:R-:W-:Y:S01]  /*0370*/  BSSY B0, `(.L_x_7314) ;  /* 0x000004d000007945 */ /* 0x000fe20003800000 */
[----:B------:R-:W-:-:S08]  /*0380*/  IMAD.MOV.U32 R22, RZ, RZ, -0x3ff ;  /* 0xfffffc01ff167424 */ /* 0x000fd000078e00ff */
[----:B------:R-:W-:Y:S01]  /*0390*/  @!P0 DMUL R4, R4, 1.80143985094819840000e+16 ;  /* 0x4350000004048828 */ /* 0x000fe20000000000 */
[----:B------:R-:W-:-:S09]  /*03a0*/  @!P0 IMAD.MOV.U32 R22, RZ, RZ, -0x435 ;  /* 0xfffffbcbff168424 */ /* 0x000fd200078e00ff */
[----:B------:R-:W-:Y:S02]  /*03b0*/  @!P0 IMAD.MOV.U32 R3, RZ, RZ, R5 ;  /* 0x000000ffff038224 */ /* 0x000fe400078e0005 */
[----:B------:R-:W-:Y:S02]  /*03c0*/  @!P0 IMAD.MOV.U32 R6, RZ, RZ, R4 ;  /* 0x000000ffff068224 */ /* 0x000fe400078e0004 */
[----:B------:R-:W-:-:S05]  /*03d0*/  VIADD R7, R3, 0xffffffff ;  /* 0xffffffff03077836 */ /* 0x000fca0000000000 */
[----:B------:R-:W-:-:S13]  /*03e0*/  ISETP.GE.U32.AND P1, PT, R7, 0x7fefffff, PT ;  /* 0x7fefffff0700780c */ /* 0x000fda0003f26070 */
        /* <DEDUP_REMOVED lines=8> */
[----:B------:R-:W-:Y:S01]  /*0470*/  IMAD.MOV.U32 R32, RZ, RZ, -0x748574fc ;  /* 0x8b7a8b04ff207424 */ /* 0x000fe200078e00ff */
[----:B------:R-:W-:Y:S01]  /*0480*/  MOV R33, 0x3ed0ee25 ;  /* 0x3ed0ee2500217802 */ /* 0x000fe20000000f00 */
[----:B------:R-:W-:Y:S01]  /*0490*/  UMOV UR6, 0x3ae80f1e ;  /* 0x3ae80f1e00067882 */ /* 0x000fe20000000000 */
[----:B------:R-:W-:Y:S01]  /*04a0*/  LOP3.LUT R5, R4, 0x3ff00000, RZ, 0xfc, !PT ;  /* 0x3ff0000004057812 */ /* 0x000fe200078efcff */
[----:B------:R-:W-:Y:S01]  /*04b0*/  UMOV UR7, 0x3eb1380b ;  /* 0x3eb1380b00077882 */ /* 0x000fe20000000000 */
[----:B------:R-:W-:Y:S01]  /*04c0*/  MOV R4, R6 ;  /* 0x0000000600047202 */ /* 0x000fe20000000f00 */
[----:B------:R-:W-:Y:S01]  /*04d0*/  IMAD.MOV.U32 R6, RZ, RZ, RZ ;  /* 0x000000ffff067224 */ /* 0x000fe200078e00ff */
        /* <DEDUP_REMOVED lines=54> */
.L_x_7315:
[----:B------:R-:W-:Y:S05]  /*0840*/  BSYNC B0 ;  /* 0x0000000000007941 */ /* 0x000fea0003800000 */
.L_x_7314:
        /* <DEDUP_REMOVED lines=12> */
.L_x_7317:
[----:B------:R-:W-:Y:S05]  /*0910*/  BSYNC B0 ;  /* 0x0000000000007941 */ /* 0x000fea0003800000 */
.L_x_7316:
        /* <DEDUP_REMOVED lines=19> */
.L_x_7319:
[----:B------:R-:W-:Y:S05]  /*0a50*/  BSYNC B1 ;  /* 0x0000000000017941 */ /* 0x000fea0003800000 */
.L_x_7318:
[----:B------:R-:W-:Y:S01]  /*0a60*/  ISETP.GT.AND P0, PT, R7, 0xfffff, PT ;  /* 0x000fffff0700780c */ /* 0x000fe20003f04270 */
[----:B------:R-:W-:Y:S01]  /*0a70*/  IMAD.MOV.U32 R4, RZ, RZ, R6 ;  /* 0x000000ffff047224 */ /* 0x000fe200078e0006 */
        /* <DEDUP_REMOVED lines=19> */
[----:B------:R-:W-:Y:S01]  /*0bb0*/  UMOV UR6, 0x3ae80f1e ;  /* 0x3ae80f1e00067882 */ /* 0x000fe20000000000 */
[----:B------:R-:W-:Y:S01]  /*0bc0*/  IMAD.MOV.U32 R33, RZ, RZ, 0x3ed0ee25 ;  /* 0x3ed0ee25ff217424 */ /* 0x000fe200078e00ff */
[----:B------:R-:W-:Y:S01]  /*0bd0*/  LOP3.LUT R5, R4, 0x3ff00000, RZ, 0xfc, !PT ;  /* 0x3ff0000004057812 */ /* 0x000fe200078efcff */
[----:B------:R-:W-:Y:S01]  /*0be0*/  IMAD.MOV.U32 R4, RZ, RZ, R6 ;  /* 0x000000ffff047224 */ /* 0x000fe200078e0006 */
[----:B------:R-:W-:Y:S01]  /*0bf0*/  UMOV UR7, 0x3eb1380b ;  /* 0x3eb1380b00077882 */ /* 0x000fe20000000000 */
[----:B------:R-:W-:Y:S01]  /*0c00*/  IMAD.MOV.U32 R6, RZ, RZ, RZ ;  /* 0x000000ffff067224 */ /* 0x000fe200078e00ff */
        /* <DEDUP_REMOVED lines=17> */
[----:B------:R-:W-:-:S08]  /*0d20*/  DMUL R10, R8, R8 ;  /* 0x00000008080a7228 */ /* 0x000fd00000000000 */
[----:B------:R-:W-:Y:S01]  /*0d30*/  DFMA R22, R10, UR6, R32 ;  /* 0x000000060a167c2b */ /* 0x000fe20008000020 */
[----:B------:R-:W-:Y:S01]  /*0d40*/  UMOV UR6, 0x9f02676f ;  /* 0x9f02676f00067882 */ /* 0x000fe20000000000 */
[----:B------:R-:W-:Y:S01]  /*0d50*/  UMOV UR7, 0x3ef3b266 ;  /* 0x3ef3b26600077882 */ /* 0x000fe20000000000 */
[----:B------:R-:W-:-:S05]  /*0d60*/  DADD R32, R4, -R8 ;  /* 0x0000000004207229 */ /* 0x000fca0000000808 */
[----:B------:R-:W-:Y:S01]  /*0d70*/  DFMA R22, R10, R22, UR6 ;  /* 0x000000060a167e2b */ /* 0x000fe20008000016 */
        /* <DEDUP_REMOVED lines=31> */
.L_x_7321:
[----:B------:R-:W-:Y:S05]  /*0f70*/  BSYNC B0 ;  /* 0x0000000000007941 */ /* 0x000fea0003800000 */
.L_x_7320:
[----:B------:R-:W-:Y:S01]  /*0f80*/  ULDC.64 UR6, c[0x0][0x218] ;  /* 0x0000860000067ab9 */ /* 0x000fe20000000a00 */
[----:B------:R-:W-:Y:S01]  /*0f90*/  BSSY B0, `(.L_x_7322) ;  /* 0x000000b000007945 */ /* 0x000fe20003800000 */
[----:B-----5:R-:W-:Y:S01]  /*0fa0*/  DSETP.GEU.AND P0, PT, R24, UR6, PT ;  /* 0x0000000618007e2a */ /* 0x020fe2000bf0e000 */
        /* <DEDUP_REMOVED lines=9> */
.L_x_7323:
[----:B------:R-:W-:Y:S05]  /*1040*/  BSYNC B0 ;  /* 0x0000000000007941 */ /* 0x000fea0003800000 */
.L_x_7322:
        /* <DEDUP_REMOVED lines=17> */
[----:B------:R-:W-:Y:S05]  /*1160*/  CALL.REL.NOINC `($__internal_4_$__cuda_sm20_div_rn_f64_full) ;  /* 0x0000006c000c7944 */ /* 0x000fea0003c00000 */
[----:B------:R-:W-:-:S07]  /*1170*/  IMAD.MOV.U32 R7, RZ, RZ, R3 ;  /* 0x000000ffff077224 */ /* 0x000fce00078e0003 */
.L_x_7325:
[----:B------:R-:W-:Y:S05]  /*1180*/  BSYNC B1 ;  /* 0x0000000000017941 */ /* 0x000fea0003800000 */
.L_x_7324:
[----:B------:R-:W-:Y:S01]  /*1190*/  ISETP.GT.AND P0, PT, R7, 0xfffff, PT ;  /* 0x000fffff0700780c */ /* 0x000fe20003f04270 */
[----:B------:R-:W-:Y:S01]  /*11a0*/  IMAD.MOV.U32 R4, RZ, RZ, R6 ;  /* 0x000000ffff047224 */ /* 0x000fe200078e0006 */
[----:B------:R-:W-:Y:S01]  /*11b0*/  MOV R3, R7 ;  /* 0x0000000700037202 */ /* 0x000fe20000000f00 */
[----:B------:R-:W-:Y:S01]  /*11c0*/  IMAD.MOV.U32 R5, RZ, RZ, R7 ;  /* 0x000000ffff057224 */ /* 0x000fe200078e0007 */
[----:B------:R-:W-:Y:S01]  /*11d0*/  BSSY B0, `(.L_x_7326) ;  /* 0x000004d000007945 */ /* 0x000fe20003800000 */
[----:B------:R-:W-:-:S08]  /*11e0*/  MOV R30, 0xfffffc01 ;  /* 0xfffffc01001e7802 */ /* 0x000fd00000000f00 */
[----:B------:R-:W-:Y:S01]  /*11f0*/  @!P0 DMUL R4, R4, 1.80143985094819840000e+16 ;  /* 0x4350000004048828 */ /* 0x000fe20000000000 */
[----:B------:R-:W-:-:S09]  /*1200*/  @!P0 IMAD.MOV.U32 R30, RZ, RZ, -0x435 ;  /* 0xfffffbcbff1e8424 */ /* 0x000fd200078e00ff */
[----:B------:R-:W-:Y:S02]  /*1210*/  @!P0 IMAD.MOV.U32 R3, RZ, RZ, R5 ;  /* 0x000000ffff038224 */ /* 0x000fe400078e0005 */
[----:B------:R-:W-:Y:S02]  /*1220*/  @!P0 IMAD.MOV.U32 R6, RZ, RZ, R4 ;  /* 0x000000ffff068224 */ /* 0x000fe400078e0004 */
[----:B------:R-:W-:-:S05]  /*1230*/  VIADD R7, R3, 0xffffffff ;  /* 0xffffffff03077836 */ /* 0x000fca0000000000 */
[----:B------:R-:W-:-:S13]  /*1240*/  ISETP.GE.U32.AND P1, PT, R7, 0x7fefffff, PT ;  /* 0x7fefffff0700780c */ /* 0x000fda0003f26070 */
        /* <DEDUP_REMOVED lines=69> */
.L_x_7327:
[----:B------:R-:W-:Y:S05]  /*16a0*/  BSYNC B0 ;  /* 0x0000000000007941 */ /* 0x000fea0003800000 */
.L_x_7326:
        /* <DEDUP_REMOVED lines=12> */
.L_x_7329:
[----:B------:R-:W-:Y:S05]  /*1770*/  BSYNC B0 ;  /* 0x0000000000007941 */ /* 0x000fea0003800000 */
.L_x_7328:
        /* <DEDUP_REMOVED lines=19> */
.L_x_7331:
[----:B------:R-:W-:Y:S05]  /*18b0*/  BSYNC B1 ;  /* 0x0000000000017941 */ /* 0x000fea0003800000 */
.L_x_7330:
[----:B------:R-:W-:Y:S01]  /*18c0*/  ISETP.GT.AND P0, PT, R7, 0xfffff, PT ;  /* 0x000fffff0700780c */ /* 0x000fe20003f04270 */
[----:B------:R-:W-:Y:S01]  /*18d0*/  IMAD.MOV.U32 R4, RZ, RZ, R6 ;  /* 0x000000ffff047224 */ /* 0x000fe200078e0006 */
[----:B------:R-:W-:Y:S01]  /*18e0*/  BSSY B0, `(.L_x_7332) ;  /* 0x000004f000007945 */ /* 0x000fe20003800000 */
[--C-:B------:R-:W-:Y:S02]  /*18f0*/  IMAD.MOV.U32 R5, RZ, RZ, R7.reuse ;  /* 0x000000ffff057224 */ /* 0x100fe400078e0007 */
[----:B------:R-:W-:Y:S02]  /*1900*/  IMAD.MOV.U32 R3, RZ, RZ, R7 ;  /* 0x000000ffff037224 */ /* 0x000fe400078e0007 */
[----:B------:R-:W-:-:S06]  /*1910*/  IMAD.MOV.U32 R30, RZ, RZ, -0x3ff ;  /* 0xfffffc01ff1e7424 */ /* 0x000fcc00078e00ff */
[----:B------:R-:W-:Y:S01]  /*1920*/  @!P0 DMUL R4, R4, 1.80143985094819840000e+16 ;  /* 0x4350000004048828 */ /* 0x000fe20000000000 */
[----:B------:R-:W-:-:S09]  /*1930*/  @!P0 IMAD.MOV.U32 R30, RZ, RZ, -0x435 ;  /* 0xfffffbcbff1e8424 */ /* 0x000fd200078e00ff */
[----:B------:R-:W-:Y:S02]  /*1940*/  @!P0 MOV R3, R5 ;  /* 0x0000000500038202 */ /* 0x000fe40000000f00 */
[----:B------:R-:W-:-:S03]  /*1950*/  @!P0 MOV R6, R4 ;  /* 0x0000000400068202 */ /* 0x000fc60000000f00 */
        /* <DEDUP_REMOVED lines=15> */
[----:B------:R-:W-:Y:S01]  /*1a50*/  MOV R6, RZ ;  /* 0x000000ff00067202 */ /* 0x000fe20000000f00 */
        /* <DEDUP_REMOVED lines=55> */
.L_x_7333:
[----:B------:R-:W-:Y:S05]  /*1dd0*/  BSYNC B0 ;  /* 0x0000000000007941 */ /* 0x000fea0003800000 */
.L_x_7332:
[----:B------:R-:W-:Y:S01]  /*1de0*/  ULDC.64 UR6, c[0x0][0x218] ;  /* 0x0000860000067ab9 */ /* 0x000fe20000000a00 */
[----:B------:R-:W-:Y:S01]  /*1df0*/  BSSY B0, `(.L_x_7334) ;  /* 0x000000b000007945 */ /* 0x000fe20003800000 */
[----:B------:R-:W-:Y:S01]  /*1e00*/  DSETP.GEU.AND P0, PT, R12, UR6, PT ;  /* 0x000000060c007e2a */ /* 0x000fe2000bf0e000 */
[----:B------:R-:W-:Y:S02]  /*1e10*/  ULDC.64 UR6, c[0x0][0x218] ;  /* 0x0000860000067ab9 */ /* 0x000fe40000000a00 */
[----:B------:R-:W-:Y:S01]  /*1e20*/  MOV R30, UR6 ;  /* 0x00000006001e7c02 */ /* 0x000fe20008000f00 */
[----:B------:R-:W-:-:S10]  /*1e30*/  IMAD.U32 R31, RZ, RZ, UR7 ;  /* 0x00000007ff1f7e24 */ /* 0x000fd4000f8e00ff */
[----:B------:R-:W-:Y:S05]  /*1e40*/  @!P0 BRA `(.L_x_7335) ;  /* 0x0000000000148947 */ /* 0x000fea0003800000 */
[----:B------:R-:W-:Y:S01]  /*1e50*/  ULDC.64 UR6, c[0x0][0x220] ;  /* 0x0000880000067ab9 */ /* 0x000fe20000000a00 */
[----:B------:R-:W-:Y:S01]  /*1e60*/  IMAD.MOV.U32 R30, RZ, RZ, R12 ;  /* 0x000000ffff1e7224 */ /* 0x000fe200078e000c */
[----:B------:R-:W-:Y:S01]  /*1e70*/  DSETP.GT.AND P0, PT, R12, UR6, PT ;  /* 0x000000060c007e2a */ /* 0x000fe2000bf04000 */
[----:B------:R-:W-:-:S13]  /*1e80*/  IMAD.MOV.U32 R31, RZ, RZ, R13 ;  /* 0x000000ffff1f7224 */ /* 0x000fda00078e000d */
[----:B------:R-:W0:Y:S02]  /*1e90*/  @P0 LDC.64 R30, c[0x0][0x220] ;  /* 0x00008800ff1e0b82 */ /* 0x000e240000000a00 */
.L_x_7335:
[----:B------:R-:W-:Y:S05]  /*1ea0*/  BSYNC B0 ;  /* 0x0000000000007941 */ /* 0x000fea0003800000 */
.L_x_7334:
        /* <DEDUP_REMOVED lines=18> */
[----:B------:R-:W-:-:S07]  /*1fd0*/  MOV R7, R3 ;  /* 0x0000000300077202 */ /* 0x000fce0000000f00 */
.L_x_7337:
[----:B------:R-:W-:Y:S05]  /*1fe0*/  BSYNC B1 ;  /* 0x0000000000017941 */ /* 0x000fea0003800000 */
.L_x_7336:
[----:B------:R-:W-:Y:S01]  /*1ff0*/  ISETP.GT.AND P0, PT, R7, 0xfffff, PT ;  /* 0x000fffff0700780c */ /* 0x000fe20003f04270 */
[----:B------:R-:W-:Y:S01]  /*2000*/  IMAD.MOV.U32 R4, RZ, RZ, R6 ;  /* 0x000000ffff047224 */ /* 0x000fe200078e0006 */
[----:B------:R-:W-:Y:S01]  /*2010*/  BSSY B0, `(.L_x_7338) ;  /* 0x000004f000007945 */ /* 0x000fe20003800000 */
[--C-:B------:R-:W-:Y:S02]  /*2020*/  IMAD.MOV.U32 R5, RZ, RZ, R7.reuse ;  /* 0x000000ffff057224 */ /* 0x100fe400078e0007 */
[----:B------:R-:W-:Y:S02]  /*2030*/  IMAD.MOV.U32 R3, RZ, RZ, R7 ;  /* 0x000000ffff037224 */ /* 0x000fe400078e0007 */
[----:B------:R-:W-:-:S06]  /*2040*/  IMAD.MOV.U32 R30, RZ, RZ, -0x3ff ;  /* 0xfffffc01ff1e7424 */ /* 0x000fcc00078e00ff */
[----:B------:R-:W-:Y:S01]  /*2050*/  @!P0 DMUL R4, R4, 1.80143985094819840000e+16 ;  /* 0x4350000004048828 */ /* 0x000fe20000000000 */
[----:B------:R-:W-:-:S09]  /*2060*/  @!P0 MOV R30, 0xfffffbcb ;  /* 0xfffffbcb001e8802 */ /* 0x000fd20000000f00 */
[----:B------:R-:W-:Y:S02]  /*2070*/  @!P0 IMAD.MOV.U32 R3, RZ, RZ, R5 ;  /* 0x000000ffff038224 */ /* 0x000fe400078e0005 */
[----:B------:R-:W-:-:S03]  /*2080*/  @!P0 IMAD.MOV.U32 R6, RZ, RZ, R4 ;  /* 0x000000ffff068224 */ /* 0x000fc600078e0004 */
[----:B------:R-:W-:-:S04]  /*2090*/  IADD3 R7, R3, -0x1, RZ ;  /* 0xffffffff03077810 */ /* 0x000fc80007ffe0ff */
        /* <DEDUP_REMOVED lines=9> */
[----:B------:R-:W-:Y:S01]  /*2130*/  IMAD.MOV.U32 R33, RZ, RZ, 0x3ed0ee25 ;  /* 0x3ed0ee25ff217424 */ /* 0x000fe200078e00ff */
[----:B------:R-:W-:Y:S01]  /*2140*/  MOV R32, 0x8b7a8b04 ;  /* 0x8b7a8b0400207802 */ /* 0x000fe20000000f00 */
[----:B------:R-:W-:Y:S01]  /*2150*/  UMOV UR6, 0x3ae80f1e ;  /* 0x3ae80f1e00067882 */ /* 0x000fe20000000000 */
        /* <DEDUP_REMOVED lines=58> */
.L_x_7339:
[----:B------:R-:W-:Y:S05]  /*2500*/  BSYNC B0 ;  /* 0x0000000000007941 */ /* 0x000fea0003800000 */
.L_x_7338:
        /* <DEDUP_REMOVED lines=12> */
.L_x_7341:
[----:B------:R-:W-:Y:S05]  /*25d0*/  BSYNC B0 ;  /* 0x0000000000007941 */ /* 0x000fea0003800000 */
.L_x_7340:
        /* <DEDUP_REMOVED lines=19> */
.L_x_7343:
[----:B------:R-:W-:Y:S05]  /*2710*/  BSYNC B1 ;  /* 0x0000000000017941 */ /* 0x000fea0003800000 */
.L_x_7342:
[----:B------:R-:W-:Y:S01]  /*2720*/  ISETP.GT.AND P0, PT, R7, 0xfffff, PT ;  /* 0x000fffff0700780c */ /* 0x000fe20003f04270 */
[--C-:B------:R-:W-:Y:S01]  /*2730*/  IMAD.MOV.U32 R5, RZ, RZ, R7.reuse ;  /* 0x000000ffff057224 */ /* 0x100fe200078e0007 */
[----:B------:R-:W-:Y:S01]  /*2740*/  MOV R4, R6 ;  /* 0x0000000600047202 */ /* 0x000fe20000000f00 */
[----:B------:R-:W-:Y:S01]  /*2750*/  IMAD.MOV.U32 R3, RZ, RZ, R7 ;  /* 0x000000ffff037224 */ /* 0x000fe200078e0007 */
[----:B------:R-:W-:Y:S01]  /*2760*/  BSSY B0, `(.L_x_7344) ;  /* 0x000004d000007945 */ /* 0x000fe20003800000 */
[----:B------:R-:W-:-:S08]  /*2770*/  IMAD.MOV.U32 R30, RZ, RZ, -0x3ff ;  /* 0xfffffc01ff1e7424 */ /* 0x000fd000078e00ff */
[----:B------:R-:W-:Y:S01]  /*2780*/  @!P0 DMUL R4, R4, 1.80143985094819840000e+16 ;  /* 0x4350000004048828 */ /* 0x000fe20000000000 */
[----:B------:R-:W-:-:S09]  /*2790*/  @!P0 MOV R30, 0xfffffbcb ;  /* 0xfffffbcb001e8802 */ /* 0x000fd20000000f00 */
        /* <DEDUP_REMOVED lines=20> */
[----:B------:R-:W-:Y:S01]  /*28e0*/  UMOV UR8, 0x80000000 ;  /* 0x8000000000087882 */ /* 0x000fe20000000000 */
[----:B------:R-:W-:Y:S01]  /*28f0*/  LEA.HI R3, R3, R30, RZ, 0xc ;  /* 0x0000001e03037211 */ /* 0x000fe200078f60ff */
[----:B------:R-:W-:Y:S01]  /*2900*/  UMOV UR9, 0x43300000 ;  /* 0x4330000000097882 */ /* 0x000fe20000000000 */
[----:B------:R-:W-:-:S09]  /*2910*/  MOV R35, 0x43300000 ;  /* 0x4330000000237802 */ /* 0x000fd20000000f00 */
        /* <DEDUP_REMOVED lines=49> */
.L_x_7345:
[----:B------:R-:W-:Y:S05]  /*2c30*/  BSYNC B0 ;  /* 0x0000000000007941 */ /* 0x000fea0003800000 */
.L_x_7344:
        /* <DEDUP_REMOVED lines=12> */
.L_x_7347:
[----:B------:R-:W-:Y:S05]  /*2d00*/  BSYNC B0 ;  /* 0x0000000000007941 */ /* 0x000fea0003800000 */
.L_x_7346:
        /* <DEDUP_REMOVED lines=19> */
.L_x_7349:
[----:B------:R-:W-:Y:S05]  /*2e40*/  BSYNC B1 ;  /* 0x0000000000017941 */ /* 0x000fea0003800000 */
.L_x_7348:
[----:B------:R-:W-:Y:S01]  /*2e50*/  ISETP.GT.AND P0, PT, R7, 0xfffff, PT ;  /* 0x000fffff0700780c */ /* 0x000fe20003f04270 */
[----:B------:R-:W-:Y:S01]  /*2e60*/  IMAD.MOV.U32 R4, RZ, RZ, R6 ;  /* 0x000000ffff047224 */ /* 0x000fe200078e0006 */
        /* <DEDUP_REMOVED lines=79> */
.L_x_7351:
[----:B------:R-:W-:Y:S05]  /*3360*/  BSYNC B0 ;  /* 0x0000000000007941 */ /* 0x000fea0003800000 */
.L_x_7350:
        /* <DEDUP_REMOVED lines=9> */
.L_x_7353:
[----:B------:R-:W-:Y:S05]  /*3400*/  BSYNC B0 ;  /* 0x0000000000007941 */ /* 0x000fea0003800000 */
.L_x_7352:
        /* <DEDUP_REMOVED lines=16> */
[----:B------:R-:W-:Y:S01]  /*3510*/  MOV R30, R28 ;  /* 0x0000001c001e7202 */ /* 0x000fe20000000f00 */
[----:B------:R-:W-:Y:S01]  /*3520*/  IMAD.MOV.U32 R31, RZ, RZ, R29 ;  /* 0x000000ffff1f7224 */ /* 0x000fe200078e001d */
[----:B------:R-:W-:-:S07]  /*3530*/  MOV R4, 0x3550 ;  /* 0x0000355000047802 */ /* 0x000fce0000000f00 */
[----:B------:R-:W-:Y:S05]  /*3540*/  CALL.REL.NOINC `($__internal_4_$__cuda_sm20_div_rn_f64_full) ;  /* 0x0000004800147944 */ /* 0x000fea0003c00000 */
[----:B------:R-:W-:-:S07]  /*3550*/  IMAD.MOV.U32 R7, RZ, RZ, R3 ;  /* 0x000000ffff077224 */ /* 0x000fce00078e0003 */
.L_x_7355:
[----:B------:R-:W-:Y:S05]  /*3560*/  BSYNC B1 ;  /* 0x0000000000017941 */ /* 0x000fea0003800000 */
.L_x_7354:
[----:B------:R-:W-:Y:S01]  /*3570*/  ISETP.GT.AND P0, PT, R7, 0xfffff, PT ;  /* 0x000fffff0700780c */ /* 0x000fe20003f04270 */
[----:B------:R-:W-:Y:S01]  /*3580*/  IMAD.MOV.U32 R4, RZ, RZ, R6 ;  /* 0x000000ffff047224 */ /* 0x000fe200078e0006 */
[----:B------:R-:W-:Y:S01]  /*3590*/  MOV R5, R7 ;  /* 0x0000000700057202 */ /* 0x000fe20000000f00 */
[----:B------:R-:W0:Y:S01]  /*35a0*/  LDC.64 R8, c[0x0][0x230] ;  /* 0x00008c00ff087b82 */ /* 0x000e220000000a00 */
[----:B------:R-:W-:Y:S09]  /*35b0*/  BSSY B0, `(.L_x_7356) ;  /* 0x0000051000007945 */ /* 0x000ff20003800000 */
[----:B------:R-:W-:-:S10]  /*35c0*/  @!P0 DMUL R4, R4, 1.80143985094819840000e+16 ;  /* 0x4350000004048828 */ /* 0x000fd40000000000 */
[----:B------:R-:W-:Y:S02]  /*35d0*/  @!P0 IMAD.MOV.U32 R7, RZ, RZ, R5 ;  /* 0x000000ffff078224 */ /* 0x000fe400078e0005 */
[----:B------:R-:W-:Y:S02]  /*35e0*/  @!P0 IMAD.MOV.U32 R6, RZ, RZ, R4 ;  /* 0x000000ffff068224 */ /* 0x000fe400078e0004 */
[----:B------:R-:W-:-:S05]  /*35f0*/  VIADD R3, R7, 0xffffffff ;  /* 0xffffffff07037836 */ /* 0x000fca0000000000 */
[----:B------:R-:W-:Y:S01]  /*3600*/  ISETP.GE.U32.AND P1, PT, R3, 0x7fefffff, PT ;  /* 0x7fefffff0300780c */ /* 0x000fe20003f26070 */
[----:B0-----:R-:W-:-:S04]  /*3610*/  IMAD.WIDE.U32 R2, R2, 0x8, R8 ;  /* 0x0000000802027825 */ /* 0x001fc800078e0008 */
[----:B------:R-:W-:-:S04]  /*3620*/  IMAD.WIDE R2, R0, 0x10, R2 ;  /* 0x0000001000027825 */ /* 0x000fc800078e0202 */
[----:B------:R-:W-:Y:S01]  /*3630*/  IMAD.MOV.U32 R0, RZ, RZ, -0x3ff ;  /* 0xfffffc01ff007424 */ /* 0x000fe200078e00ff */
[----:B------:R0:W-:Y:S03]  /*3640*/  STG.E.128 desc[UR4][R2.64], R20 ;  /* 0x0000001402007986 */ /* 0x0001e6000c101d04 */
[----:B------:R-:W-:Y:S01]  /*3650*/  @P1 IMAD.MOV.U32 R8, RZ, RZ, 0x0 ;  /* 0x00000000ff081424 */ /* 0x000fe200078e00ff */
[----:B------:R-:W-:Y:S01]  /*3660*/  @P1 MOV R9, 0x7ff00000 ;  /* 0x7ff0000000091802 */ /* 0x000fe20000000f00 */
[----:B------:R-:W-:Y:S01]  /*3670*/  @!P0 IMAD.MOV.U32 R0, RZ, RZ, -0x435 ;  /* 0xfffffbcbff008424 */ /* 0x000fe200078e00ff */
[----:B------:R0:W-:Y:S01]  /*3680*/  STG.E.128 desc[UR4][R2.64+0x800], R24 ;  /* 0x0008001802007986 */ /* 0x0001e2000c101d04 */
[----:B------:R-:W-:-:S03]  /*3690*/  @P1 FSETP.NEU.FTZ.AND P2, PT, R5, RZ, PT ;  /* 0x000000ff0500120b */ /* 0x000fc60003f5d000 */
[----:B------:R-:W-:-:S10]  /*36a0*/  @P1 DFMA R8, R4, R8, +INF ;  /* 0x7ff000000408142b */ /* 0x000fd40000000008 */
[----:B------:R-:W-:Y:S02]  /*36b0*/  @P1 FSEL R18, R8, RZ, P2 ;  /* 0x000000ff08121208 */ /* 0x000fe40001000000 */
[----:B------:R-:W-:Y:S01]  /*36c0*/  @P1 FSEL R19, R9, -QNAN , P2 ;  /* 0xfff0000009131808 */ /* 0x000fe20001000000 */
[----:B------:R-:W-:Y:S06]  /*36d0*/  @P1 BRA `(.L_x_7357) ;  /* 0x0000000000f81947 */ /* 0x000fec0003800000 */
[----:B------:R-:W-:Y:S01]  /*36e0*/  LOP3.LUT R4, R7, 0x800fffff, RZ, 0xc0, !PT ;  /* 0x800fffff07047812 */ /* 0x000fe200078ec0ff */
[----:B------:R-:W-:Y:S01]  /*36f0*/  IMAD.MOV.U32 R8, RZ, RZ, RZ ;  /* 0x000000ffff087224 */ /* 0x000fe200078e00ff */
[----:B0-----:R-:W-:Y:S01]  /*3700*/  MOV R22, 0x8b7a8b04 ;  /* 0x8b7a8b0400167802 */ /* 0x001fe20000000f00 */
[----:B------:R-:W-:Y:S01]  /*3710*/  IMAD.MOV.U32 R23, RZ, RZ, 0x3ed0ee25 ;  /* 0x3ed0ee25ff177424 */ /* 0x000fe200078e00ff */
[----:B------:R-:W-:Y:S01]  /*3720*/  LOP3.LUT R5, R4, 0x3ff00000, RZ, 0xfc, !PT ;  /* 0x3ff0000004057812 */ /* 0x000fe200078efcff */
[----:B------:R-:W-:Y:S01]  /*3730*/  UMOV UR6, 0x3ae80f1e ;  /* 0x3ae80f1e00067882 */ /* 0x000fe20000000000 */
[----:B------:R-:W-:Y:S01]  /*3740*/  MOV R4, R6 ;  /* 0x0000000600047202 */ /* 0x000fe20000000f00 */
[----:B------:R-:W-:Y:S01]  /*3750*/  UMOV UR7, 0x3eb1380b ;  /* 0x3eb1380b00077882 */ /* 0x000fe20000000000 */
        /* <DEDUP_REMOVED lines=32> */
[----:B------:R-:W-:Y:S01]  /*3960*/  UMOV UR7, 0x3f3c71c7 ;  /* 0x3f3c71c700077882 */ /* 0x000fe20000000000 */
[----:B------:R-:W-:-:S03]  /*3970*/  DFMA R20, R22, UR8, R4 ;  /* 0x0000000816147c2b */ /* 0x000fc60008000004 */
[----:B------:R-:W-:Y:S02]  /*3980*/  DMUL R6, R8, R6 ;  /* 0x0000000608067228 */ /* 0x000fe40000000000 */
[----:B------:R-:W-:Y:S01]  /*3990*/  DFMA R18, R10, R18, UR6 ;  /* 0x000000060a127e2b */ /* 0x000fe20008000012 */
[----:B------:R-:W-:Y:S01]  /*39a0*/  UMOV UR6, 0x923be72d ;  /* 0x923be72d00067882 */ /* 0x000fe20000000000 */
[----:B------:R-:W-:Y:S01]  /*39b0*/  UMOV UR7, 0x3f624924 ;  /* 0x3f62492400077882 */ /* 0x000fe20000000000 */
[----:B------:R-:W-:-:S05]  /*39c0*/  DFMA R24, -R22, UR8, R20 ;  /* 0x0000000816187c2b */ /* 0x000fca0008000114 */
[----:B------:R-:W-:Y:S01]  /*39d0*/  DFMA R18, R10, R18, UR6 ;  /* 0x000000060a127e2b */ /* 0x000fe20008000012 */
[----:B------:R-:W-:Y:S01]  /*39e0*/  UMOV UR6, 0x9999a3c4 ;  /* 0x9999a3c400067882 */ /* 0x000fe20000000000 */
[----:B------:R-:W-:Y:S01]  /*39f0*/  UMOV UR7, 0x3f899999 ;  /* 0x3f89999900077882 */ /* 0x000fe20000000000 */
[----:B------:R-:W-:-:S05]  /*3a00*/  DADD R24, -R4, R24 ;  /* 0x0000000004187229 */ /* 0x000fca0000000118 */
        /* <DEDUP_REMOVED lines=11> */
.L_x_7357:
[----:B------:R-:W-:Y:S05]  /*3ac0*/  BSYNC B0 ;  /* 0x0000000000007941 */ /* 0x000fea0003800000 */
.L_x_7356:
[----:B------:R-:W-:Y:S04]  /*3ad0*/  STG.E.128 desc[UR4][R2.64+0x1000], R12 ;  /* 0x0010000c02007986 */ /* 0x000fe8000c101d04 */
[----:B------:R-:W-:Y:S01]  /*3ae0*/  STG.E.128 desc[UR4][R2.64+0x1800], R16 ;  /* 0x0018001002007986 */ /* 0x000fe2000c101d04 */
[----:B------:R-:W-:Y:S05]  /*3af0*/  EXIT ;  /* 0x000000000000794d */ /* 0x000fea0003800000 */
.L_x_7309:
[----:B------:R-:W0:Y:S01]  /*3b00*/  S2R R3, SR_TID.X ;  /* 0x0000000000037919 */ /* 0x000e220000002100 */
[----:B------:R-:W-:Y:S02]  /*3b10*/  CS2R R22, SRZ ;  /* 0x0000000000167805 */ /* 0x000fe4000001ff00 */
[----:B0-----:R-:W-:-:S13]  /*3b20*/  ISETP.GE.AND P0, PT, R3, R0, PT ;  /* 0x000000000300720c */ /* 0x001fda0003f06270 */
[----:B------:R-:W-:Y:S01]  /*3b30*/  @!P0 IADD3 R37, R2, R3, RZ ;  /* 0x0000000302258210 */ /* 0x000fe20007ffe0ff */
[----:B------:R-:W-:-:S05]  /*3b40*/  @!P0 VIADD R3, R3, 0x80 ;  /* 0x0000008003038836 */ /* 0x000fca0000000000 */
[----:B------:R-:W-:-:S13]  /*3b50*/  ISETP.GE.AND P6, PT, R3, R0, PT ;  /* 0x000000000300720c */ /* 0x000fda0003fc6270 */
[----:B------:R-:W-:Y:S01]  /*3b60*/  @!P6 IMAD.IADD R7, R2, 0x1, R3 ;  /* 0x000000010207e824 */ /* 0x000fe200078e0203 */
[----:B------:R-:W0:Y:S01]  /*3b70*/  @!P6 LDC.64 R4, c[0x0][0x238] ;  /* 0x00008e00ff04eb82 */ /* 0x000e220000000a00 */
[----:B------:R-:W-:-:S05]  /*3b80*/  @!P6 VIADD R3, R3, 0x80 ;  /* 0x000000800303e836 */ /* 0x000fca0000000000 */
[----:B------:R-:W-:-:S13]  /*3b90*/  ISETP.GE.AND P5, PT, R3, R0, PT ;  /* 0x000000000300720c */ /* 0x000fda0003fa6270 */
[----:B------:R-:W-:Y:S01]  /*3ba0*/  @!P5 IADD3 R21, R2, R3, RZ ;  /* 0x000000030215d210 */ /* 0x000fe20007ffe0ff */
[----:B------:R-:W-:Y:S01]  /*3bb0*/  @!P5 VIADD R3, R3, 0x80 ;  /* 0x000000800303d836 */ /* 0x000fe20000000000 */
[----:B------:R-:W1:Y:S01]  /*3bc0*/  @!P5 LDC.64 R8, c[0x0][0x238] ;  /* 0x00008e00ff08db82 */ /* 0x000e620000000a00 */
[----:B0-----:R-:W-:-:S03]  /*3bd0*/  @!P6 IMAD.WIDE.U32 R6, R7, 0x8, R4 ;  /* 0x000000080706e825 */ /* 0x001fc600078e0004 */
[C---:B------:R-:W-:Y:S02]  /*3be0*/  ISETP.GE.AND P4, PT, R3.reuse, R0, PT ;  /* 0x000000000300720c */ /* 0x040fe40003f86270 */
[----:B------:R-:W5:Y:S02]  /*3bf0*/  @!P6 LDG.E.64 R22, desc[UR4][R6.64] ;  /* 0x000000040616e981 */ /* 0x000f64000c1e1b00 */
[----:B------:R-:W0:Y:S09]  /*3c00*/  @!P0 LDC.64 R4, c[0x0][0x238] ;  /* 0x00008e00ff048b82 */ /* 0x000e320000000a00 */
        /* <DEDUP_REMOVED lines=8> */
[----:B------:R-:W-:Y:S01]  /*3c90*/  @!P2 IMAD.IADD R31, R2, 0x1, R3 ;  /* 0x00000001021fa824 */ /* 0x000fe200078e0203 */
[----:B------:R-:W4:Y:S01]  /*3ca0*/  @!P2 LDC.64 R16, c[0x0][0x238] ;  /* 0x00008e00ff10ab82 */ /* 0x000f220000000a00 */
[----:B------:R-:W-:-:S05]  /*3cb0*/  @!P2 VIADD R3, R3, 0x80 ;  /* 0x000000800303a836 */ /* 0x000fca0000000000 */
[----:B------:R-:W-:-:S13]  /*3cc0*/  ISETP.GE.AND P1, PT, R3, R0, PT ;  /* 0x000000000300720c */ /* 0x000fda0003f26270 */
[----:B------:R-:W-:Y:S01]  /*3cd0*/  @!P1 IADD3 R33, R2, R3, RZ ;  /* 0x0000000302219210 */ /* 0x000fe20007ffe0ff */
[----:B------:R-:W-:Y:S01]  /*3ce0*/  @!P1 VIADD R3, R3, 0x80 ;  /* 0x0000008003039836 */ /* 0x000fe20000000000 */
[----:B------:R-:W0:Y:S04]  /*3cf0*/  @!P1 LDC.64 R18, c[0x0][0x238] ;  /* 0x00008e00ff129b82 */ /* 0x000e280000000a00 */
[----:B------:R-:W-:-:S13]  /*3d00*/  ISETP.GE.AND P6, PT, R3, R0, PT ;  /* 0x000000000300720c */ /* 0x000fda0003fc6270 */
[----:B------:R-:W0:Y:S01]  /*3d10*/  @!P6 LDC.64 R34, c[0x0][0x238] ;  /* 0x00008e00ff22eb82 */ /* 0x000e220000000a00 */
[----:B------:R-:W-:Y:S01]  /*3d20*/  CS2R R10, SRZ ;  /* 0x00000000000a7805 */ /* 0x000fe2000001ff00 */
[----:B-1----:R-:W-:-:S04]  /*3d30*/  @!P5 IMAD.WIDE.U32 R20, R21, 0x8, R8 ;  /* 0x000000081514d825 */ /* 0x002fc800078e0008 */
[----:B------:R-:W-:Y:S01]  /*3d40*/  @!P6 IMAD.IADD R9, R2, 0x1, R3 ;  /* 0x000000010209e824 */ /* 0x000fe200078e0203 */
[----:B------:R1:W5:Y:S01]  /*3d50*/  @!P5 LDG.E.64 R10, desc[UR4][R20.64] ;  /* 0x00000004140ad981 */ /* 0x000362000c1e1b00 */
[----:B--2---:R-:W-:Y:S01]  /*3d60*/  @!P4 IMAD.WIDE.U32 R24, R25, 0x8, R12 ;  /* 0x000000081918c825 */ /* 0x004fe200078e000c */
[----:B------:R-:W-:-:S03]  /*3d70*/  CS2R R12, SRZ ;  /* 0x00000000000c7805 */ /* 0x000fc6000001ff00 */
[----:B---3--:R-:W-:Y:S01]  /*3d80*/  @!P3 IMAD.WIDE.U32 R26, R27, 0x8, R14 ;  /* 0x000000081b1ab825 */ /* 0x008fe200078e000e */
[----:B------:R-:W-:Y:S02]  /*3d90*/  CS2R R14, SRZ ;  /* 0x00000000000e7805 */ /* 0x000fe4000001ff00 */
[----:B------:R2:W5:Y:S01]  /*3da0*/  @!P4 LDG.E.64 R12, desc[UR4][R24.64] ;  /* 0x00000004180cc981 */ /* 0x000562000c1e1b00 */
[----:B----4-:R-:W-:Y:S01]  /*3db0*/  @!P2 IMAD.WIDE.U32 R30, R31, 0x8, R16 ;  /* 0x000000081f1ea825 */ /* 0x010fe200078e0010 */
[----:B------:R-:W-:Y:S02]  /*3dc0*/  CS2R R16, SRZ ;  /* 0x0000000000107805 */ /* 0x000fe4000001ff00 */
[----:B-1----:R-:W-:Y:S01]  /*3dd0*/  CS2R R20, SRZ ;  /* 0x0000000000147805 */ /* 0x002fe2000001ff00 */
[----:B------:R2:W5:Y:S01]  /*3de0*/  @!P3 LDG.E.64 R14, desc[UR4][R26.64] ;  /* 0x000000041a0eb981 */ /* 0x000562000c1e1b00 */
[----:B0-----:R-:W-:Y:S01]  /*3df0*/  @!P1 IMAD.WIDE.U32 R32, R33, 0x8, R18 ;  /* 0x0000000821209825 */ /* 0x001fe200078e0012 */
[----:B------:R-:W-:-:S02]  /*3e00*/  CS2R R18, SRZ ;  /* 0x0000000000127805 */ /* 0x000fc4000001ff00 */
[----:B------:R2:W5:Y:S01]  /*3e10*/  @!P2 LDG.E.64 R16, desc[UR4][R30.64] ;  /* 0x000000041e10a981 */ /* 0x000562000c1e1b00 */
[----:B------:R-:W-:Y:S01]  /*3e20*/  @!P0 IMAD.WIDE.U32 R6, R37, 0x8, R4 ;  /* 0x0000000825068825 */ /* 0x000fe200078e0004 */
[----:B------:R-:W-:Y:S02]  /*3e30*/  CS2R R4, SRZ ;  /* 0x0000000000047805 */ /* 0x000fe4000001ff00 */
[----:B------:R2:W5:Y:S01]  /*3e40*/  @!P1 LDG.E.64 R18, desc[UR4][R32.64] ;  /* 0x0000000420129981 */ /* 0x000562000c1e1b00 */
[----:B------:R-:W-:-:S03]  /*3e50*/  @!P6 IMAD.WIDE.U32 R8, R9, 0x8, R34 ;  /* 0x000000080908e825 */ /* 0x000fc600078e0022 */
[----:B------:R2:W5:Y:S04]  /*3e60*/  @!P0 LDG.E.64 R4, desc[UR4][R6.64] ;  /* 0x0000000406048981 */ /* 0x000568000c1e1b00 */
[----:B------:R2:W5:Y:S01]  /*3e70*/  @!P6 LDG.E.64 R20, desc[UR4][R8.64] ;  /* 0x000000040814e981 */ /* 0x000562000c1e1b00 */
[----:B------:R-:W-:Y:S04]  /*3e80*/  BSSY B1, `(.L_x_7358) ;  /* 0x0000072000017945 */ /* 0x000fe80003800000 */
[----:B------:R-:W-:Y:S05]  /*3e90*/  @P0 BRA `(.L_x_7359) ;  /* 0x0000000400c00947 */ /* 0x000fea0003800000 */
[----:B------:R-:W-:Y:S01]  /*3ea0*/  ULDC.64 UR6, c[0x0][0x218] ;  /* 0x0000860000067ab9 */ /* 0x000fe20000000a00 */
[----:B------:R-:W-:Y:S01]  /*3eb0*/  BSSY B0, `(.L_x_7360) ;  /* 0x0000008000007945 */ /* 0x000fe20003800000 */
[----:B-----5:R-:W-:-:S14]  /*3ec0*/  DSETP.GEU.AND P0, PT, R4, UR6, PT ;  /* 0x0000000604007e2a */ /* 0x020fdc000bf0e000 */
[----:B------:R-:W-:Y:S05]  /*3ed0*/  @!P0 BRA `(.L_x_7361) ;  /* 0x0000000000148947 */ /* 0x000fea0003800000 */
[----:B------:R-:W-:Y:S01]  /*3ee0*/  ULDC.64 UR6, c[0x0][0x220] ;  /* 0x0000880000067ab9 */ /* 0x000fe20000000a00 */
[----:B------:R-:W-:Y:S01]  /*3ef0*/  IMAD.MOV.U32 R28, RZ, RZ, R4 ;  /* 0x000000ffff1c7224 */ /* 0x000fe200078e0004 */
[----:B------:R-:W-:Y:S01]  /*3f00*/  DSETP.GT.AND P0, PT, R4, UR6, PT ;  /* 0x0000000604007e2a */ /* 0x000fe2000bf04000 */
[----:B------:R-:W-:-:S13]  /*3f10*/  MOV R29, R5 ;  /* 0x00000005001d7202 */ /* 0x000fda0000000f00 */
[----:B------:R-:W0:Y:S02]  /*3f20*/  @P0 LDC.64 R28, c[0x0][0x220] ;  /* 0x00008800ff1c0b82 */ /* 0x000e240000000a00 */
.L_x_7361:
[----:B------:R-:W-:Y:S05]  /*3f30*/  BSYNC B0 ;  /* 0x0000000000007941 */ /* 0x000fea0003800000 */
.L_x_7360:
[----:B0-----:R-:W-:Y:S01]  /*3f40*/  DADD R34, -R28, 1 ;  /* 0x3ff000001c227429 */ /* 0x001fe20000000100 */
[----:B------:R-:W-:Y:S01]  /*3f50*/  IMAD.MOV.U32 R4, RZ, RZ, 0x1 ;  /* 0x00000001ff047424 */ /* 0x000fe200078e00ff */
[----:B------:R-:W-:Y:S01]  /*3f60*/  FSETP.GEU.AND P1, PT, |R29|, 6.5827683646048100446e-37, PT ;  /* 0x036000001d00780b */ /* 0x000fe20003f2e200 */
[----:B------:R-:W-:Y:S03]  /*3f70*/  BSSY B2, `(.L_x_7362) ;  /* 0x0000012000027945 */ /* 0x000fe60003800000 */
[----:B------:R-:W2:Y:S02]  /*3f80*/  MUFU.RCP64H R5, R35 ;  /* 0x0000002300057308 */ /* 0x000ea40000001800 */
[----:B--2---:R-:W-:-:S08]  /*3f90*/  DFMA R6, -R34, R4, 1 ;  /* 0x3ff000002206742b */ /* 0x004fd00000000104 */
        /* <DEDUP_REMOVED lines=13> */
[----:B------:R-:W-:Y:S05]  /*4070*/  CALL.REL.NOINC `($__internal_4_$__cuda_sm20_div_rn_f64_full) ;  /* 0x0000003c00487944 */ /* 0x000fea0003c00000 */
[----:B------:R-:W-:-:S07]  /*4080*/  MOV R7, R3 ;  /* 0x0000000300077202 */ /* 0x000fce0000000f00 */
.L_x_7363:
[----:B------:R-:W-:Y:S05]  /*4090*/  BSYNC B2 ;  /* 0x0000000000027941 */ /* 0x000fea0003800000 */
.L_x_7362:
[----:B------:R-:W-:Y:S01]  /*40a0*/  ISETP.GT.AND P0, PT, R7, 0xfffff, PT ;  /* 0x000fffff0700780c */ /* 0x000fe20003f04270 */
[----:B------:R-:W-:Y:S01]  /*40b0*/  IMAD.MOV.U32 R4, RZ, RZ, R6 ;  /* 0x000000ffff047224 */ /* 0x000fe200078e0006 */
[----:B------:R-:W-:Y:S01]  /*40c0*/  MOV R26, 0xfffffc01 ;  /* 0xfffffc01001a7802 */ /* 0x000fe20000000f00 */
[--C-:B------:R-:W-:Y:S02]  /*40d0*/  IMAD.MOV.U32 R5, RZ, RZ, R7.reuse ;  /* 0x000000ffff057224 */ /* 0x100fe400078e0007 */
[----:B------:R-:W-:-:S08]  /*40e0*/  IMAD.MOV.U32 R3, RZ, RZ, R7 ;  /* 0x000000ffff037224 */ /* 0x000fd000078e0007 */
[----:B------:R-:W-:Y:S01]  /*40f0*/  @!P0 DMUL R4, R4, 1.80143985094819840000e+16 ;  /* 0x4350000004048828 */ /* 0x000fe20000000000 */
[----:B------:R-:W-:-:S09]  /*4100*/  @!P0 IMAD.MOV.U32 R26, RZ, RZ, -0x435 ;  /* 0xfffffbcbff1a8424 */ /* 0x000fd200078e00ff */
[----:B------:R-:W-:Y:S01]  /*4110*/  @!P0 MOV R3, R5 ;  /* 0x0000000500038202 */ /* 0x000fe20000000f00 */
[----:B------:R-:W-:-:S04]  /*4120*/  @!P0 IMAD.MOV.U32 R6, RZ, RZ, R4 ;  /* 0x000000ffff068224 */ /* 0x000fc800078e0004 */
        /* <DEDUP_REMOVED lines=11> */
[----:B------:R-:W-:Y:S01]  /*41e0*/  MOV R31, 0x3ed0ee25 ;  /* 0x3ed0ee25001f7802 */ /* 0x000fe20000000f00 */
[----:B------:R-:W-:Y:S01]  /*41f0*/  IMAD.MOV.U32 R6, RZ, RZ, RZ ;  /* 0x000000ffff067224 */ /* 0x000fe200078e00ff */
[----:B------:R-:W-:Y:S01]  /*4200*/  LOP3.LUT R25, R4, 0x3ff00000, RZ, 0xfc, !PT ;  /* 0x3ff0000004197812 */ /* 0x000fe200078efcff */
[----:B------:R-:W-:Y:S01]  /*4210*/  IMAD.MOV.U32 R30, RZ, RZ, -0x748574fc ;  /* 0x8b7a8b04ff1e7424 */ /* 0x000fe200078e00ff */
[----:B------:R-:W-:Y:S01]  /*4220*/  UMOV UR6, 0x3ae80f1e ;  /* 0x3ae80f1e00067882 */ /* 0x000fe20000000000 */
[----:B------:R-:W-:Y:S01]  /*4230*/  UMOV UR7, 0x3eb1380b ;  /* 0x3eb1380b00077882 */ /* 0x000fe20000000000 */
[----:B------:R-:W-:Y:S01]  /*4240*/  ISETP.GE.AND P0, PT, R25, 0x3ff6a09f, PT ;  /* 0x3ff6a09f1900780c */ /* 0x000fe20003f06270 */
[----:B------:R-:W-:Y:S01]  /*4250*/  UMOV UR8, 0x80000000 ;  /* 0x8000000000087882 */ /* 0x000fe20000000000 */
[----:B------:R-:W-:Y:S01]  /*4260*/  LEA.HI R3, R3, R26, RZ, 0xc ;  /* 0x0000001a03037211 */ /* 0x000fe200078f60ff */
[----:B------:R-:W-:-:S10]  /*4270*/  UMOV UR9, 0x43300000 ;  /* 0x4330000000097882 */ /* 0x000fd40000000000 */
[----:B------:R-:W-:Y:S01]  /*4280*/  @P0 IADD3 R5, R25, -0x100000, RZ ;  /* 0xfff0000019050810 */ /* 0x000fe20007ffe0ff */
[----:B------:R-:W-:-:S04]  /*4290*/  @P0 VIADD R3, R3, 0x1 ;  /* 0x0000000103030836 */ /* 0x000fc80000000000 */
        /* <DEDUP_REMOVED lines=48> */
.L_x_7359:
[----:B------:R-:W-:Y:S05]  /*45a0*/  BSYNC B1 ;  /* 0x0000000000017941 */ /* 0x000fea0003800000 */
.L_x_7358:
[----:B------:R-:W0:Y:S01]  /*45b0*/  S2R R3, SR_TID.X ;  /* 0x0000000000037919 */ /* 0x000e220000002100 */
[----:B------:R-:W-:Y:S01]  /*45c0*/  BSSY B1, `(.L_x_7364) ;  /* 0x0000075000017945 */ /* 0x000fe20003800000 */
[----:B0-----:R-:W-:-:S05]  /*45d0*/  VIADD R3, R3, 0x80 ;  /* 0x0000008003037836 */ /* 0x001fca0000000000 */
[----:B------:R-:W-:-:S13]  /*45e0*/  ISETP.GE.AND P0, PT, R3, R0, PT ;  /* 0x000000000300720c */ /* 0x000fda0003f06270 */
[----:B------:R-:W-:Y:S05]  /*45f0*/  @P0 BRA `(.L_x_7365) ;  /* 0x0000000400c40947 */ /* 0x000fea0003800000 */
[----:B------:R-:W-:Y:S01]  /*4600*/  ULDC.64 UR6, c[0x0][0x218] ;  /* 0x0000860000067ab9 */ /* 0x000fe20000000a00 */
[----:B------:R-:W-:Y:S01]  /*4610*/  BSSY B0, `(.L_x_7366) ;  /* 0x000000b000007945 */ /* 0x000fe20003800000 */
[----:B-----5:R-:W-:Y:S01]  /*4620*/  DSETP.GEU.AND P0, PT, R22, UR6, PT ;  /* 0x0000000616007e2a */ /* 0x020fe2000bf0e000 */
[----:B------:R-:W-:Y:S02]  /*4630*/  ULDC.64 UR6, c[0x0][0x218] ;  /* 0x0000860000067ab9 */ /* 0x000fe40000000a00 */
[----:B--2---:R-:W-:Y:S01]  /*4640*/  MOV R30, UR6 ;  /* 0x00000006001e7c02 */ /* 0x004fe20008000f00 */
[----:B------:R-:W-:-:S10]  /*4650*/  IMAD.U32 R31, RZ, RZ, UR7 ;  /* 0x00000007ff1f7e24 */ /* 0x000fd4000f8e00ff */
[----:B------:R-:W-:Y:S05]  /*4660*/  @!P0 BRA `(.L_x_7367) ;  /* 0x0000000000148947 */ /* 0x000fea0003800000 */
[----:B------:R-:W-:Y:S01]  /*4670*/  ULDC.64 UR6, c[0x0][0x220] ;  /* 0x0000880000067ab9 */ /* 0x000fe20000000a00 */
[----:B------:R-:W-:Y:S01]  /*4680*/  IMAD.MOV.U32 R30, RZ, RZ, R22 ;  /* 0x000000ffff1e7224 */ /* 0x000fe200078e0016 */
[----:B------:R-:W-:Y:S01]  /*4690*/  DSETP.GT.AND P0, PT, R22, UR6, PT ;  /* 0x0000000616007e2a */ /* 0x000fe2000bf04000 */
[----:B------:R-:W-:-:S13]  /*46a0*/  IMAD.MOV.U32 R31, RZ, RZ, R23 ;  /* 0x000000ffff1f7224 */ /* 0x000fda00078e0017 */
[----:B------:R-:W0:Y:S02]  /*46b0*/  @P0 LDC.64 R30, c[0x0][0x220] ;  /* 0x00008800ff1e0b82 */ /* 0x000e240000000a00 */
.L_x_7367:
[----:B------:R-:W-:Y:S05]  /*46c0*/  BSYNC B0 ;  /* 0x0000000000007941 */ /* 0x000fea0003800000 */
.L_x_7366:
        /* <DEDUP_REMOVED lines=19> */
.L_x_7369:
[----:B------:R-:W-:Y:S05]  /*4800*/  BSYNC B2 ;  /* 0x0000000000027941 */ /* 0x000fea0003800000 */
.L_x_7368:
[----:B------:R-:W-:Y:S01]  /*4810*/  ISETP.GT.AND P0, PT, R7, 0xfffff, PT ;  /* 0x000fffff0700780c */ /* 0x000fe20003f04270 */
[----:B------:R-:W-:Y:S01]  /*4820*/  IMAD.MOV.U32 R4, RZ, RZ, R6 ;  /* 0x000000ffff047224 */ /* 0x000fe200078e0006 */
[----:B------:R-:W-:Y:S01]  /*4830*/  MOV R3, R7 ;  /* 0x0000000700037202 */ /* 0x000fe20000000f00 */
[----:B------:R-:W-:Y:S02]  /*4840*/  IMAD.MOV.U32 R5, RZ, RZ, R7 ;  /* 0x000000ffff057224 */ /* 0x000fe400078e0007 */
        /* <DEDUP_REMOVED lines=15> */
[----:B------:R-:W-:Y:S01]  /*4940*/  IMAD.MOV.U32 R31, RZ, RZ, 0x3ed0ee25 ;  /* 0x3ed0ee25ff1f7424 */ /* 0x000fe200078e00ff */
[----:B------:R-:W-:Y:S01]  /*4950*/  MOV R22, R6 ;  /* 0x0000000600167202 */ /* 0x000fe20000000f00 */
[----:B------:R-:W-:Y:S01]  /*4960*/  IMAD.MOV.U32 R6, RZ, RZ, RZ ;  /* 0x000000ffff067224 */ /* 0x000fe200078e00ff */
[----:B------:R-:W-:Y:S01]  /*4970*/  LOP3.LUT R23, R4, 0x3ff00000, RZ, 0xfc, !PT ;  /* 0x3ff0000004177812 */ /* 0x000fe200078efcff */
[----:B------:R-:W-:Y:S01]  /*4980*/  UMOV UR6, 0x3ae80f1e ;  /* 0x3ae80f1e00067882 */ /* 0x000fe20000000000 */
[----:B------:R-:W-:Y:S01]  /*4990*/  MOV R30, 0x8b7a8b04 ;  /* 0x8b7a8b04001e7802 */ /* 0x000fe20000000f00 */
        /* <DEDUP_REMOVED lines=55> */
.L_x_7365:
[----:B------:R-:W-:Y:S05]  /*4d10*/  BSYNC B1 ;  /* 0x0000000000017941 */ /* 0x000fea0003800000 */
.L_x_7364:
[----:B------:R-:W0:Y:S01]  /*4d20*/  S2R R3, SR_TID.X ;  /* 0x0000000000037919 */ /* 0x000e220000002100 */
[----:B------:R-:W-:Y:S01]  /*4d30*/  BSSY B1, `(.L_x_7370) ;  /* 0x0000075000017945 */ /* 0x000fe20003800000 */
[----:B0-----:R-:W-:-:S04]  /*4d40*/  IADD3 R3, R3, 0x100, RZ ;  /* 0x0000010003037810 */ /* 0x001fc80007ffe0ff */
[----:B------:R-:W-:-:S13]  /*4d50*/  ISETP.GE.AND P0, PT, R3, R0, PT ;  /* 0x000000000300720c */ /* 0x000fda0003f06270 */
[----:B------:R-:W-:Y:S05]  /*4d60*/  @P0 BRA `(.L_x_7371) ;  /* 0x0000000400c40947 */ /* 0x000fea0003800000 */
[----:B------:R-:W-:Y:S01]  /*4d70*/  ULDC.64 UR6, c[0x0][0x218] ;  /* 0x0000860000067ab9 */ /* 0x000fe20000000a00 */
[----:B------:R-:W-:Y:S01]  /*4d80*/  BSSY B0, `(.L_x_7372) ;  /* 0x000000b000007945 */ /* 0x000fe20003800000 */
[----:B-----5:R-:W-:Y:S01]  /*4d90*/  DSETP.GEU.AND P0, PT, R10, UR6, PT ;  /* 0x000000060a007e2a */ /* 0x020fe2000bf0e000 */
[----:B------:R-:W-:Y:S02]  /*4da0*/  ULDC.64 UR6, c[0x0][0x218] ;  /* 0x0000860000067ab9 */ /* 0x000fe40000000a00 */
[----:B--2---:R-:W-:Y:S02]  /*4db0*/  IMAD.U32 R30, RZ, RZ, UR6 ;  /* 0x00000006ff1e7e24 */ /* 0x004fe4000f8e00ff */
[----:B------:R-:W-:-:S09]  /*4dc0*/  IMAD.U32 R31, RZ, RZ, UR7 ;  /* 0x00000007ff1f7e24 */ /* 0x000fd2000f8e00ff */
[----:B------:R-:W-:Y:S05]  /*4dd0*/  @!P0 BRA `(.L_x_7373) ;  /* 0x0000000000148947 */ /* 0x000fea0003800000 */
[----:B------:R-:W-:Y:S01]  /*4de0*/  ULDC.64 UR6, c[0x0][0x220] ;  /* 0x0000880000067ab9 */ /* 0x000fe20000000a00 */
[----:B------:R-:W-:Y:S01]  /*4df0*/  IMAD.MOV.U32 R30, RZ, RZ, R10 ;  /* 0x000000ffff1e7224 */ /* 0x000fe200078e000a */
[----:B------:R-:W-:Y:S01]  /*4e00*/  DSETP.GT.AND P0, PT, R10, UR6, PT ;  /* 0x000000060a007e2a */ /* 0x000fe2000bf04000 */
[----:B------:R-:W-:-:S13]  /*4e10*/  MOV R31, R11 ;  /* 0x0000000b001f7202 */ /* 0x000fda0000000f00 */
[----:B------:R-:W0:Y:S02]  /*4e20*/  @P0 LDC.64 R30, c[0x0][0x220] ;  /* 0x00008800ff1e0b82 */ /* 0x000e240000000a00 */
.L_x_7373:
[----:B------:R-:W-:Y:S05]  /*4e30*/  BSYNC B0 ;  /* 0x0000000000007941 */ /* 0x000fea0003800000 */
.L_x_7372:
        /* <DEDUP_REMOVED lines=19> */
.L_x_7375:
[----:B------:R-:W-:Y:S05]  /*4f70*/  BSYNC B2 ;  /* 0x0000000000027941 */ /* 0x000fea0003800000 */
.L_x_7374:
[----:B------:R-:W-:Y:S01]  /*4f80*/  ISETP.GT.AND P0, PT, R7, 0xfffff, PT ;  /* 0x000fffff0700780c */ /* 0x000fe20003f04270 */
[----:B------:R-:W-:Y:S01]  /*4f90*/  IMAD.MOV.U32 R4, RZ, RZ, R6 ;  /* 0x000000ffff047224 */ /* 0x000fe200078e0006 */
[----:B------:R-:W-:Y:S01]  /*4fa0*/  MOV R5, R7 ;  /* 0x0000000700057202 */ /* 0x000fe20000000f00 */
[----:B------:R-:W-:Y:S02]  /*4fb0*/  IMAD.MOV.U32 R3, RZ, RZ, R7 ;  /* 0x000000ffff037224 */ /* 0x000fe400078e0007 */
        /* <DEDUP_REMOVED lines=43> */
[----:B------:R-:W-:Y:S01]  /*5270*/  DADD R26, R26, R26 ;  /* 0x000000001a1a7229 */ /* 0x000fe2000000001a */
[----:B------:R-:W-:-:S03]  /*5280*/  MOV R31, 0x43300000 ;  /* 0x43300000001f7802 */ /* 0x000fc60000000f00 */
        /* <DEDUP_REMOVED lines=31> */
.L_x_7371:
[----:B------:R-:W-:Y:S05]  /*5480*/  BSYNC B1 ;  /* 0x0000000000017941 */ /* 0x000fea0003800000 */
.L_x_7370:
        /* <DEDUP_REMOVED lines=13> */
[----:B------:R-:W-:Y:S01]  /*5560*/  MOV R30, R12 ;  /* 0x0000000c001e7202 */ /* 0x000fe20000000f00 */
[----:B------:R-:W-:Y:S01]  /*5570*/  DSETP.GT.AND P0, PT, R12, UR6, PT ;  /* 0x000000060c007e2a */ /* 0x000fe2000bf04000 */
[----:B------:R-:W-:-:S13]  /*5580*/  IMAD.MOV.U32 R31, RZ, RZ, R13 ;  /* 0x000000ffff1f7224 */ /* 0x000fda00078e000d */
[----:B------:R-:W0:Y:S02]  /*5590*/  @P0 LDC.64 R30, c[0x0][0x220] ;  /* 0x00008800ff1e0b82 */ /* 0x000e240000000a00 */
.L_x_7379:
[----:B------:R-:W-:Y:S05]  /*55a0*/  BSYNC B0 ;  /* 0x0000000000007941 */ /* 0x000fea0003800000 */
.L_x_7378:
        /* <DEDUP_REMOVED lines=19> */
.L_x_7381:
[----:B------:R-:W-:Y:S05]  /*56e0*/  BSYNC B2 ;  /* 0x0000000000027941 */ /* 0x000fea0003800000 */
.L_x_7380:
[----:B------:R-:W-:Y:S01]  /*56f0*/  ISETP.GT.AND P0, PT, R7, 0xfffff, PT ;  /* 0x000fffff0700780c */ /* 0x000fe20003f04270 */
[--C-:B------:R-:W-:Y:S01]  /*5700*/  IMAD.MOV.U32 R5, RZ, RZ, R7.reuse ;  /* 0x000000ffff057224 */ /* 0x100fe200078e0007 */
[----:B------:R-:W-:Y:S01]  /*5710*/  MOV R4, R6 ;  /* 0x0000000600047202 */ /* 0x000fe20000000f00 */
[----:B------:R-:W-:Y:S02]  /*5720*/  IMAD.MOV.U32 R3, RZ, RZ, R7 ;  /* 0x000000ffff037224 */ /* 0x000fe400078e0007 */
[----:B------:R-:W-:-:S08]  /*5730*/  IMAD.MOV.U32 R26, RZ, RZ, -0x3ff ;  /* 0xfffffc01ff1a7424 */ /* 0x000fd000078e00ff */
[----:B------:R-:W-:Y:S01]  /*5740*/  @!P0 DMUL R4, R4, 1.80143985094819840000e+16 ;  /* 0x4350000004048828 */ /* 0x000fe20000000000 */
[----:B------:R-:W-:-:S09]  /*5750*/  @!P0 IMAD.MOV.U32 R26, RZ, RZ, -0x435 ;  /* 0xfffffbcbff1a8424 */ /* 0x000fd200078e00ff */
[----:B------:R-:W-:Y:S01]  /*5760*/  @!P0 IMAD.MOV.U32 R3, RZ, RZ, R5 ;  /* 0x000000ffff038224 */ /* 0x000fe200078e0005 */
[----:B------:R-:W-:-:S04]  /*5770*/  @!P0 MOV R6, R4 ;  /* 0x0000000400068202 */ /* 0x000fc80000000f00 */
        /* <DEDUP_REMOVED lines=21> */
[----:B------:R-:W-:Y:S01]  /*58d0*/  @P0 VIADD R5, R13, 0xfff00000 ;  /* 0xfff000000d050836 */ /* 0x000fe20000000000 */
[----:B------:R-:W-:-:S04]  /*58e0*/  @P0 IADD3 R3, R3, 0x1, RZ ;  /* 0x0000000103030810 */ /* 0x000fc80007ffe0ff */
[----:B------:R-:W-:-:S06]  /*58f0*/  @P0 MOV R13, R5 ;  /* 0x00000005000d0202 */ /* 0x000fcc0000000f00 */
        /* <DEDUP_REMOVED lines=47> */
.L_x_7377:
[----:B------:R-:W-:Y:S05]  /*5bf0*/  BSYNC B1 ;  /* 0x0000000000017941 */ /* 0x000fea0003800000 */
.L_x_7376:
        /* <DEDUP_REMOVED lines=9> */
[----:B--2---:R-:W-:Y:S01]  /*5c90*/  IMAD.U32 R30, RZ, RZ, UR6 ;  /* 0x00000006ff1e7e24 */ /* 0x004fe2000f8e00ff */
[----:B------:R-:W-:-:S10]  /*5ca0*/  MOV R31, UR7 ;  /* 0x00000007001f7c02 */ /* 0x000fd40008000f00 */
[----:B------:R-:W-:Y:S05]  /*5cb0*/  @!P0 BRA `(.L_x_7385) ;  /* 0x0000000000148947 */ /* 0x000fea0003800000 */
[----:B------:R-:W-:Y:S01]  /*5cc0*/  ULDC.64 UR6, c[0x0][0x220] ;  /* 0x0000880000067ab9 */ /* 0x000fe20000000a00 */
[----:B------:R-:W-:Y:S01]  /*5cd0*/  IMAD.MOV.U32 R30, RZ, RZ, R14 ;  /* 0x000000ffff1e7224 */ /* 0x000fe200078e000e */
[----:B------:R-:W-:Y:S01]  /*5ce0*/  DSETP.GT.AND P0, PT, R14, UR6, PT ;  /* 0x000000060e007e2a */ /* 0x000fe2000bf04000 */
[----:B------:R-:W-:-:S13]  /*5cf0*/  IMAD.MOV.U32 R31, RZ, RZ, R15 ;  /* 0x000000ffff1f7224 */ /* 0x000fda00078e000f */
[----:B------:R-:W0:Y:S02]  /*5d00*/  @P0 LDC.64 R30, c[0x0][0x220] ;  /* 0x00008800ff1e0b82 */ /* 0x000e240000000a00 */
.L_x_7385:
[----:B------:R-:W-:Y:S05]  /*5d10*/  BSYNC B0 ;  /* 0x0000000000007941 */ /* 0x000fea0003800000 */
.L_x_7384:
        /* <DEDUP_REMOVED lines=19> */
.L_x_7387:
[----:B------:R-:W-:Y:S05]  /*5e50*/  BSYNC B2 ;  /* 0x0000000000027941 */ /* 0x000fea0003800000 */
.L_x_7386:
        /* <DEDUP_REMOVED lines=80> */
.L_x_7383:
[----:B------:R-:W-:Y:S05]  /*6360*/  BSYNC B1 ;  /* 0x0000000000017941 */ /* 0x000fea0003800000 */
.L_x_7382:
        /* <DEDUP_REMOVED lines=17> */
.L_x_7391:
[----:B------:R-:W-:Y:S05]  /*6480*/  BSYNC B0 ;  /* 0x0000000000007941 */ /* 0x000fea0003800000 */
.L_x_7390:
        /* <DEDUP_REMOVED lines=19> */
.L_x_7393:
[----:B------:R-:W-:Y:S05]  /*65c0*/  BSYNC B2 ;  /* 0x0000000000027941 */ /* 0x000fea0003800000 */
.L_x_7392:
        /* <DEDUP_REMOVED lines=80> */
.L_x_7389:
[----:B------:R-:W-:Y:S05]  /*6ad0*/  BSYNC B1 ;  /* 0x0000000000017941 */ /* 0x000fea0003800000 */
.L_x_7388:
        /* <DEDUP_REMOVED lines=17> */
.L_x_7397:
[----:B------:R-:W-:Y:S05]  /*6bf0*/  BSYNC B0 ;  /* 0x0000000000007941 */ /* 0x000fea0003800000 */
.L_x_7396:
        /* <DEDUP_REMOVED lines=19> */
.L_x_7399:
[----:B------:R-:W-:Y:S05]  /*6d30*/  BSYNC B2 ;  /* 0x0000000000027941 */ /* 0x000fea0003800000 */
.L_x_7398:
        /* <DEDUP_REMOVED lines=80> */
.L_x_7395:
[----:B------:R-:W-:Y:S05]  /*7240*/  BSYNC B1 ;  /* 0x0000000000017941 */ /* 0x000fea0003800000 */
.L_x_7394:
        /* <DEDUP_REMOVED lines=17> */
.L_x_7403:
[----:B------:R-:W-:Y:S05]  /*7360*/  BSYNC B0 ;  /* 0x0000000000007941 */ /* 0x000fea0003800000 */
.L_x_7402:
        /* <DEDUP_REMOVED lines=19> */
.L_x_7405:
[----:B------:R-:W-:Y:S05]  /*74a0*/  BSYNC B2 ;  /* 0x0000000000027941 */ /* 0x000fea0003800000 */
.L_x_7404:
[----:B------:R-:W-:Y:S01]  /*74b0*/  ISETP.GT.AND P0, PT, R7, 0xfffff, PT ;  /* 0x000fffff0700780c */ /* 0x000fe20003f04270 */
[--C-:B------:R-:W-:Y:S01]  /*74c0*/  IMAD.MOV.U32 R9, RZ, RZ, R7.reuse ;  /* 0x000000ffff097224 */ /* 0x100fe200078e0007 */
[----:B------:R-:W-:Y:S01]  /*74d0*/  MOV R8, R6 ;  /* 0x0000000600087202 */ /* 0x000fe20000000f00 */
[----:B------:R-:W-:Y:S01]  /*74e0*/  IMAD.MOV.U32 R3, RZ, RZ, R7 ;  /* 0x000000ffff037224 */ /* 0x000fe200078e0007 */
[----:B------:R-:W-:Y:S01]  /*74f0*/  MOV R26, 0xfffffc01 ;  /* 0xfffffc01001a7802 */ /* 0x000fe20000000f00 */
[----:B------:R-:W-:-:S08]  /*7500*/  IMAD.MOV.U32 R20, RZ, RZ, R6 ;  /* 0x000000ffff147224 */ /* 0x000fd000078e0006 */
[----:B------:R-:W-:Y:S01]  /*7510*/  @!P0 DMUL R8, R8, 1.80143985094819840000e+16 ;  /* 0x4350000008088828 */ /* 0x000fe20000000000 */
[----:B------:R-:W-:-:S09]  /*7520*/  @!P0 IMAD.MOV.U32 R26, RZ, RZ, -0x435 ;  /* 0xfffffbcbff1a8424 */ /* 0x000fd200078e00ff */
        /* <DEDUP_REMOVED lines=11> */
[C---:B------:R-:W-:Y:S01]  /*75e0*/  LOP3.LUT R4, R3.reuse, 0x800fffff, RZ, 0xc0, !PT ;  /* 0x800fffff03047812 */ /* 0x040fe200078ec0ff */
[----:B------:R-:W-:Y:S01]  /*75f0*/  IMAD.MOV.U32 R6, RZ, RZ, RZ ;  /* 0x000000ffff067224 */ /* 0x000fe200078e00ff */
[----:B------:R-:W-:Y:S01]  /*7600*/  UMOV UR6, 0x3ae80f1e ;  /* 0x3ae80f1e00067882 */ /* 0x000fe20000000000 */
[----:B------:R-:W-:Y:S01]  /*7610*/  IMAD.MOV.U32 R30, RZ, RZ, -0x748574fc ;  /* 0x8b7a8b04ff1e7424 */ /* 0x000fe200078e00ff */
[----:B------:R-:W-:Y:S01]  /*7620*/  LOP3.LUT R21, R4, 0x3ff00000, RZ, 0xfc, !PT ;  /* 0x3ff0000004157812 */ /* 0x000fe200078efcff */
[----:B------:R-:W-:Y:S01]  /*7630*/  IMAD.MOV.U32 R31, RZ, RZ, 0x3ed0ee25 ;  /* 0x3ed0ee25ff1f7424 */ /* 0x000fe200078e00ff */
[----:B------:R-:W-:Y:S01]  /*7640*/  UMOV UR7, 0x3eb1380b ;  /* 0x3eb1380b00077882 */ /* 0x000fe20000000000 */
[----:B------:R-:W-:Y:S01]  /*7650*/  LEA.HI R3, R3, R26, RZ, 0xc ;  /* 0x0000001a03037211 */ /* 0x000fe200078f60ff */
[----:B------:R-:W-:Y:S01]  /*7660*/  UMOV UR8, 0x80000000 ;  /* 0x8000000000087882 */ /* 0x000fe20000000000 */
[----:B------:R-:W-:Y:S01]  /*7670*/  ISETP.GE.AND P0, PT, R21, 0x3ff6a09f, PT ;  /* 0x3ff6a09f1500780c */ /* 0x000fe20003f06270 */
[----:B------:R-:W-:-:S12]  /*7680*/  UMOV UR9, 0x43300000 ;  /* 0x4330000000097882 */ /* 0x000fd80000000000 */
        /* <DEDUP_REMOVED lines=50> */
.L_x_7401:
[----:B------:R-:W-:Y:S05]  /*79b0*/  BSYNC B1 ;  /* 0x0000000000017941 */ /* 0x000fea0003800000 */
.L_x_7400:
[----:B--2---:R-:W0:Y:S01]  /*79c0*/  S2R R9, SR_TID.X ;  /* 0x0000000000097919 */ /* 0x004e220000002100 */
[----:B------:R-:W-:Y:S04]  /*79d0*/  BSSY B0, `(.L_x_7406) ;  /* 0x0000034000007945 */ /* 0x000fe80003800000 */
[----:B------:R-:W-:Y:S01]  /*79e0*/  BSSY B1, `(.L_x_7407) ;  /* 0x000002c000017945 */ /* 0x000fe20003800000 */
[----:B0-----:R-:W-:-:S13]  /*79f0*/  ISETP.GE.AND P0, PT, R9, R0, PT ;  /* 0x000000000900720c */ /* 0x001fda0003f06270 */
[----:B------:R-:W0:Y:S01]  /*7a00*/  @!P0 LDC.64 R6, c[0x0][0x230] ;  /* 0x00008c00ff068b82 */ /* 0x000e220000000a00 */
[----:B------:R-:W-:-:S04]  /*7a10*/  @!P0 IMAD.IADD R3, R2, 0x1, R9 ;  /* 0x0000000102038824 */ /* 0x000fc800078e0209 */
[----:B0-----:R-:W-:-:S04]  /*7a20*/  @!P0 IMAD.WIDE.U32 R6, R3, 0x8, R6 ;  /* 0x0000000803068825 */ /* 0x001fc800078e0006 */
[----:B------:R-:W-:Y:S01]  /*7a30*/  IMAD.MOV.U32 R3, RZ, RZ, R9 ;  /* 0x000000ffff037224 */ /* 0x000fe200078e0009 */
[----:B------:R-:W-:Y:S01]  /*7a40*/  @!P0 IADD3 R3, R9, 0x80, RZ ;  /* 0x0000008009038810 */ /* 0x000fe20007ffe0ff */
[----:B------:R0:W-:Y:S03]  /*7a50*/  @!P0 STG.E.64 desc[UR4][R6.64], R24 ;  /* 0x0000001806008986 */ /* 0x0001e6000c101b04 */
[----:B------:R-:W-:-:S13]  /*7a60*/  ISETP.GE.AND P0, PT, R3, R0, PT ;  /* 0x000000000300720c */ /* 0x000fda0003f06270 */
[----:B0-----:R-:W-:Y:S05]  /*7a70*/  @P0 BRA `(.L_x_7408) ;  /* 0x0000000000300947 */ /* 0x001fea0003800000 */
[----:B------:R-:W0:Y:S01]  /*7a80*/  LDC.64 R6, c[0x0][0x230] ;  /* 0x00008c00ff067b82 */ /* 0x000e220000000a00 */
[----:B------:R-:W-:Y:S02]  /*7a90*/  IMAD.IADD R9, R2, 0x1, R3 ;  /* 0x0000000102097824 */ /* 0x000fe400078e0203 */
[----:B------:R-:W-:-:S05]  /*7aa0*/  VIADD R3, R3, 0x80 ;  /* 0x0000008003037836 */ /* 0x000fca0000000000 */
[----:B------:R-:W-:Y:S01]  /*7ab0*/  ISETP.GE.AND P0, PT, R3, R0, PT ;  /* 0x000000000300720c */ /* 0x000fe20003f06270 */
[----:B0-----:R-:W-:-:S05]  /*7ac0*/  IMAD.WIDE.U32 R6, R9, 0x8, R6 ;  /* 0x0000000809067825 */ /* 0x001fca00078e0006 */
[----:B-----5:R0:W-:Y:S07]  /*7ad0*/  STG.E.64 desc[UR4][R6.64], R22 ;  /* 0x0000001606007986 */ /* 0x0201ee000c101b04 */
[----:B------:R-:W-:Y:S05]  /*7ae0*/  @P0 BRA `(.L_x_7409) ;  /* 0x0000000000300947 */ /* 0x000fea0003800000 */
[----:B0-----:R-:W0:Y:S01]  /*7af0*/  LDC.64 R6, c[0x0][0x230] ;  /* 0x00008c00ff067b82 */ /* 0x001e220000000a00 */
[----:B------:R-:W-:Y:S01]  /*7b00*/  IMAD.IADD R9, R2, 0x1, R3 ;  /* 0x0000000102097824 */ /* 0x000fe200078e0203 */
[----:B------:R-:W-:-:S03]  /*7b10*/  IADD3 R3, R3, 0x80, RZ ;  /* 0x0000008003037810 */ /* 0x000fc60007ffe0ff */
[----:B0-----:R-:W-:-:S05]  /*7b20*/  IMAD.WIDE.U32 R6, R9, 0x8, R6 ;  /* 0x0000000809067825 */ /* 0x001fca00078e0006 */
[----:B------:R0:W-:Y:S02]  /*7b30*/  STG.E.64 desc[UR4][R6.64], R10 ;  /* 0x0000000a06007986 */ /* 0x0001e4000c101b04 */
.L_x_7408:
[----:B------:R-:W-:-:S13]  /*7b40*/  ISETP.GE.AND P0, PT, R3, R0, PT ;  /* 0x000000000300720c */ /* 0x000fda0003f06270 */
[----:B------:R-:W-:Y:S05]  /*7b50*/  @P0 BRA `(.L_x_7410) ;  /* 0x0000000000300947 */ /* 0x000fea0003800000 */
[----:B0-----:R-:W0:Y:S01]  /*7b60*/  LDC.64 R6, c[0x0][0x230] ;  /* 0x00008c00ff067b82 */ /* 0x001e220000000a00 */
[----:B------:R-:W-:Y:S02]  /*7b70*/  IMAD.IADD R9, R2, 0x1, R3 ;  /* 0x0000000102097824 */ /* 0x000fe400078e0203 */
[----:B------:R-:W-:Y:S02]  /*7b80*/  VIADD R3, R3, 0x80 ;  /* 0x0000008003037836 */ /* 0x000fe40000000000 */
[----:B0-----:R-:W-:-:S05]  /*7b90*/  IMAD.WIDE.U32 R6, R9, 0x8, R6 ;  /* 0x0000000809067825 */ /* 0x001fca00078e0006 */
[----:B-----5:R1:W-:Y:S02]  /*7ba0*/  STG.E.64 desc[UR4][R6.64], R12 ;  /* 0x0000000c06007986 */ /* 0x0203e4000c101b04 */
.L_x_7409:
[----:B------:R-:W-:-:S13]  /*7bb0*/  ISETP.GE.AND P0, PT, R3, R0, PT ;  /* 0x000000000300720c */ /* 0x000fda0003f06270 */
[----:B------:R-:W-:Y:S05]  /*7bc0*/  @P0 BRA `(.L_x_7411) ;  /* 0x0000000000340947 */ /* 0x000fea0003800000 */
[----:B01----:R-:W0:Y:S01]  /*7bd0*/  LDC.64 R6, c[0x0][0x230] ;  /* 0x00008c00ff067b82 */ /* 0x003e220000000a00 */
[----:B------:R-:W-:Y:S01]  /*7be0*/  IMAD.IADD R9, R2, 0x1, R3 ;  /* 0x0000000102097824 */ /* 0x000fe200078e0203 */
[----:B------:R-:W-:-:S03]  /*7bf0*/  IADD3 R3, R3, 0x80, RZ ;  /* 0x0000008003037810 */ /* 0x000fc60007ffe0ff */
[----:B0-----:R-:W-:-:S05]  /*7c00*/  IMAD.WIDE.U32 R6, R9, 0x8, R6 ;  /* 0x0000000809067825 */ /* 0x001fca00078e0006 */
[----:B------:R1:W-:Y:S02]  /*7c10*/  STG.E.64 desc[UR4][R6.64], R14 ;  /* 0x0000000e06007986 */ /* 0x0003e4000c101b04 */
.L_x_7410:
[----:B------:R-:W-:-:S13]  /*7c20*/  ISETP.GE.AND P0, PT, R3, R0, PT ;  /* 0x000000000300720c */ /* 0x000fda0003f06270 */
[----:B------:R-:W-:Y:S05]  /*7c30*/  @P0 BREAK B1 ;  /* 0x0000000000010942 */ /* 0x000fea0003800000 */
[----:B------:R-:W-:Y:S05]  /*7c40*/  @P0 BRA `(.L_x_7412) ;  /* 0x0000000000300947 */ /* 0x000fea0003800000 */
[----:B01----:R-:W0:Y:S01]  /*7c50*/  LDC.64 R6, c[0x0][0x230] ;  /* 0x00008c00ff067b82 */ /* 0x003e220000000a00 */
[----:B------:R-:W-:Y:S02]  /*7c60*/  IMAD.IADD R9, R2, 0x1, R3 ;  /* 0x0000000102097824 */ /* 0x000fe400078e0203 */
[----:B------:R-:W-:Y:S02]  /*7c70*/  VIADD R3, R3, 0x80 ;  /* 0x0000008003037836 */ /* 0x000fe40000000000 */
[----:B0-----:R-:W-:-:S05]  /*7c80*/  IMAD.WIDE.U32 R6, R9, 0x8, R6 ;  /* 0x0000000809067825 */ /* 0x001fca00078e0006 */
[----:B-----5:R2:W-:Y:S02]  /*7c90*/  STG.E.64 desc[UR4][R6.64], R16 ;  /* 0x0000001006007986 */ /* 0x0205e4000c101b04 */
.L_x_7411:
[----:B------:R-:W-:Y:S05]  /*7ca0*/  BSYNC B1 ;  /* 0x0000000000017941 */ /* 0x000fea0003800000 */
.L_x_7407:
[----:B------:R-:W-:-:S13]  /*7cb0*/  ISETP.GE.AND P0, PT, R3, R0, PT ;  /* 0x000000000300720c */ /* 0x000fda0003f06270 */
[----:B012---:R-:W0:Y:S01]  /*7cc0*/  @!P0 LDC.64 R6, c[0x0][0x230] ;  /* 0x00008c00ff068b82 */ /* 0x007e220000000a00 */
[----:B------:R-:W-:Y:S01]  /*7cd0*/  @!P0 IMAD.IADD R9, R2, 0x1, R3 ;  /* 0x0000000102098824 */ /* 0x000fe200078e0203 */
[----:B------:R-:W-:-:S03]  /*7ce0*/  @!P0 IADD3 R3, R3, 0x80, RZ ;  /* 0x0000008003038810 */ /* 0x000fc60007ffe0ff */
[----:B0-----:R-:W-:-:S05]  /*7cf0*/  @!P0 IMAD.WIDE.U32 R6, R9, 0x8, R6 ;  /* 0x0000000809068825 */ /* 0x001fca00078e0006 */
[----:B------:R2:W-:Y:S02]  /*7d00*/  @!P0 STG.E.64 desc[UR4][R6.64], R18 ;  /* 0x0000001206008986 */ /* 0x0005e4000c101b04 */
.L_x_7412:
[----:B------:R-:W-:Y:S05]  /*7d10*/  BSYNC B0 ;  /* 0x0000000000007941 */ /* 0x000fea0003800000 */
.L_x_7406:
[----:B------:R-:W-:Y:S05]  /*7d20*/  WARPSYNC.ALL ;  /* 0x0000000000007948 */ /* 0x000fea0003800000 */
[----:B------:R-:W-:-:S13]  /*7d30*/  ISETP.GE.AND P0, PT, R3, R0, PT ;  /* 0x000000000300720c */ /* 0x000fda0003f06270 */
[----:B------:R-:W-:Y:S05]  /*7d40*/  @P0 EXIT ;  /* 0x000000000000094d */ /* 0x000fea0003800000 */
[----:B012---:R-:W0:Y:S01]  /*7d50*/  LDC.64 R6, c[0x0][0x230] ;  /* 0x00008c00ff067b82 */ /* 0x007e220000000a00 */
[----:B------:R-:W-:-:S04]  /*7d60*/  IMAD.IADD R3, R2, 0x1, R3 ;  /* 0x0000000102037824 */ /* 0x000fc800078e0203 */
[----:B0-----:R-:W-:-:S05]  /*7d70*/  IMAD.WIDE.U32 R2, R3, 0x8, R6 ;  /* 0x0000000803027825 */ /* 0x001fca00078e0006 */
[----:B-----5:R-:W-:Y:S01]  /*7d80*/  STG.E.64 desc[UR4][R2.64], R4 ;  /* 0x0000000402007986 */ /* 0x020fe2000c101b04 */
[----:B------:R-:W-:Y:S05]  /*7d90*/  EXIT ;  /* 0x000000000000794d */ /* 0x000fea0003800000 */
        .weak           $__internal_4_$__cuda_sm20_div_rn_f64_full
        .type           $__internal_4_$__cuda_sm20_div_rn_f64_full,@function
        .size           $__internal_4_$__cuda_sm20_div_rn_f64_full,(.L_x_11129 - $__internal_4_$__cuda_sm20_div_rn_f64_full)
$__internal_4_$__cuda_sm20_div_rn_f64_full:
[----:B------:R-:W-:Y:S01]  /*7da0*/  FSETP.GEU.AND P2, PT, |R31|, 1.469367938527859385e-39, PT ;  /* 0x001000001f00780b */ /* 0x000fe20003f4e200 */
[----:B------:R-:W-:Y:S01]  /*7db0*/  IMAD.MOV.U32 R5, RZ, RZ, 0x1ca00000 ;  /* 0x1ca00000ff057424 */ /* 0x000fe200078e00ff */
[C---:B------:R-:W-:Y:S01]  /*7dc0*/  FSETP.GEU.AND P0, PT, |R35|.reuse, 1.469367938527859385e-39, PT ;  /* 0x001000002300780b */ /* 0x040fe20003f0e200 */
[----:B------:R-:W-:Y:S01]  /*7dd0*/  BSSY B0, `(.L_x_7413) ;  /* 0x0000059000007945 */ /* 0x000fe20003800000 */
[----:B------:R-:W-:Y:S02]  /*7de0*/  LOP3.LUT R32, R35, 0x800fffff, RZ, 0xc0, !PT ;  /* 0x800fffff23207812 */ /* 0x000fe400078ec0ff */
[----:B------:R-:W-:Y:S02]  /*7df0*/  LOP3.LUT R3, R31, 0x7ff00000, RZ, 0xc0, !PT ;  /* 0x7ff000001f037812 */ /* 0x000fe400078ec0ff */
[----:B------:R-:W-:Y:S01]  /*7e00*/  LOP3.LUT R33, R32, 0x3ff00000, RZ, 0xfc, !PT ;  /* 0x3ff0000020217812 */ /* 0x000fe200078efcff */
[----:B------:R-:W-:Y:S01]  /*7e10*/  IMAD.MOV.U32 R32, RZ, RZ, R34 ;  /* 0x000000ffff207224 */ /* 0x000fe200078e0022 */
[----:B------:R-:W-:-:S02]  /*7e20*/  LOP3.LUT R6, R35, 0x7ff00000, RZ, 0xc0, !PT ;  /* 0x7ff0000023067812 */ /* 0x000fc400078ec0ff */
[----:B------:R-:W-:Y:S01]  /*7e30*/  MOV R38, R30 ;  /* 0x0000001e00267202 */ /* 0x000fe20000000f00 */
[----:B------:R-:W-:Y:S01]  /*7e40*/  @!P2 IMAD.MOV.U32 R36, RZ, RZ, RZ ;  /* 0x000000ffff24a224 */ /* 0x000fe200078e00ff */
[----:B------:R-:W-:Y:S01]  /*7e50*/  @!P2 LOP3.LUT R8, R35, 0x7ff00000, RZ, 0xc0, !PT ;  /* 0x7ff000002308a812 */ /* 0x000fe200078ec0ff */
[----:B------:R-:W-:Y:S01]  /*7e60*/  @!P0 DMUL R32, R34, 8.98846567431157953865e+307 ;  /* 0x7fe0000022208828 */ /* 0x000fe20000000000 */
[C---:B------:R-:W-:Y:S02]  /*7e70*/  ISETP.GE.U32.AND P1, PT, R3.reuse, R6, PT ;  /* 0x000000060300720c */ /* 0x040fe40003f26070 */
[----:B------:R-:W-:Y:S02]  /*7e80*/  @!P2 ISETP.GE.U32.AND P3, PT, R3, R8, PT ;  /* 0x000000080300a20c */ /* 0x000fe40003f66070 */
[C---:B------:R-:W-:Y:S01]  /*7e90*/  SEL R8, R5.reuse, 0x63400000, !P1 ;  /* 0x6340000005087807 */ /* 0x040fe20004800000 */
[----:B------:R-:W0:Y:S01]  /*7ea0*/  MUFU.RCP64H R9, R33 ;  /* 0x0000002100097308 */ /* 0x000e220000001800 */
[----:B------:R-:W-:-:S02]  /*7eb0*/  @!P2 SEL R7, R5, 0x63400000, !P3 ;  /* 0x634000000507a807 */ /* 0x000fc40005800000 */
[--C-:B------:R-:W-:Y:S01]  /*7ec0*/  LOP3.LUT R39, R8, 0x800fffff, R31.reuse, 0xf8, !PT ;  /* 0x800fffff08277812 */ /* 0x100fe200078ef81f */
[----:B------:R-:W-:Y:S01]  /*7ed0*/  IMAD.MOV.U32 R8, RZ, RZ, 0x1 ;  /* 0x00000001ff087424 */ /* 0x000fe200078e00ff */
[----:B------:R-:W-:Y:S02]  /*7ee0*/  @!P2 LOP3.LUT R7, R7, 0x80000000, R31, 0xf8, !PT ;  /* 0x800000000707a812 */ /* 0x000fe400078ef81f */
[----:B------:R-:W-:Y:S02]  /*7ef0*/  @!P0 LOP3.LUT R6, R33, 0x7ff00000, RZ, 0xc0, !PT ;  /* 0x7ff0000021068812 */ /* 0x000fe400078ec0ff */
[----:B------:R-:W-:Y:S01]  /*7f00*/  @!P2 LOP3.LUT R37, R7, 0x100000, RZ, 0xfc, !PT ;  /* 0x001000000725a812 */ /* 0x000fe200078efcff */
[----:B------:R-:W-:-:S05]  /*7f10*/  IMAD.MOV.U32 R7, RZ, RZ, R3 ;  /* 0x000000ffff077224 */ /* 0x000fca00078e0003 */
[----:B------:R-:W-:Y:S02]  /*7f20*/  @!P2 DFMA R38, R38, 2, -R36 ;  /* 0x400000002626a82b */ /* 0x000fe40000000824 */
[----:B0-----:R-:W-:-:S08]  /*7f30*/  DFMA R36, R8, -R32, 1 ;  /* 0x3ff000000824742b */ /* 0x001fd00000000820 */
[----:B------:R-:W-:Y:S01]  /*7f40*/  DFMA R36, R36, R36, R36 ;  /* 0x000000242424722b */ /* 0x000fe20000000024 */
[----:B------:R-:W-:-:S07]  /*7f50*/  @!P2 LOP3.LUT R7, R39, 0x7ff00000, RZ, 0xc0, !PT ;  /* 0x7ff000002707a812 */ /* 0x000fce00078ec0ff */
[----:B------:R-:W-:-:S08]  /*7f60*/  DFMA R8, R8, R36, R8 ;  /* 0x000000240808722b */ /* 0x000fd00000000008 */
[----:B------:R-:W-:-:S08]  /*7f70*/  DFMA R40, R8, -R32, 1 ;  /* 0x3ff000000828742b */ /* 0x000fd00000000820 */
[----:B------:R-:W-:-:S08]  /*7f80*/  DFMA R40, R8, R40, R8 ;  /* 0x000000280828722b */ /* 0x000fd00000000008 */
[----:B------:R-:W-:-:S08]  /*7f90*/  DMUL R8, R40, R38 ;  /* 0x0000002628087228 */ /* 0x000fd00000000000 */
[----:B------:R-:W-:-:S08]  /*7fa0*/  DFMA R36, R8, -R32, R38 ;  /* 0x800000200824722b */ /* 0x000fd00000000026 */
[----:B------:R-:W-:Y:S01]  /*7fb0*/  DFMA R36, R40, R36, R8 ;  /* 0x000000242824722b */ /* 0x000fe20000000008 */
[----:B------:R-:W-:-:S04]  /*7fc0*/  IADD3 R8, R7, -0x1, RZ ;  /* 0xffffffff07087810 */ /* 0x000fc80007ffe0ff */
[----:B------:R-:W-:Y:S01]  /*7fd0*/  ISETP.GT.U32.AND P0, PT, R8, 0x7feffffe, PT ;  /* 0x7feffffe0800780c */ /* 0x000fe20003f04070 */
[----:B------:R-:W-:-:S05]  /*7fe0*/  VIADD R8, R6, 0xffffffff ;  /* 0xffffffff06087836 */ /* 0x000fca0000000000 */
[----:B------:R-:W-:-:S13]  /*7ff0*/  ISETP.GT.U32.OR P0, PT, R8, 0x7feffffe, P0 ;  /* 0x7feffffe0800780c */ /* 0x000fda0000704470 */
[----:B------:R-:W-:Y:S05]  /*8000*/  @P0 BRA `(.L_x_7414) ;  /* 0x0000000000740947 */ /* 0x000fea0003800000 */
[----:B------:R-:W-:-:S04]  /*8010*/  LOP3.LUT R6, R35, 0x7ff00000, RZ, 0xc0, !PT ;  /* 0x7ff0000023067812 */ /* 0x000fc800078ec0ff */
[CC--:B------:R-:W-:Y:S02]  /*8020*/  ISETP.GE.U32.AND P0, PT, R3.reuse, R6.reuse, PT ;  /* 0x000000060300720c */ /* 0x0c0fe40003f06070 */
[----:B------:R-:W-:Y:S02]  /*8030*/  VIADDMNMX R3, R3, -R6, 0xb9600000, !PT ;  /* 0xb960000003037446 */ /* 0x000fe40007800906 */
[----:B------:R-:W-:Y:S02]  /*8040*/  SEL R6, R5, 0x63400000, !P0 ;  /* 0x6340000005067807 */ /* 0x000fe40004000000 */
[----:B------:R-:W-:-:S05]  /*8050*/  VIMNMX R3, R3, 0x46a00000, PT ;  /* 0x46a0000003037848 */ /* 0x000fca0003fe0100 */
[----:B------:R-:W-:Y:S01]  /*8060*/  IMAD.IADD R3, R3, 0x1, -R6 ;  /* 0x0000000103037824 */ /* 0x000fe200078e0a06 */
[----:B------:R-:W-:-:S03]  /*8070*/  MOV R6, RZ ;  /* 0x000000ff00067202 */ /* 0x000fc60000000f00 */
        /* <DEDUP_REMOVED lines=18> */
[----:B------:R-:W-:-:S03]  /*81a0*/  FSEL R6, R6, R8, !P0 ;  /* 0x0000000806067208 */ /* 0x000fc60004000000 */
[----:B------:R-:W-:Y:S01]  /*81b0*/  IMAD.MOV.U32 R9, RZ, RZ, R7 ;  /* 0x000000ffff097224 */ /* 0x000fe200078e0007 */
[----:B------:R-:W-:Y:S01]  /*81c0*/  MOV R8, R6 ;  /* 0x0000000600087202 */ /* 0x000fe20000000f00 */
[----:B------:R-:W-:Y:S06]  /*81d0*/  BRA `(.L_x_7415) ;  /* 0x0000000000607947 */ /* 0x000fec0003800000 */
.L_x_7414:
        /* <DEDUP_REMOVED lines=12> */
[----:B------:R-:W-:Y:S01]  /*82a0*/  @!P0 IMAD.MOV.U32 R9, RZ, RZ, R31 ;  /* 0x000000ffff098224 */ /* 0x000fe200078e001f */
[----:B------:R-:W-:Y:S01]  /*82b0*/  @!P0 MOV R8, RZ ;  /* 0x000000ff00088202 */ /* 0x000fe20000000f00 */
[----:B------:R-:W-:Y:S02]  /*82c0*/  @P0 IMAD.MOV.U32 R8, RZ, RZ, RZ ;  /* 0x000000ffff080224 */ /* 0x000fe400078e00ff */
[----:B------:R-:W-:Y:S01]  /*82d0*/  @P0 IMAD.MOV.U32 R9, RZ, RZ, R3 ;  /* 0x000000ffff090224 */ /* 0x000fe200078e0003 */
[----:B------:R-:W-:Y:S06]  /*82e0*/  BRA `(.L_x_7415) ;  /* 0x00000000001c7947 */ /* 0x000fec0003800000 */
.L_x_7417:
[----:B------:R-:W-:Y:S02]  /*82f0*/  LOP3.LUT R3, R35, 0x80000, RZ, 0xfc, !PT ;  /* 0x0008000023037812 */ /* 0x000fe400078efcff */
[----:B------:R-:W-:-:S03]  /*8300*/  MOV R8, R34 ;  /* 0x0000002200087202 */ /* 0x000fc60000000f00 */
[----:B------:R-:W-:Y:S01]  /*8310*/  IMAD.MOV.U32 R9, RZ, RZ, R3 ;  /* 0x000000ffff097224 */ /* 0x000fe200078e0003 */
[----:B------:R-:W-:Y:S06]  /*8320*/  BRA `(.L_x_7415) ;  /* 0x00000000000c7947 */ /* 0x000fec0003800000 */
.L_x_7416:
[----:B------:R-:W-:Y:S01]  /*8330*/  LOP3.LUT R3, R31, 0x80000, RZ, 0xfc, !PT ;  /* 0x000800001f037812 */ /* 0x000fe200078efcff */
[----:B------:R-:W-:-:S04]  /*8340*/  IMAD.MOV.U32 R8, RZ, RZ, R30 ;  /* 0x000000ffff087224 */ /* 0x000fc800078e001e */
[----:B------:R-:W-:-:S07]  /*8350*/  IMAD.MOV.U32 R9, RZ, RZ, R3 ;  /* 0x000000ffff097224 */ /* 0x000fce00078e0003 */
.L_x_7415:
[----:B------:R-:W-:Y:S05]  /*8360*/  BSYNC B0 ;  /* 0x0000000000007941 */ /* 0x000fea0003800000 */
.L_x_7413:
[----:B------:R-:W-:Y:S01]  /*8370*/  IMAD.MOV.U32 R5, RZ, RZ, 0x0 ;  /* 0x00000000ff057424 */ /* 0x000fe200078e00ff */
[----:B------:R-:W-:Y:S01]  /*8380*/  MOV R6, R8 ;  /* 0x0000000800067202 */ /* 0x000fe20000000f00 */
[----:B------:R-:W-:Y:S02]  /*8390*/  IMAD.MOV.U32 R3, RZ, RZ, R9 ;  /* 0x000000ffff037224 */ /* 0x000fe400078e0009 */
[----:B------:R-:W-:Y:S05]  /*83a0*/  RET.REL.NODEC R4 `(_ZN2at6native29vectorized_elementwise_kernelILi2EZZZNS0_17logit_kernel_cudaERNS_18TensorIteratorBaseERKN3c106ScalarEENKUlvE_clEvENKUlvE_clEvEUldE0_St5arrayIPcLm2EEEEviT0_T1_) ;  /* 0xffffff7c04147950 */ /* 0x000fea0003c3ffff */
.L_x_7418:
        /* <DEDUP_REMOVED lines=13> */
.L_x_11129:


//--------------------- .text._ZN2at6native29vectorized_elementwise_kernelILi4EZZZNS0_17logit_kernel_cudaERNS_18TensorIteratorBaseERKN3c106ScalarEENKUlvE_clEvENKUlvE_clEvEUldE0_St5arrayIPcLm2EEEEviT0_T1_ --------------------------
	.section	.text._ZN2at6native29vectorized_elementwise_kernelILi4EZZZNS0_17logit_kernel_cudaERNS_18TensorIteratorBaseERKN3c106ScalarEENKUlvE_clEvENKUlvE_clEvEUldE0_St5arrayIPcLm2EEEEviT0_T1_,"ax",@progbits
	.align	128
        .global         _ZN2at6native29vectorized_elementwise_kernelILi4EZZZNS0_17logit_kernel_cudaERNS_18TensorIteratorBaseERKN3c106ScalarEENKUlvE_clEvENKUlvE_clEvEUldE0_St5arrayIPcLm2EEEEviT0_T1_
        .type           _ZN2at6native29vectorized_elementwise_kernelILi4EZZZNS0_17logit_kernel_cudaERNS_18TensorIteratorBaseERKN3c106ScalarEENKUlvE_clEvENKUlvE_clEvEUldE0_St5arrayIPcLm2EEEEviT0_T1_,@function
        .size           _ZN2at6native29vectorized_elementwise_kernelILi4EZZZNS0_17logit_kernel_cudaERNS_18TensorIteratorBaseERKN3c106ScalarEENKUlvE_clEvENKUlvE_clEvEUldE0_St5arrayIPcLm2EEEEviT0_T1_,(.L_x_11130 - _ZN2at6native29vectorized_elementwise_kernelILi4EZZZNS0_17logit_kernel_cudaERNS_18TensorIteratorBaseERKN3c106ScalarEENKUlvE_clEvENKUlvE_clEvEUldE0_St5arrayIPcLm2EEEEviT0_T1_)
        .other          _ZN2at6native29vectorized_elementwise_kernelILi4EZZZNS0_17logit_kernel_cudaERNS_18TensorIteratorBaseERKN3c106ScalarEENKUlvE_clEvENKUlvE_clEvEUldE0_St5arrayIPcLm2EEEEviT0_T1_,@"STO_CUDA_ENTRY STV_DEFAULT"
_ZN2at6native29vectorized_elementwise_kernelILi4EZZZNS0_17logit_kernel_cudaERNS_18TensorIteratorBaseERKN3c106ScalarEENKUlvE_clEvENKUlvE_clEvEUldE0_St5arrayIPcLm2EEEEviT0_T1_:
.text._ZN2at6native29vectorized_elementwise_kernelILi4EZZZNS0_17logit_kernel_cudaERNS_18TensorIteratorBaseERKN3c106ScalarEENKUlvE_clEvENKUlvE_clEvEUldE0_St5arrayIPcLm2EEEEviT0_T1_:
        /* <DEDUP_REMOVED lines=30> */
.L_x_7421:
[----:B------:R-:W-:Y:S05]  /*01e0*/  BSYNC B0 ;  /* 0x0000000000007941 */ /* 0x000fea0003800000 */
.L_x_7420:
        /* <DEDUP_REMOVED lines=17> */
[----:B-----5:R-:W-:Y:S05]  /*0300*/  CALL.REL.NOINC `($__internal_5_$__cuda_sm20_div_rn_f64_full) ;  /* 0x0000007800a47944 */ /* 0x020fea0003c00000 */
[----:B------:R-:W-:-:S07]  /*0310*/  IMAD.MOV.U32 R7, RZ, RZ, R3 ;  /* 0x000000ffff077224 */ /* 0x000fce00078e0003 */
.L_x_7423:
[----:B------:R-:W-:Y:S05]  /*0320*/  BSYNC B1 ;  /* 0x0000000000017941 */ /* 0x000fea0003800000 */
.L_x_7422:
        /* <DEDUP_REMOVED lines=81> */
.L_x_7425:
[----:B------:R-:W-:Y:S05]  /*0840*/  BSYNC B0 ;  /* 0x0000000000007941 */ /* 0x000fea0003800000 */
.L_x_7424:
        /* <DEDUP_REMOVED lines=12> */
.L_x_7427:
[----:B------:R-:W-:Y:S05]  /*0910*/  BSYNC B0 ;  /* 0x0000000000007941 */ /* 0x000fea0003800000 */
.L_x_7426:
        /* <DEDUP_REMOVED lines=19> */
.L_x_7429:
[----:B------:R-:W-:Y:S05]  /*0a50*/  BSYNC B1 ;  /* 0x0000000000017941 */ /* 0x000fea0003800000 */
.L_x_7428:
        /* <DEDUP_REMOVED lines=81> */
.L_x_7431:
[----:B------:R-:W-:Y:S05]  /*0f70*/  BSYNC B0 ;  /* 0x0000000000007941 */ /* 0x000fea0003800000 */
.L_x_7430:
        /* <DEDUP_REMOVED lines=12> */
.L_x_7433:
[----:B------:R-:W-:Y:S05]  /*1040*/  BSYNC B0 ;  /* 0x0000000000007941 */ /* 0x000fea0003800000 */
.L_x_7432:
        /* <DEDUP_REMOVED lines=17> */
[----:B------:R-:W-:Y:S05]  /*1160*/  CALL.REL.NOINC `($__internal_5_$__cuda_sm20_div_rn_f64_full) ;  /* 0x0000006c000c7944 */ /* 0x000fea0003c00000 */
[----:B------:R-:W-:-:S07]  /*1170*/  IMAD.MOV.U32 R7, RZ, RZ, R3 ;  /* 0x000000ffff077224 */ /* 0x000fce00078e0003 */
.L_x_7435:
[----:B------:R-:W-:Y:S05]  /*1180*/  BSYNC B1 ;  /* 0x0000000000017941 */ /* 0x000fea0003800000 */
.L_x_7434:
        /* <DEDUP_REMOVED lines=81> */
.L_x_7437:
[----:B------:R-:W-:Y:S05]  /*16a0*/  BSYNC B0 ;  /* 0x0000000000007941 */ /* 0x000fea0003800000 */
.L_x_7436:
        /* <DEDUP_REMOVED lines=12> */
.L_x_7439:
[----:B------:R-:W-:Y:S05]  /*1770*/  BSYNC B0 ;  /* 0x0000000000007941 */ /* 0x000fea0003800000 */
.L_x_7438:
        /* <DEDUP_REMOVED lines=19> */
.L_x_7441:
[----:B------:R-:W-:Y:S05]  /*18b0*/  BSYNC B1 ;  /* 0x0000000000017941 */ /* 0x000fea0003800000 */
.L_x_7440:
        /* <DEDUP_REMOVED lines=81> */
.L_x_7443:
[----:B------:R-:W-:Y:S05]  /*1dd0*/  BSYNC B0 ;  /* 0x0000000000007941 */ /* 0x000fea0003800000 */
.L_x_7442:
        /* <DEDUP_REMOVED lines=12> */
.L_x_7445:
[----:B------:R-:W-:Y:S05]  /*1ea0*/  BSYNC B0 ;  /* 0x0000000000007941 */ /* 0x000fea0003800000 */
.L_x_7444:
        /* <DEDUP_REMOVED lines=18> */
[----:B------:R-:W-:-:S07]  /*1fd0*/  MOV R7, R3 ;  /* 0x0000000300077202 */ /* 0x000fce0000000f00 */
.L_x_7447:
[----:B------:R-:W-:Y:S05]  /*1fe0*/  BSYNC B1 ;  /* 0x0000000000017941 */ /* 0x000fea0003800000 */
.L_x_7446:
        /* <DEDUP_REMOVED lines=81> */
.L_x_7449:
[----:B------:R-:W-:Y:S05]  /*2500*/  BSYNC B0 ;  /* 0x0000000000007941 */ /* 0x000fea0003800000 */
.L_x_7448:
        /* <DEDUP_REMOVED lines=12> */
.L_x_7451:
[----:B------:R-:W-:Y:S05]  /*25d0*/  BSYNC B0 ;  /* 0x0000000000007941 */ /* 0x000fea0003800000 */
.L_x_7450:
        /* <DEDUP_REMOVED lines=19> */
.L_x_7453:
[----:B------:R-:W-:Y:S05]  /*2710*/  BSYNC B1 ;  /* 0x0000000000017941 */ /* 0x000fea0003800000 */
.L_x_7452:
        /* <DEDUP_REMOVED lines=81> */
.L_x_7455:
[----:B------:R-:W-:Y:S05]  /*2c30*/  BSYNC B0 ;  /* 0x0000000000007941 */ /* 0x000fea0003800000 */
.L_x_7454:
        /* <DEDUP_REMOVED lines=12> */
.L_x_7457:
[----:B------:R-:W-:Y:S05]  /*2d00*/  BSYNC B0 ;  /* 0x0000000000007941 */ /* 0x000fea0003800000 */
.L_x_7456:
        /* <DEDUP_REMOVED lines=19> */
.L_x_7459:
[----:B------:R-:W-:Y:S05]  /*2e40*/  BSYNC B1 ;  /* 0x0000000000017941 */ /* 0x000fea0003800000 */
.L_x_7458:
        /* <DEDUP_REMOVED lines=81> */
.L_x_7461:
[----:B------:R-:W-:Y:S05]  /*3360*/  BSYNC B0 ;  /* 0x0000000000007941 */ /* 0x000fea0003800000 */
.L_x_7460:
        /* <DEDUP_REMOVED lines=9> */
.L_x_7463:
[----:B------:R-:W-:Y:S05]  /*3400*/  BSYNC B0 ;  /* 0x0000000000007941 */ /* 0x000fea0003800000 */
.L_x_7462:
        /* <DEDUP_REMOVED lines=19> */
[----:B------:R-:W-:Y:S05]  /*3540*/  CALL.REL.NOINC `($__internal_5_$__cuda_sm20_div_rn_f64_full) ;  /* 0x0000004800147944 */ /* 0x000fea0003c00000 */
[----:B------:R-:W-:-:S07]  /*3550*/  IMAD.MOV.U32 R7, RZ, RZ, R3 ;  /* 0x000000ffff077224 */ /* 0x000fce00078e0003 */
.L_x_7465:
[----:B------:R-:W-:Y:S05]  /*3560*/  BSYNC B1 ;  /* 0x0000000000017941 */ /* 0x000fea0003800000 */
.L_x_7464:
        /* <DEDUP_REMOVED lines=85> */
.L_x_7467:
[----:B------:R-:W-:Y:S05]  /*3ac0*/  BSYNC B0 ;  /* 0x0000000000007941 */ /* 0x000fea0003800000 */
.L_x_7466:
[----:B------:R-:W-:Y:S04]  /*3ad0*/  STG.E.128 desc[UR4][R2.64+0x1000], R12 ;  /* 0x0010000c02007986 */ /* 0x000fe8000c101d04 */
[----:B------:R-:W-:Y:S01]  /*3ae0*/  STG.E.128 desc[UR4][R2.64+0x1010], R16 ;  /* 0x0010101002007986 */ /* 0x000fe2000c101d04 */
[----:B------:R-:W-:Y:S05]  /*3af0*/  EXIT ;  /* 0x000000000000794d */ /* 0x000fea0003800000 */
.L_x_7419:
        /* <DEDUP_REMOVED lines=67> */
.L_x_7471:
[----:B------:R-:W-:Y:S05]  /*3f30*/  BSYNC B0 ;  /* 0x0000000000007941 */ /* 0x000fea0003800000 */
.L_x_7470:
        /* <DEDUP_REMOVED lines=19> */
[----:B------:R-:W-:Y:S05]  /*4070*/  CALL.REL.NOINC `($__internal_5_$__cuda_sm20_div_rn_f64_full) ;  /* 0x0000003c00487944 */ /* 0x000fea0003c00000 */
[----:B------:R-:W-:-:S07]  /*4080*/  MOV R7, R3 ;  /* 0x0000000300077202 */ /* 0x000fce0000000f00 */
.L_x_7473:
[----:B------:R-:W-:Y:S05]  /*4090*/  BSYNC B2 ;  /* 0x0000000000027941 */ /* 0x000fea0003800000 */
.L_x_7472:
        /* <DEDUP_REMOVED lines=80> */
.L_x_7469:
[----:B------:R-:W-:Y:S05]  /*45a0*/  BSYNC B1 ;  /* 0x0000000000017941 */ /* 0x000fea0003800000 */
.L_x_7468:
        /* <DEDUP_REMOVED lines=17> */
.L_x_7477:
[----:B------:R-:W-:Y:S05]  /*46c0*/  BSYNC B0 ;  /* 0x0000000000007941 */ /* 0x000fea0003800000 */
.L_x_7476:
        /* <DEDUP_REMOVED lines=19> */
.L_x_7479:
[----:B------:R-:W-:Y:S05]  /*4800*/  BSYNC B2 ;  /* 0x0000000000027941 */ /* 0x000fea0003800000 */
.L_x_7478:
        /* <DEDUP_REMOVED lines=80> */
.L_x_7475:
[----:B------:R-:W-:Y:S05]  /*4d10*/  BSYNC B1 ;  /* 0x0000000000017941 */ /* 0x000fea0003800000 */
.L_x_7474:
        /* <DEDUP_REMOVED lines=17> */
.L_x_7483:
[----:B------:R-:W-:Y:S05]  /*4e30*/  BSYNC B0 ;  /* 0x0000000000007941 */ /* 0x000fea0003800000 */
.L_x_7482:
        /* <DEDUP_REMOVED lines=19> */
.L_x_7485:
[----:B------:R-:W-:Y:S05]  /*4f70*/  BSYNC B2 ;  /* 0x0000000000027941 */ /* 0x000fea0003800000 */
.L_x_7484:
        /* <DEDUP_REMOVED lines=80> */
.L_x_7481:
[----:B------:R-:W-:Y:S05]  /*5480*/  BSYNC B1 ;  /* 0x0000000000017941 */ /* 0x000fea0003800000 */
.L_x_7480:
        /* <DEDUP_REMOVED lines=17> */
.L_x_7489:
[----:B------:R-:W-:Y:S05]  /*55a0*/  BSYNC B0 ;  /* 0x0000000000007941 */ /* 0x000fea0003800000 */
.L_x_7488:
        /* <DEDUP_REMOVED lines=19> */
.L_x_7491:
[----:B------:R-:W-:Y:S05]  /*56e0*/  BSYNC B2 ;  /* 0x0000000000027941 */ /* 0x000fea0003800000 */
.L_x_7490:
        /* <DEDUP_REMOVED lines=80> */
.L_x_7487:
[----:B------:R-:W-:Y:S05]  /*5bf0*/  BSYNC B1 ;  /* 0x0000000000017941 */ /* 0x000fea0003800000 */
.L_x_7486:
        /* <DEDUP_REMOVED lines=17> */
.L_x_7495:
[----:B------:R-:W-:Y:S05]  /*5d10*/  BSYNC B0 ;  /* 0x0000000000007941 */ /* 0x000fea0003800000 */
.L_x_7494:
        /* <DEDUP_REMOVED lines=19> */
.L_x_7497:
[----:B------:R-:W-:Y:S05]  /*5e50*/  BSYNC B2 ;  /* 0x0000000000027941 */ /* 0x000fea0003800000 */
.L_x_7496:
        /* <DEDUP_REMOVED lines=80> */
.L_x_7493:
[----:B------:R-:W-:Y:S05]  /*6360*/  BSYNC B1 ;  /* 0x0000000000017941 */ /* 0x000fea0003800000 */
.L_x_7492:
        /* <DEDUP_REMOVED lines=17> */
.L_x_7501:
[----:B------:R-:W-:Y:S05]  /*6480*/  BSYNC B0 ;  /* 0x0000000000007941 */ /* 0x000fea0003800000 */
.L_x_7500:
        /* <DEDUP_REMOVED lines=19> */
.L_x_7503:
[----:B------:R-:W-:Y:S05]  /*65c0*/  BSYNC B2 ;  /* 0x0000000000027941 */ /* 0x000fea0003800000 */
.L_x_7502:
        /* <DEDUP_REMOVED lines=80> */
.L_x_7499:
[----:B------:R-:W-:Y:S05]  /*6ad0*/  BSYNC B1 ;  /* 0x0000000000017941 */ /* 0x000fea0003800000 */
.L_x_7498:
        /* <DEDUP_REMOVED lines=17> */
.L_x_7507:
[----:B------:R-:W-:Y:S05]  /*6bf0*/  BSYNC B0 ;  /* 0x0000000000007941 */ /* 0x000fea0003800000 */
.L_x_7506:
        /* <DEDUP_REMOVED lines=19> */
.L_x_7509:
[----:B------:R-:W-:Y:S05]  /*6d30*/  BSYNC B2 ;  /* 0x0000000000027941 */ /* 0x000fea0003800000 */
.L_x_7508:
        /* <DEDUP_REMOVED lines=80> */
.L_x_7505:
[----:B------:R-:W-:Y:S05]  /*7240*/  BSYNC B1 ;  /* 0x0000000000017941 */ /* 0x000fea0003800000 */
.L_x_7504:
        /* <DEDUP_REMOVED lines=17> */
.L_x_7513:
[----:B------:R-:W-:Y:S05]  /*7360*/  BSYNC B0 ;  /* 0x0000000000007941 */ /* 0x000fea0003800000 */
.L_x_7512:
        /* <DEDUP_REMOVED lines=19> */
.L_x_7515:
[----:B------:R-:W-:Y:S05]  /*74a0*/  BSYNC B2 ;  /* 0x0000000000027941 */ /* 0x000fea0003800000 */
.L_x_7514:
        /* <DEDUP_REMOVED lines=80> */
.L_x_7511:
[----:B------:R-:W-:Y:S05]  /*79b0*/  BSYNC B1 ;  /* 0x0000000000017941 */ /* 0x000fea0003800000 */
.L_x_7510:
        /* <DEDUP_REMOVED lines=24> */
.L_x_7518:
[----:B------:R-:W-:-:S13]  /*7b40*/  ISETP.GE.AND P0, PT, R3, R0, PT ;  /* 0x000000000300720c */ /* 0x000fda0003f06270 */
[----:B------:R-:W-:Y:S05]  /*7b50*/  @P0 BRA `(.L_x_7520) ;  /* 0x0000000000300947 */ /* 0x000fea0003800000 */
[----:B0-----:R-:W0:Y:S01]  /*7b60*/  LDC.64 R6, c[0x0][0x230] ;  /* 0x00008c00ff067b82 */ /* 0x001e220000000a00 */
[----:B------:R-:W-:Y:S02]  /*7b70*/  IMAD.IADD R9, R2, 0x1, R3 ;  /* 0x0000000102097824 */ /* 0x000fe400078e0203 */
[----:B------:R-:W-:Y:S02]  /*7b80*/  VIADD R3, R3, 0x80 ;  /* 0x0000008003037836 */ /* 0x000fe40000000000 */
[----:B0-----:R-:W-:-:S05]  /*7b90*/  IMAD.WIDE.U32 R6, R9, 0x8, R6 ;  /* 0x0000000809067825 */ /* 0x001fca00078e0006 */
[----:B-----5:R1:W-:Y:S02]  /*7ba0*/  STG.E.64 desc[UR4][R6.64], R12 ;  /* 0x0000000c06007986 */ /* 0x0203e4000c101b04 */
.L_x_7519:
[----:B------:R-:W-:-:S13]  /*7bb0*/  ISETP.GE.AND P0, PT, R3, R0, PT ;  /* 0x000000000300720c */ /* 0x000fda0003f06270 */
[----:B------:R-:W-:Y:S05]  /*7bc0*/  @P0 BRA `(.L_x_7521) ;  /* 0x0000000000340947 */ /* 0x000fea0003800000 */
[----:B01----:R-:W0:Y:S01]  /*7bd0*/  LDC.64 R6, c[0x0][0x230] ;  /* 0x00008c00ff067b82 */ /* 0x003e220000000a00 */
[----:B------:R-:W-:Y:S01]  /*7be0*/  IMAD.IADD R9, R2, 0x1, R3 ;  /* 0x0000000102097824 */ /* 0x000fe200078e0203 */
[----:B------:R-:W-:-:S03]  /*7bf0*/  IADD3 R3, R3, 0x80, RZ ;  /* 0x0000008003037810 */ /* 0x000fc60007ffe0ff */
[----:B0-----:R-:W-:-:S05]  /*7c00*/  IMAD.WIDE.U32 R6, R9, 0x8, R6 ;  /* 0x0000000809067825 */ /* 0x001fca00078e0006 */
[----:B------:R1:W-:Y:S02]  /*7c10*/  STG.E.64 desc[UR4][R6.64], R14 ;  /* 0x0000000e06007986 */ /* 0x0003e4000c101b04 */
.L_x_7520:
        /* <DEDUP_REMOVED lines=8> */
.L_x_7521:
[----:B------:R-:W-:Y:S05]  /*7ca0*/  BSYNC B1 ;  /* 0x0000000000017941 */ /* 0x000fea0003800000 */
.L_x_7517:
[----:B------:R-:W-:-:S13]  /*7cb0*/  ISETP.GE.AND P0, PT, R3, R0, PT ;  /* 0x000000000300720c */ /* 0x000fda0003f06270 */
[----:B012---:R-:W0:Y:S01]  /*7cc0*/  @!P0 LDC.64 R6, c[0x0][0x230] ;  /* 0x00008c00ff068b82 */ /* 0x007e220000000a00 */
[----:B------:R-:W-:Y:S01]  /*7cd0*/  @!P0 IMAD.IADD R9, R2, 0x1, R3 ;  /* 0x0000000102098824 */ /* 0x000fe200078e0203 */
[----:B------:R-:W-:-:S03]  /*7ce0*/  @!P0 IADD3 R3, R3, 0x80, RZ ;  /* 0x0000008003038810 */ /* 0x000fc60007ffe0ff */
[----:B0-----:R-:W-:-:S05]  /*7cf0*/  @!P0 IMAD.WIDE.U32 R6, R9, 0x8, R6 ;  /* 0x0000000809068825 */ /* 0x001fca00078e0006 */
[----:B------:R2:W-:Y:S02]  /*7d00*/  @!P0 STG.E.64 desc[UR4][R6.64], R18 ;  /* 0x0000001206008986 */ /* 0x0005e4000c101b04 */
.L_x_7522:
[----:B------:R-:W-:Y:S05]  /*7d10*/  BSYNC B0 ;  /* 0x0000000000007941 */ /* 0x000fea0003800000 */
.L_x_7516:
        /* <DEDUP_REMOVED lines=8> */
        .weak           $__internal_5_$__cuda_sm20_div_rn_f64_full
        .type           $__internal_5_$__cuda_sm20_div_rn_f64_full,@function
        .size           $__internal_5_$__cuda_sm20_div_rn_f64_full,(.L_x_11130 - $__internal_5_$__cuda_sm20_div_rn_f64_full)
$__internal_5_$__cuda_sm20_div_rn_f64_full:
        /* <DEDUP_REMOVED lines=68> */
.L_x_7524:
        /* <DEDUP_REMOVED lines=17> */
.L_x_7527:
[----:B------:R-:W-:Y:S02]  /*82f0*/  LOP3.LUT R3, R35, 0x80000, RZ, 0xfc, !PT ;  /* 0x0008000023037812 */ /* 0x000fe400078efcff */
[----:B------:R-:W-:-:S03]  /*8300*/  MOV R8, R34 ;  /* 0x0000002200087202 */ /* 0x000fc60000000f00 */
[----:B------:R-:W-:Y:S01]  /*8310*/  IMAD.MOV.U32 R9, RZ, RZ, R3 ;  /* 0x000000ffff097224 */ /* 0x000fe200078e0003 */
[----:B------:R-:W-:Y:S06]  /*8320*/  BRA `(.L_x_7525) ;  /* 0x00000000000c7947 */ /* 0x000fec0003800000 */
.L_x_7526:
[----:B------:R-:W-:Y:S01]  /*8330*/  LOP3.LUT R3, R31, 0x80000, RZ, 0xfc, !PT ;  /* 0x000800001f037812 */ /* 0x000fe200078efcff */
[----:B------:R-:W-:-:S04]  /*8340*/  IMAD.MOV.U32 R8, RZ, RZ, R30 ;  /* 0x000000ffff087224 */ /* 0x000fc800078e001e */
[----:B------:R-:W-:-:S07]  /*8350*/  IMAD.MOV.U32 R9, RZ, RZ, R3 ;  /* 0x000000ffff097224 */ /* 0x000fce00078e0003 */
.L_x_7525:
[----:B------:R-:W-:Y:S05]  /*8360*/  BSYNC B0 ;  /* 0x0000000000007941 */ /* 0x000fea0003800000 */
.L_x_7523:
[----:B------:R-:W-:Y:S01]  /*8370*/  IMAD.MOV.U32 R5, RZ, RZ, 0x0 ;  /* 0x00000000ff057424 */ /* 0x000fe200078e00ff */
[----:B------:R-:W-:Y:S01]  /*8380*/  MOV R6, R8 ;  /* 0x0000000800067202 */ /* 0x000fe20000000f00 */
[----:B------:R-:W-:Y:S02]  /*8390*/  IMAD.MOV.U32 R3, RZ, RZ, R9 ;  /* 0x000000ffff037224 */ /* 0x000fe400078e0009 */
[----:B------:R-:W-:Y:S05]  /*83a0*/  RET.REL.NODEC R4 `(_ZN2at6native29vectorized_elementwise_kernelILi4EZZZNS0_17logit_kernel_cudaERNS_18TensorIteratorBaseERKN3c106ScalarEENKUlvE_clEvENKUlvE_clEvEUldE0_St5arrayIPcLm2EEEEviT0_T1_) ;  /* 0xffffff7c04147950 */ /* 0x000fea0003c3ffff */
.L_x_7528:
        /* <DEDUP_REMOVED lines=13> */
.L_x_11130:


//--------------------- .text._ZN2at6native29vectorized_elementwise_kernelILi8EZZZNS0_17logit_kernel_cudaERNS_18TensorIteratorBaseERKN3c106ScalarEENKUlvE_clEvENKUlvE_clEvEUldE0_St5arrayIPcLm2EEEEviT0_T1_ --------------------------
	.section	.text._ZN2at6native29vectorized_elementwise_kernelILi8EZZZNS0_17logit_kernel_cudaERNS_18TensorIteratorBaseERKN3c106ScalarEENKUlvE_clEvENKUlvE_clEvEUldE0_St5arrayIPcLm2EEEEviT0_T1_,"ax",@progbits
	.align	128
        .global         _ZN2at6native29vectorized_elementwise_kernelILi8EZZZNS0_17logit_kernel_cudaERNS_18TensorIteratorBaseERKN3c106ScalarEENKUlvE_clEvENKUlvE_clEvEUldE0_St5arrayIPcLm2EEEEviT0_T1_
        .type           _ZN2at6native29vectorized_elementwise_kernelILi8EZZZNS0_17logit_kernel_cudaERNS_18TensorIteratorBaseERKN3c106ScalarEENKUlvE_clEvENKUlvE_clEvEUldE0_St5arrayIPcLm2EEEEviT0_T1_,@function
        .size           _ZN2at6native29vectorized_elementwise_kernelILi8EZZZNS0_17logit_kernel_cudaERNS_18TensorIteratorBaseERKN3c106ScalarEENKUlvE_clEvENKUlvE_clEvEUldE0_St5arrayIPcLm2EEEEviT0_T1_,(.L_x_11131 - _ZN2at6native29vectorized_elementwise_kernelILi8EZZZNS0_17logit_kernel_cudaERNS_18TensorIteratorBaseERKN3c106ScalarEENKUlvE_clEvENKUlvE_clEvEUldE0_St5arrayIPcLm2EEEEviT0_T1_)
        .other          _ZN2at6native29vectorized_elementwise_kernelILi8EZZZNS0_17logit_kernel_cudaERNS_18TensorIteratorBaseERKN3c106ScalarEENKUlvE_clEvENKUlvE_clEvEUldE0_St5arrayIPcLm2EEEEviT0_T1_,@"STO_CUDA_ENTRY STV_DEFAULT"
_ZN2at6native29vectorized_elementwise_kernelILi8EZZZNS0_17logit_kernel_cudaERNS_18TensorIteratorBaseERKN3c106ScalarEENKUlvE_clEvENKUlvE_clEvEUldE0_St5arrayIPcLm2EEEEviT0_T1_:
.text._ZN2at6native29vectorized_elementwise_kernelILi8EZZZNS0_17logit_kernel_cudaERNS_18TensorIteratorBaseERKN3c106ScalarEENKUlvE_clEvENKUlvE_clEvEUldE0_St5arrayIPcLm2EEEEviT0_T1_:
        /* <DEDUP_REMOVED lines=30> */
.L_x_7531:
[----:B------:R-:W-:Y:S05]  /*01e0*/  BSYNC B0 ;  /* 0x0000000000007941 */ /* 0x000fea0003800000 */
.L_x_7530:
        /* <DEDUP_REMOVED lines=17> */
[----:B-----5:R-:W-:Y:S05]  /*0300*/  CALL.REL.NOINC `($__internal_6_$__cuda_sm20_div_rn_f64_full) ;  /* 0x0000007800a47944 */ /* 0x020fea0003c00000 */
[----:B------:R-:W-:-:S07]  /*0310*/  IMAD.MOV.U32 R7, RZ, RZ, R3 ;  /* 0x000000ffff077224 */ /* 0x000fce00078e0003 */
.L_x_7533:
[----:B------:R-:W-:Y:S05]  /*0320*/  BSYNC B1 ;  /* 0x0000000000017941 */ /* 0x000fea0003800000 */
.L_x_7532:
        /* <DEDUP_REMOVED lines=81> */
.L_x_7535:
[----:B------:R-:W-:Y:S05]  /*0840*/  BSYNC B0 ;  /* 0x0000000000007941 */ /* 0x000fea0003800000 */
.L_x_7534:
        /* <DEDUP_REMOVED lines=12> */
.L_x_7537:
[----:B------:R-:W-:Y:S05]  /*0910*/  BSYNC B0 ;  /* 0x0000000000007941 */ /* 0x000fea0003800000 */
.L_x_7536:
        /* <DEDUP_REMOVED lines=19> */
.L_x_7539:
[----:B------:R-:W-:Y:S05]  /*0a50*/  BSYNC B1 ;  /* 0x0000000000017941 */ /* 0x000fea0003800000 */
.L_x_7538:
        /* <DEDUP_REMOVED lines=81> */
.L_x_7541:
[----:B------:R-:W-:Y:S05]  /*0f70*/  BSYNC B0 ;  /* 0x0000000000007941 */ /* 0x000fea0003800000 */
.L_x_7540:
        /* <DEDUP_REMOVED lines=12> */
.L_x_7543:
[----:B------:R-:W-:Y:S05]  /*1040*/  BSYNC B0 ;  /* 0x0000000000007941 */ /* 0x000fea0003800000 */
.L_x_7542:
        /* <DEDUP_REMOVED lines=17> */
[----:B------:R-:W-:Y:S05]  /*1160*/  CALL.REL.NOINC `($__internal_6_$__cuda_sm20_div_rn_f64_full) ;  /* 0x0000006c000c7944 */ /* 0x000fea0003c00000 */
[----:B------:R-:W-:-:S07]  /*1170*/  IMAD.MOV.U32 R7, RZ, RZ, R3 ;  /* 0x000000ffff077224 */ /* 0x000fce00078e0003 */
.L_x_7545:
[----:B------:R-:W-:Y:S05]  /*1180*/  BSYNC B1 ;  /* 0x0000000000017941 */ /* 0x000fea0003800000 */
.L_x_7544:
        /* <DEDUP_REMOVED lines=81> */
.L_x_7547:
[----:B------:R-:W-:Y:S05]  /*16a0*/  BSYNC B0 ;  /* 0x0000000000007941 */ /* 0x000fea0003800000 */
.L_x_7546:
        /* <DEDUP_REMOVED lines=12> */
.L_x_7549:
[----:B------:R-:W-:Y:S05]  /*1770*/  BSYNC B0 ;  /* 0x0000000000007941 */ /* 0x000fea0003800000 */
.L_x_7548:
        /* <DEDUP_REMOVED lines=19> */
.L_x_7551:
[----:B------:R-:W-:Y:S05]  /*18b0*/  BSYNC B1 ;  /* 0x0000000000017941 */ /* 0x000fea0003800000 */
.L_x_7550:
        /* <DEDUP_REMOVED lines=81> */
.L_x_7553:
[----:B------:R-:W-:Y:S05]  /*1dd0*/  BSYNC B0 ;  /* 0x0000000000007941 */ /* 0x000fea0003800000 */
.L_x_7552:
        /* <DEDUP_REMOVED lines=12> */
.L_x_7555:
[----:B------:R-:W-:Y:S05]  /*1ea0*/  BSYNC B0 ;  /* 0x0000000000007941 */ /* 0x000fea0003800000 */
.L_x_7554:
        /* <DEDUP_REMOVED lines=18> */
[----:B------:R-:W-:-:S07]  /*1fd0*/  MOV R7, R3 ;  /* 0x0000000300077202 */ /* 0x000fce0000000f00 */
.L_x_7557:
[----:B------:R-:W-:Y:S05]  /*1fe0*/  BSYNC B1 ;  /* 0x0000000000017941 */ /* 0x000fea0003800000 */
.L_x_7556:
        /* <DEDUP_REMOVED lines=81> */
.L_x_7559:
[----:B------:R-:W-:Y:S05]  /*2500*/  BSYNC B0 ;  /* 0x0000000000007941 */ /* 0x000fea0003800000 */
.L_x_7558:
        /* <DEDUP_REMOVED lines=12> */
.L_x_7561:
[----:B------:R-:W-:Y:S05]  /*25d0*/  BSYNC B0 ;  /* 0x0000000000007941 */ /* 0x000fea0003800000 */
.L_x_7560:
        /* <DEDUP_REMOVED lines=19> */
.L_x_7563:
[----:B------:R-:W-:Y:S05]  /*2710*/  BSYNC B1 ;  /* 0x0000000000017941 */ /* 0x000fea0003800000 */
.L_x_7562:
        /* <DEDUP_REMOVED lines=81> */
.L_x_7565:
[----:B------:R-:W-:Y:S05]  /*2c30*/  BSYNC B0 ;  /* 0x0000000000007941 */ /* 0x000fea0003800000 */
.L_x_7564:
        /* <DEDUP_REMOVED lines=12> */
.L_x_7567:
[----:B------:R-:W-:Y:S05]  /*2d00*/  BSYNC B0 ;  /* 0x0000000000007941 */ /* 0x000fea0003800000 */
.L_x_7566:
        /* <DEDUP_REMOVED lines=19> */
.L_x_7569:
[----:B------:R-:W-:Y:S05]  /*2e40*/  BSYNC B1 ;  /* 0x0000000000017941 */ /* 0x000fea0003800000 */
.L_x_7568:
        /* <DEDUP_REMOVED lines=81> */
.L_x_7571:
[----:B------:R-:W-:Y:S05]  /*3360*/  BSYNC B0 ;  /* 0x0000000000007941 */ /* 0x000fea0003800000 */
.L_x_7570:
        /* <DEDUP_REMOVED lines=9> */
.L_x_7573:
[----:B------:R-:W-:Y:S05]  /*3400*/  BSYNC B0 ;  /* 0x0000000000007941 */ /* 0x000fea0003800000 */
.L_x_7572:
        /* <DEDUP_REMOVED lines=19> */
[----:B------:R-:W-:Y:S05]  /*3540*/  CALL.REL.NOINC `($__internal_6_$__cuda_sm20_div_rn_f64_full) ;  /* 0x0000004800147944 */ /* 0x000fea0003c00000 */
[----:B------:R-:W-:-:S07]  /*3550*/  IMAD.MOV.U32 R7, RZ, RZ, R3 ;  /* 0x000000ffff077224 */ /* 0x000fce00078e0003 */
.L_x_7575:
[----:B------:R-:W-:Y:S05]  /*3560*/  BSYNC B1 ;  /* 0x0000000000017941 */ /* 0x000fea0003800000 */
.L_x_7574:
        /* <DEDUP_REMOVED lines=85> */
.L_x_7577:
[----:B------:R-:W-:Y:S05]  /*3ac0*/  BSYNC B0 ;  /* 0x0000000000007941 */ /* 0x000fea0003800000 */
.L_x_7576:
[----:B------:R-:W-:Y:S04]  /*3ad0*/  STG.E.128 desc[UR4][R2.64+0x20], R12 ;  /* 0x0000200c02007986 */ /* 0x000fe8000c101d04 */
[----:B------:R-:W-:Y:S01]  /*3ae0*/  STG.E.128 desc[UR4][R2.64+0x30], R16 ;  /* 0x0000301002007986 */ /* 0x000fe2000c101d04 */
[----:B------:R-:W-:Y:S05]  /*3af0*/  EXIT ;  /* 0x000000000000794d */ /* 0x000fea0003800000 */
.L_x_7529:
        /* <DEDUP_REMOVED lines=67> */
.L_x_7581:
[----:B------:R-:W-:Y:S05]  /*3f30*/  BSYNC B0 ;  /* 0x0000000000007941 */ /* 0x000fea0003800000 */
.L_x_7580:
        /* <DEDUP_REMOVED lines=19> */
[----:B------:R-:W-:Y:S05]  /*4070*/  CALL.REL.NOINC `($__internal_6_$__cuda_sm20_div_rn_f64_full) ;  /* 0x0000003c00487944 */ /* 0x000fea0003c00000 */
[----:B------:R-:W-:-:S07]  /*4080*/  MOV R7, R3 ;  /* 0x0000000300077202 */ /* 0x000fce0000000f00 */
.L_x_7583:
[----:B------:R-:W-:Y:S05]  /*4090*/  BSYNC B2 ;  /* 0x0000000000027941 */ /* 0x000fea0003800000 */
.L_x_7582:
        /* <DEDUP_REMOVED lines=80> */
.L_x_7579:
[----:B------:R-:W-:Y:S05]  /*45a0*/  BSYNC B1 ;  /* 0x0000000000017941 */ /* 0x000fea0003800000 */
.L_x_7578:
        /* <DEDUP_REMOVED lines=17> */
.L_x_7587:
[----:B------:R-:W-:Y:S05]  /*46c0*/  BSYNC B0 ;  /* 0x0000000000007941 */ /* 0x000fea0003800000 */
.L_x_7586:
        /* <DEDUP_REMOVED lines=19> */
.L_x_7589:
[----:B------:R-:W-:Y:S05]  /*4800*/  BSYNC B2 ;  /* 0x0000000000027941 */ /* 0x000fea0003800000 */
.L_x_7588:
        /* <DEDUP_REMOVED lines=80> */
.L_x_7585:
[----:B------:R-:W-:Y:S05]  /*4d10*/  BSYNC B1 ;  /* 0x0000000000017941 */ /* 0x000fea0003800000 */
.L_x_7584:
        /* <DEDUP_REMOVED lines=17> */
.L_x_7593:
[----:B------:R-:W-:Y:S05]  /*4e30*/  BSYNC B0 ;  /* 0x0000000000007941 */ /* 0x000fea0003800000 */
.L_x_7592:
        /* <DEDUP_REMOVED lines=19> */
.L_x_7595:
[----:B------:R-:W-:Y:S05]  /*4f70*/  BSYNC B2 ;  /* 0x0000000000027941 */ /* 0x000fea0003800000 */
.L_x_7594:
        /* <DEDUP_REMOVED lines=80> */
.L_x_7591:
[----:B------:R-:W-:Y:S05]  /*5480*/  BSYNC B1 ;  /* 0x0000000000017941 */ /* 0x000fea0003800000 */
.L_x_7590:
        /* <DEDUP_REMOVED lines=17> */
.L_x_7599:
[----:B------:R-:W-:Y:S05]  /*55a0*/  BSYNC B0 ;  /* 0x0000000000007941 */ /* 0x000fea0003800000 */
.L_x_7598:
        /* <DEDUP_REMOVED lines=19> */
.L_x_7601:
[----:B------:R-:W-:Y:S05]  /*56e0*/  BSYNC B2 ;  /* 0x0000000000027941 */ /* 0x000fea0003800000 */
.L_x_7600:
        /* <DEDUP_REMOVED lines=80> */
.L_x_7597:
[----:B------:R-:W-:Y:S05]  /*5bf0*/  BSYNC B1 ;  /* 0x0000000000017941 */ /* 0x000fea0003800000 */
.L_x_7596:
        /* <DEDUP_REMOVED lines=17> */
.L_x_7605:
[----:B------:R-:W-:Y:S05]  /*5d10*/  BSYNC B0 ;  /* 0x0000000000007941 */ /* 0x000fea0003800000 */
.L_x_7604:
        /* <DEDUP_REMOVED lines=19> */
.L_x_7607:
[----:B------:R-:W-:Y:S05]  /*5e50*/  BSYNC B2 ;  /* 0x0000000000027941 */ /* 0x000fea0003800000 */
.L_x_7606:
        /* <DEDUP_REMOVED lines=80> */
.L_x_7603:
[----:B------:R-:W-:Y:S05]  /*6360*/  BSYNC B1 ;  /* 0x0000000000017941 */ /* 0x000fea0003800000 */
.L_x_7602:
        /* <DEDUP_REMOVED lines=17> */
.L_x_7611:
[----:B------:R-:W-:Y:S05]  /*6480*/  BSYNC B0 ;  /* 0x0000000000007941 */ /* 0x000fea0003800000 */
.L_x_7610:
        /* <DEDUP_REMOVED lines=19> */
.L_x_7613:
[----:B------:R-:W-:Y:S05]  /*65c0*/  BSYNC B2 ;  /* 0x0000000000027941 */ /* 0x000fea0003800000 */
.L_x_7612:
        /* <DEDUP_REMOVED lines=80> */
.L_x_7609:
[----:B------:R-:W-:Y:S05]  /*6ad0*/  BSYNC B1 ;  /* 0x0000000000017941 */ /* 0x000fea0003800000 */
.L_x_7608:
        /* <DEDUP_REMOVED lines=17> */
.L_x_7617:
[----:B------:R-:W-:Y:S05]  /*6bf0*/  BSYNC B0 ;  /* 0x0000000000007941 */ /* 0x000fea0003800000 */
.L_x_7616:
        /* <DEDUP_REMOVED lines=19> */
.L_x_7619:
[----:B------:R-:W-:Y:S05]  /*6d30*/  BSYNC B2 ;  /* 0x0000000000027941 */ /* 0x000fea0003800000 */
.L_x_7618:
        /* <DEDUP_REMOVED lines=80> */
.L_x_7615:
[----:B------:R-:W-:Y:S05]  /*7240*/  BSYNC B1 ;  /* 0x0000000000017941 */ /* 0x000fea0003800000 */
.L_x_7614:
        /* <DEDUP_REMOVED lines=17> */
.L_x_7623:
[----:B------:R-:W-:Y:S05]  /*7360*/  BSYNC B0 ;  /* 0x0000000000007941 */ /* 0x000fea0003800000 */
.L_x_7622:
        /* <DEDUP_REMOVED lines=19> */
.L_x_7625:
[----:B------:R-:W-:Y:S05]  /*74a0*/  BSYNC B2 ;  /* 0x0000000000027941 */ /* 0x000fea0003800000 */
.L_x_7624:
        /* <DEDUP_REMOVED lines=80> */
.L_x_7621:
[----:B------:R-:W-:Y:S05]  /*79b0*/  BSYNC B1 ;  /* 0x0000000000017941 */ /* 0x000fea0003800000 */
.L_x_7620:
        /* <DEDUP_REMOVED lines=24> */
.L_x_7628:
[----:B------:R-:W-:-:S13]  /*7b40*/  ISETP.GE.AND P0, PT, R3, R0, PT ;  /* 0x000000000300720c */ /* 0x000fda0003f06270 */
[----:B------:R-:W-:Y:S05]  /*7b50*/  @P0 BRA `(.L_x_7630) ;  /* 0x0000000000300947 */ /* 0x000fea0003800000 */
[----:B0-----:R-:W0:Y:S01]  /*7b60*/  LDC.64 R6, c[0x0][0x230] ;  /* 0x00008c00ff067b82 */ /* 0x001e220000000a00 */
[----:B------:R-:W-:Y:S02]  /*7b70*/  IMAD.IADD R9, R2, 0x1, R3 ;  /* 0x0000000102097824 */ /* 0x000fe400078e0203 */
[----:B------:R-:W-:Y:S02]  /*7b80*/  VIADD R3, R3, 0x80 ;  /* 0x0000008003037836 */ /* 0x000fe40000000000 */
[----:B0-----:R-:W-:-:S05]  /*7b90*/  IMAD.WIDE.U32 R6, R9, 0x8, R6 ;  /* 0x0000000809067825 */ /* 0x001fca00078e0006 */
[----:B-----5:R1:W-:Y:S02]  /*7ba0*/  STG.E.64 desc[UR4][R6.64], R12 ;  /* 0x0000000c06007986 */ /* 0x0203e4000c101b04 */
.L_x_7629:
[----:B------:R-:W-:-:S13]  /*7bb0*/  ISETP.GE.AND P0, PT, R3, R0, PT ;  /* 0x000000000300720c */ /* 0x000fda0003f06270 */
[----:B------:R-:W-:Y:S05]  /*7bc0*/  @P0 BRA `(.L_x_7631) ;  /* 0x0000000000340947 */ /* 0x000fea0003800000 */
[----:B01----:R-:W0:Y:S01]  /*7bd0*/  LDC.64 R6, c[0x0][0x230] ;  /* 0x00008c00ff067b82 */ /* 0x003e220000000a00 */
[----:B------:R-:W-:Y:S01]  /*7be0*/  IMAD.IADD R9, R2, 0x1, R3 ;  /* 0x0000000102097824 */ /* 0x000fe200078e0203 */
[----:B------:R-:W-:-:S03]  /*7bf0*/  IADD3 R3, R3, 0x80, RZ ;  /* 0x0000008003037810 */ /* 0x000fc60007ffe0ff */
[----:B0-----:R-:W-:-:S05]  /*7c00*/  IMAD.WIDE.U32 R6, R9, 0x8, R6 ;  /* 0x0000000809067825 */ /* 0x001fca00078e0006 */
[----:B------:R1:W-:Y:S02]  /*7c10*/  STG.E.64 desc[UR4][R6.64], R14 ;  /* 0x0000000e06007986 */ /* 0x0003e4000c101b04 */
.L_x_7630:
        /* <DEDUP_REMOVED lines=8> */
.L_x_7631:
[----:B------:R-:W-:Y:S05]  /*7ca0*/  BSYNC B1 ;  /* 0x0000000000017941 */ /* 0x000fea0003800000 */
.L_x_7627:
[----:B------:R-:W-:-:S13]  /*7cb0*/  ISETP.GE.AND P0, PT, R3, R0, PT ;  /* 0x000000000300720c */ /* 0x000fda0003f06270 */
[----:B012---:R-:W0:Y:S01]  /*7cc0*/  @!P0 LDC.64 R6, c[0x0][0x230] ;  /* 0x00008c00ff068b82 */ /* 0x007e220000000a00 */
[----:B------:R-:W-:Y:S01]  /*7cd0*/  @!P0 IMAD.IADD R9, R2, 0x1, R3 ;  /* 0x0000000102098824 */ /* 0x000fe200078e0203 */
[----:B------:R-:W-:-:S03]  /*7ce0*/  @!P0 IADD3 R3, R3, 0x80, RZ ;  /* 0x0000008003038810 */ /* 0x000fc60007ffe0ff */
[----:B0-----:R-:W-:-:S05]  /*7cf0*/  @!P0 IMAD.WIDE.U32 R6, R9, 0x8, R6 ;  /* 0x0000000809068825 */ /* 0x001fca00078e0006 */
[----:B------:R2:W-:Y:S02]  /*7d00*/  @!P0 STG.E.64 desc[UR4][R6.64], R18 ;  /* 0x0000001206008986 */ /* 0x0005e4000c101b04 */
.L_x_7632:
[----:B------:R-:W-:Y:S05]  /*7d10*/  BSYNC B0 ;  /* 0x0000000000007941 */ /* 0x000fea0003800000 */
.L_x_7626:
        /* <DEDUP_REMOVED lines=8> */
        .weak           $__internal_6_$__cuda_sm20_div_rn_f64_full
        .type           $__internal_6_$__cuda_sm20_div_rn_f64_full,@function
        .size           $__internal_6_$__cuda_sm20_div_rn_f64_full,(.L_x_11131 - $__internal_6_$__cuda_sm20_div_rn_f64_full)
$__internal_6_$__cuda_sm20_div_rn_f64_full:
        /* <DEDUP_REMOVED lines=68> */
.L_x_7634:
        /* <DEDUP_REMOVED lines=17> */
.L_x_7637:
[----:B------:R-:W-:Y:S02]  /*82f0*/  LOP3.LUT R3, R35, 0x80000, RZ, 0xfc, !PT ;  /* 0x0008000023037812 */ /* 0x000fe400078efcff */
[----:B------:R-:W-:-:S03]  /*8300*/  MOV R8, R34 ;  /* 0x0000002200087202 */ /* 0x000fc60000000f00 */
[----:B------:R-:W-:Y:S01]  /*8310*/  IMAD.MOV.U32 R9, RZ, RZ, R3 ;  /* 0x000000ffff097224 */ /* 0x000fe200078e0003 */
[----:B------:R-:W-:Y:S06]  /*8320*/  BRA `(.L_x_7635) ;  /* 0x00000000000c7947 */ /* 0x000fec0003800000 */
.L_x_7636:
[----:B------:R-:W-:Y:S01]  /*8330*/  LOP3.LUT R3, R31, 0x80000, RZ, 0xfc, !PT ;  /* 0x000800001f037812 */ /* 0x000fe200078efcff */
[----:B------:R-:W-:-:S04]  /*8340*/  IMAD.MOV.U32 R8, RZ, RZ, R30 ;  /* 0x000000ffff087224 */ /* 0x000fc800078e001e */
[----:B------:R-:W-:-:S07]  /*8350*/  IMAD.MOV.U32 R9, RZ, RZ, R3 ;  /* 0x000000ffff097224 */ /* 0x000fce00078e0003 */
.L_x_7635:
[----:B------:R-:W-:Y:S05]  /*8360*/  BSYNC B0 ;  /* 0x0000000000007941 */ /* 0x000fea0003800000 */
.L_x_7633:
[----:B------:R-:W-:Y:S01]  /*8370*/  IMAD.MOV.U32 R5, RZ, RZ, 0x0 ;  /* 0x00000000ff057424 */ /* 0x000fe200078e00ff */
[----:B------:R-:W-:Y:S01]  /*8380*/  MOV R6, R8 ;  /* 0x0000000800067202 */ /* 0x000fe20000000f00 */
[----:B------:R-:W-:Y:S02]  /*8390*/  IMAD.MOV.U32 R3, RZ, RZ, R9 ;  /* 0x000000ffff037224 */ /* 0x000fe400078e0009 */
[----:B------:R-:W-:Y:S05]  /*83a0*/  RET.REL.NODEC R4 `(_ZN2at6native29vectorized_elementwise_kernelILi8EZZZNS0_17logit_kernel_cudaERNS_18TensorIteratorBaseERKN3c106ScalarEENKUlvE_clEvENKUlvE_clEvEUldE0_St5arrayIPcLm2EEEEviT0_T1_) ;  /* 0xffffff7c04147950 */ /* 0x000fea0003c3ffff */
.L_x_7638:
        /* <DEDUP_REMOVED lines=13> */
.L_x_11131:


//--------------------- .text._ZN2at6native18elementwise_kernelILi128ELi4EZNS0_15gpu_kernel_implIZZZNS0_17logit_kernel_cudaERNS_18TensorIteratorBaseERKN3c106ScalarEENKUlvE_clEvENKUlvE_clEvEUldE_EEvS4_RKT_EUliE_EEviT1_ --------------------------
	.section	.text._ZN2at6native18elementwise_kernelILi128ELi4EZNS0_15gpu_kernel_implIZZZNS0_17logit_kernel_cudaERNS_18TensorIteratorBaseERKN3c106ScalarEENKUlvE_clEvENKUlvE_clEvEUldE_EEvS4_RKT_EUliE_EEviT1_,"ax",@progbits
	.align	128
        .global         _ZN2at6native18elementwise_kernelILi128ELi4EZNS0_15gpu_kernel_implIZZZNS0_17logit_kernel_cudaERNS_18TensorIteratorBaseERKN3c106ScalarEENKUlvE_clEvENKUlvE_clEvEUldE_EEvS4_RKT_EUliE_EEviT1_
        .type           _ZN2at6native18elementwise_kernelILi128ELi4EZNS0_15gpu_kernel_implIZZZNS0_17logit_kernel_cudaERNS_18TensorIteratorBaseERKN3c106ScalarEENKUlvE_clEvENKUlvE_clEvEUldE_EEvS4_RKT_EUliE_EEviT1_,@function
        .size           _ZN2at6native18elementwise_kernelILi128ELi4EZNS0_15gpu_kernel_implIZZZNS0_17logit_kernel_cudaERNS_18TensorIteratorBaseERKN3c106ScalarEENKUlvE_clEvENKUlvE_clEvEUldE_EEvS4_RKT_EUliE_EEviT1_,(.L_x_11132 - _ZN2at6native18elementwise_kernelILi128ELi4EZNS0_15gpu_kernel_implIZZZNS0_17logit_kernel_cudaERNS_18TensorIteratorBaseERKN3c106ScalarEENKUlvE_clEvENKUlvE_clEvEUldE_EEvS4_RKT_EUliE_EEviT1_)
        .other          _ZN2at6native18elementwise_kernelILi128ELi4EZNS0_15gpu_kernel_implIZZZNS0_17logit_kernel_cudaERNS_18TensorIteratorBaseERKN3c106ScalarEENKUlvE_clEvENKUlvE_clEvEUldE_EEvS4_RKT_EUliE_EEviT1_,@"STO_CUDA_ENTRY STV_DEFAULT"
_ZN2at6native18elementwise_kernelILi128ELi4EZNS0_15gpu_kernel_implIZZZNS0_17logit_kernel_cudaERNS_18TensorIteratorBaseERKN3c106ScalarEENKUlvE_clEvENKUlvE_clEvEUldE_EEvS4_RKT_EUliE_EEviT1_:
.text._ZN2at6native18elementwise_kernelILi128ELi4EZNS0_15gpu_kernel_implIZZZNS0_17logit_kernel_cudaERNS_18TensorIteratorBaseERKN3c106ScalarEENKUlvE_clEvENKUlvE_clEvEUldE_EEvS4_RKT_EUliE_EEviT1_:
        /* <DEDUP_REMOVED lines=314> */
.L_x_7641:
        /* <DEDUP_REMOVED lines=21> */
.L_x_7645:
[----:B------:R-:W2:Y:S02]  /*14f0*/  LDG.E.U8 R4, desc[UR36][R4.64] ;  /* 0x0000002404047981 */ /* 0x000ea4000c1e1100 */
[----:B--2---:R0:W1:Y:S01]  /*1500*/  I2F.F64.U16 R6, R4 ;  /* 0x0000000400067312 */ /* 0x0040620000101800 */
[----:B------:R-:W-:Y:S05]  /*1510*/  BRA `(.L_x_7647) ;  /* 0x0000000c00707947 */ /* 0x000fea0003800000 */
.L_x_7644:
        /* <DEDUP_REMOVED lines=9> */
.L_x_7649:
[----:B------:R-:W2:Y:S02]  /*15b0*/  LDG.E R4, desc[UR36][R4.64] ;  /* 0x0000002404047981 */ /* 0x000ea4000c1e1900 */
[----:B--2---:R0:W1:Y:S01]  /*15c0*/  I2F.F64 R6, R4 ;  /* 0x0000000400067312 */ /* 0x0040620000201c00 */
[----:B------:R-:W-:Y:S05]  /*15d0*/  BRA `(.L_x_7647) ;  /* 0x0000000c00407947 */ /* 0x000fea0003800000 */
.L_x_7648:
[----:B------:R-:W2:Y:S02]  /*15e0*/  LDG.E.U16 R4, desc[UR36][R4.64] ;  /* 0x0000002404047981 */ /* 0x000ea4000c1e1500 */
[----:B--2---:R0:W1:Y:S01]  /*15f0*/  I2F.F64.S16 R6, R4 ;  /* 0x0000000400067312 */ /* 0x0040620000101c00 */
[----:B------:R-:W-:Y:S05]  /*1600*/  BRA `(.L_x_7647) ;  /* 0x0000000c00347947 */ /* 0x000fea0003800000 */
.L_x_7643:
        /* <DEDUP_REMOVED lines=10> */
.L_x_7651:
[----:B------:R-:W2:Y:S02]  /*16b0*/  LDG.E.U16 R0, desc[UR36][R4.64] ;  /* 0x0000002404007981 */ /* 0x000ea4000c1e1500 */
[----:B--2---:R-:W-:-:S05]  /*16c0*/  HADD2.F32 R0, -RZ, R0.H0_H0 ;  /* 0x20000000ff007230 */ /* 0x004fca0000004100 */
[----:B------:R-:W-:-:S04]  /*16d0*/  FMUL.FTZ R0, R0, 1 ;  /* 0x3f80000000007820 */ /* 0x000fc80000410000 */
[----:B------:R0:W1:Y:S01]  /*16e0*/  F2F.F64.F32 R6, R0 ;  /* 0x0000000000067310 */ /* 0x0000620000201800 */
[----:B------:R-:W-:Y:S05]  /*16f0*/  BRA `(.L_x_7647) ;  /* 0x0000000800f87947 */ /* 0x000fea0003800000 */
.L_x_7650:
        /* <DEDUP_REMOVED lines=10> */
.L_x_7653:
[----:B------:R-:W2:Y:S02]  /*17a0*/  LDG.E.U16 R4, desc[UR36][R4.64] ;  /* 0x0000002404047981 */ /* 0x000ea4000c1e1500 */
[----:B--2---:R-:W-:-:S05]  /*17b0*/  HADD2.F32 R0, -RZ, R4.H0_H0 ;  /* 0x20000004ff007230 */ /* 0x004fca0000004100 */
[----:B------:R-:W-:-:S04]  /*17c0*/  FMUL.FTZ R0, R0, 1 ;  /* 0x3f80000000007820 */ /* 0x000fc80000410000 */
[----:B------:R0:W1:Y:S01]  /*17d0*/  F2F.F64.F32 R6, R0 ;  /* 0x0000000000067310 */ /* 0x0000620000201800 */
[----:B------:R-:W-:Y:S05]  /*17e0*/  BRA `(.L_x_7647) ;  /* 0x0000000800bc7947 */ /* 0x000fea0003800000 */
.L_x_7652:
[----:B------:R0:W5:Y:S01]  /*17f0*/  LDG.E.64 R6, desc[UR36][R4.64] ;  /* 0x0000002404067981 */ /* 0x000162000c1e1b00 */
[----:B------:R-:W-:Y:S05]  /*1800*/  BRA `(.L_x_7647) ;  /* 0x0000000800b47947 */ /* 0x000fea0003800000 */
.L_x_7642:
        /* <DEDUP_REMOVED lines=9> */
[----:B------:R-:W-:Y:S02]  /*18a0*/  MOV R6, RZ ;  /* 0x000000ff00067202 */ /* 0x000fe40000000f00 */
[----:B--2---:R-:W-:-:S04]  /*18b0*/  ISETP.NE.AND P0, PT, R4, RZ, PT ;  /* 0x000000ff0400720c */ /* 0x004fc80003f05270 */
[----:B------:R-:W-:Y:S01]  /*18c0*/  FSEL R7, RZ, 1.875, !P0 ;  /* 0x3ff00000ff077808 */ /* 0x000fe20004000000 */
[----:B------:R-:W-:Y:S08]  /*18d0*/  BRA `(.L_x_7647) ;  /* 0x0000000800807947 */ /* 0x000ff00003800000 */
.L_x_7656:
[----:B------:R0:W5:Y:S01]  /*18e0*/  LDG.E.64 R6, desc[UR36][R4.64] ;  /* 0x0000002404067981 */ /* 0x000162000c1e1b00 */
[----:B------:R-:W-:Y:S05]  /*18f0*/  BRA `(.L_x_7647) ;  /* 0x0000000800787947 */ /* 0x000fea0003800000 */
.L_x_7655:
        /* <DEDUP_REMOVED lines=25> */
[----:B------:R-:W-:-:S06]  /*1a90*/  FMUL.FTZ R7, R7, 1 ;  /* 0x3f80000007077820 */ /* 0x000fcc0000410000 */
[----:B------:R-:W0:Y:S01]  /*1aa0*/  F2F.F64.F32 R6, R7 ;  /* 0x0000000700067310 */ /* 0x000e220000201800 */
[----:B------:R-:W-:Y:S05]  /*1ab0*/  BRA `(.L_x_7647) ;  /* 0x0000000800087947 */ /* 0x000fea0003800000 */
.L_x_7658:
        /* <DEDUP_REMOVED lines=15> */
.L_x_7657:
[----:B------:R-:W2:Y:S02]  /*1bb0*/  LDG.E.U16 R0, desc[UR36][R4.64] ;  /* 0x0000002404007981 */ /* 0x000ea4000c1e1500 */
[----:B--2---:R-:W-:-:S04]  /*1bc0*/  IMAD.U32 R0, R0, 0x10000, RZ ;  /* 0x0001000000007824 */ /* 0x004fc800078e00ff */
[----:B------:R-:W-:-:S04]  /*1bd0*/  FMUL.FTZ R0, R0, 1 ;  /* 0x3f80000000007820 */ /* 0x000fc80000410000 */
[----:B------:R0:W1:Y:S01]  /*1be0*/  F2F.F64.F32 R6, R0 ;  /* 0x0000000000067310 */ /* 0x0000620000201800 */
[----:B------:R-:W-:Y:S05]  /*1bf0*/  BRA `(.L_x_7647) ;  /* 0x0000000400b87947 */ /* 0x000fea0003800000 */
.L_x_7654:
        /* <DEDUP_REMOVED lines=11> */
.L_x_7661:
        /* <DEDUP_REMOVED lines=17> */
[----:B------:R-:W-:Y:S02]  /*1dc0*/  IADD3 R4, R5, -0x1c, RZ ;  /* 0xffffffe405047810 */ /* 0x000fe40007ffe0ff */
[----:B------:R-:W-:Y:S02]  /*1dd0*/  IADD3 R0, R0, 0x1d, -R5 ;  /* 0x0000001d00007810 */ /* 0x000fe40007ffe805 */
[----:B------:R-:W-:-:S04]  /*1de0*/  SHF.L.U32 R4, R3, R4, RZ ;  /* 0x0000000403047219 */ /* 0x000fc800000006ff */
[----:B------:R-:W-:-:S07]  /*1df0*/  LOP3.LUT R3, R4, 0x7, RZ, 0xc0, !PT ;  /* 0x0000000704037812 */ /* 0x000fce00078ec0ff */
.L_x_7665:
[----:B------:R-:W-:Y:S05]  /*1e00*/  BSYNC B1 ;  /* 0x0000000000017941 */ /* 0x000fea0003800000 */
.L_x_7664:
[----:B------:R-:W-:Y:S01]  /*1e10*/  LEA R5, R0, 0x3b800000, 0x17 ;  /* 0x3b80000000057811 */ /* 0x000fe200078eb8ff */
[----:B------:R-:W-:-:S05]  /*1e20*/  IMAD.SHL.U32 R0, R3, 0x100000, RZ ;  /* 0x0010000003007824 */ /* 0x000fca00078e00ff */
[----:B------:R-:W-:-:S07]  /*1e30*/  LOP3.LUT R0, R5, R0, R6, 0xfe, !PT ;  /* 0x0000000005007212 */ /* 0x000fce00078efe06 */
.L_x_7663:
[----:B------:R-:W-:Y:S05]  /*1e40*/  BSYNC B0 ;  /* 0x0000000000007941 */ /* 0x000fea0003800000 */
.L_x_7662:
[----:B------:R-:W-:-:S04]  /*1e50*/  FMUL.FTZ R0, R0, 1 ;  /* 0x3f80000000007820 */ /* 0x000fc80000410000 */
[----:B------:R2:W3:Y:S01]  /*1e60*/  F2F.F64.F32 R6, R0 ;  /* 0x0000000000067310 */ /* 0x0004e20000201800 */
[----:B------:R-:W-:Y:S05]  /*1e70*/  BRA `(.L_x_7647) ;  /* 0x0000000400187947 */ /* 0x000fea0003800000 */
.L_x_7660:
        /* <DEDUP_REMOVED lines=21> */
.L_x_7669:
[----:B------:R-:W-:Y:S05]  /*1fd0*/  BSYNC B1 ;  /* 0x0000000000017941 */ /* 0x000fea0003800000 */
.L_x_7668:
[----:B------:R-:W-:Y:S01]  /*1fe0*/  LEA R5, R0, 0x37800000, 0x17 ;  /* 0x3780000000057811 */ /* 0x000fe200078eb8ff */
[----:B------:R-:W-:-:S05]  /*1ff0*/  IMAD.SHL.U32 R0, R3, 0x200000, RZ ;  /* 0x0020000003007824 */ /* 0x000fca00078e00ff */
[----:B------:R-:W-:-:S07]  /*2000*/  LOP3.LUT R0, R5, R0, R6, 0xfe, !PT ;  /* 0x0000000005007212 */ /* 0x000fce00078efe06 */
.L_x_7667:
[----:B------:R-:W-:Y:S05]  /*2010*/  BSYNC B0 ;  /* 0x0000000000007941 */ /* 0x000fea0003800000 */
.L_x_7666:
[----:B------:R-:W-:-:S04]  /*2020*/  FMUL.FTZ R0, R0, 1 ;  /* 0x3f80000000007820 */ /* 0x000fc80000410000 */
[----:B------:R4:W0:Y:S01]  /*2030*/  F2F.F64.F32 R6, R0 ;  /* 0x0000000000067310 */ /* 0x0008220000201800 */
[----:B------:R-:W-:Y:S05]  /*2040*/  BRA `(.L_x_7647) ;  /* 0x0000000000a47947 */ /* 0x000fea0003800000 */
.L_x_7659:
        /* <DEDUP_REMOVED lines=14> */
.L_x_7673:
[----:B------:R-:W-:Y:S05]  /*2130*/  BSYNC B0 ;  /* 0x0000000000007941 */ /* 0x000fea0003800000 */
.L_x_7672:
[----:B------:R-:W-:-:S04]  /*2140*/  FMUL.FTZ R0, R0, 1 ;  /* 0x3f80000000007820 */ /* 0x000fc80000410000 */
[----:B------:R0:W1:Y:S01]  /*2150*/  F2F.F64.F32 R6, R0 ;  /* 0x0000000000067310 */ /* 0x0000620000201800 */
[----:B------:R-:W-:Y:S05]  /*2160*/  BRA `(.L_x_7647) ;  /* 0x00000000005c7947 */ /* 0x000fea0003800000 */
.L_x_7646:
        /* <DEDUP_REMOVED lines=16> */
.L_x_7674:
[----:B------:R-:W-:Y:S01]  /*2270*/  CS2R R6, SRZ ;  /* 0x0000000000067805 */ /* 0x000fe2000001ff00 */
[----:B------:R-:W-:Y:S06]  /*2280*/  BRA `(.L_x_7647) ;  /* 0x0000000000147947 */ /* 0x000fec0003800000 */
.L_x_7671:
[----:B------:R-:W2:Y:S02]  /*2290*/  LDG.E.64 R6, desc[UR36][R4.64] ;  /* 0x0000002404067981 */ /* 0x000ea4000c1e1b00 */
[----:B--2---:R-:W0:Y:S01]  /*22a0*/  I2F.F64.U64 R6, R6 ;  /* 0x0000000600067312 */ /* 0x004e220000301800 */
[----:B------:R-:W-:Y:S05]  /*22b0*/  BRA `(.L_x_7647) ;  /* 0x0000000000087947 */ /* 0x000fea0003800000 */
.L_x_7670:
[----:B------:R-:W2:Y:S02]  /*22c0*/  LDG.E R4, desc[UR36][R4.64] ;  /* 0x0000002404047981 */ /* 0x000ea4000c1e1900 */
[----:B--2---:R0:W1:Y:S02]  /*22d0*/  I2F.F64.U32 R6, R4 ;  /* 0x0000000400067312 */ /* 0x0040640000201800 */
.L_x_7647:
[----:B01-3-5:R-:W-:Y:S01]  /*22e0*/  DADD R8, -R6, 1 ;  /* 0x3ff0000006087429 */ /* 0x02bfe20000000100 */
        /* <DEDUP_REMOVED lines=12> */
[----:B--2-4-:R-:W-:-:S05]  /*23b0*/  FFMA R0, RZ, R9, R5 ;  /* 0x00000009ff007223 */ /* 0x014fca0000000005 */
[----:B------:R-:W-:-:S13]  /*23c0*/  FSETP.GT.AND P0, PT, |R0|, 1.469367938527859385e-39, PT ;  /* 0x001000000000780b */ /* 0x000fda0003f04200 */
[----:B------:R-:W-:Y:S05]  /*23d0*/  @P0 BRA P1, `(.L_x_7676) ;  /* 0x0000000000140947 */ /* 0x000fea0000800000 */
[----:B------:R-:W-:Y:S01]  /*23e0*/  IMAD.MOV.U32 R4, RZ, RZ, R8 ;  /* 0x000000ffff047224 */ /* 0x000fe200078e0008 */
[----:B------:R-:W-:Y:S01]  /*23f0*/  MOV R14, 0x2420 ;  /* 0x00002420000e7802 */ /* 0x000fe20000000f00 */
[----:B------:R-:W-:-:S07]  /*2400*/  IMAD.MOV.U32 R5, RZ, RZ, R9 ;  /* 0x000000ffff057224 */ /* 0x000fce00078e0009 */
[----:B------:R-:W-:Y:S05]  /*2410*/  CALL.REL.NOINC `($__internal_7_$__cuda_sm20_div_rn_f64_full) ;  /* 0x000000c400287944 */ /* 0x000fea0003c00000 */
[----:B------:R-:W-:-:S07]  /*2420*/  IMAD.MOV.U32 R5, RZ, RZ, R3 ;  /* 0x000000ffff057224 */ /* 0x000fce00078e0003 */
.L_x_7676:
[----:B------:R-:W-:Y:S05]  /*2430*/  BSYNC B0 ;  /* 0x0000000000007941 */ /* 0x000fea0003800000 */
.L_x_7675:
        /* <DEDUP_REMOVED lines=12> */
[----:B------:R-:W-:Y:S01]  /*2500*/  @P2 MOV R6, 0x0 ;  /* 0x0000000000062802 */ /* 0x000fe20000000f00 */
[----:B------:R-:W-:Y:S01]  /*2510*/  @P2 IMAD.MOV.U32 R7, RZ, RZ, 0x7ff00000 ;  /* 0x7ff00000ff072424 */ /* 0x000fe200078e00ff */
[----:B------:R-:W-:-:S05]  /*2520*/  @P2 FSETP.NEU.FTZ.AND P3, PT, R9, RZ, PT ;  /* 0x000000ff0900220b */ /* 0x000fca0003f7d000 */
        /* <DEDUP_REMOVED lines=70> */
.L_x_7678:
[----:B------:R-:W-:Y:S05]  /*2990*/  BSYNC B0 ;  /* 0x0000000000007941 */ /* 0x000fea0003800000 */
.L_x_7677:
        /* <DEDUP_REMOVED lines=12> */
.L_x_7682:
[----:B------:R-:W0:Y:S02]  /*2a60*/  F2I.S64.F64.TRUNC R4, R4 ;  /* 0x0000000400047311 */ /* 0x000e24000030d900 */
[----:B0-----:R-:W-:-:S05]  /*2a70*/  MOV R3, R4 ;  /* 0x0000000400037202 */ /* 0x001fca0000000f00 */
[----:B------:R3:W-:Y:S01]  /*2a80*/  STG.E.U8 desc[UR36][R16.64], R3 ;  /* 0x0000000310007986 */ /* 0x0007e2000c101124 */
[----:B------:R-:W-:Y:S05]  /*2a90*/  BRA `(.L_x_7684) ;  /* 0x0000000c00f87947 */ /* 0x000fea0003800000 */
.L_x_7681:
        /* <DEDUP_REMOVED lines=9> */
.L_x_7686:
[----:B------:R-:W0:Y:S02]  /*2b30*/  F2I.F64.TRUNC R5, R4 ;  /* 0x0000000400057311 */ /* 0x000e24000030d100 */
[----:B0-----:R1:W-:Y:S01]  /*2b40*/  STG.E desc[UR36][R16.64], R5 ;  /* 0x0000000510007986 */ /* 0x0013e2000c101924 */
[----:B------:R-:W-:Y:S05]  /*2b50*/  BRA `(.L_x_7684) ;  /* 0x0000000c00c87947 */ /* 0x000fea0003800000 */
.L_x_7685:
[----:B------:R-:W0:Y:S02]  /*2b60*/  F2I.F64.TRUNC R5, R4 ;  /* 0x0000000400057311 */ /* 0x000e24000030d100 */
[----:B0-----:R2:W-:Y:S01]  /*2b70*/  STG.E.U16 desc[UR36][R16.64], R5 ;  /* 0x0000000510007986 */ /* 0x0015e2000c101524 */
[----:B------:R-:W-:Y:S05]  /*2b80*/  BRA `(.L_x_7684) ;  /* 0x0000000c00bc7947 */ /* 0x000fea0003800000 */
.L_x_7680:
        /* <DEDUP_REMOVED lines=13> */
.L_x_7688:
        /* <DEDUP_REMOVED lines=8> */
.L_x_7687:
        /* <DEDUP_REMOVED lines=14> */
.L_x_7690:
        /* <DEDUP_REMOVED lines=9> */
.L_x_7689:
[----:B------:R0:W-:Y:S01]  /*2e50*/  STG.E.64 desc[UR36][R16.64], R4 ;  /* 0x0000000410007986 */ /* 0x0001e2000c101b24 */
[----:B------:R-:W-:Y:S05]  /*2e60*/  BRA `(.L_x_7684) ;  /* 0x0000000c00047947 */ /* 0x000fea0003800000 */
.L_x_7679:
        /* <DEDUP_REMOVED lines=12> */
.L_x_7693:
[----:B------:R-:W-:-:S05]  /*2f30*/  CS2R R6, SRZ ;  /* 0x0000000000067805 */ /* 0x000fca000001ff00 */
[----:B------:R0:W-:Y:S01]  /*2f40*/  STG.E.128 desc[UR36][R16.64], R4 ;  /* 0x0000000410007986 */ /* 0x0001e2000c101d24 */
[----:B------:R-:W-:Y:S05]  /*2f50*/  BRA `(.L_x_7684) ;  /* 0x0000000800c87947 */ /* 0x000fea0003800000 */
.L_x_7692:
        /* <DEDUP_REMOVED lines=25> */
.L_x_7697:
[----:B------:R-:W-:Y:S05]  /*30f0*/  BSYNC B0 ;  /* 0x0000000000007941 */ /* 0x000fea0003800000 */
.L_x_7696:
[----:B------:R-:W-:-:S05]  /*3100*/  LOP3.LUT R7, R0, R7, RZ, 0xfc, !PT ;  /* 0x0000000700077212 */ /* 0x000fca00078efcff */
[----:B------:R0:W-:Y:S01]  /*3110*/  STG.E.U8 desc[UR36][R16.64], R7 ;  /* 0x0000000710007986 */ /* 0x0001e2000c101124 */
[----:B------:R-:W-:Y:S05]  /*3120*/  BRA `(.L_x_7684) ;  /* 0x0000000800547947 */ /* 0x000fea0003800000 */
.L_x_7695:
        /* <DEDUP_REMOVED lines=17> */
.L_x_7699:
[----:B------:R-:W-:Y:S01]  /*3240*/  IMAD.MOV.U32 R0, RZ, RZ, 0x7f ;  /* 0x0000007fff007424 */ /* 0x000fe200078e00ff */
[----:B------:R-:W-:-:S04]  /*3250*/  ISETP.GT.U32.AND P0, PT, R3, 0x7f800000, PT ;  /* 0x7f8000000300780c */ /* 0x000fc80003f04070 */
[----:B------:R-:W-:-:S09]  /*3260*/  SEL R0, R0, 0x7c, P0 ;  /* 0x0000007c00007807 */ /* 0x000fd20000000000 */
.L_x_7700:
[----:B------:R-:W-:Y:S05]  /*3270*/  BSYNC B0 ;  /* 0x0000000000007941 */ /* 0x000fea0003800000 */
.L_x_7698:
[----:B------:R-:W-:-:S04]  /*3280*/  LOP3.LUT R3, R7, 0x80000000, RZ, 0xc0, !PT ;  /* 0x8000000007037812 */ /* 0x000fc800078ec0ff */
[----:B------:R-:W-:-:S04]  /*3290*/  SHF.R.U32.HI R3, RZ, 0x18, R3 ;  /* 0x00000018ff037819 */ /* 0x000fc80000011603 */
[----:B------:R-:W-:-:S05]  /*32a0*/  LOP3.LUT R3, R0, R3, RZ, 0xfc, !PT ;  /* 0x0000000300037212 */ /* 0x000fca00078efcff */
[----:B------:R0:W-:Y:S01]  /*32b0*/  STG.E.U8 desc[UR36][R16.64], R3 ;  /* 0x0000000310007986 */ /* 0x0001e2000c101124 */
[----:B------:R-:W-:Y:S05]  /*32c0*/  BRA `(.L_x_7684) ;  /* 0x0000000400ec7947 */ /* 0x000fea0003800000 */
.L_x_7694:
        /* <DEDUP_REMOVED lines=8> */
.L_x_7691:
        /* <DEDUP_REMOVED lines=11> */
.L_x_7703:
        /* <DEDUP_REMOVED lines=21> */
.L_x_7706:
[----:B------:R-:W-:-:S04]  /*3550*/  LOP3.LUT R3, R7, 0x80000000, RZ, 0xc0, !PT ;  /* 0x8000000007037812 */ /* 0x000fc800078ec0ff */
[----:B------:R-:W-:-:S04]  /*3560*/  SHF.R.U32.HI R3, RZ, 0x18, R3 ;  /* 0x00000018ff037819 */ /* 0x000fc80000011603 */
[----:B------:R-:W-:-:S04]  /*3570*/  LOP3.LUT R0, R0, R3, RZ, 0xfc, !PT ;  /* 0x0000000300007212 */ /* 0x000fc800078efcff */
[----:B------:R-:W-:-:S07]  /*3580*/  PRMT R8, R0, 0x7610, R8 ;  /* 0x0000761000087816 */ /* 0x000fce0000000008 */
.L_x_7705:
[----:B------:R-:W-:Y:S05]  /*3590*/  BSYNC B0 ;  /* 0x0000000000007941 */ /* 0x000fea0003800000 */
.L_x_7704:
[----:B------:R0:W-:Y:S01]  /*35a0*/  STG.E.U8 desc[UR36][R16.64], R8 ;  /* 0x0000000810007986 */ /* 0x0001e2000c101124 */
[----:B------:R-:W-:Y:S05]  /*35b0*/  BRA `(.L_x_7684) ;  /* 0x0000000400307947 */ /* 0x000fea0003800000 */
.L_x_7702:
        /* <DEDUP_REMOVED lines=21> */
.L_x_7709:
[----:B------:R-:W-:-:S04]  /*3710*/  LOP3.LUT R3, R7, 0x80000000, RZ, 0xc0, !PT ;  /* 0x8000000007037812 */ /* 0x000fc800078ec0ff */
[----:B------:R-:W-:-:S04]  /*3720*/  SHF.R.U32.HI R3, RZ, 0x18, R3 ;  /* 0x00000018ff037819 */ /* 0x000fc80000011603 */
[----:B------:R-:W-:-:S04]  /*3730*/  LOP3.LUT R0, R0, R3, RZ, 0xfc, !PT ;  /* 0x0000000300007212 */ /* 0x000fc800078efcff */
[----:B------:R-:W-:-:S07]  /*3740*/  PRMT R8, R0, 0x7610, R8 ;  /* 0x0000761000087816 */ /* 0x000fce0000000008 */
.L_x_7708:
[----:B------:R-:W-:Y:S05]  /*3750*/  BSYNC B0 ;  /* 0x0000000000007941 */ /* 0x000fea0003800000 */
.L_x_7707:
[----:B------:R0:W-:Y:S01]  /*3760*/  STG.E.U8 desc[UR36][R16.64], R8 ;  /* 0x0000000810007986 */ /* 0x0001e2000c101124 */
[----:B------:R-:W-:Y:S05]  /*3770*/  BRA `(.L_x_7684) ;  /* 0x0000000000c07947 */ /* 0x000fea0003800000 */
.L_x_7701:
        /* <DEDUP_REMOVED lines=26> */
.L_x_7683:
        /* <DEDUP_REMOVED lines=16> */
.L_x_7712:
[----:B------:R-:W-:Y:S05]  /*3a20*/  BRA `(.L_x_7684) ;  /* 0x0000000000147947 */ /* 0x000fea0003800000 */
.L_x_7711:
[----:B------:R-:W0:Y:S02]  /*3a30*/  F2I.U64.F64.TRUNC R4, R4 ;  /* 0x0000000400047311 */ /* 0x000e24000030d800 */
[----:B0-----:R0:W-:Y:S01]  /*3a40*/  STG.E.64 desc[UR36][R16.64], R4 ;  /* 0x0000000410007986 */ /* 0x0011e2000c101b24 */
[----:B------:R-:W-:Y:S05]  /*3a50*/  BRA `(.L_x_7684) ;  /* 0x0000000000087947 */ /* 0x000fea0003800000 */
.L_x_7710:
[----:B------:R-:W0:Y:S02]  /*3a60*/  F2I.U32.F64.TRUNC R5, R4 ;  /* 0x0000000400057311 */ /* 0x000e24000030d000 */
[----:B0-----:R0:W-:Y:S02]  /*3a70*/  STG.E desc[UR36][R16.64], R5 ;  /* 0x0000000510007986 */ /* 0x0011e4000c101924 */
.L_x_7684:
[----:B------:R-:W-:-:S04]  /*3a80*/  IMAD R2, R2, 0x200, R23 ;  /* 0x0000020002027824 */ /* 0x000fc800078e0217 */
[----:B------:R-:W-:-:S07]  /*3a90*/  VIADD R19, R2, 0x80 ;  /* 0x0000008002137836 */ /* 0x000fce0000000000 */
.L_x_7640:
[----:B------:R-:W-:Y:S05]  /*3aa0*/  BSYNC B6 ;  /* 0x0000000000067941 */ /* 0x000fea0003800000 */
.L_x_7639:
        /* <DEDUP_REMOVED lines=307> */
.L_x_7715:
        /* <DEDUP_REMOVED lines=21> */
.L_x_7719:
[----:B------:R-:W2:Y:S02]  /*4f30*/  LDG.E.U8 R2, desc[UR36][R2.64] ;  /* 0x0000002402027981 */ /* 0x000ea4000c1e1100 */
[----:B--2---:R0:W1:Y:S01]  /*4f40*/  I2F.F64.U16 R6, R2 ;  /* 0x0000000200067312 */ /* 0x0040620000101800 */
[----:B------:R-:W-:Y:S05]  /*4f50*/  BRA `(.L_x_7721) ;  /* 0x0000000c00707947 */ /* 0x000fea0003800000 */
.L_x_7718:
        /* <DEDUP_REMOVED lines=9> */
.L_x_7723:
[----:B------:R-:W2:Y:S02]  /*4ff0*/  LDG.E R2, desc[UR36][R2.64] ;  /* 0x0000002402027981 */ /* 0x000ea4000c1e1900 */
[----:B--2---:R0:W1:Y:S01]  /*5000*/  I2F.F64 R6, R2 ;  /* 0x0000000200067312 */ /* 0x0040620000201c00 */
[----:B------:R-:W-:Y:S05]  /*5010*/  BRA `(.L_x_7721) ;  /* 0x0000000c00407947 */ /* 0x000fea0003800000 */
.L_x_7722:
[----:B------:R-:W2:Y:S02]  /*5020*/  LDG.E.U16 R2, desc[UR36][R2.64] ;  /* 0x0000002402027981 */ /* 0x000ea4000c1e1500 */
[----:B--2---:R0:W1:Y:S01]  /*5030*/  I2F.F64.S16 R6, R2 ;  /* 0x0000000200067312 */ /* 0x0040620000101c00 */
[----:B------:R-:W-:Y:S05]  /*5040*/  BRA `(.L_x_7721) ;  /* 0x0000000c00347947 */ /* 0x000fea0003800000 */
.L_x_7717:
        /* <DEDUP_REMOVED lines=10> */
.L_x_7725:
[----:B------:R-:W2:Y:S02]  /*50f0*/  LDG.E.U16 R0, desc[UR36][R2.64] ;  /* 0x0000002402007981 */ /* 0x000ea4000c1e1500 */
[----:B--2---:R-:W-:-:S05]  /*5100*/  HADD2.F32 R0, -RZ, R0.H0_H0 ;  /* 0x20000000ff007230 */ /* 0x004fca0000004100 */
[----:B------:R-:W-:-:S04]  /*5110*/  FMUL.FTZ R0, R0, 1 ;  /* 0x3f80000000007820 */ /* 0x000fc80000410000 */
[----:B------:R0:W1:Y:S01]  /*5120*/  F2F.F64.F32 R6, R0 ;  /* 0x0000000000067310 */ /* 0x0000620000201800 */
[----:B------:R-:W-:Y:S05]  /*5130*/  BRA `(.L_x_7721) ;  /* 0x0000000800f87947 */ /* 0x000fea0003800000 */
.L_x_7724:
        /* <DEDUP_REMOVED lines=10> */
.L_x_7727:
[----:B------:R-:W2:Y:S02]  /*51e0*/  LDG.E.U16 R2, desc[UR36][R2.64] ;  /* 0x0000002402027981 */ /* 0x000ea4000c1e1500 */
[----:B--2---:R-:W-:-:S05]  /*51f0*/  HADD2.F32 R0, -RZ, R2.H0_H0 ;  /* 0x20000002ff007230 */ /* 0x004fca0000004100 */
[----:B------:R-:W-:-:S04]  /*5200*/  FMUL.FTZ R0, R0, 1 ;  /* 0x3f80000000007820 */ /* 0x000fc80000410000 */
[----:B------:R0:W1:Y:S01]  /*5210*/  F2F.F64.F32 R6, R0 ;  /* 0x0000000000067310 */ /* 0x0000620000201800 */
[----:B------:R-:W-:Y:S05]  /*5220*/  BRA `(.L_x_7721) ;  /* 0x0000000800bc7947 */ /* 0x000fea0003800000 */
.L_x_7726:
[----:B------:R0:W5:Y:S01]  /*5230*/  LDG.E.64 R6, desc[UR36][R2.64] ;  /* 0x0000002402067981 */ /* 0x000162000c1e1b00 */
[----:B------:R-:W-:Y:S05]  /*5240*/  BRA `(.L_x_7721) ;  /* 0x0000000800b47947 */ /* 0x000fea0003800000 */
.L_x_7716:
        /* <DEDUP_REMOVED lines=13> */
.L_x_7730:
[----:B------:R0:W5:Y:S01]  /*5320*/  LDG.E.64 R6, desc[UR36][R2.64] ;  /* 0x0000002402067981 */ /* 0x000162000c1e1b00 */
[----:B------:R-:W-:Y:S05]  /*5330*/  BRA `(.L_x_7721) ;  /* 0x0000000800787947 */ /* 0x000fea0003800000 */
.L_x_7729:
        /* <DEDUP_REMOVED lines=28> */
.L_x_7732:
[----:B------:R-:W2:Y:S02]  /*5500*/  LDG.E.U8 R2, desc[UR36][R2.64] ;  /* 0x0000002402027981 */ /* 0x000ea4000c1e1100 */
[C---:B--2---:R-:W-:Y:S02]  /*5510*/  IMAD.SHL.U32 R0, R2.reuse, 0x2000000, RZ ;  /* 0x0200000002007824 */ /* 0x044fe400078e00ff */
[----:B------:R-:W-:-:S03]  /*5520*/  IMAD.SHL.U32 R5, R2, 0x1000000, RZ ;  /* 0x0100000002057824 */ /* 0x000fc600078e00ff */
[----:B------:R-:W-:-:S13]  /*5530*/  ISETP.GE.U32.AND P0, PT, R0, 0x8000000, PT ;  /* 0x080000000000780c */ /* 0x000fda0003f06070 */
[C---:B------:R-:W-:Y:S01]  /*5540*/  @!P0 IMAD.SHL.U32 R0, R2.reuse, 0x100, RZ ;  /* 0x0000010002008824 */ /* 0x040fe200078e00ff */
[----:B------:R-:W-:-:S04]  /*5550*/  @P0 SHF.L.U32 R4, R2, 0x15, RZ ;  /* 0x0000001502040819 */ /* 0x000fc800000006ff */
[----:B------:R-:W-:Y:S02]  /*5560*/  @!P0 LOP3.LUT R0, R0, 0x7f00, RZ, 0xc0, !PT ;  /* 0x00007f0000008812 */ /* 0x000fe400078ec0ff */
[----:B------:R-:W-:Y:S02]  /*5570*/  @P0 LOP3.LUT R4, R4, 0x70000000, RZ, 0xfc, !PT ;  /* 0x7000000004040812 */ /* 0x000fe400078efcff */
[----:B------:R-:W-:-:S03]  /*5580*/  @!P0 LOP3.LUT R0, R0, 0x3f000000, RZ, 0xfc, !PT ;  /* 0x3f00000000008812 */ /* 0x000fc600078efcff */
[----:B------:R-:W-:Y:S02]  /*5590*/  @P0 FMUL.FTZ R4, R4, 1.9259299443872358531e-34 ;  /* 0x0780000004040820 */ /* 0x000fe40000410000 */
[----:B------:R-:W-:-:S05]  /*55a0*/  @!P0 FADD.FTZ R4, R0, -0.5 ;  /* 0xbf00000000048421 */ /* 0x000fca0000010000 */
[----:B------:R-:W-:-:S05]  /*55b0*/  LOP3.LUT R4, R4, 0x80000000, R5, 0xf8, !PT ;  /* 0x8000000004047812 */ /* 0x000fca00078ef805 */
[----:B------:R-:W-:-:S04]  /*55c0*/  FMUL.FTZ R4, R4, 1 ;  /* 0x3f80000004047820 */ /* 0x000fc80000410000 */
[----:B------:R0:W1:Y:S01]  /*55d0*/  F2F.F64.F32 R6, R4 ;  /* 0x0000000400067310 */ /* 0x0000620000201800 */
[----:B------:R-:W-:Y:S05]  /*55e0*/  BRA `(.L_x_7721) ;  /* 0x0000000400cc7947 */ /* 0x000fea0003800000 */
.L_x_7731:
[----:B------:R-:W2:Y:S02]  /*55f0*/  LDG.E.U16 R0, desc[UR36][R2.64] ;  /* 0x0000002402007981 */ /* 0x000ea4000c1e1500 */
[----:B--2---:R-:W-:-:S04]  /*5600*/  IMAD.U32 R0, R0, 0x10000, RZ ;  /* 0x0001000000007824 */ /* 0x004fc800078e00ff */
[----:B------:R-:W-:-:S04]  /*5610*/  FMUL.FTZ R0, R0, 1 ;  /* 0x3f80000000007820 */ /* 0x000fc80000410000 */
[----:B------:R0:W1:Y:S01]  /*5620*/  F2F.F64.F32 R6, R0 ;  /* 0x0000000000067310 */ /* 0x0000620000201800 */
[----:B------:R-:W-:Y:S05]  /*5630*/  BRA `(.L_x_7721) ;  /* 0x0000000400b87947 */ /* 0x000fea0003800000 */
.L_x_7728:
        /* <DEDUP_REMOVED lines=11> */
.L_x_7735:
        /* <DEDUP_REMOVED lines=21> */
.L_x_7739:
[----:B------:R-:W-:Y:S05]  /*5840*/  BSYNC B1 ;  /* 0x0000000000017941 */ /* 0x000fea0003800000 */
.L_x_7738:
[----:B------:R-:W-:Y:S01]  /*5850*/  LEA R3, R0, 0x3b800000, 0x17 ;  /* 0x3b80000000037811 */ /* 0x000fe200078eb8ff */
[----:B------:R-:W-:-:S05]  /*5860*/  IMAD.SHL.U32 R0, R2, 0x100000, RZ ;  /* 0x0010000002007824 */ /* 0x000fca00078e00ff */
[----:B------:R-:W-:-:S07]  /*5870*/  LOP3.LUT R0, R3, R0, R4, 0xfe, !PT ;  /* 0x0000000003007212 */ /* 0x000fce00078efe04 */
.L_x_7737:
[----:B------:R-:W-:Y:S05]  /*5880*/  BSYNC B0 ;  /* 0x0000000000007941 */ /* 0x000fea0003800000 */
.L_x_7736:
[----:B------:R-:W-:-:S04]  /*5890*/  FMUL.FTZ R0, R0, 1 ;  /* 0x3f80000000007820 */ /* 0x000fc80000410000 */
[----:B------:R2:W3:Y:S01]  /*58a0*/  F2F.F64.F32 R6, R0 ;  /* 0x0000000000067310 */ /* 0x0004e20000201800 */
[----:B------:R-:W-:Y:S05]  /*58b0*/  BRA `(.L_x_7721) ;  /* 0x0000000400187947 */ /* 0x000fea0003800000 */
.L_x_7734:
        /* <DEDUP_REMOVED lines=21> */
.L_x_7743:
[----:B------:R-:W-:Y:S05]  /*5a10*/  BSYNC B1 ;  /* 0x0000000000017941 */ /* 0x000fea0003800000 */
.L_x_7742:
[----:B------:R-:W-:Y:S01]  /*5a20*/  LEA R3, R0, 0x37800000, 0x17 ;  /* 0x3780000000037811 */ /* 0x000fe200078eb8ff */
[----:B------:R-:W-:-:S05]  /*5a30*/  IMAD.SHL.U32 R0, R2, 0x200000, RZ ;  /* 0x0020000002007824 */ /* 0x000fca00078e00ff */
[----:B------:R-:W-:-:S07]  /*5a40*/  LOP3.LUT R0, R3, R0, R4, 0xfe, !PT ;  /* 0x0000000003007212 */ /* 0x000fce00078efe04 */
.L_x_7741:
[----:B------:R-:W-:Y:S05]  /*5a50*/  BSYNC B0 ;  /* 0x0000000000007941 */ /* 0x000fea0003800000 */
.L_x_7740:
[----:B------:R-:W-:-:S04]  /*5a60*/  FMUL.FTZ R0, R0, 1 ;  /* 0x3f80000000007820 */ /* 0x000fc80000410000 */
[----:B------:R4:W0:Y:S01]  /*5a70*/  F2F.F64.F32 R6, R0 ;  /* 0x0000000000067310 */ /* 0x0008220000201800 */
[----:B------:R-:W-:Y:S05]  /*5a80*/  BRA `(.L_x_7721) ;  /* 0x0000000000a47947 */ /* 0x000fea0003800000 */
.L_x_7733:
        /* <DEDUP_REMOVED lines=8> */
[----:B------:R-:W-:Y:S01]  /*5b10*/  HFMA2.MMA R0, -RZ, RZ, 3.814697265625e-06, 0 ;  /* 0x00400000ff007435 */ /* 0x000fe200000001ff */
[----:B--2---:R-:W-:-:S13]  /*5b20*/  ISETP.NE.AND P0, PT, R2, RZ, PT ;  /* 0x000000ff0200720c */ /* 0x004fda0003f05270 */
[----:B------:R-:W-:Y:S05]  /*5b30*/  @!P0 BRA `(.L_x_7747) ;  /* 0x00000000000c8947 */ /* 0x000fea0003800000 */
[----:B------:R-:W-:-:S13]  /*5b40*/  ISETP.NE.AND P0, PT, R2, 0xff, PT ;  /* 0x000000ff0200780c */ /* 0x000fda0003f05270 */
[----:B------:R-:W-:Y:S02]  /*5b50*/  @!P0 IMAD.MOV.U32 R0, RZ, RZ, 0x7f800001 ;  /* 0x7f800001ff008424 */ /* 0x000fe400078e00ff */
[----:B------:R-:W-:-:S07]  /*5b60*/  @P0 IMAD.SHL.U32 R0, R2, 0x800000, RZ ;  /* 0x0080000002000824 */ /* 0x000fce00078e00ff */
.L_x_7747:
[----:B------:R-:W-:Y:S05]  /*5b70*/  BSYNC B0 ;  /* 0x0000000000007941 */ /* 0x000fea0003800000 */
.L_x_7746:
[----:B------:R-:W-:-:S04]  /*5b80*/  FMUL.FTZ R0, R0, 1 ;  /* 0x3f80000000007820 */ /* 0x000fc80000410000 */
[----:B------:R0:W1:Y:S01]  /*5b90*/  F2F.F64.F32 R6, R0 ;  /* 0x0000000000067310 */ /* 0x0000620000201800 */
[----:B------:R-:W-:Y:S05]  /*5ba0*/  BRA `(.L_x_7721) ;  /* 0x00000000005c7947 */ /* 0x000fea0003800000 */
.L_x_7720:
        /* <DEDUP_REMOVED lines=16> */
.L_x_7748:
[----:B------:R-:W-:Y:S01]  /*5cb0*/  CS2R R6, SRZ ;  /* 0x0000000000067805 */ /* 0x000fe2000001ff00 */
[----:B------:R-:W-:Y:S06]  /*5cc0*/  BRA `(.L_x_7721) ;  /* 0x0000000000147947 */ /* 0x000fec0003800000 */
.L_x_7745:
[----:B------:R-:W2:Y:S02]  /*5cd0*/  LDG.E.64 R6, desc[UR36][R2.64] ;  /* 0x0000002402067981 */ /* 0x000ea4000c1e1b00 */
[----:B--2---:R-:W0:Y:S01]  /*5ce0*/  I2F.F64.U64 R6, R6 ;  /* 0x0000000600067312 */ /* 0x004e220000301800 */
[----:B------:R-:W-:Y:S05]  /*5cf0*/  BRA `(.L_x_7721) ;  /* 0x0000000000087947 */ /* 0x000fea0003800000 */
.L_x_7744:
[----:B------:R-:W2:Y:S02]  /*5d00*/  LDG.E R2, desc[UR36][R2.64] ;  /* 0x0000002402027981 */ /* 0x000ea4000c1e1900 */
[----:B--2---:R0:W1:Y:S02]  /*5d10*/  I2F.F64.U32 R6, R2 ;  /* 0x0000000200067312 */ /* 0x0040640000201800 */
.L_x_7721:
        /* <DEDUP_REMOVED lines=16> */
[----:B------:R-:W-:-:S07]  /*5e20*/  MOV R14, 0x5e40 ;  /* 0x00005e40000e7802 */ /* 0x000fce0000000f00 */
[----:B------:R-:W-:Y:S05]  /*5e30*/  CALL.REL.NOINC `($__internal_7_$__cuda_sm20_div_rn_f64_full) ;  /* 0x0000008800a07944 */ /* 0x000fea0003c00000 */
[----:B------:R-:W-:-:S07]  /*5e40*/  IMAD.MOV.U32 R2, RZ, RZ, R4 ;  /* 0x000000ffff027224 */ /* 0x000fce00078e0004 */
.L_x_7750:
[----:B------:R-:W-:Y:S05]  /*5e50*/  BSYNC B0 ;  /* 0x0000000000007941 */ /* 0x000fea0003800000 */
.L_x_7749:
[----:B------:R-:W-:Y:S01]  /*5e60*/  ISETP.GT.AND P1, PT, R3, 0xfffff, PT ;  /* 0x000fffff0300780c */ /* 0x000fe20003f24270 */
[----:B------:R-:W-:Y:S01]  /*5e70*/  IMAD.MOV.U32 R5, RZ, RZ, R3 ;  /* 0x000000ffff057224 */ /* 0x000fe200078e0003 */
        /* <DEDUP_REMOVED lines=83> */
.L_x_7752:
[----:B------:R-:W-:Y:S05]  /*63b0*/  BSYNC B0 ;  /* 0x0000000000007941 */ /* 0x000fea0003800000 */
.L_x_7751:
        /* <DEDUP_REMOVED lines=12> */
.L_x_7756:
[----:B------:R-:W0:Y:S02]  /*6480*/  F2I.S64.F64.TRUNC R4, R4 ;  /* 0x0000000400047311 */ /* 0x000e24000030d900 */
[----:B0-----:R-:W-:-:S05]  /*6490*/  IMAD.MOV.U32 R3, RZ, RZ, R4 ;  /* 0x000000ffff037224 */ /* 0x001fca00078e0004 */
[----:B------:R0:W-:Y:S01]  /*64a0*/  STG.E.U8 desc[UR36][R16.64], R3 ;  /* 0x0000000310007986 */ /* 0x0001e2000c101124 */
[----:B------:R-:W-:Y:S05]  /*64b0*/  BRA `(.L_x_7758) ;  /* 0x0000000c00f87947 */ /* 0x000fea0003800000 */
.L_x_7755:
        /* <DEDUP_REMOVED lines=9> */
.L_x_7760:
[----:B------:R-:W0:Y:S02]  /*6550*/  F2I.F64.TRUNC R5, R4 ;  /* 0x0000000400057311 */ /* 0x000e24000030d100 */
[----:B0-----:R0:W-:Y:S01]  /*6560*/  STG.E desc[UR36][R16.64], R5 ;  /* 0x0000000510007986 */ /* 0x0011e2000c101924 */
[----:B------:R-:W-:Y:S05]  /*6570*/  BRA `(.L_x_7758) ;  /* 0x0000000c00c87947 */ /* 0x000fea0003800000 */
.L_x_7759:
[----:B------:R-:W0:Y:S02]  /*6580*/  F2I.F64.TRUNC R5, R4 ;  /* 0x0000000400057311 */ /* 0x000e24000030d100 */
[----:B0-----:R0:W-:Y:S01]  /*6590*/  STG.E.U16 desc[UR36][R16.64], R5 ;  /* 0x0000000510007986 */ /* 0x0011e2000c101524 */
[----:B------:R-:W-:Y:S05]  /*65a0*/  BRA `(.L_x_7758) ;  /* 0x0000000c00bc7947 */ /* 0x000fea0003800000 */
.L_x_7754:
        /* <DEDUP_REMOVED lines=13> */
.L_x_7762:
        /* <DEDUP_REMOVED lines=8> */
.L_x_7761:
        /* <DEDUP_REMOVED lines=14> */
.L_x_7764:
        /* <DEDUP_REMOVED lines=9> */
.L_x_7763:
[----:B------:R0:W-:Y:S01]  /*6870*/  STG.E.64 desc[UR36][R16.64], R4 ;  /* 0x0000000410007986 */ /* 0x0001e2000c101b24 */
[----:B------:R-:W-:Y:S05]  /*6880*/  BRA `(.L_x_7758) ;  /* 0x0000000c00047947 */ /* 0x000fea0003800000 */
.L_x_7753:
        /* <DEDUP_REMOVED lines=12> */
.L_x_7767:
[----:B------:R-:W-:-:S05]  /*6950*/  CS2R R6, SRZ ;  /* 0x0000000000067805 */ /* 0x000fca000001ff00 */
[----:B------:R0:W-:Y:S01]  /*6960*/  STG.E.128 desc[UR36][R16.64], R4 ;  /* 0x0000000410007986 */ /* 0x0001e2000c101d24 */
[----:B------:R-:W-:Y:S05]  /*6970*/  BRA `(.L_x_7758) ;  /* 0x0000000800c87947 */ /* 0x000fea0003800000 */
.L_x_7766:
        /* <DEDUP_REMOVED lines=25> */
.L_x_7771:
[----:B------:R-:W-:Y:S05]  /*6b10*/  BSYNC B0 ;  /* 0x0000000000007941 */ /* 0x000fea0003800000 */
.L_x_7770:
[----:B------:R-:W-:-:S05]  /*6b20*/  LOP3.LUT R3, R0, R3, RZ, 0xfc, !PT ;  /* 0x0000000300037212 */ /* 0x000fca00078efcff */
[----:B------:R0:W-:Y:S01]  /*6b30*/  STG.E.U8 desc[UR36][R16.64], R3 ;  /* 0x0000000310007986 */ /* 0x0001e2000c101124 */
[----:B------:R-:W-:Y:S05]  /*6b40*/  BRA `(.L_x_7758) ;  /* 0x0000000800547947 */ /* 0x000fea0003800000 */
.L_x_7769:
        /* <DEDUP_REMOVED lines=17> */
.L_x_7773:
[----:B------:R-:W-:Y:S01]  /*6c60*/  IMAD.MOV.U32 R0, RZ, RZ, 0x7f ;  /* 0x0000007fff007424 */ /* 0x000fe200078e00ff */
[----:B------:R-:W-:-:S04]  /*6c70*/  ISETP.GT.U32.AND P0, PT, R2, 0x7f800000, PT ;  /* 0x7f8000000200780c */ /* 0x000fc80003f04070 */
[----:B------:R-:W-:-:S09]  /*6c80*/  SEL R0, R0, 0x7c, P0 ;  /* 0x0000007c00007807 */ /* 0x000fd20000000000 */
.L_x_7774:
[----:B------:R-:W-:Y:S05]  /*6c90*/  BSYNC B0 ;  /* 0x0000000000007941 */ /* 0x000fea0003800000 */
.L_x_7772:
[----:B------:R-:W-:-:S04]  /*6ca0*/  LOP3.LUT R2, R3, 0x80000000, RZ, 0xc0, !PT ;  /* 0x8000000003027812 */ /* 0x000fc800078ec0ff */
[----:B------:R-:W-:-:S04]  /*6cb0*/  SHF.R.U32.HI R3, RZ, 0x18, R2 ;  /* 0x00000018ff037819 */ /* 0x000fc80000011602 */
[----:B------:R-:W-:-:S05]  /*6cc0*/  LOP3.LUT R3, R0, R3, RZ, 0xfc, !PT ;  /* 0x0000000300037212 */ /* 0x000fca00078efcff */
[----:B------:R0:W-:Y:S01]  /*6cd0*/  STG.E.U8 desc[UR36][R16.64], R3 ;  /* 0x0000000310007986 */ /* 0x0001e2000c101124 */
[----:B------:R-:W-:Y:S05]  /*6ce0*/  BRA `(.L_x_7758) ;  /* 0x0000000400ec7947 */ /* 0x000fea0003800000 */
.L_x_7768:
        /* <DEDUP_REMOVED lines=8> */
.L_x_7765:
        /* <DEDUP_REMOVED lines=11> */
.L_x_7777:
        /* <DEDUP_REMOVED lines=21> */
.L_x_7780:
[----:B------:R-:W-:-:S04]  /*6f70*/  LOP3.LUT R2, R3, 0x80000000, RZ, 0xc0, !PT ;  /* 0x8000000003027812 */ /* 0x000fc800078ec0ff */
[----:B------:R-:W-:-:S04]  /*6f80*/  SHF.R.U32.HI R3, RZ, 0x18, R2 ;  /* 0x00000018ff037819 */ /* 0x000fc80000011602 */
[----:B------:R-:W-:-:S04]  /*6f90*/  LOP3.LUT R0, R0, R3, RZ, 0xfc, !PT ;  /* 0x0000000300007212 */ /* 0x000fc800078efcff */
[----:B------:R-:W-:-:S07]  /*6fa0*/  PRMT R8, R0, 0x7610, R8 ;  /* 0x0000761000087816 */ /* 0x000fce0000000008 */
.L_x_7779:
[----:B------:R-:W-:Y:S05]  /*6fb0*/  BSYNC B0 ;  /* 0x0000000000007941 */ /* 0x000fea0003800000 */
.L_x_7778:
[----:B------:R3:W-:Y:S01]  /*6fc0*/  STG.E.U8 desc[UR36][R16.64], R8 ;  /* 0x0000000810007986 */ /* 0x0007e2000c101124 */
[----:B------:R-:W-:Y:S05]  /*6fd0*/  BRA `(.L_x_7758) ;  /* 0x0000000400307947 */ /* 0x000fea0003800000 */
.L_x_7776:
[----:B------:R-:W-:Y:S01]  /*6fe0*/  UMOV UR4, 0xf0000000 ;  /* 0xf000000000047882 */ /* 0x000fe20000000000 */
[----:B------:R-:W-:Y:S01]  /*6ff0*/  UMOV UR5, 0x380fffff ;  /* 0x380fffff00057882 */ /* 0x000fe20000000000 */
[----:B------:R-:W0:Y:S01]  /*7000*/  F2F.F32.F64 R3, R4 ;  /* 0x0000000400037310 */ /* 0x000e220000301000 */
[----:B------:R-:W-:Y:S01]  /*7010*/  DSETP.GEU.AND P0, PT, |R4|, UR4, PT ;  /* 0x0000000404007e2a */ /* 0x000fe2000bf0e200 */
[----:B------:R-:W-:Y:S01]  /*7020*/  BSSY B0, `(.L_x_7781) ;  /* 0x0000015000007945 */ /* 0x000fe20003800000 */
[----:B------:R-:W-:-:S12]  /*7030*/  MOV R8, 0x80 ;  /* 0x0000008000087802 */ /* 0x000fd80000000f00 */
        /* <DEDUP_REMOVED lines=15> */
.L_x_7783:
[----:B------:R-:W-:-:S04]  /*7130*/  LOP3.LUT R2, R3, 0x80000000, RZ, 0xc0, !PT ;  /* 0x8000000003027812 */ /* 0x000fc800078ec0ff */
[----:B------:R-:W-:-:S04]  /*7140*/  SHF.R.U32.HI R3, RZ, 0x18, R2 ;  /* 0x00000018ff037819 */ /* 0x000fc80000011602 */
[----:B------:R-:W-:-:S04]  /*7150*/  LOP3.LUT R0, R0, R3, RZ, 0xfc, !PT ;  /* 0x0000000300007212 */ /* 0x000fc800078efcff */
[----:B------:R-:W-:-:S07]  /*7160*/  PRMT R8, R0, 0x7610, R8 ;  /* 0x0000761000087816 */ /* 0x000fce0000000008 */
.L_x_7782:
[----:B------:R-:W-:Y:S05]  /*7170*/  BSYNC B0 ;  /* 0x0000000000007941 */ /* 0x000fea0003800000 */
.L_x_7781:
[----:B------:R0:W-:Y:S01]  /*7180*/  STG.E.U8 desc[UR36][R16.64], R8 ;  /* 0x0000000810007986 */ /* 0x0001e2000c101124 */
[----:B------:R-:W-:Y:S05]  /*7190*/  BRA `(.L_x_7758) ;  /* 0x0000000000c07947 */ /* 0x000fea0003800000 */
.L_x_7775:
        /* <DEDUP_REMOVED lines=26> */
.L_x_7757:
[----:B------:R-:W-:Y:S01]  /*7340*/  MOV R0, 0x0 ;  /* 0x0000000000007802 */ /* 0x000fe20000000f00 */
[----:B------:R-:W-:Y:S01]  /*7350*/  ULDC.64 UR4, c[0x4][0x128] ;  /* 0x01004a0000047ab9 */ /* 0x000fe20000000a00 */
[----:B------:R-:W-:Y:S01]  /*7360*/  ULDC.64 UR6, c[0x4][0x10] ;  /* 0x0100040000067ab9 */ /* 0x000fe20000000a00 */
[----:B------:R-:W-:Y:S01]  /*7370*/  IMAD.U32 R4, RZ, RZ, UR4 ;  /* 0x00000004ff047e24 */ /* 0x000fe2000f8e00ff */
[----:B------:R0:W1:Y:S01]  /*7380*/  LDC.64 R2, c[0x4][R0] ;  /* 0x0100000000027b82 */ /* 0x0000620000000a00 */
[----:B------:R-:W-:Y:S01]  /*7390*/  IMAD.U32 R5, RZ, RZ, UR5 ;  /* 0x00000005ff057e24 */ /* 0x000fe2000f8e00ff */
[----:B------:R-:W-:Y:S01]  /*73a0*/  ULDC.64 UR4, c[0x4][0x130] ;  /* 0x01004c0000047ab9 */ /* 0x000fe20000000a00 */
[----:B------:R-:W-:Y:S01]  /*73b0*/  HFMA2.MMA R13, -RZ, RZ, 0, 0 ;  /* 0x00000000ff0d7435 */ /* 0x000fe200000001ff */
[----:B------:R-:W-:Y:S02]  /*73c0*/  IMAD.U32 R6, RZ, RZ, UR4 ;  /* 0x00000004ff067e24 */ /* 0x000fe4000f8e00ff */
[----:B------:R-:W-:-:S02]  /*73d0*/  IMAD.U32 R7, RZ, RZ, UR5 ;  /* 0x00000005ff077e24 */ /* 0x000fc4000f8e00ff */
[----:B------:R-:W-:Y:S02]  /*73e0*/  IMAD.U32 R10, RZ, RZ, UR6 ;  /* 0x00000006ff0a7e24 */ /* 0x000fe4000f8e00ff */
[----:B------:R-:W-:Y:S02]  /*73f0*/  IMAD.U32 R11, RZ, RZ, UR7 ;  /* 0x00000007ff0b7e24 */ /* 0x000fe4000f8e00ff */
[----:B------:R-:W-:Y:S02]  /*7400*/  IMAD.MOV.U32 R8, RZ, RZ, 0x65 ;  /* 0x00000065ff087424 */ /* 0x000fe400078e00ff */
[----:B0-----:R-:W-:-:S07]  /*7410*/  IMAD.MOV.U32 R12, RZ, RZ, 0x1 ;  /* 0x00000001ff0c7424 */ /* 0x001fce00078e00ff */
[----:B------:R-:W-:-:S07]  /*7420*/  LEPC R20, `(.L_x_7786) ;  /* 0x000000001014794e */ /* 0x000fce0000000000 */
[----:B-1----:R-:W-:Y:S05]  /*7430*/  CALL.ABS.NOINC R2 ;  /* 0x0000000002007343 */ /* 0x002fea0003c00000 */
.L_x_7786:
[----:B------:R-:W-:Y:S05]  /*7440*/  BRA `(.L_x_7758) ;  /* 0x0000000000147947 */ /* 0x000fea0003800000 */
.L_x_7785:
[----:B------:R-:W0:Y:S02]  /*7450*/  F2I.U64.F64.TRUNC R4, R4 ;  /* 0x0000000400047311 */ /* 0x000e24000030d800 */
[----:B0-----:R2:W-:Y:S01]  /*7460*/  STG.E.64 desc[UR36][R16.64], R4 ;  /* 0x0000000410007986 */ /* 0x0015e2000c101b24 */
[----:B------:R-:W-:Y:S05]  /*7470*/  BRA `(.L_x_7758) ;  /* 0x0000000000087947 */ /* 0x000fea0003800000 */
.L_x_7784:
[----:B------:R-:W0:Y:S02]  /*7480*/  F2I.U32.F64.TRUNC R5, R4 ;  /* 0x0000000400057311 */ /* 0x000e24000030d000 */
[----:B0-----:R0:W-:Y:S02]  /*7490*/  STG.E desc[UR36][R16.64], R5 ;  /* 0x0000000510007986 */ /* 0x0011e4000c101924 */
.L_x_7758:
[----:B------:R-:W-:-:S07]  /*74a0*/  VIADD R19, R19, 0x80 ;  /* 0x0000008013137836 */ /* 0x000fce0000000000 */
.L_x_7714:
[----:B------:R-:W-:Y:S05]  /*74b0*/  BSYNC B6 ;  /* 0x0000000000067941 */ /* 0x000fea0003800000 */
.L_x_7713:
        /* <DEDUP_REMOVED lines=307> */
.L_x_7789:
        /* <DEDUP_REMOVED lines=21> */
.L_x_7793:
[----:B------:R-:W2:Y:S02]  /*8940*/  LDG.E.U8 R2, desc[UR36][R2.64] ;  /* 0x0000002402027981 */ /* 0x000ea4000c1e1100 */
[----:B--2---:R0:W1:Y:S01]  /*8950*/  I2F.F64.U16 R6, R2 ;  /* 0x0000000200067312 */ /* 0x0040620000101800 */
[----:B------:R-:W-:Y:S05]  /*8960*/  BRA `(.L_x_7795) ;  /* 0x0000000c00707947 */ /* 0x000fea0003800000 */
.L_x_7792:
        /* <DEDUP_REMOVED lines=9> */
.L_x_7797:
[----:B------:R-:W2:Y:S02]  /*8a00*/  LDG.E R2, desc[UR36][R2.64] ;  /* 0x0000002402027981 */ /* 0x000ea4000c1e1900 */
[----:B--2---:R0:W1:Y:S01]  /*8a10*/  I2F.F64 R6, R2 ;  /* 0x0000000200067312 */ /* 0x0040620000201c00 */
[----:B------:R-:W-:Y:S05]  /*8a20*/  BRA `(.L_x_7795) ;  /* 0x0000000c00407947 */ /* 0x000fea0003800000 */
.L_x_7796:
[----:B------:R-:W2:Y:S02]  /*8a30*/  LDG.E.U16 R2, desc[UR36][R2.64] ;  /* 0x0000002402027981 */ /* 0x000ea4000c1e1500 */
[----:B--2---:R0:W1:Y:S01]  /*8a40*/  I2F.F64.S16 R6, R2 ;  /* 0x0000000200067312 */ /* 0x0040620000101c00 */
[----:B------:R-:W-:Y:S05]  /*8a50*/  BRA `(.L_x_7795) ;  /* 0x0000000c00347947 */ /* 0x000fea0003800000 */
.L_x_7791:
        /* <DEDUP_REMOVED lines=10> */
.L_x_7799:
[----:B------:R-:W2:Y:S02]  /*8b00*/  LDG.E.U16 R0, desc[UR36][R2.64] ;  /* 0x0000002402007981 */ /* 0x000ea4000c1e1500 */
[----:B--2---:R-:W-:-:S05]  /*8b10*/  HADD2.F32 R0, -RZ, R0.H0_H0 ;  /* 0x20000000ff007230 */ /* 0x004fca0000004100 */
[----:B------:R-:W-:-:S04]  /*8b20*/  FMUL.FTZ R0, R0, 1 ;  /* 0x3f80000000007820 */ /* 0x000fc80000410000 */
[----:B------:R0:W1:Y:S01]  /*8b30*/  F2F.F64.F32 R6, R0 ;  /* 0x0000000000067310 */ /* 0x0000620000201800 */
[----:B------:R-:W-:Y:S05]  /*8b40*/  BRA `(.L_x_7795) ;  /* 0x0000000800f87947 */ /* 0x000fea0003800000 */
.L_x_7798:
        /* <DEDUP_REMOVED lines=10> */
.L_x_7801:
[----:B------:R-:W2:Y:S02]  /*8bf0*/  LDG.E.U16 R2, desc[UR36][R2.64] ;  /* 0x0000002402027981 */ /* 0x000ea4000c1e1500 */
[----:B--2---:R-:W-:-:S05]  /*8c00*/  HADD2.F32 R0, -RZ, R2.H0_H0 ;  /* 0x20000002ff007230 */ /* 0x004fca0000004100 */
[----:B------:R-:W-:-:S04]  /*8c10*/  FMUL.FTZ R0, R0, 1 ;  /* 0x3f80000000007820 */ /* 0x000fc80000410000 */
[----:B------:R0:W1:Y:S01]  /*8c20*/  F2F.F64.F32 R6, R0 ;  /* 0x0000000000067310 */ /* 0x0000620000201800 */
[----:B------:R-:W-:Y:S05]  /*8c30*/  BRA `(.L_x_7795) ;  /* 0x0000000800bc7947 */ /* 0x000fea0003800000 */
.L_x_7800:
[----:B------:R0:W5:Y:S01]  /*8c40*/  LDG.E.64 R6, desc[UR36][R2.64] ;  /* 0x0000002402067981 */ /* 0x000162000c1e1b00 */
[----:B------:R-:W-:Y:S05]  /*8c50*/  BRA `(.L_x_7795) ;  /* 0x0000000800b47947 */ /* 0x000fea0003800000 */
.L_x_7790:
        /* <DEDUP_REMOVED lines=13> */
.L_x_7804:
[----:B------:R0:W5:Y:S01]  /*8d30*/  LDG.E.64 R6, desc[UR36][R2.64] ;  /* 0x0000002402067981 */ /* 0x000162000c1e1b00 */
[----:B------:R-:W-:Y:S05]  /*8d40*/  BRA `(.L_x_7795) ;  /* 0x0000000800787947 */ /* 0x000fea0003800000 */
.L_x_7803:
        /* <DEDUP_REMOVED lines=28> */
.L_x_7806:
[----:B------:R-:W2:Y:S02]  /*8f10*/  LDG.E.U8 R2, desc[UR36][R2.64] ;  /* 0x0000002402027981 */ /* 0x000ea4000c1e1100 */
[C---:B--2---:R-:W-:Y:S01]  /*8f20*/  IMAD.SHL.U32 R0, R2.reuse, 0x2000000, RZ ;  /* 0x0200000002007824 */ /* 0x044fe200078e00ff */
[----:B------:R-:W-:-:S04]  /*8f30*/  SHF.L.U32 R5, R2, 0x18, RZ ;  /* 0x0000001802057819 */ /* 0x000fc800000006ff */
        /* <DEDUP_REMOVED lines=12> */
.L_x_7805:
[----:B------:R-:W2:Y:S02]  /*9000*/  LDG.E.U16 R0, desc[UR36][R2.64] ;  /* 0x0000002402007981 */ /* 0x000ea4000c1e1500 */
[----:B--2---:R-:W-:-:S04]  /*9010*/  IMAD.U32 R0, R0, 0x10000, RZ ;  /* 0x0001000000007824 */ /* 0x004fc800078e00ff */
[----:B------:R-:W-:-:S04]  /*9020*/  FMUL.FTZ R0, R0, 1 ;  /* 0x3f80000000007820 */ /* 0x000fc80000410000 */
[----:B------:R0:W1:Y:S01]  /*9030*/  F2F.F64.F32 R6, R0 ;  /* 0x0000000000067310 */ /* 0x0000620000201800 */
[----:B------:R-:W-:Y:S05]  /*9040*/  BRA `(.L_x_7795) ;  /* 0x0000000400b87947 */ /* 0x000fea0003800000 */
.L_x_7802:
        /* <DEDUP_REMOVED lines=11> */
.L_x_7809:
        /* <DEDUP_REMOVED lines=21> */
.L_x_7813:
[----:B------:R-:W-:Y:S05]  /*9250*/  BSYNC B1 ;  /* 0x0000000000017941 */ /* 0x000fea0003800000 */
.L_x_7812:
[----:B------:R-:W-:Y:S01]  /*9260*/  LEA R3, R0, 0x3b800000, 0x17 ;  /* 0x3b80000000037811 */ /* 0x000fe200078eb8ff */
[----:B------:R-:W-:-:S05]  /*9270*/  IMAD.SHL.U32 R0, R2, 0x100000, RZ ;  /* 0x0010000002007824 */ /* 0x000fca00078e00ff */
[----:B------:R-:W-:-:S07]  /*9280*/  LOP3.LUT R0, R3, R0, R4, 0xfe, !PT ;  /* 0x0000000003007212 */ /* 0x000fce00078efe04 */
.L_x_7811:
[----:B------:R-:W-:Y:S05]  /*9290*/  BSYNC B0 ;  /* 0x0000000000007941 */ /* 0x000fea0003800000 */
.L_x_7810:
[----:B------:R-:W-:-:S04]  /*92a0*/  FMUL.FTZ R0, R0, 1 ;  /* 0x3f80000000007820 */ /* 0x000fc80000410000 */
[----:B------:R2:W3:Y:S01]  /*92b0*/  F2F.F64.F32 R6, R0 ;  /* 0x0000000000067310 */ /* 0x0004e20000201800 */
[----:B------:R-:W-:Y:S05]  /*92c0*/  BRA `(.L_x_7795) ;  /* 0x0000000400187947 */ /* 0x000fea0003800000 */
.L_x_7808:
        /* <DEDUP_REMOVED lines=21> */
.L_x_7817:
[----:B------:R-:W-:Y:S05]  /*9420*/  BSYNC B1 ;  /* 0x0000000000017941 */ /* 0x000fea0003800000 */
.L_x_7816:
[----:B------:R-:W-:Y:S01]  /*9430*/  LEA R3, R0, 0x37800000, 0x17 ;  /* 0x3780000000037811 */ /* 0x000fe200078eb8ff */
[----:B------:R-:W-:-:S05]  /*9440*/  IMAD.SHL.U32 R0, R2, 0x200000, RZ ;  /* 0x0020000002007824 */ /* 0x000fca00078e00ff */
[----:B------:R-:W-:-:S07]  /*9450*/  LOP3.LUT R0, R3, R0, R4, 0xfe, !PT ;  /* 0x0000000003007212 */ /* 0x000fce00078efe04 */
.L_x_7815:
[----:B------:R-:W-:Y:S05]  /*9460*/  BSYNC B0 ;  /* 0x0000000000007941 */ /* 0x000fea0003800000 */
.L_x_7814:
[----:B------:R-:W-:-:S04]  /*9470*/  FMUL.FTZ R0, R0, 1 ;  /* 0x3f80000000007820 */ /* 0x000fc80000410000 */
[----:B------:R4:W0:Y:S01]  /*9480*/  F2F.F64.F32 R6, R0 ;  /* 0x0000000000067310 */ /* 0x0008220000201800 */
[----:B------:R-:W-:Y:S05]  /*9490*/  BRA `(.L_x_7795) ;  /* 0x0000000000a47947 */ /* 0x000fea0003800000 */
.L_x_7807:
        /* <DEDUP_REMOVED lines=14> */
.L_x_7821:
[----:B------:R-:W-:Y:S05]  /*9580*/  BSYNC B0 ;  /* 0x0000000000007941 */ /* 0x000fea0003800000 */
.L_x_7820:
[----:B------:R-:W-:-:S04]  /*9590*/  FMUL.FTZ R0, R0, 1 ;  /* 0x3f80000000007820 */ /* 0x000fc80000410000 */
[----:B------:R0:W1:Y:S01]  /*95a0*/  F2F.F64.F32 R6, R0 ;  /* 0x0000000000067310 */ /* 0x0000620000201800 */
[----:B------:R-:W-:Y:S05]  /*95b0*/  BRA `(.L_x_7795) ;  /* 0x00000000005c7947 */ /* 0x000fea0003800000 */
.L_x_7794:
        /* <DEDUP_REMOVED lines=16> */
.L_x_7822:
[----:B------:R-:W-:Y:S01]  /*96c0*/  CS2R R6, SRZ ;  /* 0x0000000000067805 */ /* 0x000fe2000001ff00 */
[----:B------:R-:W-:Y:S06]  /*96d0*/  BRA `(.L_x_7795) ;  /* 0x0000000000147947 */ /* 0x000fec0003800000 */
.L_x_7819:
[----:B------:R-:W2:Y:S02]  /*96e0*/  LDG.E.64 R6, desc[UR36][R2.64] ;  /* 0x0000002402067981 */ /* 0x000ea4000c1e1b00 */
[----:B--2---:R-:W0:Y:S01]  /*96f0*/  I2F.F64.U64 R6, R6 ;  /* 0x0000000600067312 */ /* 0x004e220000301800 */
[----:B------:R-:W-:Y:S05]  /*9700*/  BRA `(.L_x_7795) ;  /* 0x0000000000087947 */ /* 0x000fea0003800000 */
.L_x_7818:
[----:B------:R-:W2:Y:S02]  /*9710*/  LDG.E R2, desc[UR36][R2.64] ;  /* 0x0000002402027981 */ /* 0x000ea4000c1e1900 */
[----:B--2---:R0:W1:Y:S02]  /*9720*/  I2F.F64.U32 R6, R2 ;  /* 0x0000000200067312 */ /* 0x0040640000201800 */
.L_x_7795:
        /* <DEDUP_REMOVED lines=19> */
.L_x_7824:
[----:B------:R-:W-:Y:S05]  /*9860*/  BSYNC B0 ;  /* 0x0000000000007941 */ /* 0x000fea0003800000 */
.L_x_7823:
        /* <DEDUP_REMOVED lines=85> */
.L_x_7826:
[----:B------:R-:W-:Y:S05]  /*9dc0*/  BSYNC B0 ;  /* 0x0000000000007941 */ /* 0x000fea0003800000 */
.L_x_7825:
        /* <DEDUP_REMOVED lines=12> */
.L_x_7830:
[----:B------:R-:W0:Y:S02]  /*9e90*/  F2I.S64.F64.TRUNC R4, R4 ;  /* 0x0000000400047311 */ /* 0x000e24000030d900 */
[----:B0-----:R-:W-:-:S05]  /*9ea0*/  IMAD.MOV.U32 R3, RZ, RZ, R4 ;  /* 0x000000ffff037224 */ /* 0x001fca00078e0004 */
[----:B------:R3:W-:Y:S01]  /*9eb0*/  STG.E.U8 desc[UR36][R16.64], R3 ;  /* 0x0000000310007986 */ /* 0x0007e2000c101124 */
[----:B------:R-:W-:Y:S05]  /*9ec0*/  BRA `(.L_x_7832) ;  /* 0x0000000c00f87947 */ /* 0x000fea0003800000 */
.L_x_7829:
        /* <DEDUP_REMOVED lines=9> */
.L_x_7834:
[----:B------:R-:W0:Y:S02]  /*9f60*/  F2I.F64.TRUNC R5, R4 ;  /* 0x0000000400057311 */ /* 0x000e24000030d100 */
[----:B0-----:R2:W-:Y:S01]  /*9f70*/  STG.E desc[UR36][R16.64], R5 ;  /* 0x0000000510007986 */ /* 0x0015e2000c101924 */
[----:B------:R-:W-:Y:S05]  /*9f80*/  BRA `(.L_x_7832) ;  /* 0x0000000c00c87947 */ /* 0x000fea0003800000 */
.L_x_7833:
[----:B------:R-:W0:Y:S02]  /*9f90*/  F2I.F64.TRUNC R5, R4 ;  /* 0x0000000400057311 */ /* 0x000e24000030d100 */
[----:B0-----:R0:W-:Y:S01]  /*9fa0*/  STG.E.U16 desc[UR36][R16.64], R5 ;  /* 0x0000000510007986 */ /* 0x0011e2000c101524 */
[----:B------:R-:W-:Y:S05]  /*9fb0*/  BRA `(.L_x_7832) ;  /* 0x0000000c00bc7947 */ /* 0x000fea0003800000 */
.L_x_7828:
        /* <DEDUP_REMOVED lines=13> */
.L_x_7836:
        /* <DEDUP_REMOVED lines=8> */
.L_x_7835:
        /* <DEDUP_REMOVED lines=14> */
.L_x_7838:
        /* <DEDUP_REMOVED lines=9> */
.L_x_7837:
[----:B------:R0:W-:Y:S01]  /*a280*/  STG.E.64 desc[UR36][R16.64], R4 ;  /* 0x0000000410007986 */ /* 0x0001e2000c101b24 */
[----:B------:R-:W-:Y:S05]  /*a290*/  BRA `(.L_x_7832) ;  /* 0x0000000c00047947 */ /* 0x000fea0003800000 */
.L_x_7827:
        /* <DEDUP_REMOVED lines=12> */
.L_x_7841:
[----:B------:R-:W-:-:S05]  /*a360*/  CS2R R6, SRZ ;  /* 0x0000000000067805 */ /* 0x000fca000001ff00 */
[----:B------:R0:W-:Y:S01]  /*a370*/  STG.E.128 desc[UR36][R16.64], R4 ;  /* 0x0000000410007986 */ /* 0x0001e2000c101d24 */
[----:B------:R-:W-:Y:S05]  /*a380*/  BRA `(.L_x_7832) ;  /* 0x0000000800c87947 */ /* 0x000fea0003800000 */
.L_x_7840:
        /* <DEDUP_REMOVED lines=25> */
.L_x_7845:
[----:B------:R-:W-:Y:S05]  /*a520*/  BSYNC B0 ;  /* 0x0000000000007941 */ /* 0x000fea0003800000 */
.L_x_7844:
[----:B------:R-:W-:-:S05]  /*a530*/  LOP3.LUT R3, R0, R3, RZ, 0xfc, !PT ;  /* 0x0000000300037212 */ /* 0x000fca00078efcff */
[----:B------:R0:W-:Y:S01]  /*a540*/  STG.E.U8 desc[UR36][R16.64], R3 ;  /* 0x0000000310007986 */ /* 0x0001e2000c101124 */
[----:B------:R-:W-:Y:S05]  /*a550*/  BRA `(.L_x_7832) ;  /* 0x0000000800547947 */ /* 0x000fea0003800000 */
.L_x_7843:
        /* <DEDUP_REMOVED lines=17> */
.L_x_7847:
[----:B------:R-:W-:Y:S01]  /*a670*/  IMAD.MOV.U32 R0, RZ, RZ, 0x7f ;  /* 0x0000007fff007424 */ /* 0x000fe200078e00ff */
[----:B------:R-:W-:-:S04]  /*a680*/  ISETP.GT.U32.AND P0, PT, R2, 0x7f800000, PT ;  /* 0x7f8000000200780c */ /* 0x000fc80003f04070 */
[----:B------:R-:W-:-:S09]  /*a690*/  SEL R0, R0, 0x7c, P0 ;  /* 0x0000007c00007807 */ /* 0x000fd20000000000 */
.L_x_7848:
[----:B------:R-:W-:Y:S05]  /*a6a0*/  BSYNC B0 ;  /* 0x0000000000007941 */ /* 0x000fea0003800000 */
.L_x_7846:
[----:B------:R-:W-:-:S04]  /*a6b0*/  LOP3.LUT R2, R3, 0x80000000, RZ, 0xc0, !PT ;  /* 0x8000000003027812 */ /* 0x000fc800078ec0ff */
[----:B------:R-:W-:-:S04]  /*a6c0*/  SHF.R.U32.HI R3, RZ, 0x18, R2 ;  /* 0x00000018ff037819 */ /* 0x000fc80000011602 */
[----:B------:R-:W-:-:S05]  /*a6d0*/  LOP3.LUT R3, R0, R3, RZ, 0xfc, !PT ;  /* 0x0000000300037212 */ /* 0x000fca00078efcff */
[----:B------:R0:W-:Y:S01]  /*a6e0*/  STG.E.U8 desc[UR36][R16.64], R3 ;  /* 0x0000000310007986 */ /* 0x0001e2000c101124 */
[----:B------:R-:W-:Y:S05]  /*a6f0*/  BRA `(.L_x_7832) ;  /* 0x0000000400ec7947 */ /* 0x000fea0003800000 */
.L_x_7842:
        /* <DEDUP_REMOVED lines=8> */
.L_x_7839:
        /* <DEDUP_REMOVED lines=11> */
.L_x_7851:
        /* <DEDUP_REMOVED lines=21> */
.L_x_7854:
[----:B------:R-:W-:-:S04]  /*a980*/  LOP3.LUT R2, R3, 0x80000000, RZ, 0xc0, !PT ;  /* 0x8000000003027812 */ /* 0x000fc800078ec0ff */
[----:B------:R-:W-:-:S04]  /*a990*/  SHF.R.U32.HI R3, RZ, 0x18, R2 ;  /* 0x00000018ff037819 */ /* 0x000fc80000011602 */
[----:B------:R-:W-:-:S04]  /*a9a0*/  LOP3.LUT R0, R0, R3, RZ, 0xfc, !PT ;  /* 0x0000000300007212 */ /* 0x000fc800078efcff */
[----:B------:R-:W-:-:S07]  /*a9b0*/  PRMT R8, R0, 0x7610, R8 ;  /* 0x0000761000087816 */ /* 0x000fce0000000008 */
.L_x_7853:
[----:B------:R-:W-:Y:S05]  /*a9c0*/  BSYNC B0 ;  /* 0x0000000000007941 */ /* 0x000fea0003800000 */
.L_x_7852:
[----:B------:R0:W-:Y:S01]  /*a9d0*/  STG.E.U8 desc[UR36][R16.64], R8 ;  /* 0x0000000810007986 */ /* 0x0001e2000c101124 */
[----:B------:R-:W-:Y:S05]  /*a9e0*/  BRA `(.L_x_7832) ;  /* 0x0000000400307947 */ /* 0x000fea0003800000 */
.L_x_7850:
        /* <DEDUP_REMOVED lines=21> */
.L_x_7857:
[----:B------:R-:W-:-:S04]  /*ab40*/  LOP3.LUT R2, R3, 0x80000000, RZ, 0xc0, !PT ;  /* 0x8000000003027812 */ /* 0x000fc800078ec0ff */
[----:B------:R-:W-:-:S04]  /*ab50*/  SHF.R.U32.HI R3, RZ, 0x18, R2 ;  /* 0x00000018ff037819 */ /* 0x000fc80000011602 */
[----:B------:R-:W-:-:S04]  /*ab60*/  LOP3.LUT R0, R0, R3, RZ, 0xfc, !PT ;  /* 0x0000000300007212 */ /* 0x000fc800078efcff */
[----:B------:R-:W-:-:S07]  /*ab70*/  PRMT R8, R0, 0x7610, R8 ;  /* 0x0000761000087816 */ /* 0x000fce0000000008 */
.L_x_7856:
[----:B------:R-:W-:Y:S05]  /*ab80*/  BSYNC B0 ;  /* 0x0000000000007941 */ /* 0x000fea0003800000 */
.L_x_7855:
[----:B------:R0:W-:Y:S01]  /*ab90*/  STG.E.U8 desc[UR36][R16.64], R8 ;  /* 0x0000000810007986 */ /* 0x0001e2000c101124 */
[----:B------:R-:W-:Y:S05]  /*aba0*/  BRA `(.L_x_7832) ;  /* 0x0000000000c07947 */ /* 0x000fea0003800000 */
.L_x_7849:
        /* <DEDUP_REMOVED lines=26> */
.L_x_7831:
        /* <DEDUP_REMOVED lines=16> */
.L_x_7860:
[----:B------:R-:W-:Y:S05]  /*ae50*/  BRA `(.L_x_7832) ;  /* 0x0000000000147947 */ /* 0x000fea0003800000 */
.L_x_7859:
[----:B------:R-:W0:Y:S02]  /*ae60*/  F2I.U64.F64.TRUNC R4, R4 ;  /* 0x0000000400047311 */ /* 0x000e24000030d800 */
[----:B0-----:R0:W-:Y:S01]  /*ae70*/  STG.E.64 desc[UR36][R16.64], R4 ;  /* 0x0000000410007986 */ /* 0x0011e2000c101b24 */
[----:B------:R-:W-:Y:S05]  /*ae80*/  BRA `(.L_x_7832) ;  /* 0x0000000000087947 */ /* 0x000fea0003800000 */
.L_x_7858:
[----:B------:R-:W0:Y:S02]  /*ae90*/  F2I.U32.F64.TRUNC R5, R4 ;  /* 0x0000000400057311 */ /* 0x000e24000030d000 */
[----:B0-----:R0:W-:Y:S02]  /*aea0*/  STG.E desc[UR36][R16.64], R5 ;  /* 0x0000000510007986 */ /* 0x0011e4000c101924 */
.L_x_7832:
[----:B------:R-:W-:-:S07]  /*aeb0*/  VIADD R19, R19, 0x80 ;  /* 0x0000008013137836 */ /* 0x000fce0000000000 */
.L_x_7788:
[----:B------:R-:W-:Y:S05]  /*aec0*/  BSYNC B6 ;  /* 0x0000000000067941 */ /* 0x000fea0003800000 */
.L_x_7787:
        /* <DEDUP_REMOVED lines=306> */
.L_x_7861:
        /* <DEDUP_REMOVED lines=21> */
.L_x_7865:
[----:B------:R-:W2:Y:S02]  /*c340*/  LDG.E.U8 R2, desc[UR36][R2.64] ;  /* 0x0000002402027981 */ /* 0x000ea4000c1e1100 */
[----:B--2---:R0:W1:Y:S01]  /*c350*/  I2F.F64.U16 R6, R2 ;  /* 0x0000000200067312 */ /* 0x0040620000101800 */
[----:B------:R-:W-:Y:S05]  /*c360*/  BRA `(.L_x_7867) ;  /* 0x0000000c00707947 */ /* 0x000fea0003800000 */
.L_x_7864:
[----:B------:R-:W-:-:S13]  /*c370*/  ISETP.NE.AND P0, PT, R4, 0x2, PT ;  /* 0x000000020400780c */ /* 0x000fda0003f05270 */
[----:B------:R-:W-:Y:S05]  /*c380*/  @!P0 BRA `(.L_x_7868) ;  /* 0x0000000000288947 */ /* 0x000fea0003800000 */
[----:B------:R-:W-:-:S13]  /*c390*/  ISETP.NE.AND P0, PT, R4, 0x3, PT ;  /* 0x000000030400780c */ /* 0x000fda0003f05270 */
[----:B------:R-:W-:Y:S05]  /*c3a0*/  @!P0 BRA `(.L_x_7869) ;  /* 0x0000000000148947 */ /* 0x000fea0003800000 */
[----:B------:R-:W-:-:S13]  /*c3b0*/  ISETP.NE.AND P0, PT, R4, 0x4, PT ;  /* 0x000000040400780c */ /* 0x000fda0003f05270 */
[----:B------:R-:W-:Y:S05]  /*c3c0*/  @P0 BRA `(.L_x_7866) ;  /* 0x0000000800fc0947 */ /* 0x000fea0003800000 */
[----:B------:R-:W2:Y:S02]  /*c3d0*/  LDG.E.64 R6, desc[UR36][R2.64] ;  /* 0x0000002402067981 */ /* 0x000ea4000c1e1b00 */
[----:B--2---:R-:W2:Y:S01]  /*c3e0*/  I2F.F64.S64 R6, R6 ;  /* 0x0000000600067312 */ /* 0x004ea20000301c00 */
[----:B------:R-:W-:Y:S05]  /*c3f0*/  BRA `(.L_x_7867) ;  /* 0x0000000c004c7947 */ /* 0x000fea0003800000 */
.L_x_7869:
[----:B------:R-:W2:Y:S02]  /*c400*/  LDG.E R2, desc[UR36][R2.64] ;  /* 0x0000002402027981 */ /* 0x000ea4000c1e1900 */
[----:B--2---:R3:W4:Y:S01]  /*c410*/  I2F.F64 R6, R2 ;  /* 0x0000000200067312 */ /* 0x0047220000201c00 */
[----:B------:R-:W-:Y:S05]  /*c420*/  BRA `(.L_x_7867) ;  /* 0x0000000c00407947 */ /* 0x000fea0003800000 */
.L_x_7868:
[----:B------:R-:W2:Y:S02]  /*c430*/  LDG.E.U16 R2, desc[UR36][R2.64] ;  /* 0x0000002402027981 */ /* 0x000ea4000c1e1500 */
[----:B--2---:R0:W1:Y:S01]  /*c440*/  I2F.F64.S16 R6, R2 ;  /* 0x0000000200067312 */ /* 0x0040620000101c00 */
[----:B------:R-:W-:Y:S05]  /*c450*/  BRA `(.L_x_7867) ;  /* 0x0000000c00347947 */ /* 0x000fea0003800000 */
.L_x_7863:
        /* <DEDUP_REMOVED lines=10> */
.L_x_7871:
[----:B------:R-:W2:Y:S02]  /*c500*/  LDG.E.U16 R0, desc[UR36][R2.64] ;  /* 0x0000002402007981 */ /* 0x000ea4000c1e1500 */
[----:B--2---:R-:W-:-:S05]  /*c510*/  HADD2.F32 R0, -RZ, R0.H0_H0 ;  /* 0x20000000ff007230 */ /* 0x004fca0000004100 */
[----:B------:R-:W-:-:S04]  /*c520*/  FMUL.FTZ R0, R0, 1 ;  /* 0x3f80000000007820 */ /* 0x000fc80000410000 */
[----:B------:R0:W1:Y:S01]  /*c530*/  F2F.F64.F32 R6, R0 ;  /* 0x0000000000067310 */ /* 0x0000620000201800 */
[----:B------:R-:W-:Y:S05]  /*c540*/  BRA `(.L_x_7867) ;  /* 0x0000000800f87947 */ /* 0x000fea0003800000 */
.L_x_7870:
        /* <DEDUP_REMOVED lines=10> */
.L_x_7873:
[----:B------:R-:W2:Y:S02]  /*c5f0*/  LDG.E.U16 R2, desc[UR36][R2.64] ;  /* 0x0000002402027981 */ /* 0x000ea4000c1e1500 */
[----:B--2---:R-:W-:-:S05]  /*c600*/  HADD2.F32 R0, -RZ, R2.H0_H0 ;  /* 0x20000002ff007230 */ /* 0x004fca0000004100 */
[----:B------:R-:W-:-:S04]  /*c610*/  FMUL.FTZ R0, R0, 1 ;  /* 0x3f80000000007820 */ /* 0x000fc80000410000 */
[----:B------:R0:W1:Y:S01]  /*c620*/  F2F.F64.F32 R6, R0 ;  /* 0x0000000000067310 */ /* 0x0000620000201800 */
[----:B------:R-:W-:Y:S05]  /*c630*/  BRA `(.L_x_7867) ;  /* 0x0000000800bc7947 */ /* 0x000fea0003800000 */
.L_x_7872:
[----:B------:R0:W5:Y:S01]  /*c640*/  LDG.E.64 R6, desc[UR36][R2.64] ;  /* 0x0000002402067981 */ /* 0x000162000c1e1b00 */
[----:B------:R-:W-:Y:S05]  /*c650*/  BRA `(.L_x_7867) ;  /* 0x0000000800b47947 */ /* 0x000fea0003800000 */
.L_x_7862:
        /* <DEDUP_REMOVED lines=13> */
.L_x_7876:
[----:B------:R0:W5:Y:S01]  /*c730*/  LDG.E.64 R6, desc[UR36][R2.64] ;  /* 0x0000002402067981 */ /* 0x000162000c1e1b00 */
[----:B------:R-:W-:Y:S05]  /*c740*/  BRA `(.L_x_7867) ;  /* 0x0000000800787947 */ /* 0x000fea0003800000 */
.L_x_7875:
        /* <DEDUP_REMOVED lines=28> */
.L_x_7878:
        /* <DEDUP_REMOVED lines=15> */
.L_x_7877:
[----:B------:R-:W2:Y:S02]  /*ca00*/  LDG.E.U16 R0, desc[UR36][R2.64] ;  /* 0x0000002402007981 */ /* 0x000ea4000c1e1500 */
[----:B--2---:R-:W-:-:S04]  /*ca10*/  IMAD.U32 R0, R0, 0x10000, RZ ;  /* 0x0001000000007824 */ /* 0x004fc800078e00ff */
[----:B------:R-:W-:-:S04]  /*ca20*/  FMUL.FTZ R0, R0, 1 ;  /* 0x3f80000000007820 */ /* 0x000fc80000410000 */
[----:B------:R0:W1:Y:S01]  /*ca30*/  F2F.F64.F32 R6, R0 ;  /* 0x0000000000067310 */ /* 0x0000620000201800 */
[----:B------:R-:W-:Y:S05]  /*ca40*/  BRA `(.L_x_7867) ;  /* 0x0000000400b87947 */ /* 0x000fea0003800000 */
.L_x_7874:
        /* <DEDUP_REMOVED lines=11> */
.L_x_7881:
        /* <DEDUP_REMOVED lines=21> */
.L_x_7885:
[----:B------:R-:W-:Y:S05]  /*cc50*/  BSYNC B1 ;  /* 0x0000000000017941 */ /* 0x000fea0003800000 */
.L_x_7884:
[----:B------:R-:W-:Y:S01]  /*cc60*/  LEA R3, R0, 0x3b800000, 0x17 ;  /* 0x3b80000000037811 */ /* 0x000fe200078eb8ff */
[----:B------:R-:W-:-:S05]  /*cc70*/  IMAD.SHL.U32 R0, R2, 0x100000, RZ ;  /* 0x0010000002007824 */ /* 0x000fca00078e00ff */
[----:B------:R-:W-:-:S07]  /*cc80*/  LOP3.LUT R0, R3, R0, R4, 0xfe, !PT ;  /* 0x0000000003007212 */ /* 0x000fce00078efe04 */
.L_x_7883:
[----:B------:R-:W-:Y:S05]  /*cc90*/  BSYNC B0 ;  /* 0x0000000000007941 */ /* 0x000fea0003800000 */
.L_x_7882:
[----:B------:R-:W-:-:S04]  /*cca0*/  FMUL.FTZ R0, R0, 1 ;  /* 0x3f80000000007820 */ /* 0x000fc80000410000 */
[----:B------:R0:W1:Y:S01]  /*ccb0*/  F2F.F64.F32 R6, R0 ;  /* 0x0000000000067310 */ /* 0x0000620000201800 */
[----:B------:R-:W-:Y:S05]  /*ccc0*/  BRA `(.L_x_7867) ;  /* 0x0000000400187947 */ /* 0x000fea0003800000 */
.L_x_7880:
        /* <DEDUP_REMOVED lines=21> */
.L_x_7889:
[----:B------:R-:W-:Y:S05]  /*ce20*/  BSYNC B1 ;  /* 0x0000000000017941 */ /* 0x000fea0003800000 */
.L_x_7888:
[----:B------:R-:W-:Y:S01]  /*ce30*/  LEA R3, R0, 0x37800000, 0x17 ;  /* 0x3780000000037811 */ /* 0x000fe200078eb8ff */
[----:B------:R-:W-:-:S05]  /*ce40*/  IMAD.SHL.U32 R0, R2, 0x200000, RZ ;  /* 0x0020000002007824 */ /* 0x000fca00078e00ff */
[----:B------:R-:W-:-:S07]  /*ce50*/  LOP3.LUT R0, R3, R0, R4, 0xfe, !PT ;  /* 0x0000000003007212 */ /* 0x000fce00078efe04 */
.L_x_7887:
[----:B------:R-:W-:Y:S05]  /*ce60*/  BSYNC B0 ;  /* 0x0000000000007941 */ /* 0x000fea0003800000 */
.L_x_7886:
[----:B------:R-:W-:-:S04]  /*ce70*/  FMUL.FTZ R0, R0, 1 ;  /* 0x3f80000000007820 */ /* 0x000fc80000410000 */
[----:B------:R0:W1:Y:S01]  /*ce80*/  F2F.F64.F32 R6, R0 ;  /* 0x0000000000067310 */ /* 0x0000620000201800 */
[----:B------:R-:W-:Y:S05]  /*ce90*/  BRA `(.L_x_7867) ;  /* 0x0000000000a47947 */ /* 0x000fea0003800000 */
.L_x_7879:
        /* <DEDUP_REMOVED lines=14> */
.L_x_7893:
[----:B------:R-:W-:Y:S05]  /*cf80*/  BSYNC B0 ;  /* 0x0000000000007941 */ /* 0x000fea0003800000 */
.L_x_7892:
[----:B------:R-:W-:-:S04]  /*cf90*/  FMUL.FTZ R0, R0, 1 ;  /* 0x3f80000000007820 */ /* 0x000fc80000410000 */
[----:B------:R0:W1:Y:S01]  /*cfa0*/  F2F.F64.F32 R6, R0 ;  /* 0x0000000000067310 */ /* 0x0000620000201800 */
[----:B------:R-:W-:Y:S05]  /*cfb0*/  BRA `(.L_x_7867) ;  /* 0x00000000005c7947 */ /* 0x000fea0003800000 */
.L_x_7866:
        /* <DEDUP_REMOVED lines=16> */
.L_x_7894:
[----:B------:R-:W-:Y:S01]  /*d0c0*/  CS2R R6, SRZ ;  /* 0x0000000000067805 */ /* 0x000fe2000001ff00 */
[----:B------:R-:W-:Y:S06]  /*d0d0*/  BRA `(.L_x_7867) ;  /* 0x0000000000147947 */ /* 0x000fec0003800000 */
.L_x_7891:
[----:B------:R-:W2:Y:S02]  /*d0e0*/  LDG.E.64 R6, desc[UR36][R2.64] ;  /* 0x0000002402067981 */ /* 0x000ea4000c1e1b00 */
[----:B--2---:R-:W0:Y:S01]  /*d0f0*/  I2F.F64.U64 R6, R6 ;  /* 0x0000000600067312 */ /* 0x004e220000301800 */
[----:B------:R-:W-:Y:S05]  /*d100*/  BRA `(.L_x_7867) ;  /* 0x0000000000087947 */ /* 0x000fea0003800000 */
.L_x_7890:
[----:B------:R-:W2:Y:S02]  /*d110*/  LDG.E R2, desc[UR36][R2.64] ;  /* 0x0000002402027981 */ /* 0x000ea4000c1e1900 */
[----:B--2---:R0:W1:Y:S02]  /*d120*/  I2F.F64.U32 R6, R2 ;  /* 0x0000000200067312 */ /* 0x0040640000201800 */
.L_x_7867:
[----:B012-45:R-:W-:Y:S01]  /*d130*/  DADD R4, -R6, 1 ;  /* 0x3ff0000006047429 */ /* 0x037fe20000000100 */
[----:B---3--:R-:W-:Y:S01]  /*d140*/  IMAD.MOV.U32 R2, RZ, RZ, 0x1 ;  /* 0x00000001ff027424 */ /* 0x008fe200078e00ff */
        /* <DEDUP_REMOVED lines=15> */
[----:B------:R-:W-:Y:S05]  /*d240*/  CALL.REL.NOINC `($__internal_7_$__cuda_sm20_div_rn_f64_full) ;  /* 0x00000014009c7944 */ /* 0x000fea0003c00000 */
[----:B------:R-:W-:-:S07]  /*d250*/  IMAD.MOV.U32 R2, RZ, RZ, R4 ;  /* 0x000000ffff027224 */ /* 0x000fce00078e0004 */
.L_x_7896:
[----:B------:R-:W-:Y:S05]  /*d260*/  BSYNC B0 ;  /* 0x0000000000007941 */ /* 0x000fea0003800000 */
.L_x_7895:
        /* <DEDUP_REMOVED lines=85> */
.L_x_7898:
[----:B------:R-:W-:Y:S05]  /*d7c0*/  BSYNC B0 ;  /* 0x0000000000007941 */ /* 0x000fea0003800000 */
.L_x_7897:
        /* <DEDUP_REMOVED lines=12> */
.L_x_7902:
[----:B------:R-:W0:Y:S02]  /*d890*/  F2I.S64.F64.TRUNC R4, R4 ;  /* 0x0000000400047311 */ /* 0x000e24000030d900 */
[----:B0-----:R-:W-:-:S05]  /*d8a0*/  IMAD.MOV.U32 R3, RZ, RZ, R4 ;  /* 0x000000ffff037224 */ /* 0x001fca00078e0004 */
[----:B------:R-:W-:Y:S01]  /*d8b0*/  STG.E.U8 desc[UR36][R16.64], R3 ;  /* 0x0000000310007986 */ /* 0x000fe2000c101124 */
[----:B------:R-:W-:Y:S05]  /*d8c0*/  EXIT ;  /* 0x000000000000794d */ /* 0x000fea0003800000 */
.L_x_7901:
        /* <DEDUP_REMOVED lines=9> */
.L_x_7905:
[----:B------:R-:W0:Y:S02]  /*d960*/  F2I.F64.TRUNC R5, R4 ;  /* 0x0000000400057311 */ /* 0x000e24000030d100 */
[----:B0-----:R-:W-:Y:S01]  /*d970*/  STG.E desc[UR36][R16.64], R5 ;  /* 0x0000000510007986 */ /* 0x001fe2000c101924 */
[----:B------:R-:W-:Y:S05]  /*d980*/  EXIT ;  /* 0x000000000000794d */ /* 0x000fea0003800000 */
.L_x_7904:
[----:B------:R-:W0:Y:S02]  /*d990*/  F2I.F64.TRUNC R5, R4 ;  /* 0x0000000400057311 */ /* 0x000e24000030d100 */
[----:B0-----:R-:W-:Y:S01]  /*d9a0*/  STG.E.U16 desc[UR36][R16.64], R5 ;  /* 0x0000000510007986 */ /* 0x001fe2000c101524 */
[----:B------:R-:W-:Y:S05]  /*d9b0*/  EXIT ;  /* 0x000000000000794d */ /* 0x000fea0003800000 */
.L_x_7900:
        /* <DEDUP_REMOVED lines=13> */
.L_x_7907:
        /* <DEDUP_REMOVED lines=8> */
.L_x_7906:
        /* <DEDUP_REMOVED lines=14> */
.L_x_7909:
        /* <DEDUP_REMOVED lines=9> */
.L_x_7908:
[----:B------:R-:W-:Y:S01]  /*dc80*/  STG.E.64 desc[UR36][R16.64], R4 ;  /* 0x0000000410007986 */ /* 0x000fe2000c101b24 */
[----:B------:R-:W-:Y:S05]  /*dc90*/  EXIT ;  /* 0x000000000000794d */ /* 0x000fea0003800000 */
.L_x_7899:
        /* <DEDUP_REMOVED lines=12> */
.L_x_7912:
[----:B------:R-:W-:-:S05]  /*dd60*/  CS2R R6, SRZ ;  /* 0x0000000000067805 */ /* 0x000fca000001ff00 */
[----:B------:R-:W-:Y:S01]  /*dd70*/  STG.E.128 desc[UR36][R16.64], R4 ;  /* 0x0000000410007986 */ /* 0x000fe2000c101d24 */
[----:B------:R-:W-:Y:S05]  /*dd80*/  EXIT ;  /* 0x000000000000794d */ /* 0x000fea0003800000 */
.L_x_7911:
        /* <DEDUP_REMOVED lines=25> */
.L_x_7916:
[----:B------:R-:W-:Y:S05]  /*df20*/  BSYNC B0 ;  /* 0x0000000000007941 */ /* 0x000fea0003800000 */
.L_x_7915:
[----:B------:R-:W-:-:S05]  /*df30*/  LOP3.LUT R3, R0, R3, RZ, 0xfc, !PT ;  /* 0x0000000300037212 */ /* 0x000fca00078efcff */
[----:B------:R-:W-:Y:S01]  /*df40*/  STG.E.U8 desc[UR36][R16.64], R3 ;  /* 0x0000000310007986 */ /* 0x000fe2000c101124 */
[----:B------:R-:W-:Y:S05]  /*df50*/  EXIT ;  /* 0x000000000000794d */ /* 0x000fea0003800000 */
.L_x_7914:
        /* <DEDUP_REMOVED lines=17> */
.L_x_7918:
[----:B------:R-:W-:Y:S01]  /*e070*/  IMAD.MOV.U32 R0, RZ, RZ, 0x7f ;  /* 0x0000007fff007424 */ /* 0x000fe200078e00ff */
[----:B------:R-:W-:-:S04]  /*e080*/  ISETP.GT.U32.AND P0, PT, R2, 0x7f800000, PT ;  /* 0x7f8000000200780c */ /* 0x000fc80003f04070 */
[----:B------:R-:W-:-:S09]  /*e090*/  SEL R0, R0, 0x7c, P0 ;  /* 0x0000007c00007807 */ /* 0x000fd20000000000 */
.L_x_7919:
[----:B------:R-:W-:Y:S05]  /*e0a0*/  BSYNC B0 ;  /* 0x0000000000007941 */ /* 0x000fea0003800000 */
.L_x_7917:
[----:B------:R-:W-:-:S04]  /*e0b0*/  LOP3.LUT R2, R3, 0x80000000, RZ, 0xc0, !PT ;  /* 0x8000000003027812 */ /* 0x000fc800078ec0ff */
[----:B------:R-:W-:-:S04]  /*e0c0*/  SHF.R.U32.HI R3, RZ, 0x18, R2 ;  /* 0x00000018ff037819 */ /* 0x000fc80000011602 */
[----:B------:R-:W-:-:S05]  /*e0d0*/  LOP3.LUT R3, R0, R3, RZ, 0xfc, !PT ;  /* 0x0000000300037212 */ /* 0x000fca00078efcff */
[----:B------:R-:W-:Y:S01]  /*e0e0*/  STG.E.U8 desc[UR36][R16.64], R3 ;  /* 0x0000000310007986 */ /* 0x000fe2000c101124 */
[----:B------:R-:W-:Y:S05]  /*e0f0*/  EXIT ;  /* 0x000000000000794d */ /* 0x000fea0003800000 */
.L_x_7913:
        /* <DEDUP_REMOVED lines=8> */
.L_x_7910:
        /* <DEDUP_REMOVED lines=11> */
.L_x_7922:
        /* <DEDUP_REMOVED lines=21> */
.L_x_7925:
[----:B------:R-:W-:-:S04]  /*e380*/  LOP3.LUT R2, R3, 0x80000000, RZ, 0xc0, !PT ;  /* 0x8000000003027812 */ /* 0x000fc800078ec0ff */
[----:B------:R-:W-:-:S04]  /*e390*/  SHF.R.U32.HI R3, RZ, 0x18, R2 ;  /* 0x00000018ff037819 */ /* 0x000fc80000011602 */
[----:B------:R-:W-:-:S04]  /*e3a0*/  LOP3.LUT R0, R0, R3, RZ, 0xfc, !PT ;  /* 0x0000000300007212 */ /* 0x000fc800078efcff */
[----:B------:R-:W-:-:S07]  /*e3b0*/  PRMT R8, R0, 0x7610, R8 ;  /* 0x0000761000087816 */ /* 0x000fce0000000008 */
.L_x_7924:
[----:B------:R-:W-:Y:S05]  /*e3c0*/  BSYNC B0 ;  /* 0x0000000000007941 */ /* 0x000fea0003800000 */
.L_x_7923:
[----:B------:R-:W-:Y:S01]  /*e3d0*/  STG.E.U8 desc[UR36][R16.64], R8 ;  /* 0x0000000810007986 */ /* 0x000fe2000c101124 */
[----:B------:R-:W-:Y:S05]  /*e3e0*/  EXIT ;  /* 0x000000000000794d */ /* 0x000fea0003800000 */
.L_x_7921:
        /* <DEDUP_REMOVED lines=21> */
.L_x_7928:
[----:B------:R-:W-:-:S04]  /*e540*/  LOP3.LUT R2, R3, 0x80000000, RZ, 0xc0, !PT ;  /* 0x8000000003027812 */ /* 0x000fc800078ec0ff */
[----:B------:R-:W-:-:S04]  /*e550*/  SHF.R.U32.HI R3, RZ, 0x18, R2 ;  /* 0x00000018ff037819 */ /* 0x000fc80000011602 */
[----:B------:R-:W-:-:S04]  /*e560*/  LOP3.LUT R0, R0, R3, RZ, 0xfc, !PT ;  /* 0x0000000300007212 */ /* 0x000fc800078efcff */
[----:B------:R-:W-:-:S07]  /*e570*/  PRMT R8, R0, 0x7610, R8 ;  /* 0x0000761000087816 */ /* 0x000fce0000000008 */
.L_x_7927:
[----:B------:R-:W-:Y:S05]  /*e580*/  BSYNC B0 ;  /* 0x0000000000007941 */ /* 0x000fea0003800000 */
.L_x_7926:
[----:B------:R-:W-:Y:S01]  /*e590*/  STG.E.U8 desc[UR36][R16.64], R8 ;  /* 0x0000000810007986 */ /* 0x000fe2000c101124 */
[----:B------:R-:W-:Y:S05]  /*e5a0*/  EXIT ;  /* 0x000000000000794d */ /* 0x000fea0003800000 */
.L_x_7920:
        /* <DEDUP_REMOVED lines=26> */
.L_x_7903:
        /* <DEDUP_REMOVED lines=16> */
.L_x_7931:
[----:B------:R-:W-:Y:S05]  /*e850*/  EXIT ;  /* 0x000000000000794d */ /* 0x000fea0003800000 */
.L_x_7930:
[----:B------:R-:W0:Y:S02]  /*e860*/  F2I.U64.F64.TRUNC R4, R4 ;  /* 0x0000000400047311 */ /* 0x000e24000030d800 */
[----:B0-----:R-:W-:Y:S01]  /*e870*/  STG.E.64 desc[UR36][R16.64], R4 ;  /* 0x0000000410007986 */ /* 0x001fe2000c101b24 */
[----:B------:R-:W-:Y:S05]  /*e880*/  EXIT ;  /* 0x000000000000794d */ /* 0x000fea0003800000 */
.L_x_7929:
[----:B------:R-:W0:Y:S02]  /*e890*/  F2I.U32.F64.TRUNC R5, R4 ;  /* 0x0000000400057311 */ /* 0x000e24000030d000 */
[----:B0-----:R-:W-:Y:S01]  /*e8a0*/  STG.E desc[UR36][R16.64], R5 ;  /* 0x0000000510007986 */ /* 0x001fe2000c101924 */
[----:B------:R-:W-:Y:S05]  /*e8b0*/  EXIT ;  /* 0x000000000000794d */ /* 0x000fea0003800000 */
        .weak           $__internal_7_$__cuda_sm20_div_rn_f64_full
        .type           $__internal_7_$__cuda_sm20_div_rn_f64_full,@function
        .size           $__internal_7_$__cuda_sm20_div_rn_f64_full,(.L_x_11132 - $__internal_7_$__cuda_sm20_div_rn_f64_full)
$__internal_7_$__cuda_sm20_div_rn_f64_full:
[C---:B------:R-:W-:Y:S01]  /*e8c0*/  FSETP.GEU.AND P0, PT, |R5|.reuse, 1.469367938527859385e-39, PT ;  /* 0x001000000500780b */ /* 0x040fe20003f0e200 */
[----:B------:R-:W-:Y:S01]  /*e8d0*/  IMAD.MOV.U32 R8, RZ, RZ, 0x1 ;  /* 0x00000001ff087424 */ /* 0x000fe200078e00ff */
[----:B------:R-:W-:Y:S01]  /*e8e0*/  LOP3.LUT R26, R5, 0x800fffff, RZ, 0xc0, !PT ;  /* 0x800fffff051a7812 */ /* 0x000fe200078ec0ff */
[----:B------:R-:W-:Y:S01]  /*e8f0*/  IMAD.MOV.U32 R24, RZ, RZ, R6 ;  /* 0x000000ffff187224 */ /* 0x000fe200078e0006 */
[C---:B------:R-:W-:Y:S01]  /*e900*/  FSETP.GEU.AND P2, PT, |R7|.reuse, 1.469367938527859385e-39, PT ;  /* 0x001000000700780b */ /* 0x040fe20003f4e200 */
[----:B------:R-:W-:Y:S01]  /*e910*/  BSSY B1, `(.L_x_7932) ;  /* 0x0000052000017945 */ /* 0x000fe20003800000 */
[----:B------:R-:W-:Y:S01]  /*e920*/  LOP3.LUT R27, R26, 0x3ff00000, RZ, 0xfc, !PT ;  /* 0x3ff000001a1b7812 */ /* 0x000fe200078efcff */
[----:B------:R-:W-:Y:S01]  /*e930*/  IMAD.MOV.U32 R26, RZ, RZ, R4 ;  /* 0x000000ffff1a7224 */ /* 0x000fe200078e0004 */
[----:B------:R-:W-:Y:S02]  /*e940*/  LOP3.LUT R3, R7, 0x7ff00000, RZ, 0xc0, !PT ;  /* 0x7ff0000007037812 */ /* 0x000fe400078ec0ff */
[----:B------:R-:W-:-:S03]  /*e950*/  LOP3.LUT R18, R5, 0x7ff00000, RZ, 0xc0, !PT ;  /* 0x7ff0000005127812 */ /* 0x000fc600078ec0ff */
        /* <DEDUP_REMOVED lines=46> */
[----:B------:R-:W-:Y:S01]  /*ec40*/  IADD3 R5, -R0, RZ, RZ ;  /* 0x000000ff00057210 */ /* 0x000fe20007ffe1ff */
[----:B------:R-:W-:Y:S01]  /*ec50*/  IMAD.MOV.U32 R4, RZ, RZ, RZ ;  /* 0x000000ffff047224 */ /* 0x000fe200078e00ff */
        /* <DEDUP_REMOVED lines=8> */
.L_x_7933:
        /* <DEDUP_REMOVED lines=16> */
.L_x_7936:
[----:B------:R-:W-:Y:S01]  /*ede0*/  LOP3.LUT R9, R5, 0x80000, RZ, 0xfc, !PT ;  /* 0x0008000005097812 */ /* 0x000fe200078efcff */
[----:B------:R-:W-:Y:S01]  /*edf0*/  IMAD.MOV.U32 R8, RZ, RZ, R4 ;  /* 0x000000ffff087224 */ /* 0x000fe200078e0004 */
[----:B------:R-:W-:Y:S06]  /*ee00*/  BRA `(.L_x_7934) ;  /* 0x0000000000087947 */ /* 0x000fec0003800000 */
.L_x_7935:
[----:B------:R-:W-:Y:S01]  /*ee10*/  LOP3.LUT R9, R7, 0x80000, RZ, 0xfc, !PT ;  /* 0x0008000007097812 */ /* 0x000fe200078efcff */
[----:B------:R-:W-:-:S07]  /*ee20*/  IMAD.MOV.U32 R8, RZ, RZ, R6 ;  /* 0x000000ffff087224 */ /* 0x000fce00078e0006 */
.L_x_7934:
[----:B------:R-:W-:Y:S05]  /*ee30*/  BSYNC B1 ;  /* 0x0000000000017941 */ /* 0x000fea0003800000 */
.L_x_7932:
[----:B------:R-:W-:Y:S02]  /*ee40*/  IMAD.MOV.U32 R15, RZ, RZ, 0x0 ;  /* 0x00000000ff0f7424 */ /* 0x000fe400078e00ff */
[----:B------:R-:W-:Y:S02]  /*ee50*/  IMAD.MOV.U32 R4, RZ, RZ, R8 ;  /* 0x000000ffff047224 */ /* 0x000fe400078e0008 */
[----:B------:R-:W-:Y:S01]  /*ee60*/  IMAD.MOV.U32 R3, RZ, RZ, R9 ;  /* 0x000000ffff037224 */ /* 0x000fe200078e0009 */
[----:B------:R-:W-:Y:S06]  /*ee70*/  RET.REL.NODEC R14 `(_ZN2at6native18elementwise_kernelILi128ELi4EZNS0_15gpu_kernel_implIZZZNS0_17logit_kernel_cudaERNS_18TensorIteratorBaseERKN3c106ScalarEENKUlvE_clEvENKUlvE_clEvEUldE_EEvS4_RKT_EUliE_EEviT1_) ;  /* 0xffffff100e607950 */ /* 0x000fec0003c3ffff */
.L_x_7937:
        /* <DEDUP_REMOVED lines=16> */
.L_x_11132:


//--------------------- .text._ZN2at6native27unrolled_elementwise_kernelIZZZNS0_17logit_kernel_cudaERNS_18TensorIteratorBaseERKN3c106ScalarEENKUlvE_clEvENKUlvE_clEvEUldE_St5arrayIPcLm2EELi4E23TrivialOffsetCalculatorILi1EjESF_NS0_6memory12LoadWithCastILi1EEENSG_13StoreWithCastILi1EEEEEviT_T0_T2_T3_T4_T5_ --------------------------
	.section	.text._ZN2at6native27unrolled_elementwise_kernelIZZZNS0_17logit_kernel_cudaERNS_18TensorIteratorBaseERKN3c106ScalarEENKUlvE_clEvENKUlvE_clEvEUldE_St5arrayIPcLm2EELi4E23TrivialOffsetCalculatorILi1EjESF_NS0_6memory12LoadWithCastILi1EEENSG_13StoreWithCastILi1EEEEEviT_T0_T2_T3_T4_T5_,"ax",@progbits
	.align	128
        .global         _ZN2at6native27unrolled_elementwise_kernelIZZZNS0_17logit_kernel_cudaERNS_18TensorIteratorBaseERKN3c106ScalarEENKUlvE_clEvENKUlvE_clEvEUldE_St5arrayIPcLm2EELi4E23TrivialOffsetCalculatorILi1EjESF_NS0_6memory12LoadWithCastILi1EEENSG_13StoreWithCastILi1EEEEEviT_T0_T2_T3_T4_T5_
        .type           _ZN2at6native27unrolled_elementwise_kernelIZZZNS0_17logit_kernel_cudaERNS_18TensorIteratorBaseERKN3c106ScalarEENKUlvE_clEvENKUlvE_clEvEUldE_St5arrayIPcLm2EELi4E23TrivialOffsetCalculatorILi1EjESF_NS0_6memory12LoadWithCastILi1EEENSG_13StoreWithCastILi1EEEEEviT_T0_T2_T3_T4_T5_,@function
        .size           _ZN2at6native27unrolled_elementwise_kernelIZZZNS0_17logit_kernel_cudaERNS_18TensorIteratorBaseERKN3c106ScalarEENKUlvE_clEvENKUlvE_clEvEUldE_St5arrayIPcLm2EELi4E23TrivialOffsetCalculatorILi1EjESF_NS0_6memory12LoadWithCastILi1EEENSG_13StoreWithCastILi1EEEEEviT_T0_T2_T3_T4_T5_,(.L_x_11133 - _ZN2at6native27unrolled_elementwise_kernelIZZZNS0_17logit_kernel_cudaERNS_18TensorIteratorBaseERKN3c106ScalarEENKUlvE_clEvENKUlvE_clEvEUldE_St5arrayIPcLm2EELi4E23TrivialOffsetCalculatorILi1EjESF_NS0_6memory12LoadWithCastILi1EEENSG_13StoreWithCastILi1EEEEEviT_T0_T2_T3_T4_T5_)
        .other          _ZN2at6native27unrolled_elementwise_kernelIZZZNS0_17logit_kernel_cudaERNS_18TensorIteratorBaseERKN3c106ScalarEENKUlvE_clEvENKUlvE_clEvEUldE_St5arrayIPcLm2EELi4E23TrivialOffsetCalculatorILi1EjESF_NS0_6memory12LoadWithCastILi1EEENSG_13StoreWithCastILi1EEEEEviT_T0_T2_T3_T4_T5_,@"STO_CUDA_ENTRY STV_DEFAULT"
_ZN2at6native27unrolled_elementwise_kernelIZZZNS0_17logit_kernel_cudaERNS_18TensorIteratorBaseERKN3c106ScalarEENKUlvE_clEvENKUlvE_clEvEUldE_St5arrayIPcLm2EELi4E23TrivialOffsetCalculatorILi1EjESF_NS0_6memory12LoadWithCastILi1EEENSG_13StoreWithCastILi1EEEEEviT_T0_T2_T3_T4_T5_:
.text._ZN2at6native27unrolled_elementwise_kernelIZZZNS0_17logit_kernel_cudaERNS_18TensorIteratorBaseERKN3c106ScalarEENKUlvE_clEvENKUlvE_clEvEUldE_St5arrayIPcLm2EELi4E23TrivialOffsetCalculatorILi1EjESF_NS0_6memory12LoadWithCastILi1EEENSG_13StoreWithCastILi1EEEEEviT_T0_T2_T3_T4_T5_:
        /* <DEDUP_REMOVED lines=32> */
.L_x_7943:
[----:B------:R-:W2:Y:S02]  /*0200*/  LDG.E.U8 R4, desc[UR36][R4.64] ;  /* 0x0000002404047981 */ /* 0x000ea4000c1e1100 */
[----:B--2---:R0:W1:Y:S01]  /*0210*/  I2F.F64.U16 R26, R4 ;  /* 0x00000004001a7312 */ /* 0x0040620000101800 */
[----:B------:R-:W-:Y:S05]  /*0220*/  BRA `(.L_x_7945) ;  /* 0x0000000c00747947 */ /* 0x000fea0003800000 */
.L_x_7942:
        /* <DEDUP_REMOVED lines=9> */
.L_x_7947:
[----:B------:R-:W2:Y:S02]  /*02c0*/  LDG.E R4, desc[UR36][R4.64] ;  /* 0x0000002404047981 */ /* 0x000ea4000c1e1900 */
[----:B--2---:R1:W2:Y:S01]  /*02d0*/  I2F.F64 R26, R4 ;  /* 0x00000004001a7312 */ /* 0x0042a20000201c00 */
[----:B------:R-:W-:Y:S05]  /*02e0*/  BRA `(.L_x_7945) ;  /* 0x0000000c00447947 */ /* 0x000fea0003800000 */
.L_x_7946:
[----:B------:R-:W2:Y:S02]  /*02f0*/  LDG.E.U16 R4, desc[UR36][R4.64] ;  /* 0x0000002404047981 */ /* 0x000ea4000c1e1500 */
[----:B--2---:R3:W4:Y:S01]  /*0300*/  I2F.F64.S16 R26, R4 ;  /* 0x00000004001a7312 */ /* 0x0047220000101c00 */
[----:B------:R-:W-:Y:S05]  /*0310*/  BRA `(.L_x_7945) ;  /* 0x0000000c00387947 */ /* 0x000fea0003800000 */
.L_x_7941:
        /* <DEDUP_REMOVED lines=10> */
.L_x_7949:
[----:B------:R-:W2:Y:S02]  /*03c0*/  LDG.E.U16 R0, desc[UR36][R4.64] ;  /* 0x0000002404007981 */ /* 0x000ea4000c1e1500 */
[----:B--2---:R-:W-:-:S05]  /*03d0*/  HADD2.F32 R0, -RZ, R0.H0_H0 ;  /* 0x20000000ff007230 */ /* 0x004fca0000004100 */
[----:B------:R-:W-:-:S04]  /*03e0*/  FMUL.FTZ R0, R0, 1 ;  /* 0x3f80000000007820 */ /* 0x000fc80000410000 */
[----:B------:R0:W1:Y:S01]  /*03f0*/  F2F.F64.F32 R26, R0 ;  /* 0x00000000001a7310 */ /* 0x0000620000201800 */
[----:B------:R-:W-:Y:S05]  /*0400*/  BRA `(.L_x_7945) ;  /* 0x0000000800fc7947 */ /* 0x000fea0003800000 */
.L_x_7948:
        /* <DEDUP_REMOVED lines=10> */
.L_x_7951:
[----:B------:R-:W2:Y:S02]  /*04b0*/  LDG.E.U16 R4, desc[UR36][R4.64] ;  /* 0x0000002404047981 */ /* 0x000ea4000c1e1500 */
[----:B--2---:R-:W-:-:S05]  /*04c0*/  HADD2.F32 R0, -RZ, R4.H0_H0 ;  /* 0x20000004ff007230 */ /* 0x004fca0000004100 */
[----:B------:R-:W-:-:S04]  /*04d0*/  FMUL.FTZ R0, R0, 1 ;  /* 0x3f80000000007820 */ /* 0x000fc80000410000 */
[----:B------:R0:W1:Y:S01]  /*04e0*/  F2F.F64.F32 R26, R0 ;  /* 0x00000000001a7310 */ /* 0x0000620000201800 */
[----:B------:R-:W-:Y:S05]  /*04f0*/  BRA `(.L_x_7945) ;  /* 0x0000000800c07947 */ /* 0x000fea0003800000 */
.L_x_7950:
[----:B------:R0:W5:Y:S01]  /*0500*/  LDG.E.64 R26, desc[UR36][R4.64] ;  /* 0x00000024041a7981 */ /* 0x000162000c1e1b00 */
[----:B------:R-:W-:Y:S05]  /*0510*/  BRA `(.L_x_7945) ;  /* 0x0000000800b87947 */ /* 0x000fea0003800000 */
.L_x_7940:
        /* <DEDUP_REMOVED lines=13> */
.L_x_7954:
[----:B------:R0:W5:Y:S01]  /*05f0*/  LDG.E.64 R26, desc[UR36][R4.64] ;  /* 0x00000024041a7981 */ /* 0x000162000c1e1b00 */
[----:B------:R-:W-:Y:S05]  /*0600*/  BRA `(.L_x_7945) ;  /* 0x00000008007c7947 */ /* 0x000fea0003800000 */
.L_x_7953:
        /* <DEDUP_REMOVED lines=28> */
.L_x_7956:
        /* <DEDUP_REMOVED lines=16> */
.L_x_7955:
[----:B------:R-:W2:Y:S02]  /*08d0*/  LDG.E.U16 R0, desc[UR36][R4.64] ;  /* 0x0000002404007981 */ /* 0x000ea4000c1e1500 */
[----:B--2---:R-:W-:-:S04]  /*08e0*/  IMAD.U32 R0, R0, 0x10000, RZ ;  /* 0x0001000000007824 */ /* 0x004fc800078e00ff */
[----:B------:R-:W-:-:S04]  /*08f0*/  FMUL.FTZ R0, R0, 1 ;  /* 0x3f80000000007820 */ /* 0x000fc80000410000 */
[----:B------:R0:W1:Y:S01]  /*0900*/  F2F.F64.F32 R26, R0 ;  /* 0x00000000001a7310 */ /* 0x0000620000201800 */
[----:B------:R-:W-:Y:S05]  /*0910*/  BRA `(.L_x_7945) ;  /* 0x0000000400b87947 */ /* 0x000fea0003800000 */
.L_x_7952:
        /* <DEDUP_REMOVED lines=11> */
.L_x_7959:
        /* <DEDUP_REMOVED lines=21> */
.L_x_7963:
[----:B------:R-:W-:Y:S05]  /*0b20*/  BSYNC B1 ;  /* 0x0000000000017941 */ /* 0x000fea0003800000 */
.L_x_7962:
[----:B------:R-:W-:Y:S01]  /*0b30*/  LEA R5, R0, 0x3b800000, 0x17 ;  /* 0x3b80000000057811 */ /* 0x000fe200078eb8ff */
[----:B------:R-:W-:-:S05]  /*0b40*/  IMAD.SHL.U32 R0, R3, 0x100000, RZ ;  /* 0x0010000003007824 */ /* 0x000fca00078e00ff */
[----:B------:R-:W-:-:S07]  /*0b50*/  LOP3.LUT R0, R5, R0, R6, 0xfe, !PT ;  /* 0x0000000005007212 */ /* 0x000fce00078efe06 */
.L_x_7961:
[----:B------:R-:W-:Y:S05]  /*0b60*/  BSYNC B0 ;  /* 0x0000000000007941 */ /* 0x000fea0003800000 */
.L_x_7960:
[----:B------:R-:W-:-:S04]  /*0b70*/  FMUL.FTZ R0, R0, 1 ;  /* 0x3f80000000007820 */ /* 0x000fc80000410000 */
[----:B------:R0:W1:Y:S01]  /*0b80*/  F2F.F64.F32 R26, R0 ;  /* 0x00000000001a7310 */ /* 0x0000620000201800 */
[----:B------:R-:W-:Y:S05]  /*0b90*/  BRA `(.L_x_7945) ;  /* 0x0000000400187947 */ /* 0x000fea0003800000 */
.L_x_7958:
        /* <DEDUP_REMOVED lines=21> */
.L_x_7967:
[----:B------:R-:W-:Y:S05]  /*0cf0*/  BSYNC B1 ;  /* 0x0000000000017941 */ /* 0x000fea0003800000 */
.L_x_7966:
[----:B------:R-:W-:Y:S01]  /*0d00*/  LEA R5, R0, 0x37800000, 0x17 ;  /* 0x3780000000057811 */ /* 0x000fe200078eb8ff */
[----:B------:R-:W-:-:S05]  /*0d10*/  IMAD.SHL.U32 R0, R3, 0x200000, RZ ;  /* 0x0020000003007824 */ /* 0x000fca00078e00ff */
[----:B------:R-:W-:-:S07]  /*0d20*/  LOP3.LUT R0, R5, R0, R6, 0xfe, !PT ;  /* 0x0000000005007212 */ /* 0x000fce00078efe06 */
.L_x_7965:
[----:B------:R-:W-:Y:S05]  /*0d30*/  BSYNC B0 ;  /* 0x0000000000007941 */ /* 0x000fea0003800000 */
.L_x_7964:
[----:B------:R-:W-:-:S04]  /*0d40*/  FMUL.FTZ R0, R0, 1 ;  /* 0x3f80000000007820 */ /* 0x000fc80000410000 */
[----:B------:R0:W1:Y:S01]  /*0d50*/  F2F.F64.F32 R26, R0 ;  /* 0x00000000001a7310 */ /* 0x0000620000201800 */
[----:B------:R-:W-:Y:S05]  /*0d60*/  BRA `(.L_x_7945) ;  /* 0x0000000000a47947 */ /* 0x000fea0003800000 */
.L_x_7957:
        /* <DEDUP_REMOVED lines=14> */
.L_x_7971:
[----:B------:R-:W-:Y:S05]  /*0e50*/  BSYNC B0 ;  /* 0x0000000000007941 */ /* 0x000fea0003800000 */
.L_x_7970:
[----:B------:R-:W-:-:S04]  /*0e60*/  FMUL.FTZ R0, R0, 1 ;  /* 0x3f80000000007820 */ /* 0x000fc80000410000 */
[----:B------:R0:W1:Y:S01]  /*0e70*/  F2F.F64.F32 R26, R0 ;  /* 0x00000000001a7310 */ /* 0x0000620000201800 */
[----:B------:R-:W-:Y:S05]  /*0e80*/  BRA `(.L_x_7945) ;  /* 0x00000000005c7947 */ /* 0x000fea0003800000 */
.L_x_7944:
        /* <DEDUP_REMOVED lines=16> */
.L_x_7972:
[----:B------:R-:W-:Y:S01]  /*0f90*/  CS2R R26, SRZ ;  /* 0x00000000001a7805 */ /* 0x000fe2000001ff00 */
[----:B------:R-:W-:Y:S06]  /*0fa0*/  BRA `(.L_x_7945) ;  /* 0x0000000000147947 */ /* 0x000fec0003800000 */
.L_x_7969:
[----:B------:R-:W2:Y:S02]  /*0fb0*/  LDG.E.64 R26, desc[UR36][R4.64] ;  /* 0x00000024041a7981 */ /* 0x000ea4000c1e1b00 */
[----:B--2---:R-:W0:Y:S01]  /*0fc0*/  I2F.F64.U64 R26, R26 ;  /* 0x0000001a001a7312 */ /* 0x004e220000301800 */
[----:B------:R-:W-:Y:S05]  /*0fd0*/  BRA `(.L_x_7945) ;  /* 0x0000000000087947 */ /* 0x000fea0003800000 */
.L_x_7968:
[----:B------:R-:W2:Y:S02]  /*0fe0*/  LDG.E R4, desc[UR36][R4.64] ;  /* 0x0000002404047981 */ /* 0x000ea4000c1e1900 */
[----:B--2---:R0:W1:Y:S02]  /*0ff0*/  I2F.F64.U32 R26, R4 ;  /* 0x00000004001a7312 */ /* 0x0040640000201800 */
.L_x_7945:
[----:B------:R-:W3:Y:S02]  /*1000*/  S2R R29, SR_TID.X ;  /* 0x00000000001d7919 */ /* 0x000ee40000002100 */
[----:B---3--:R-:W-:-:S07]  /*1010*/  VIADD R29, R29, 0x80 ;  /* 0x000000801d1d7836 */ /* 0x008fce0000000000 */
.L_x_7939:
[----:B------:R-:W-:Y:S05]  /*1020*/  BSYNC B6 ;  /* 0x0000000000067941 */ /* 0x000fea0003800000 */
.L_x_7938:
        /* <DEDUP_REMOVED lines=24> */
.L_x_7978:
[----:B------:R-:W3:Y:S02]  /*11b0*/  LDG.E.U8 R4, desc[UR36][R4.64] ;  /* 0x0000002404047981 */ /* 0x000ee4000c1e1100 */
[----:B---3--:R0:W1:Y:S01]  /*11c0*/  I2F.F64.U16 R24, R4 ;  /* 0x0000000400187312 */ /* 0x0080620000101800 */
[----:B------:R-:W-:Y:S05]  /*11d0*/  BRA `(.L_x_7980) ;  /* 0x0000000c00707947 */ /* 0x000fea0003800000 */
.L_x_7977:
        /* <DEDUP_REMOVED lines=9> */
.L_x_7982:
[----:B------:R-:W3:Y:S02]  /*1270*/  LDG.E R4, desc[UR36][R4.64] ;  /* 0x0000002404047981 */ /* 0x000ee4000c1e1900 */
[----:B---3--:R0:W1:Y:S01]  /*1280*/  I2F.F64 R24, R4 ;  /* 0x0000000400187312 */ /* 0x0080620000201c00 */
[----:B------:R-:W-:Y:S05]  /*1290*/  BRA `(.L_x_7980) ;  /* 0x0000000c00407947 */ /* 0x000fea0003800000 */
.L_x_7981:
[----:B------:R-:W3:Y:S02]  /*12a0*/  LDG.E.U16 R4, desc[UR36][R4.64] ;  /* 0x0000002404047981 */ /* 0x000ee4000c1e1500 */
[----:B---3--:R0:W1:Y:S01]  /*12b0*/  I2F.F64.S16 R24, R4 ;  /* 0x0000000400187312 */ /* 0x0080620000101c00 */
[----:B------:R-:W-:Y:S05]  /*12c0*/  BRA `(.L_x_7980) ;  /* 0x0000000c00347947 */ /* 0x000fea0003800000 */
.L_x_7976:
        /* <DEDUP_REMOVED lines=10> */
.L_x_7984:
[----:B------:R-:W3:Y:S02]  /*1370*/  LDG.E.U16 R0, desc[UR36][R4.64] ;  /* 0x0000002404007981 */ /* 0x000ee4000c1e1500 */
[----:B---3--:R-:W-:-:S05]  /*1380*/  HADD2.F32 R0, -RZ, R0.H0_H0 ;  /* 0x20000000ff007230 */ /* 0x008fca0000004100 */
[----:B------:R-:W-:-:S04]  /*1390*/  FMUL.FTZ R0, R0, 1 ;  /* 0x3f80000000007820 */ /* 0x000fc80000410000 */
[----:B------:R0:W1:Y:S01]  /*13a0*/  F2F.F64.F32 R24, R0 ;  /* 0x0000000000187310 */ /* 0x0000620000201800 */
[----:B------:R-:W-:Y:S05]  /*13b0*/  BRA `(.L_x_7980) ;  /* 0x0000000800f87947 */ /* 0x000fea0003800000 */
.L_x_7983:
        /* <DEDUP_REMOVED lines=10> */
.L_x_7986:
[----:B------:R-:W3:Y:S02]  /*1460*/  LDG.E.U16 R4, desc[UR36][R4.64] ;  /* 0x0000002404047981 */ /* 0x000ee4000c1e1500 */
[----:B---3--:R-:W-:-:S05]  /*1470*/  HADD2.F32 R0, -RZ, R4.H0_H0 ;  /* 0x20000004ff007230 */ /* 0x008fca0000004100 */
[----:B------:R-:W-:-:S04]  /*1480*/  FMUL.FTZ R0, R0, 1 ;  /* 0x3f80000000007820 */ /* 0x000fc80000410000 */
[----:B------:R0:W1:Y:S01]  /*1490*/  F2F.F64.F32 R24, R0 ;  /* 0x0000000000187310 */ /* 0x0000620000201800 */
[----:B------:R-:W-:Y:S05]  /*14a0*/  BRA `(.L_x_7980) ;  /* 0x0000000800bc7947 */ /* 0x000fea0003800000 */
.L_x_7985:
[----:B------:R0:W5:Y:S01]  /*14b0*/  LDG.E.64 R24, desc[UR36][R4.64] ;  /* 0x0000002404187981 */ /* 0x000162000c1e1b00 */
[----:B------:R-:W-:Y:S05]  /*14c0*/  BRA `(.L_x_7980) ;  /* 0x0000000800b47947 */ /* 0x000fea0003800000 */
.L_x_7975:
        /* <DEDUP_REMOVED lines=13> */
.L_x_7989:
[----:B------:R0:W5:Y:S01]  /*15a0*/  LDG.E.64 R24, desc[UR36][R4.64] ;  /* 0x0000002404187981 */ /* 0x000162000c1e1b00 */
[----:B------:R-:W-:Y:S05]  /*15b0*/  BRA `(.L_x_7980) ;  /* 0x0000000800787947 */ /* 0x000fea0003800000 */
.L_x_7988:
        /* <DEDUP_REMOVED lines=28> */
.L_x_7991:
        /* <DEDUP_REMOVED lines=15> */
.L_x_7990:
[----:B------:R-:W3:Y:S02]  /*1870*/  LDG.E.U16 R0, desc[UR36][R4.64] ;  /* 0x0000002404007981 */ /* 0x000ee4000c1e1500 */
[----:B---3--:R-:W-:-:S04]  /*1880*/  IMAD.U32 R0, R0, 0x10000, RZ ;  /* 0x0001000000007824 */ /* 0x008fc800078e00ff */
[----:B------:R-:W-:-:S04]  /*1890*/  FMUL.FTZ R0, R0, 1 ;  /* 0x3f80000000007820 */ /* 0x000fc80000410000 */
[----:B------:R0:W1:Y:S01]  /*18a0*/  F2F.F64.F32 R24, R0 ;  /* 0x0000000000187310 */ /* 0x0000620000201800 */
[----:B------:R-:W-:Y:S05]  /*18b0*/  BRA `(.L_x_7980) ;  /* 0x0000000400b87947 */ /* 0x000fea0003800000 */
.L_x_7987:
        /* <DEDUP_REMOVED lines=11> */
.L_x_7994:
        /* <DEDUP_REMOVED lines=21> */
.L_x_7998:
[----:B------:R-:W-:Y:S05]  /*1ac0*/  BSYNC B1 ;  /* 0x0000000000017941 */ /* 0x000fea0003800000 */
.L_x_7997:
[----:B------:R-:W-:Y:S01]  /*1ad0*/  LEA R5, R0, 0x3b800000, 0x17 ;  /* 0x3b80000000057811 */ /* 0x000fe200078eb8ff */
[----:B------:R-:W-:-:S05]  /*1ae0*/  IMAD.SHL.U32 R0, R3, 0x100000, RZ ;  /* 0x0010000003007824 */ /* 0x000fca00078e00ff */
[----:B------:R-:W-:-:S07]  /*1af0*/  LOP3.LUT R0, R5, R0, R6, 0xfe, !PT ;  /* 0x0000000005007212 */ /* 0x000fce00078efe06 */
.L_x_7996:
[----:B------:R-:W-:Y:S05]  /*1b00*/  BSYNC B0 ;  /* 0x0000000000007941 */ /* 0x000fea0003800000 */
.L_x_7995:
[----:B------:R-:W-:-:S04]  /*1b10*/  FMUL.FTZ R0, R0, 1 ;  /* 0x3f80000000007820 */ /* 0x000fc80000410000 */
[----:B------:R0:W1:Y:S01]  /*1b20*/  F2F.F64.F32 R24, R0 ;  /* 0x0000000000187310 */ /* 0x0000620000201800 */
[----:B------:R-:W-:Y:S05]  /*1b30*/  BRA `(.L_x_7980) ;  /* 0x0000000400187947 */ /* 0x000fea0003800000 */
.L_x_7993:
        /* <DEDUP_REMOVED lines=21> */
.L_x_8002:
[----:B------:R-:W-:Y:S05]  /*1c90*/  BSYNC B1 ;  /* 0x0000000000017941 */ /* 0x000fea0003800000 */
.L_x_8001:
[----:B------:R-:W-:Y:S01]  /*1ca0*/  LEA R5, R0, 0x37800000, 0x17 ;  /* 0x3780000000057811 */ /* 0x000fe200078eb8ff */
[----:B------:R-:W-:-:S05]  /*1cb0*/  IMAD.SHL.U32 R0, R3, 0x200000, RZ ;  /* 0x0020000003007824 */ /* 0x000fca00078e00ff */
[----:B------:R-:W-:-:S07]  /*1cc0*/  LOP3.LUT R0, R5, R0, R6, 0xfe, !PT ;  /* 0x0000000005007212 */ /* 0x000fce00078efe06 */
.L_x_8000:
[----:B------:R-:W-:Y:S05]  /*1cd0*/  BSYNC B0 ;  /* 0x0000000000007941 */ /* 0x000fea0003800000 */
.L_x_7999:
[----:B------:R-:W-:-:S04]  /*1ce0*/  FMUL.FTZ R0, R0, 1 ;  /* 0x3f80000000007820 */ /* 0x000fc80000410000 */
[----:B------:R0:W1:Y:S01]  /*1cf0*/  F2F.F64.F32 R24, R0 ;  /* 0x0000000000187310 */ /* 0x0000620000201800 */
[----:B------:R-:W-:Y:S05]  /*1d00*/  BRA `(.L_x_7980) ;  /* 0x0000000000a47947 */ /* 0x000fea0003800000 */
.L_x_7992:
        /* <DEDUP_REMOVED lines=14> */
.L_x_8006:
[----:B------:R-:W-:Y:S05]  /*1df0*/  BSYNC B0 ;  /* 0x0000000000007941 */ /* 0x000fea0003800000 */
.L_x_8005:
[----:B------:R-:W-:-:S04]  /*1e00*/  FMUL.FTZ R0, R0, 1 ;  /* 0x3f80000000007820 */ /* 0x000fc80000410000 */
[----:B------:R0:W1:Y:S01]  /*1e10*/  F2F.F64.F32 R24, R0 ;  /* 0x0000000000187310 */ /* 0x0000620000201800 */
[----:B------:R-:W-:Y:S05]  /*1e20*/  BRA `(.L_x_7980) ;  /* 0x00000000005c7947 */ /* 0x000fea0003800000 */
.L_x_7979:
        /* <DEDUP_REMOVED lines=16> */
.L_x_8007:
[----:B------:R-:W-:Y:S01]  /*1f30*/  CS2R R24, SRZ ;  /* 0x0000000000187805 */ /* 0x000fe2000001ff00 */
[----:B------:R-:W-:Y:S06]  /*1f40*/  BRA `(.L_x_7980) ;  /* 0x0000000000147947 */ /* 0x000fec0003800000 */
.L_x_8004:
[----:B------:R-:W3:Y:S02]  /*1f50*/  LDG.E.64 R24, desc[UR36][R4.64] ;  /* 0x0000002404187981 */ /* 0x000ee4000c1e1b00 */
[----:B---3--:R-:W0:Y:S01]  /*1f60*/  I2F.F64.U64 R24, R24 ;  /* 0x0000001800187312 */ /* 0x008e220000301800 */
[----:B------:R-:W-:Y:S05]  /*1f70*/  BRA `(.L_x_7980) ;  /* 0x0000000000087947 */ /* 0x000fea0003800000 */
.L_x_8003:
[----:B------:R-:W3:Y:S02]  /*1f80*/  LDG.E R4, desc[UR36][R4.64] ;  /* 0x0000002404047981 */ /* 0x000ee4000c1e1900 */
[----:B---3--:R0:W1:Y:S02]  /*1f90*/  I2F.F64.U32 R24, R4 ;  /* 0x0000000400187312 */ /* 0x0080640000201800 */
.L_x_7980:
[----:B------:R-:W-:-:S07]  /*1fa0*/  VIADD R29, R29, 0x80 ;  /* 0x000000801d1d7836 */ /* 0x000fce0000000000 */
.L_x_7974:
[----:B------:R-:W-:Y:S05]  /*1fb0*/  BSYNC B6 ;  /* 0x0000000000067941 */ /* 0x000fea0003800000 */
.L_x_7973:
        /* <DEDUP_REMOVED lines=26> */
.L_x_8013:
[----:B------:R-:W3:Y:S02]  /*2160*/  LDG.E.U8 R4, desc[UR36][R4.64] ;  /* 0x0000002404047981 */ /* 0x000ee4000c1e1100 */
[----:B---3--:R0:W1:Y:S01]  /*2170*/  I2F.F64.U16 R18, R4 ;  /* 0x0000000400127312 */ /* 0x0080620000101800 */
[----:B------:R-:W-:Y:S05]  /*2180*/  BRA `(.L_x_8015) ;  /* 0x0000000c00707947 */ /* 0x000fea0003800000 */
.L_x_8012:
        /* <DEDUP_REMOVED lines=9> */
.L_x_8017:
[----:B------:R-:W3:Y:S02]  /*2220*/  LDG.E R4, desc[UR36][R4.64] ;  /* 0x0000002404047981 */ /* 0x000ee4000c1e1900 */
[----:B---3--:R0:W1:Y:S01]  /*2230*/  I2F.F64 R18, R4 ;  /* 0x0000000400127312 */ /* 0x0080620000201c00 */
[----:B------:R-:W-:Y:S05]  /*2240*/  BRA `(.L_x_8015) ;  /* 0x0000000c00407947 */ /* 0x000fea0003800000 */
.L_x_8016:
[----:B------:R-:W3:Y:S02]  /*2250*/  LDG.E.U16 R4, desc[UR36][R4.64] ;  /* 0x0000002404047981 */ /* 0x000ee4000c1e1500 */
[----:B---3--:R0:W1:Y:S01]  /*2260*/  I2F.F64.S16 R18, R4 ;  /* 0x0000000400127312 */ /* 0x0080620000101c00 */
[----:B------:R-:W-:Y:S05]  /*2270*/  BRA `(.L_x_8015) ;  /* 0x0000000c00347947 */ /* 0x000fea0003800000 */
.L_x_8011:
        /* <DEDUP_REMOVED lines=10> */
.L_x_8019:
[----:B------:R-:W3:Y:S02]  /*2320*/  LDG.E.U16 R0, desc[UR36][R4.64] ;  /* 0x0000002404007981 */ /* 0x000ee4000c1e1500 */
[----:B---3--:R-:W-:-:S05]  /*2330*/  HADD2.F32 R0, -RZ, R0.H0_H0 ;  /* 0x20000000ff007230 */ /* 0x008fca0000004100 */
[----:B------:R-:W-:-:S04]  /*2340*/  FMUL.FTZ R0, R0, 1 ;  /* 0x3f80000000007820 */ /* 0x000fc80000410000 */
[----:B------:R0:W1:Y:S01]  /*2350*/  F2F.F64.F32 R18, R0 ;  /* 0x0000000000127310 */ /* 0x0000620000201800 */
[----:B------:R-:W-:Y:S05]  /*2360*/  BRA `(.L_x_8015) ;  /* 0x0000000800f87947 */ /* 0x000fea0003800000 */
.L_x_8018:
        /* <DEDUP_REMOVED lines=10> */
.L_x_8021:
[----:B------:R-:W3:Y:S02]  /*2410*/  LDG.E.U16 R4, desc[UR36][R4.64] ;  /* 0x0000002404047981 */ /* 0x000ee4000c1e1500 */
[----:B---3--:R-:W-:-:S05]  /*2420*/  HADD2.F32 R0, -RZ, R4.H0_H0 ;  /* 0x20000004ff007230 */ /* 0x008fca0000004100 */
[----:B------:R-:W-:-:S04]  /*2430*/  FMUL.FTZ R0, R0, 1 ;  /* 0x3f80000000007820 */ /* 0x000fc80000410000 */
[----:B------:R0:W1:Y:S01]  /*2440*/  F2F.F64.F32 R18, R0 ;  /* 0x0000000000127310 */ /* 0x0000620000201800 */
[----:B------:R-:W-:Y:S05]  /*2450*/  BRA `(.L_x_8015) ;  /* 0x0000000800bc7947 */ /* 0x000fea0003800000 */
.L_x_8020:
[----:B------:R0:W5:Y:S01]  /*2460*/  LDG.E.64 R18, desc[UR36][R4.64] ;  /* 0x0000002404127981 */ /* 0x000162000c1e1b00 */
[----:B------:R-:W-:Y:S05]  /*2470*/  BRA `(.L_x_8015) ;  /* 0x0000000800b47947 */ /* 0x000fea0003800000 */
.L_x_8010:
        /* <DEDUP_REMOVED lines=13> */
.L_x_8024:
[----:B------:R0:W5:Y:S01]  /*2550*/  LDG.E.64 R18, desc[UR36][R4.64] ;  /* 0x0000002404127981 */ /* 0x000162000c1e1b00 */
[----:B------:R-:W-:Y:S05]  /*2560*/  BRA `(.L_x_8015) ;  /* 0x0000000800787947 */ /* 0x000fea0003800000 */
.L_x_8023:
        /* <DEDUP_REMOVED lines=28> */
.L_x_8026:
        /* <DEDUP_REMOVED lines=15> */
.L_x_8025:
[----:B------:R-:W3:Y:S02]  /*2820*/  LDG.E.U16 R0, desc[UR36][R4.64] ;  /* 0x0000002404007981 */ /* 0x000ee4000c1e1500 */
[----:B---3--:R-:W-:-:S04]  /*2830*/  IMAD.U32 R0, R0, 0x10000, RZ ;  /* 0x0001000000007824 */ /* 0x008fc800078e00ff */
[----:B------:R-:W-:-:S04]  /*2840*/  FMUL.FTZ R0, R0, 1 ;  /* 0x3f80000000007820 */ /* 0x000fc80000410000 */
[----:B------:R0:W1:Y:S01]  /*2850*/  F2F.F64.F32 R18, R0 ;  /* 0x0000000000127310 */ /* 0x0000620000201800 */
[----:B------:R-:W-:Y:S05]  /*2860*/  BRA `(.L_x_8015) ;  /* 0x0000000400b87947 */ /* 0x000fea0003800000 */
.L_x_8022:
        /* <DEDUP_REMOVED lines=11> */
.L_x_8029:
        /* <DEDUP_REMOVED lines=21> */
.L_x_8033:
[----:B------:R-:W-:Y:S05]  /*2a70*/  BSYNC B1 ;  /* 0x0000000000017941 */ /* 0x000fea0003800000 */
.L_x_8032:
[----:B------:R-:W-:Y:S01]  /*2a80*/  LEA R5, R0, 0x3b800000, 0x17 ;  /* 0x3b80000000057811 */ /* 0x000fe200078eb8ff */
[----:B------:R-:W-:-:S05]  /*2a90*/  IMAD.SHL.U32 R0, R3, 0x100000, RZ ;  /* 0x0010000003007824 */ /* 0x000fca00078e00ff */
[----:B------:R-:W-:-:S07]  /*2aa0*/  LOP3.LUT R0, R5, R0, R6, 0xfe, !PT ;  /* 0x0000000005007212 */ /* 0x000fce00078efe06 */
.L_x_8031:
[----:B------:R-:W-:Y:S05]  /*2ab0*/  BSYNC B0 ;  /* 0x0000000000007941 */ /* 0x000fea0003800000 */
.L_x_8030:
[----:B------:R-:W-:-:S04]  /*2ac0*/  FMUL.FTZ R0, R0, 1 ;  /* 0x3f80000000007820 */ /* 0x000fc80000410000 */
[----:B------:R3:W0:Y:S01]  /*2ad0*/  F2F.F64.F32 R18, R0 ;  /* 0x0000000000127310 */ /* 0x0006220000201800 */
[----:B------:R-:W-:Y:S05]  /*2ae0*/  BRA `(.L_x_8015) ;  /* 0x0000000400187947 */ /* 0x000fea0003800000 */
.L_x_8028:
        /* <DEDUP_REMOVED lines=21> */
.L_x_8037:
[----:B------:R-:W-:Y:S05]  /*2c40*/  BSYNC B1 ;  /* 0x0000000000017941 */ /* 0x000fea0003800000 */
.L_x_8036:
[----:B------:R-:W-:Y:S01]  /*2c50*/  LEA R5, R0, 0x37800000, 0x17 ;  /* 0x3780000000057811 */ /* 0x000fe200078eb8ff */
[----:B------:R-:W-:-:S05]  /*2c60*/  IMAD.SHL.U32 R0, R3, 0x200000, RZ ;  /* 0x0020000003007824 */ /* 0x000fca00078e00ff */
[----:B------:R-:W-:-:S07]  /*2c70*/  LOP3.LUT R0, R5, R0, R6, 0xfe, !PT ;  /* 0x0000000005007212 */ /* 0x000fce00078efe06 */
.L_x_8035:
[----:B------:R-:W-:Y:S05]  /*2c80*/  BSYNC B0 ;  /* 0x0000000000007941 */ /* 0x000fea0003800000 */
.L_x_8034:
[----:B------:R-:W-:-:S04]  /*2c90*/  FMUL.FTZ R0, R0, 1 ;  /* 0x3f80000000007820 */ /* 0x000fc80000410000 */
[----:B------:R0:W1:Y:S01]  /*2ca0*/  F2F.F64.F32 R18, R0 ;  /* 0x0000000000127310 */ /* 0x0000620000201800 */
[----:B------:R-:W-:Y:S05]  /*2cb0*/  BRA `(.L_x_8015) ;  /* 0x0000000000a47947 */ /* 0x000fea0003800000 */
.L_x_8027:
        /* <DEDUP_REMOVED lines=14> */
.L_x_8041:
[----:B------:R-:W-:Y:S05]  /*2da0*/  BSYNC B0 ;  /* 0x0000000000007941 */ /* 0x000fea0003800000 */
.L_x_8040:
[----:B------:R-:W-:-:S04]  /*2db0*/  FMUL.FTZ R0, R0, 1 ;  /* 0x3f80000000007820 */ /* 0x000fc80000410000 */
[----:B------:R0:W1:Y:S01]  /*2dc0*/  F2F.F64.F32 R18, R0 ;  /* 0x0000000000127310 */ /* 0x0000620000201800 */
[----:B------:R-:W-:Y:S05]  /*2dd0*/  BRA `(.L_x_8015) ;  /* 0x00000000005c7947 */ /* 0x000fea0003800000 */
.L_x_8014:
        /* <DEDUP_REMOVED lines=16> */
.L_x_8042:
[----:B------:R-:W-:Y:S01]  /*2ee0*/  CS2R R18, SRZ ;  /* 0x0000000000127805 */ /* 0x000fe2000001ff00 */
[----:B------:R-:W-:Y:S06]  /*2ef0*/  BRA `(.L_x_8015) ;  /* 0x0000000000147947 */ /* 0x000fec0003800000 */
.L_x_8039:
[----:B------:R-:W3:Y:S02]  /*2f00*/  LDG.E.64 R18, desc[UR36][R4.64] ;  /* 0x0000002404127981 */ /* 0x000ee4000c1e1b00 */
[----:B---3--:R-:W0:Y:S01]  /*2f10*/  I2F.F64.U64 R18, R18 ;  /* 0x0000001200127312 */ /* 0x008e220000301800 */
[----:B------:R-:W-:Y:S05]  /*2f20*/  BRA `(.L_x_8015) ;  /* 0x0000000000087947 */ /* 0x000fea0003800000 */
.L_x_8038:
[----:B------:R-:W3:Y:S02]  /*2f30*/  LDG.E R4, desc[UR36][R4.64] ;  /* 0x0000002404047981 */ /* 0x000ee4000c1e1900 */
[----:B---3--:R0:W1:Y:S02]  /*2f40*/  I2F.F64.U32 R18, R4 ;  /* 0x0000000400127312 */ /* 0x0080640000201800 */
.L_x_8015:
[----:B------:R-:W-:-:S07]  /*2f50*/  VIADD R29, R29, 0x80 ;  /* 0x000000801d1d7836 */ /* 0x000fce0000000000 */
.L_x_8009:
[----:B------:R-:W-:Y:S05]  /*2f60*/  BSYNC B6 ;  /* 0x0000000000067941 */ /* 0x000fea0003800000 */
.L_x_8008:
        /* <DEDUP_REMOVED lines=23> */
.L_x_8048:
[----:B------:R-:W3:Y:S02]  /*30e0*/  LDG.E.U8 R4, desc[UR36][R4.64] ;  /* 0x0000002404047981 */ /* 0x000ee4000c1e1100 */
[----:B---3--:R0:W1:Y:S01]  /*30f0*/  I2F.F64.U16 R16, R4 ;  /* 0x0000000400107312 */ /* 0x0080620000101800 */
[----:B------:R-:W-:Y:S05]  /*3100*/  BRA `(.L_x_8044) ;  /* 0x0000000c006c7947 */ /* 0x000fea0003800000 */
.L_x_8047:
        /* <DEDUP_REMOVED lines=9> */
.L_x_8051:
[----:B------:R-:W3:Y:S02]  /*31a0*/  LDG.E R4, desc[UR36][R4.64] ;  /* 0x0000002404047981 */ /* 0x000ee4000c1e1900 */
[----:B---3--:R0:W1:Y:S01]  /*31b0*/  I2F.F64 R16, R4 ;  /* 0x0000000400107312 */ /* 0x0080620000201c00 */
[----:B------:R-:W-:Y:S05]  /*31c0*/  BRA `(.L_x_8044) ;  /* 0x0000000c003c7947 */ /* 0x000fea0003800000 */
.L_x_8050:
[----:B------:R-:W3:Y:S02]  /*31d0*/  LDG.E.U16 R4, desc[UR36][R4.64] ;  /* 0x0000002404047981 */ /* 0x000ee4000c1e1500 */
[----:B---3--:R0:W1:Y:S01]  /*31e0*/  I2F.F64.S16 R16, R4 ;  /* 0x0000000400107312 */ /* 0x0080620000101c00 */
[----:B------:R-:W-:Y:S05]  /*31f0*/  BRA `(.L_x_8044) ;  /* 0x0000000c00307947 */ /* 0x000fea0003800000 */
.L_x_8046:
        /* <DEDUP_REMOVED lines=10> */
.L_x_8053:
[----:B------:R-:W3:Y:S02]  /*32a0*/  LDG.E.U16 R0, desc[UR36][R4.64] ;  /* 0x0000002404007981 */ /* 0x000ee4000c1e1500 */
[----:B---3--:R-:W-:-:S05]  /*32b0*/  HADD2.F32 R0, -RZ, R0.H0_H0 ;  /* 0x20000000ff007230 */ /* 0x008fca0000004100 */
[----:B------:R-:W-:-:S04]  /*32c0*/  FMUL.FTZ R0, R0, 1 ;  /* 0x3f80000000007820 */ /* 0x000fc80000410000 */
[----:B------:R0:W1:Y:S01]  /*32d0*/  F2F.F64.F32 R16, R0 ;  /* 0x0000000000107310 */ /* 0x0000620000201800 */
[----:B------:R-:W-:Y:S05]  /*32e0*/  BRA `(.L_x_8044) ;  /* 0x0000000800f47947 */ /* 0x000fea0003800000 */
.L_x_8052:
        /* <DEDUP_REMOVED lines=10> */
.L_x_8055:
[----:B------:R-:W3:Y:S02]  /*3390*/  LDG.E.U16 R4, desc[UR36][R4.64] ;  /* 0x0000002404047981 */ /* 0x000ee4000c1e1500 */
[----:B---3--:R-:W-:-:S05]  /*33a0*/  HADD2.F32 R0, -RZ, R4.H0_H0 ;  /* 0x20000004ff007230 */ /* 0x008fca0000004100 */
[----:B------:R-:W-:-:S04]  /*33b0*/  FMUL.FTZ R0, R0, 1 ;  /* 0x3f80000000007820 */ /* 0x000fc80000410000 */
[----:B------:R0:W1:Y:S01]  /*33c0*/  F2F.F64.F32 R16, R0 ;  /* 0x0000000000107310 */ /* 0x0000620000201800 */
[----:B------:R-:W-:Y:S05]  /*33d0*/  BRA `(.L_x_8044) ;  /* 0x0000000800b87947 */ /* 0x000fea0003800000 */
.L_x_8054:
[----:B------:R0:W5:Y:S01]  /*33e0*/  LDG.E.64 R16, desc[UR36][R4.64] ;  /* 0x0000002404107981 */ /* 0x000162000c1e1b00 */
[----:B------:R-:W-:Y:S05]  /*33f0*/  BRA `(.L_x_8044) ;  /* 0x0000000800b07947 */ /* 0x000fea0003800000 */
.L_x_8045:
        /* <DEDUP_REMOVED lines=13> */
.L_x_8058:
[----:B------:R0:W5:Y:S01]  /*34d0*/  LDG.E.64 R16, desc[UR36][R4.64] ;  /* 0x0000002404107981 */ /* 0x000162000c1e1b00 */
[----:B------:R-:W-:Y:S05]  /*34e0*/  BRA `(.L_x_8044) ;  /* 0x0000000800747947 */ /* 0x000fea0003800000 */
.L_x_8057:
        /* <DEDUP_REMOVED lines=28> */
.L_x_8060:
        /* <DEDUP_REMOVED lines=15> */
.L_x_8059:
[----:B------:R-:W3:Y:S02]  /*37a0*/  LDG.E.U16 R0, desc[UR36][R4.64] ;  /* 0x0000002404007981 */ /* 0x000ee4000c1e1500 */
[----:B---3--:R-:W-:-:S04]  /*37b0*/  IMAD.U32 R0, R0, 0x10000, RZ ;  /* 0x0001000000007824 */ /* 0x008fc800078e00ff */
[----:B------:R-:W-:-:S04]  /*37c0*/  FMUL.FTZ R0, R0, 1 ;  /* 0x3f80000000007820 */ /* 0x000fc80000410000 */
[----:B------:R0:W1:Y:S01]  /*37d0*/  F2F.F64.F32 R16, R0 ;  /* 0x0000000000107310 */ /* 0x0000620000201800 */
[----:B------:R-:W-:Y:S05]  /*37e0*/  BRA `(.L_x_8044) ;  /* 0x0000000400b47947 */ /* 0x000fea0003800000 */
.L_x_8056:
        /* <DEDUP_REMOVED lines=11> */
.L_x_8063:
        /* <DEDUP_REMOVED lines=21> */
.L_x_8067:
[----:B------:R-:W-:Y:S05]  /*39f0*/  BSYNC B1 ;  /* 0x0000000000017941 */ /* 0x000fea0003800000 */
.L_x_8066:
[----:B------:R-:W-:Y:S01]  /*3a00*/  LEA R5, R0, 0x3b800000, 0x17 ;  /* 0x3b80000000057811 */ /* 0x000fe200078eb8ff */
[----:B------:R-:W-:-:S05]  /*3a10*/  IMAD.SHL.U32 R0, R3, 0x100000, RZ ;  /* 0x0010000003007824 */ /* 0x000fca00078e00ff */
[----:B------:R-:W-:-:S07]  /*3a20*/  LOP3.LUT R0, R5, R0, R6, 0xfe, !PT ;  /* 0x0000000005007212 */ /* 0x000fce00078efe06 */
.L_x_8065:
[----:B------:R-:W-:Y:S05]  /*3a30*/  BSYNC B0 ;  /* 0x0000000000007941 */ /* 0x000fea0003800000 */
.L_x_8064:
[----:B------:R-:W-:-:S04]  /*3a40*/  FMUL.FTZ R0, R0, 1 ;  /* 0x3f80000000007820 */ /* 0x000fc80000410000 */
[----:B------:R0:W1:Y:S01]  /*3a50*/  F2F.F64.F32 R16, R0 ;  /* 0x0000000000107310 */ /* 0x0000620000201800 */
[----:B------:R-:W-:Y:S05]  /*3a60*/  BRA `(.L_x_8044) ;  /* 0x0000000400147947 */ /* 0x000fea0003800000 */
.L_x_8062:
        /* <DEDUP_REMOVED lines=21> */
.L_x_8071:
[----:B------:R-:W-:Y:S05]  /*3bc0*/  BSYNC B1 ;  /* 0x0000000000017941 */ /* 0x000fea0003800000 */
.L_x_8070:
[----:B------:R-:W-:Y:S01]  /*3bd0*/  LEA R5, R0, 0x37800000, 0x17 ;  /* 0x3780000000057811 */ /* 0x000fe200078eb8ff */
[----:B------:R-:W-:-:S05]  /*3be0*/  IMAD.SHL.U32 R0, R3, 0x200000, RZ ;  /* 0x0020000003007824 */ /* 0x000fca00078e00ff */
[----:B------:R-:W-:-:S07]  /*3bf0*/  LOP3.LUT R0, R5, R0, R6, 0xfe, !PT ;  /* 0x0000000005007212 */ /* 0x000fce00078efe06 */
.L_x_8069:
[----:B------:R-:W-:Y:S05]  /*3c00*/  BSYNC B0 ;  /* 0x0000000000007941 */ /* 0x000fea0003800000 */
.L_x_8068:
[----:B------:R-:W-:-:S04]  /*3c10*/  FMUL.FTZ R0, R0, 1 ;  /* 0x3f80000000007820 */ /* 0x000fc80000410000 */
[----:B------:R0:W1:Y:S01]  /*3c20*/  F2F.F64.F32 R16, R0 ;  /* 0x0000000000107310 */ /* 0x0000620000201800 */
[----:B------:R-:W-:Y:S05]  /*3c30*/  BRA `(.L_x_8044) ;  /* 0x0000000000a07947 */ /* 0x000fea0003800000 */
.L_x_8061:
        /* <DEDUP_REMOVED lines=14> */
.L_x_8075:
[----:B------:R-:W-:Y:S05]  /*3d20*/  BSYNC B0 ;  /* 0x0000000000007941 */ /* 0x000fea0003800000 */
.L_x_8074:
[----:B------:R-:W-:-:S04]  /*3d30*/  FMUL.FTZ R0, R0, 1 ;  /* 0x3f80000000007820 */ /* 0x000fc80000410000 */
[----:B------:R0:W1:Y:S01]  /*3d40*/  F2F.F64.F32 R16, R0 ;  /* 0x0000000000107310 */ /* 0x0000620000201800 */
[----:B------:R-:W-:Y:S05]  /*3d50*/  BRA `(.L_x_8044) ;  /* 0x0000000000587947 */ /* 0x000fea0003800000 */
.L_x_8049:
        /* <DEDUP_REMOVED lines=16> */
.L_x_8076:
[----:B------:R-:W-:Y:S05]  /*3e60*/  BRA `(.L_x_8044) ;  /* 0x0000000000147947 */ /* 0x000fea0003800000 */
.L_x_8073:
[----:B------:R-:W3:Y:S02]  /*3e70*/  LDG.E.64 R16, desc[UR36][R4.64] ;  /* 0x0000002404107981 */ /* 0x000ee4000c1e1b00 */
[----:B---3--:R-:W0:Y:S01]  /*3e80*/  I2F.F64.U64 R16, R16 ;  /* 0x0000001000107312 */ /* 0x008e220000301800 */
[----:B------:R-:W-:Y:S05]  /*3e90*/  BRA `(.L_x_8044) ;  /* 0x0000000000087947 */ /* 0x000fea0003800000 */
.L_x_8072:
[----:B------:R-:W3:Y:S02]  /*3ea0*/  LDG.E R4, desc[UR36][R4.64] ;  /* 0x0000002404047981 */ /* 0x000ee4000c1e1900 */
[----:B---3--:R0:W1:Y:S02]  /*3eb0*/  I2F.F64.U32 R16, R4 ;  /* 0x0000000400107312 */ /* 0x0080640000201800 */
.L_x_8044:
[----:B------:R-:W-:Y:S05]  /*3ec0*/  BSYNC B6 ;  /* 0x0000000000067941 */ /* 0x000fea0003800000 */
.L_x_8043:
[----:B------:R-:W2:Y:S01]  /*3ed0*/  S2R R23, SR_TID.X ;  /* 0x0000000000177919 */ /* 0x000ea20000002100 */
[----:B------:R-:W-:Y:S01]  /*3ee0*/  BSSY B0, `(.L_x_8077) ;  /* 0x000006c000007945 */ /* 0x000fe20003800000 */
[----:B--2---:R-:W-:-:S13]  /*3ef0*/  ISETP.GE.AND P1, PT, R23, R2, PT ;  /* 0x000000021700720c */ /* 0x004fda0003f26270 */
[----:B------:R-:W-:Y:S05]  /*3f00*/  @P1 BRA `(.L_x_8078) ;  /* 0x0000000400a41947 */ /* 0x000fea0003800000 */
[----:B01--45:R-:W-:Y:S01]  /*3f10*/  DADD R6, -R26, 1 ;  /* 0x3ff000001a067429 */ /* 0x033fe20000000100 */
        /* <DEDUP_REMOVED lines=17> */
[----:B------:R-:W-:Y:S02]  /*4030*/  IMAD.MOV.U32 R8, RZ, RZ, R6 ;  /* 0x000000ffff087224 */ /* 0x000fe400078e0006 */
[----:B------:R-:W-:-:S07]  /*4040*/  IMAD.MOV.U32 R9, RZ, RZ, R7 ;  /* 0x000000ffff097224 */ /* 0x000fce00078e0007 */
[----:B------:R-:W-:Y:S05]  /*4050*/  CALL.REL.NOINC `($__internal_8_$__cuda_sm20_div_rn_f64_full) ;  /* 0x0000006000447944 */ /* 0x000fea0003c00000 */
[----:B------:R-:W-:Y:S02]  /*4060*/  IMAD.MOV.U32 R4, RZ, RZ, R14 ;  /* 0x000000ffff047224 */ /* 0x000fe400078e000e */
[----:B------:R-:W-:-:S07]  /*4070*/  IMAD.MOV.U32 R5, RZ, RZ, R15 ;  /* 0x000000ffff057224 */ /* 0x000fce00078e000f */
.L_x_8080:
[----:B------:R-:W-:Y:S05]  /*4080*/  BSYNC B1 ;  /* 0x0000000000017941 */ /* 0x000fea0003800000 */
.L_x_8079:
        /* <DEDUP_REMOVED lines=81> */
.L_x_8078:
[----:B------:R-:W-:Y:S05]  /*45a0*/  BSYNC B0 ;  /* 0x0000000000007941 */ /* 0x000fea0003800000 */
.L_x_8077:
[----:B01--45:R-:W-:Y:S01]  /*45b0*/  VIADD R27, R23, 0x80 ;  /* 0x00000080171b7836 */ /* 0x033fe20000000000 */
[----:B------:R-:W-:Y:S04]  /*45c0*/  BSSY B0, `(.L_x_8081) ;  /* 0x0000069000007945 */ /* 0x000fe80003800000 */
[----:B------:R-:W-:-:S13]  /*45d0*/  ISETP.GE.AND P0, PT, R27, R2, PT ;  /* 0x000000021b00720c */ /* 0x000fda0003f06270 */
[----:B------:R-:W-:Y:S05]  /*45e0*/  @P0 BRA `(.L_x_8082) ;  /* 0x0000000400980947 */ /* 0x000fea0003800000 */
[----:B------:R-:W-:Y:S01]  /*45f0*/  DADD R8, -R24, 1 ;  /* 0x3ff0000018087429 */ /* 0x000fe20000000100 */
        /* <DEDUP_REMOVED lines=18> */
[----:B------:R-:W-:Y:S05]  /*4720*/  CALL.REL.NOINC `($__internal_8_$__cuda_sm20_div_rn_f64_full) ;  /* 0x0000005800907944 */ /* 0x000fea0003c00000 */
[----:B------:R-:W-:Y:S02]  /*4730*/  IMAD.MOV.U32 R6, RZ, RZ, R14 ;  /* 0x000000ffff067224 */ /* 0x000fe400078e000e */
[----:B------:R-:W-:-:S07]  /*4740*/  IMAD.MOV.U32 R7, RZ, RZ, R15 ;  /* 0x000000ffff077224 */ /* 0x000fce00078e000f */
.L_x_8084:
[----:B------:R-:W-:Y:S05]  /*4750*/  BSYNC B1 ;  /* 0x0000000000017941 */ /* 0x000fea0003800000 */
.L_x_8083:
        /* <DEDUP_REMOVED lines=79> */
.L_x_8082:
[----:B------:R-:W-:Y:S05]  /*4c50*/  BSYNC B0 ;  /* 0x0000000000007941 */ /* 0x000fea0003800000 */
.L_x_8081:
[----:B------:R-:W-:Y:S01]  /*4c60*/  VIADD R3, R23, 0x100 ;  /* 0x0000010017037836 */ /* 0x000fe20000000000 */
        /* <DEDUP_REMOVED lines=25> */
.L_x_8088:
[----:B------:R-:W-:Y:S05]  /*4e00*/  BSYNC B1 ;  /* 0x0000000000017941 */ /* 0x000fea0003800000 */
.L_x_8087:
        /* <DEDUP_REMOVED lines=79> */
.L_x_8086:
[----:B------:R-:W-:Y:S05]  /*5300*/  BSYNC B0 ;  /* 0x0000000000007941 */ /* 0x000fea0003800000 */
.L_x_8085:
        /* <DEDUP_REMOVED lines=26> */
.L_x_8092:
[----:B------:R-:W-:Y:S05]  /*54b0*/  BSYNC B1 ;  /* 0x0000000000017941 */ /* 0x000fea0003800000 */
.L_x_8091:
        /* <DEDUP_REMOVED lines=79> */
.L_x_8090:
[----:B------:R-:W-:Y:S05]  /*59b0*/  BSYNC B0 ;  /* 0x0000000000007941 */ /* 0x000fea0003800000 */
.L_x_8089:
        /* <DEDUP_REMOVED lines=26> */
.L_x_8098:
[----:B------:R-:W0:Y:S01]  /*5b60*/  F2I.S64.F64.TRUNC R4, R4 ;  /* 0x0000000400047311 */ /* 0x000e22000030d900 */
[----:B------:R-:W-:Y:S02]  /*5b70*/  IMAD.MOV.U32 R23, RZ, RZ, R27 ;  /* 0x000000ffff177224 */ /* 0x000fe400078e001b */
[----:B0-----:R-:W-:-:S05]  /*5b80*/  IMAD.MOV.U32 R3, RZ, RZ, R4 ;  /* 0x000000ffff037224 */ /* 0x001fca00078e0004 */
[----:B------:R0:W-:Y:S01]  /*5b90*/  STG.E.U8 desc[UR36][R8.64], R3 ;  /* 0x0000000308007986 */ /* 0x0001e2000c101124 */
[----:B------:R-:W-:Y:S05]  /*5ba0*/  BRA `(.L_x_8094) ;  /* 0x0000001000407947 */ /* 0x000fea0003800000 */
.L_x_8097:
        /* <DEDUP_REMOVED lines=10> */
.L_x_8101:
[----:B------:R-:W0:Y:S01]  /*5c50*/  F2I.F64.TRUNC R5, R4 ;  /* 0x0000000400057311 */ /* 0x000e22000030d100 */
[----:B------:R-:W-:Y:S01]  /*5c60*/  IMAD.MOV.U32 R23, RZ, RZ, R27 ;  /* 0x000000ffff177224 */ /* 0x000fe200078e001b */
[----:B0-----:R4:W-:Y:S01]  /*5c70*/  STG.E desc[UR36][R8.64], R5 ;  /* 0x0000000508007986 */ /* 0x0019e2000c101924 */
[----:B------:R-:W-:Y:S05]  /*5c80*/  BRA `(.L_x_8094) ;  /* 0x0000001000087947 */ /* 0x000fea0003800000 */
.L_x_8100:
[----:B------:R-:W0:Y:S01]  /*5c90*/  F2I.F64.TRUNC R5, R4 ;  /* 0x0000000400057311 */ /* 0x000e22000030d100 */
[----:B------:R-:W-:Y:S01]  /*5ca0*/  IMAD.MOV.U32 R23, RZ, RZ, R27 ;  /* 0x000000ffff177224 */ /* 0x000fe200078e001b */
[----:B0-----:R1:W-:Y:S01]  /*5cb0*/  STG.E.U16 desc[UR36][R8.64], R5 ;  /* 0x0000000508007986 */ /* 0x0013e2000c101524 */
[----:B------:R-:W-:Y:S05]  /*5cc0*/  BRA `(.L_x_8094) ;  /* 0x0000000c00f87947 */ /* 0x000fea0003800000 */
.L_x_8096:
        /* <DEDUP_REMOVED lines=14> */
.L_x_8103:
        /* <DEDUP_REMOVED lines=9> */
.L_x_8102:
        /* <DEDUP_REMOVED lines=15> */
.L_x_8105:
        /* <DEDUP_REMOVED lines=10> */
.L_x_8104:
[----:B------:R0:W-:Y:S01]  /*5fd0*/  STG.E.64 desc[UR36][R8.64], R4 ;  /* 0x0000000408007986 */ /* 0x0001e2000c101b24 */
[----:B------:R-:W-:Y:S01]  /*5fe0*/  IMAD.MOV.U32 R23, RZ, RZ, R27 ;  /* 0x000000ffff177224 */ /* 0x000fe200078e001b */
[----:B------:R-:W-:Y:S06]  /*5ff0*/  BRA `(.L_x_8094) ;  /* 0x0000000c002c7947 */ /* 0x000fec0003800000 */
.L_x_8095:
        /* <DEDUP_REMOVED lines=13> */
.L_x_8108:
[----:B------:R-:W-:Y:S01]  /*60d0*/  CS2R R6, SRZ ;  /* 0x0000000000067805 */ /* 0x000fe2000001ff00 */
[----:B------:R-:W-:-:S04]  /*60e0*/  IMAD.MOV.U32 R23, RZ, RZ, R27 ;  /* 0x000000ffff177224 */ /* 0x000fc800078e001b */
[----:B------:R0:W-:Y:S01]  /*60f0*/  STG.E.128 desc[UR36][R8.64], R4 ;  /* 0x0000000408007986 */ /* 0x0001e2000c101d24 */
[----:B------:R-:W-:Y:S05]  /*6100*/  BRA `(.L_x_8094) ;  /* 0x0000000800e87947 */ /* 0x000fea0003800000 */
.L_x_8107:
        /* <DEDUP_REMOVED lines=25> */
.L_x_8112:
[----:B------:R-:W-:Y:S05]  /*62a0*/  BSYNC B0 ;  /* 0x0000000000007941 */ /* 0x000fea0003800000 */
.L_x_8111:
[----:B------:R-:W-:Y:S01]  /*62b0*/  LOP3.LUT R7, R0, R7, RZ, 0xfc, !PT ;  /* 0x0000000700077212 */ /* 0x000fe200078efcff */
[----:B------:R-:W-:-:S04]  /*62c0*/  IMAD.MOV.U32 R23, RZ, RZ, R27 ;  /* 0x000000ffff177224 */ /* 0x000fc800078e001b */
[----:B------:R0:W-:Y:S01]  /*62d0*/  STG.E.U8 desc[UR36][R8.64], R7 ;  /* 0x0000000708007986 */ /* 0x0001e2000c101124 */
[----:B------:R-:W-:Y:S05]  /*62e0*/  BRA `(.L_x_8094) ;  /* 0x0000000800707947 */ /* 0x000fea0003800000 */
.L_x_8110:
        /* <DEDUP_REMOVED lines=17> */
.L_x_8114:
[----:B------:R-:W-:Y:S01]  /*6400*/  IMAD.MOV.U32 R0, RZ, RZ, 0x7f ;  /* 0x0000007fff007424 */ /* 0x000fe200078e00ff */
[----:B------:R-:W-:-:S04]  /*6410*/  ISETP.GT.U32.AND P0, PT, R3, 0x7f800000, PT ;  /* 0x7f8000000300780c */ /* 0x000fc80003f04070 */
[----:B------:R-:W-:-:S09]  /*6420*/  SEL R0, R0, 0x7c, P0 ;  /* 0x0000007c00007807 */ /* 0x000fd20000000000 */
.L_x_8115:
[----:B------:R-:W-:Y:S05]  /*6430*/  BSYNC B0 ;  /* 0x0000000000007941 */ /* 0x000fea0003800000 */
.L_x_8113:
[----:B------:R-:W-:Y:S01]  /*6440*/  LOP3.LUT R3, R7, 0x80000000, RZ, 0xc0, !PT ;  /* 0x8000000007037812 */ /* 0x000fe200078ec0ff */
[----:B------:R-:W-:-:S03]  /*6450*/  IMAD.MOV.U32 R23, RZ, RZ, R27 ;  /* 0x000000ffff177224 */ /* 0x000fc600078e001b */
[----:B------:R-:W-:-:S04]  /*6460*/  SHF.R.U32.HI R3, RZ, 0x18, R3 ;  /* 0x00000018ff037819 */ /* 0x000fc80000011603 */
[----:B------:R-:W-:-:S05]  /*6470*/  LOP3.LUT R3, R0, R3, RZ, 0xfc, !PT ;  /* 0x0000000300037212 */ /* 0x000fca00078efcff */
[----:B------:R0:W-:Y:S01]  /*6480*/  STG.E.U8 desc[UR36][R8.64], R3 ;  /* 0x0000000308007986 */ /* 0x0001e2000c101124 */
[----:B------:R-:W-:Y:S05]  /*6490*/  BRA `(.L_x_8094) ;  /* 0x0000000800047947 */ /* 0x000fea0003800000 */
.L_x_8109:
        /* <DEDUP_REMOVED lines=9> */
.L_x_8106:
        /* <DEDUP_REMOVED lines=12> */
.L_x_8118:
        /* <DEDUP_REMOVED lines=21> */
.L_x_8121:
[----:B------:R-:W-:-:S04]  /*6740*/  LOP3.LUT R0, R7, 0x80000000, RZ, 0xc0, !PT ;  /* 0x8000000007007812 */ /* 0x000fc800078ec0ff */
[----:B------:R-:W-:-:S04]  /*6750*/  SHF.R.U32.HI R0, RZ, 0x18, R0 ;  /* 0x00000018ff007819 */ /* 0x000fc80000011600 */
[----:B------:R-:W-:-:S07]  /*6760*/  LOP3.LUT R0, R3, R0, RZ, 0xfc, !PT ;  /* 0x0000000003007212 */ /* 0x000fce00078efcff */
.L_x_8120:
[----:B------:R-:W-:Y:S05]  /*6770*/  BSYNC B0 ;  /* 0x0000000000007941 */ /* 0x000fea0003800000 */
.L_x_8119:
[----:B------:R0:W-:Y:S01]  /*6780*/  STG.E.U8 desc[UR36][R8.64], R0 ;  /* 0x0000000008007986 */ /* 0x0001e2000c101124 */
[----:B------:R-:W-:Y:S01]  /*6790*/  IMAD.MOV.U32 R23, RZ, RZ, R27 ;  /* 0x000000ffff177224 */ /* 0x000fe200078e001b */
[----:B------:R-:W-:Y:S06]  /*67a0*/  BRA `(.L_x_8094) ;  /* 0x0000000400407947 */ /* 0x000fec0003800000 */
.L_x_8117:
        /* <DEDUP_REMOVED lines=21> */
.L_x_8124:
[----:B------:R-:W-:-:S04]  /*6900*/  LOP3.LUT R0, R7, 0x80000000, RZ, 0xc0, !PT ;  /* 0x8000000007007812 */ /* 0x000fc800078ec0ff */
[----:B------:R-:W-:-:S04]  /*6910*/  SHF.R.U32.HI R0, RZ, 0x18, R0 ;  /* 0x00000018ff007819 */ /* 0x000fc80000011600 */
[----:B------:R-:W-:-:S07]  /*6920*/  LOP3.LUT R0, R3, R0, RZ, 0xfc, !PT ;  /* 0x0000000003007212 */ /* 0x000fce00078efcff */
.L_x_8123:
[----:B------:R-:W-:Y:S05]  /*6930*/  BSYNC B0 ;  /* 0x0000000000007941 */ /* 0x000fea0003800000 */
.L_x_8122:
[----:B------:R0:W-:Y:S01]  /*6940*/  STG.E.U8 desc[UR36][R8.64], R0 ;  /* 0x0000000008007986 */ /* 0x0001e2000c101124 */
[----:B------:R-:W-:Y:S01]  /*6950*/  IMAD.MOV.U32 R23, RZ, RZ, R27 ;  /* 0x000000ffff177224 */ /* 0x000fe200078e001b */
[----:B------:R-:W-:Y:S06]  /*6960*/  BRA `(.L_x_8094) ;  /* 0x0000000000d07947 */ /* 0x000fec0003800000 */
.L_x_8116:
        /* <DEDUP_REMOVED lines=27> */
.L_x_8099:
        /* <DEDUP_REMOVED lines=16> */
.L_x_8127:
[----:B------:R-:W-:Y:S01]  /*6c20*/  IMAD.MOV.U32 R23, RZ, RZ, R27 ;  /* 0x000000ffff177224 */ /* 0x000fe200078e001b */
[----:B------:R-:W-:Y:S06]  /*6c30*/  BRA `(.L_x_8094) ;  /* 0x00000000001c7947 */ /* 0x000fec0003800000 */
.L_x_8126:
[----:B------:R-:W0:Y:S01]  /*6c40*/  F2I.U64.F64.TRUNC R4, R4 ;  /* 0x0000000400047311 */ /* 0x000e22000030d800 */
[----:B------:R-:W-:Y:S01]  /*6c50*/  IMAD.MOV.U32 R23, RZ, RZ, R27 ;  /* 0x000000ffff177224 */ /* 0x000fe200078e001b */
[----:B0-----:R0:W-:Y:S01]  /*6c60*/  STG.E.64 desc[UR36][R8.64], R4 ;  /* 0x0000000408007986 */ /* 0x0011e2000c101b24 */
[----:B------:R-:W-:Y:S05]  /*6c70*/  BRA `(.L_x_8094) ;  /* 0x00000000000c7947 */ /* 0x000fea0003800000 */
.L_x_8125:
[----:B------:R-:W0:Y:S01]  /*6c80*/  F2I.U32.F64.TRUNC R5, R4 ;  /* 0x0000000400057311 */ /* 0x000e22000030d000 */
[----:B------:R-:W-:Y:S01]  /*6c90*/  IMAD.MOV.U32 R23, RZ, RZ, R27 ;  /* 0x000000ffff177224 */ /* 0x000fe200078e001b */
[----:B0-----:R0:W-:Y:S06]  /*6ca0*/  STG.E desc[UR36][R8.64], R5 ;  /* 0x0000000508007986 */ /* 0x0011ec000c101924 */
.L_x_8094:
[----:B------:R-:W-:Y:S05]  /*6cb0*/  BSYNC B6 ;  /* 0x0000000000067941 */ /* 0x000fea0003800000 */
.L_x_8093:
[----:B------:R-:W-:Y:S01]  /*6cc0*/  ISETP.GE.AND P0, PT, R23, R2, PT ;  /* 0x000000021700720c */ /* 0x000fe20003f06270 */
[----:B------:R-:W-:-:S12]  /*6cd0*/  BSSY B6, `(.L_x_8128) ;  /* 0x0000230000067945 */ /* 0x000fd80003800000 */
[----:B------:R-:W-:Y:S05]  /*6ce0*/  @P0 BRA `(.L_x_8129) ;  /* 0x0000002000b80947 */ /* 0x000fea0003800000 */
[----:B012-4-:R-:W0:Y:S01]  /*6cf0*/  LDC.64 R4, c[0x0][0x218] ;  /* 0x00008600ff047b82 */ /* 0x017e220000000a00 */
        /* <DEDUP_REMOVED lines=20> */
.L_x_8133:
[----:B------:R-:W0:Y:S02]  /*6e40*/  F2I.S64.F64.TRUNC R28, R28 ;  /* 0x0000001c001c7311 */ /* 0x000e24000030d900 */
[----:B0-----:R-:W-:-:S05]  /*6e50*/  IMAD.MOV.U32 R3, RZ, RZ, R28 ;  /* 0x000000ffff037224 */ /* 0x001fca00078e001c */
[----:B------:R4:W-:Y:S01]  /*6e60*/  STG.E.U8 desc[UR36][R4.64], R3 ;  /* 0x0000000304007986 */ /* 0x0009e2000c101124 */
[----:B------:R-:W-:Y:S05]  /*6e70*/  BRA `(.L_x_8135) ;  /* 0x0000000c00f07947 */ /* 0x000fea0003800000 */
.L_x_8132:
        /* <DEDUP_REMOVED lines=9> */
.L_x_8137:
[----:B------:R-:W0:Y:S02]  /*6f10*/  F2I.F64.TRUNC R29, R28 ;  /* 0x0000001c001d7311 */ /* 0x000e24000030d100 */
[----:B0-----:R2:W-:Y:S01]  /*6f20*/  STG.E desc[UR36][R4.64], R29 ;  /* 0x0000001d04007986 */ /* 0x0015e2000c101924 */
[----:B------:R-:W-:Y:S05]  /*6f30*/  BRA `(.L_x_8135) ;  /* 0x0000000c00c07947 */ /* 0x000fea0003800000 */
.L_x_8136:
[----:B------:R-:W0:Y:S02]  /*6f40*/  F2I.F64.TRUNC R29, R28 ;  /* 0x0000001c001d7311 */ /* 0x000e24000030d100 */
[----:B0-----:R0:W-:Y:S01]  /*6f50*/  STG.E.U16 desc[UR36][R4.64], R29 ;  /* 0x0000001d04007986 */ /* 0x0011e2000c101524 */
[----:B------:R-:W-:Y:S05]  /*6f60*/  BRA `(.L_x_8135) ;  /* 0x0000000c00b47947 */ /* 0x000fea0003800000 */
.L_x_8131:
        /* <DEDUP_REMOVED lines=13> */
.L_x_8139:
        /* <DEDUP_REMOVED lines=8> */
.L_x_8138:
        /* <DEDUP_REMOVED lines=14> */
.L_x_8141:
        /* <DEDUP_REMOVED lines=9> */
.L_x_8140:
[----:B------:R0:W-:Y:S01]  /*7230*/  STG.E.64 desc[UR36][R4.64], R28 ;  /* 0x0000001c04007986 */ /* 0x0001e2000c101b24 */
[----:B------:R-:W-:Y:S05]  /*7240*/  BRA `(.L_x_8135) ;  /* 0x0000000800fc7947 */ /* 0x000fea0003800000 */
.L_x_8130:
        /* <DEDUP_REMOVED lines=12> */
.L_x_8144:
[----:B------:R-:W-:-:S05]  /*7310*/  CS2R R30, SRZ ;  /* 0x00000000001e7805 */ /* 0x000fca000001ff00 */
[----:B------:R0:W-:Y:S01]  /*7320*/  STG.E.128 desc[UR36][R4.64], R28 ;  /* 0x0000001c04007986 */ /* 0x0001e2000c101d24 */
[----:B------:R-:W-:Y:S05]  /*7330*/  BRA `(.L_x_8135) ;  /* 0x0000000800c07947 */ /* 0x000fea0003800000 */
.L_x_8143:
        /* <DEDUP_REMOVED lines=25> */
.L_x_8148:
[----:B------:R-:W-:Y:S05]  /*74d0*/  BSYNC B0 ;  /* 0x0000000000007941 */ /* 0x000fea0003800000 */
.L_x_8147:
[----:B------:R-:W-:-:S05]  /*74e0*/  LOP3.LUT R7, R0, R7, RZ, 0xfc, !PT ;  /* 0x0000000700077212 */ /* 0x000fca00078efcff */
[----:B------:R0:W-:Y:S01]  /*74f0*/  STG.E.U8 desc[UR36][R4.64], R7 ;  /* 0x0000000704007986 */ /* 0x0001e2000c101124 */
[----:B------:R-:W-:Y:S05]  /*7500*/  BRA `(.L_x_8135) ;  /* 0x00000008004c7947 */ /* 0x000fea0003800000 */
.L_x_8146:
        /* <DEDUP_REMOVED lines=17> */
.L_x_8150:
[----:B------:R-:W-:Y:S01]  /*7620*/  IMAD.MOV.U32 R0, RZ, RZ, 0x7f ;  /* 0x0000007fff007424 */ /* 0x000fe200078e00ff */
[----:B------:R-:W-:-:S04]  /*7630*/  ISETP.GT.U32.AND P0, PT, R3, 0x7f800000, PT ;  /* 0x7f8000000300780c */ /* 0x000fc80003f04070 */
[----:B------:R-:W-:-:S09]  /*7640*/  SEL R0, R0, 0x7c, P0 ;  /* 0x0000007c00007807 */ /* 0x000fd20000000000 */
.L_x_8151:
[----:B------:R-:W-:Y:S05]  /*7650*/  BSYNC B0 ;  /* 0x0000000000007941 */ /* 0x000fea0003800000 */
.L_x_8149:
[----:B------:R-:W-:-:S04]  /*7660*/  LOP3.LUT R3, R7, 0x80000000, RZ, 0xc0, !PT ;  /* 0x8000000007037812 */ /* 0x000fc800078ec0ff */
[----:B------:R-:W-:-:S04]  /*7670*/  SHF.R.U32.HI R3, RZ, 0x18, R3 ;  /* 0x00000018ff037819 */ /* 0x000fc80000011603 */
[----:B------:R-:W-:-:S05]  /*7680*/  LOP3.LUT R3, R0, R3, RZ, 0xfc, !PT ;  /* 0x0000000300037212 */ /* 0x000fca00078efcff */
[----:B------:R0:W-:Y:S01]  /*7690*/  STG.E.U8 desc[UR36][R4.64], R3 ;  /* 0x0000000304007986 */ /* 0x0001e2000c101124 */
[----:B------:R-:W-:Y:S05]  /*76a0*/  BRA `(.L_x_8135) ;  /* 0x0000000400e47947 */ /* 0x000fea0003800000 */
.L_x_8145:
        /* <DEDUP_REMOVED lines=8> */
.L_x_8142:
        /* <DEDUP_REMOVED lines=11> */
.L_x_8154:
        /* <DEDUP_REMOVED lines=21> */
.L_x_8157:
[----:B------:R-:W-:-:S04]  /*7930*/  LOP3.LUT R0, R7, 0x80000000, RZ, 0xc0, !PT ;  /* 0x8000000007007812 */ /* 0x000fc800078ec0ff */
[----:B------:R-:W-:-:S04]  /*7940*/  SHF.R.U32.HI R0, RZ, 0x18, R0 ;  /* 0x00000018ff007819 */ /* 0x000fc80000011600 */
[----:B------:R-:W-:-:S07]  /*7950*/  LOP3.LUT R0, R3, R0, RZ, 0xfc, !PT ;  /* 0x0000000003007212 */ /* 0x000fce00078efcff */
.L_x_8156:
[----:B------:R-:W-:Y:S05]  /*7960*/  BSYNC B0 ;  /* 0x0000000000007941 */ /* 0x000fea0003800000 */
.L_x_8155:
[----:B------:R0:W-:Y:S01]  /*7970*/  STG.E.U8 desc[UR36][R4.64], R0 ;  /* 0x0000000004007986 */ /* 0x0001e2000c101124 */
[----:B------:R-:W-:Y:S05]  /*7980*/  BRA `(.L_x_8135) ;  /* 0x00000004002c7947 */ /* 0x000fea0003800000 */
.L_x_8153:
        /* <DEDUP_REMOVED lines=21> */
.L_x_8160:
[----:B------:R-:W-:-:S04]  /*7ae0*/  LOP3.LUT R0, R7, 0x80000000, RZ, 0xc0, !PT ;  /* 0x8000000007007812 */ /* 0x000fc800078ec0ff */
[----:B------:R-:W-:-:S04]  /*7af0*/  SHF.R.U32.HI R0, RZ, 0x18, R0 ;  /* 0x00000018ff007819 */ /* 0x000fc80000011600 */
[----:B------:R-:W-:-:S07]  /*7b00*/  LOP3.LUT R0, R3, R0, RZ, 0xfc, !PT ;  /* 0x0000000003007212 */ /* 0x000fce00078efcff */
.L_x_8159:
[----:B------:R-:W-:Y:S05]  /*7b10*/  BSYNC B0 ;  /* 0x0000000000007941 */ /* 0x000fea0003800000 */
.L_x_8158:
[----:B------:R0:W-:Y:S01]  /*7b20*/  STG.E.U8 desc[UR36][R4.64], R0 ;  /* 0x0000000004007986 */ /* 0x0001e2000c101124 */
[----:B------:R-:W-:Y:S05]  /*7b30*/  BRA `(.L_x_8135) ;  /* 0x0000000000c07947 */ /* 0x000fea0003800000 */
.L_x_8152:
        /* <DEDUP_REMOVED lines=26> */
.L_x_8134:
        /* <DEDUP_REMOVED lines=16> */
.L_x_8163:
[----:B------:R-:W-:Y:S05]  /*7de0*/  BRA `(.L_x_8135) ;  /* 0x0000000000147947 */ /* 0x000fea0003800000 */
.L_x_8162:
[----:B------:R-:W0:Y:S02]  /*7df0*/  F2I.U64.F64.TRUNC R28, R28 ;  /* 0x0000001c001c7311 */ /* 0x000e24000030d800 */
[----:B0-----:R0:W-:Y:S01]  /*7e00*/  STG.E.64 desc[UR36][R4.64], R28 ;  /* 0x0000001c04007986 */ /* 0x0011e2000c101b24 */
[----:B------:R-:W-:Y:S05]  /*7e10*/  BRA `(.L_x_8135) ;  /* 0x0000000000087947 */ /* 0x000fea0003800000 */
.L_x_8161:
[----:B------:R-:W0:Y:S02]  /*7e20*/  F2I.U32.F64.TRUNC R29, R28 ;  /* 0x0000001c001d7311 */ /* 0x000e24000030d000 */
[----:B0-----:R0:W-:Y:S02]  /*7e30*/  STG.E desc[UR36][R4.64], R29 ;  /* 0x0000001d04007986 */ /* 0x0011e4000c101924 */
.L_x_8135:
        /* <DEDUP_REMOVED lines=24> */
.L_x_8167:
[----:B------:R-:W0:Y:S02]  /*7fc0*/  F2I.S64.F64.TRUNC R24, R24 ;  /* 0x0000001800187311 */ /* 0x000e24000030d900 */
[----:B0-----:R-:W-:-:S05]  /*7fd0*/  IMAD.MOV.U32 R3, RZ, RZ, R24 ;  /* 0x000000ffff037224 */ /* 0x001fca00078e0018 */
[----:B------:R0:W-:Y:S01]  /*7fe0*/  STG.E.U8 desc[UR36][R4.64], R3 ;  /* 0x0000000304007986 */ /* 0x0001e2000c101124 */
[----:B------:R-:W-:Y:S05]  /*7ff0*/  BRA `(.L_x_8169) ;  /* 0x0000000c00f07947 */ /* 0x000fea0003800000 */
.L_x_8166:
        /* <DEDUP_REMOVED lines=9> */
.L_x_8171:
[----:B------:R-:W0:Y:S02]  /*8090*/  F2I.F64.TRUNC R25, R24 ;  /* 0x0000001800197311 */ /* 0x000e24000030d100 */
[----:B0-----:R0:W-:Y:S01]  /*80a0*/  STG.E desc[UR36][R4.64], R25 ;  /* 0x0000001904007986 */ /* 0x0011e2000c101924 */
[----:B------:R-:W-:Y:S05]  /*80b0*/  BRA `(.L_x_8169) ;  /* 0x0000000c00c07947 */ /* 0x000fea0003800000 */
.L_x_8170:
[----:B------:R-:W0:Y:S02]  /*80c0*/  F2I.F64.TRUNC R25, R24 ;  /* 0x0000001800197311 */ /* 0x000e24000030d100 */
[----:B0-----:R0:W-:Y:S01]  /*80d0*/  STG.E.U16 desc[UR36][R4.64], R25 ;  /* 0x0000001904007986 */ /* 0x0011e2000c101524 */
[----:B------:R-:W-:Y:S05]  /*80e0*/  BRA `(.L_x_8169) ;  /* 0x0000000c00b47947 */ /* 0x000fea0003800000 */
.L_x_8165:
        /* <DEDUP_REMOVED lines=13> */
.L_x_8173:
        /* <DEDUP_REMOVED lines=8> */
.L_x_8172:
        /* <DEDUP_REMOVED lines=14> */
.L_x_8175:
        /* <DEDUP_REMOVED lines=9> */
.L_x_8174:
[----:B------:R0:W-:Y:S01]  /*83b0*/  STG.E.64 desc[UR36][R4.64], R24 ;  /* 0x0000001804007986 */ /* 0x0001e2000c101b24 */
[----:B------:R-:W-:Y:S05]  /*83c0*/  BRA `(.L_x_8169) ;  /* 0x0000000800fc7947 */ /* 0x000fea0003800000 */
.L_x_8164:
        /* <DEDUP_REMOVED lines=12> */
.L_x_8178:
[----:B------:R-:W-:-:S05]  /*8490*/  CS2R R26, SRZ ;  /* 0x00000000001a7805 */ /* 0x000fca000001ff00 */
[----:B------:R0:W-:Y:S01]  /*84a0*/  STG.E.128 desc[UR36][R4.64], R24 ;  /* 0x0000001804007986 */ /* 0x0001e2000c101d24 */
[----:B------:R-:W-:Y:S05]  /*84b0*/  BRA `(.L_x_8169) ;  /* 0x0000000800c07947 */ /* 0x000fea0003800000 */
.L_x_8177:
        /* <DEDUP_REMOVED lines=25> */
.L_x_8182:
[----:B------:R-:W-:Y:S05]  /*8650*/  BSYNC B0 ;  /* 0x0000000000007941 */ /* 0x000fea0003800000 */
.L_x_8181:
[----:B------:R-:W-:-:S05]  /*8660*/  LOP3.LUT R7, R0, R7, RZ, 0xfc, !PT ;  /* 0x0000000700077212 */ /* 0x000fca00078efcff */
[----:B------:R0:W-:Y:S01]  /*8670*/  STG.E.U8 desc[UR36][R4.64], R7 ;  /* 0x0000000704007986 */ /* 0x0001e2000c101124 */
[----:B------:R-:W-:Y:S05]  /*8680*/  BRA `(.L_x_8169) ;  /* 0x00000008004c7947 */ /* 0x000fea0003800000 */
.L_x_8180:
        /* <DEDUP_REMOVED lines=17> */
.L_x_8184:
[----:B------:R-:W-:Y:S01]  /*87a0*/  IMAD.MOV.U32 R0, RZ, RZ, 0x7f ;  /* 0x0000007fff007424 */ /* 0x000fe200078e00ff */
[----:B------:R-:W-:-:S04]  /*87b0*/  ISETP.GT.U32.AND P0, PT, R3, 0x7f800000, PT ;  /* 0x7f8000000300780c */ /* 0x000fc80003f04070 */
[----:B------:R-:W-:-:S09]  /*87c0*/  SEL R0, R0, 0x7c, P0 ;  /* 0x0000007c00007807 */ /* 0x000fd20000000000 */
.L_x_8185:
[----:B------:R-:W-:Y:S05]  /*87d0*/  BSYNC B0 ;  /* 0x0000000000007941 */ /* 0x000fea0003800000 */
.L_x_8183:
[----:B------:R-:W-:-:S04]  /*87e0*/  LOP3.LUT R3, R7, 0x80000000, RZ, 0xc0, !PT ;  /* 0x8000000007037812 */ /* 0x000fc800078ec0ff */
[----:B------:R-:W-:-:S04]  /*87f0*/  SHF.R.U32.HI R3, RZ, 0x18, R3 ;  /* 0x00000018ff037819 */ /* 0x000fc80000011603 */
[----:B------:R-:W-:-:S05]  /*8800*/  LOP3.LUT R3, R0, R3, RZ, 0xfc, !PT ;  /* 0x0000000300037212 */ /* 0x000fca00078efcff */
[----:B------:R0:W-:Y:S01]  /*8810*/  STG.E.U8 desc[UR36][R4.64], R3 ;  /* 0x0000000304007986 */ /* 0x0001e2000c101124 */
[----:B------:R-:W-:Y:S05]  /*8820*/  BRA `(.L_x_8169) ;  /* 0x0000000400e47947 */ /* 0x000fea0003800000 */
.L_x_8179:
        /* <DEDUP_REMOVED lines=8> */
.L_x_8176:
        /* <DEDUP_REMOVED lines=11> */
.L_x_8188:
        /* <DEDUP_REMOVED lines=21> */
.L_x_8191:
[----:B------:R-:W-:-:S04]  /*8ab0*/  LOP3.LUT R0, R7, 0x80000000, RZ, 0xc0, !PT ;  /* 0x8000000007007812 */ /* 0x000fc800078ec0ff */
[----:B------:R-:W-:-:S04]  /*8ac0*/  SHF.R.U32.HI R0, RZ, 0x18, R0 ;  /* 0x00000018ff007819 */ /* 0x000fc80000011600 */
[----:B------:R-:W-:-:S07]  /*8ad0*/  LOP3.LUT R0, R3, R0, RZ, 0xfc, !PT ;  /* 0x0000000003007212 */ /* 0x000fce00078efcff */
.L_x_8190:
[----:B------:R-:W-:Y:S05]  /*8ae0*/  BSYNC B0 ;  /* 0x0000000000007941 */ /* 0x000fea0003800000 */
.L_x_8189:
[----:B------:R0:W-:Y:S01]  /*8af0*/  STG.E.U8 desc[UR36][R4.64], R0 ;  /* 0x0000000004007986 */ /* 0x0001e2000c101124 */
[----:B------:R-:W-:Y:S05]  /*8b00*/  BRA `(.L_x_8169) ;  /* 0x00000004002c7947 */ /* 0x000fea0003800000 */
.L_x_8187:
        /* <DEDUP_REMOVED lines=21> */
.L_x_8194:
[----:B------:R-:W-:-:S04]  /*8c60*/  LOP3.LUT R0, R7, 0x80000000, RZ, 0xc0, !PT ;  /* 0x8000000007007812 */ /* 0x000fc800078ec0ff */
[----:B------:R-:W-:-:S04]  /*8c70*/  SHF.R.U32.HI R0, RZ, 0x18, R0 ;  /* 0x00000018ff007819 */ /* 0x000fc80000011600 */
[----:B------:R-:W-:-:S07]  /*8c80*/  LOP3.LUT R0, R3, R0, RZ, 0xfc, !PT ;  /* 0x0000000003007212 */ /* 0x000fce00078efcff */
.L_x_8193:
[----:B------:R-:W-:Y:S05]  /*8c90*/  BSYNC B0 ;  /* 0x0000000000007941 */ /* 0x000fea0003800000 */
.L_x_8192:
[----:B------:R3:W-:Y:S01]  /*8ca0*/  STG.E.U8 desc[UR36][R4.64], R0 ;  /* 0x0000000004007986 */ /* 0x0007e2000c101124 */
[----:B------:R-:W-:Y:S05]  /*8cb0*/  BRA `(.L_x_8169) ;  /* 0x0000000000c07947 */ /* 0x000fea0003800000 */
.L_x_8186:
        /* <DEDUP_REMOVED lines=26> */
.L_x_8168:
        /* <DEDUP_REMOVED lines=16> */
.L_x_8197:
[----:B------:R-:W-:Y:S05]  /*8f60*/  BRA `(.L_x_8169) ;  /* 0x0000000000147947 */ /* 0x000fea0003800000 */
.L_x_8196:
[----:B------:R-:W0:Y:S02]  /*8f70*/  F2I.U64.F64.TRUNC R24, R24 ;  /* 0x0000001800187311 */ /* 0x000e24000030d800 */
[----:B0-----:R2:W-:Y:S01]  /*8f80*/  STG.E.64 desc[UR36][R4.64], R24 ;  /* 0x0000001804007986 */ /* 0x0015e2000c101b24 */
[----:B------:R-:W-:Y:S05]  /*8f90*/  BRA `(.L_x_8169) ;  /* 0x0000000000087947 */ /* 0x000fea0003800000 */
.L_x_8195:
[----:B------:R-:W0:Y:S02]  /*8fa0*/  F2I.U32.F64.TRUNC R25, R24 ;  /* 0x0000001800197311 */ /* 0x000e24000030d000 */
[----:B0-----:R0:W-:Y:S02]  /*8fb0*/  STG.E desc[UR36][R4.64], R25 ;  /* 0x0000001904007986 */ /* 0x0011e4000c101924 */
.L_x_8169:
[----:B------:R-:W-:-:S07]  /*8fc0*/  VIADD R23, R23, 0x80 ;  /* 0x0000008017177836 */ /* 0x000fce0000000000 */
.L_x_8129:
[----:B------:R-:W-:Y:S05]  /*8fd0*/  BSYNC B6 ;  /* 0x0000000000067941 */ /* 0x000fea0003800000 */
.L_x_8128:
[----:B------:R-:W-:-:S13]  /*8fe0*/  ISETP.GE.AND P0, PT, R23, R2, PT ;  /* 0x000000021700720c */ /* 0x000fda0003f06270 */
[----:B------:R-:W-:Y:S05]  /*8ff0*/  @P0 EXIT ;  /* 0x000000000000094d */ /* 0x000fea0003800000 */
[----:B01--4-:R-:W0:Y:S01]  /*9000*/  LDC.64 R2, c[0x0][0x218] ;  /* 0x00008600ff027b82 */ /* 0x013e220000000a00 */
[----:B---3--:R-:W-:Y:S01]  /*9010*/  PRMT R0, R18, 0x9910, RZ ;  /* 0x0000991012007816 */ /* 0x008fe200000000ff */
        /* <DEDUP_REMOVED lines=18> */
.L_x_8201:
[----:B------:R-:W0:Y:S02]  /*9140*/  F2I.S64.F64.TRUNC R16, R16 ;  /* 0x0000001000107311 */ /* 0x000e24000030d900 */
[----:B0-----:R-:W-:-:S05]  /*9150*/  IMAD.MOV.U32 R5, RZ, RZ, R16 ;  /* 0x000000ffff057224 */ /* 0x001fca00078e0010 */
[----:B------:R-:W-:Y:S01]  /*9160*/  STG.E.U8 desc[UR36][R2.64], R5 ;  /* 0x0000000502007986 */ /* 0x000fe2000c101124 */
[----:B------:R-:W-:Y:S05]  /*9170*/  EXIT ;  /* 0x000000000000794d */ /* 0x000fea0003800000 */
.L_x_8200:
        /* <DEDUP_REMOVED lines=9> */
.L_x_8204:
[----:B------:R-:W0:Y:S02]  /*9210*/  F2I.F64.TRUNC R17, R16 ;  /* 0x0000001000117311 */ /* 0x000e24000030d100 */
[----:B0-----:R-:W-:Y:S01]  /*9220*/  STG.E desc[UR36][R2.64], R17 ;  /* 0x0000001102007986 */ /* 0x001fe2000c101924 */
[----:B------:R-:W-:Y:S05]  /*9230*/  EXIT ;  /* 0x000000000000794d */ /* 0x000fea0003800000 */
.L_x_8203:
[----:B------:R-:W0:Y:S02]  /*9240*/  F2I.F64.TRUNC R17, R16 ;  /* 0x0000001000117311 */ /* 0x000e24000030d100 */
[----:B0-----:R-:W-:Y:S01]  /*9250*/  STG.E.U16 desc[UR36][R2.64], R17 ;  /* 0x0000001102007986 */ /* 0x001fe2000c101524 */
[----:B------:R-:W-:Y:S05]  /*9260*/  EXIT ;  /* 0x000000000000794d */ /* 0x000fea0003800000 */
.L_x_8199:
        /* <DEDUP_REMOVED lines=13> */
.L_x_8206:
        /* <DEDUP_REMOVED lines=8> */
.L_x_8205:
        /* <DEDUP_REMOVED lines=14> */
.L_x_8208:
        /* <DEDUP_REMOVED lines=9> */
.L_x_8207:
[----:B------:R-:W-:Y:S01]  /*9530*/  STG.E.64 desc[UR36][R2.64], R16 ;  /* 0x0000001002007986 */ /* 0x000fe2000c101b24 */
[----:B------:R-:W-:Y:S05]  /*9540*/  EXIT ;  /* 0x000000000000794d */ /* 0x000fea0003800000 */
.L_x_8198:
        /* <DEDUP_REMOVED lines=12> */
.L_x_8211:
[----:B------:R-:W-:-:S05]  /*9610*/  CS2R R18, SRZ ;  /* 0x0000000000127805 */ /* 0x000fca000001ff00 */
[----:B------:R-:W-:Y:S01]  /*9620*/  STG.E.128 desc[UR36][R2.64], R16 ;  /* 0x0000001002007986 */ /* 0x000fe2000c101d24 */
[----:B------:R-:W-:Y:S05]  /*9630*/  EXIT ;  /* 0x000000000000794d */ /* 0x000fea0003800000 */
.L_x_8210:
        /* <DEDUP_REMOVED lines=25> */
.L_x_8215:
[----:B------:R-:W-:Y:S05]  /*97d0*/  BSYNC B0 ;  /* 0x0000000000007941 */ /* 0x000fea0003800000 */
.L_x_8214:
[----:B------:R-:W-:-:S05]  /*97e0*/  LOP3.LUT R5, R0, R5, RZ, 0xfc, !PT ;  /* 0x0000000500057212 */ /* 0x000fca00078efcff */
[----:B------:R-:W-:Y:S01]  /*97f0*/  STG.E.U8 desc[UR36][R2.64], R5 ;  /* 0x0000000502007986 */ /* 0x000fe2000c101124 */
[----:B------:R-:W-:Y:S05]  /*9800*/  EXIT ;  /* 0x000000000000794d */ /* 0x000fea0003800000 */
.L_x_8213:
        /* <DEDUP_REMOVED lines=17> */
.L_x_8217:
[----:B------:R-:W-:Y:S01]  /*9920*/  IMAD.MOV.U32 R0, RZ, RZ, 0x7f ;  /* 0x0000007fff007424 */ /* 0x000fe200078e00ff */
[----:B------:R-:W-:-:S04]  /*9930*/  ISETP.GT.U32.AND P0, PT, R4, 0x7f800000, PT ;  /* 0x7f8000000400780c */ /* 0x000fc80003f04070 */
[----:B------:R-:W-:-:S09]  /*9940*/  SEL R0, R0, 0x7c, P0 ;  /* 0x0000007c00007807 */ /* 0x000fd20000000000 */
.L_x_8218:
[----:B------:R-:W-:Y:S05]  /*9950*/  BSYNC B0 ;  /* 0x0000000000007941 */ /* 0x000fea0003800000 */
.L_x_8216:
[----:B------:R-:W-:-:S04]  /*9960*/  LOP3.LUT R4, R5, 0x80000000, RZ, 0xc0, !PT ;  /* 0x8000000005047812 */ /* 0x000fc800078ec0ff */
[----:B------:R-:W-:-:S04]  /*9970*/  SHF.R.U32.HI R5, RZ, 0x18, R4 ;  /* 0x00000018ff057819 */ /* 0x000fc80000011604 */
[----:B------:R-:W-:-:S05]  /*9980*/  LOP3.LUT R5, R0, R5, RZ, 0xfc, !PT ;  /* 0x0000000500057212 */ /* 0x000fca00078efcff */
[----:B------:R-:W-:Y:S01]  /*9990*/  STG.E.U8 desc[UR36][R2.64], R5 ;  /* 0x0000000502007986 */ /* 0x000fe2000c101124 */
[----:B------:R-:W-:Y:S05]  /*99a0*/  EXIT ;  /* 0x000000000000794d */ /* 0x000fea0003800000 */
.L_x_8212:
        /* <DEDUP_REMOVED lines=8> */
.L_x_8209:
        /* <DEDUP_REMOVED lines=11> */
.L_x_8221:
        /* <DEDUP_REMOVED lines=21> */
.L_x_8224:
[----:B------:R-:W-:-:S04]  /*9c30*/  LOP3.LUT R0, R7, 0x80000000, RZ, 0xc0, !PT ;  /* 0x8000000007007812 */ /* 0x000fc800078ec0ff */
[----:B------:R-:W-:-:S04]  /*9c40*/  SHF.R.U32.HI R5, RZ, 0x18, R0 ;  /* 0x00000018ff057819 */ /* 0x000fc80000011600 */
[----:B------:R-:W-:-:S04]  /*9c50*/  LOP3.LUT R4, R4, R5, RZ, 0xfc, !PT ;  /* 0x0000000504047212 */ /* 0x000fc800078efcff */
[----:B------:R-:W-:-:S07]  /*9c60*/  PRMT R0, R4, 0x7610, R0 ;  /* 0x0000761004007816 */ /* 0x000fce0000000000 */
.L_x_8223:
[----:B------:R-:W-:Y:S05]  /*9c70*/  BSYNC B0 ;  /* 0x0000000000007941 */ /* 0x000fea0003800000 */
.L_x_8222:
[----:B------:R-:W-:Y:S01]  /*9c80*/  STG.E.U8 desc[UR36][R2.64], R0 ;  /* 0x0000000002007986 */ /* 0x000fe2000c101124 */
[----:B------:R-:W-:Y:S05]  /*9c90*/  EXIT ;  /* 0x000000000000794d */ /* 0x000fea0003800000 */
.L_x_8220:
        /* <DEDUP_REMOVED lines=21> */
.L_x_8227:
[----:B------:R-:W-:-:S04]  /*9df0*/  LOP3.LUT R0, R7, 0x80000000, RZ, 0xc0, !PT ;  /* 0x8000000007007812 */ /* 0x000fc800078ec0ff */
[----:B------:R-:W-:-:S04]  /*9e00*/  SHF.R.U32.HI R5, RZ, 0x18, R0 ;  /* 0x00000018ff057819 */ /* 0x000fc80000011600 */
[----:B------:R-:W-:-:S04]  /*9e10*/  LOP3.LUT R4, R4, R5, RZ, 0xfc, !PT ;  /* 0x0000000504047212 */ /* 0x000fc800078efcff */
[----:B------:R-:W-:-:S07]  /*9e20*/  PRMT R0, R4, 0x7610, R0 ;  /* 0x0000761004007816 */ /* 0x000fce0000000000 */
.L_x_8226:
[----:B------:R-:W-:Y:S05]  /*9e30*/  BSYNC B0 ;  /* 0x0000000000007941 */ /* 0x000fea0003800000 */
.L_x_8225:
[----:B------:R-:W-:Y:S01]  /*9e40*/  STG.E.U8 desc[UR36][R2.64], R0 ;  /* 0x0000000002007986 */ /* 0x000fe2000c101124 */
[----:B------:R-:W-:Y:S05]  /*9e50*/  EXIT ;  /* 0x000000000000794d */ /* 0x000fea0003800000 */
.L_x_8219:
        /* <DEDUP_REMOVED lines=26> */
.L_x_8202:
        /* <DEDUP_REMOVED lines=16> */
.L_x_8230:
[----:B------:R-:W-:Y:S05]  /*a100*/  EXIT ;  /* 0x000000000000794d */ /* 0x000fea0003800000 */
.L_x_8229:
[----:B------:R-:W0:Y:S02]  /*a110*/  F2I.U64.F64.TRUNC R16, R16 ;  /* 0x0000001000107311 */ /* 0x000e24000030d800 */
[----:B0-----:R-:W-:Y:S01]  /*a120*/  STG.E.64 desc[UR36][R2.64], R16 ;  /* 0x0000001002007986 */ /* 0x001fe2000c101b24 */
[----:B------:R-:W-:Y:S05]  /*a130*/  EXIT ;  /* 0x000000000000794d */ /* 0x000fea0003800000 */
.L_x_8228:
[----:B------:R-:W0:Y:S02]  /*a140*/  F2I.U32.F64.TRUNC R17, R16 ;  /* 0x0000001000117311 */ /* 0x000e24000030d000 */
[----:B0-----:R-:W-:Y:S01]  /*a150*/  STG.E desc[UR36][R2.64], R17 ;  /* 0x0000001102007986 */ /* 0x001fe2000c101924 */
[----:B------:R-:W-:Y:S05]  /*a160*/  EXIT ;  /* 0x000000000000794d */ /* 0x000fea0003800000 */
        .weak           $__internal_8_$__cuda_sm20_div_rn_f64_full
        .type           $__internal_8_$__cuda_sm20_div_rn_f64_full,@function
        .size           $__internal_8_$__cuda_sm20_div_rn_f64_full,(.L_x_11133 - $__internal_8_$__cuda_sm20_div_rn_f64_full)
$__internal_8_$__cuda_sm20_div_rn_f64_full:
[C---:B------:R-:W-:Y:S01]  /*a170*/  FSETP.GEU.AND P0, PT, |R9|.reuse, 1.469367938527859385e-39, PT ;  /* 0x001000000900780b */ /* 0x040fe20003f0e200 */
[----:B------:R-:W-:Y:S01]  /*a180*/  IMAD.MOV.U32 R7, RZ, RZ, R3 ;  /* 0x000000ffff077224 */ /* 0x000fe200078e0003 */
[C---:B------:R-:W-:Y:S01]  /*a190*/  LOP3.LUT R10, R9.reuse, 0x800fffff, RZ, 0xc0, !PT ;  /* 0x800fffff090a7812 */ /* 0x040fe200078ec0ff */
[----:B------:R-:W-:Y:S01]  /*a1a0*/  IMAD.MOV.U32 R12, RZ, RZ, 0x1 ;  /* 0x00000001ff0c7424 */ /* 0x000fe200078e00ff */
[----:B------:R-:W-:Y:S01]  /*a1b0*/  LOP3.LUT R32, R9, 0x7ff00000, RZ, 0xc0, !PT ;  /* 0x7ff0000009207812 */ /* 0x000fe200078ec0ff */
[----:B------:R-:W-:Y:S01]  /*a1c0*/  IMAD.MOV.U32 R6, RZ, RZ, R26 ;  /* 0x000000ffff067224 */ /* 0x000fe200078e001a */
[----:B------:R-:W-:Y:S01]  /*a1d0*/  LOP3.LUT R11, R10, 0x3ff00000, RZ, 0xfc, !PT ;  /* 0x3ff000000a0b7812 */ /* 0x000fe200078efcff */
[----:B------:R-:W-:Y:S01]  /*a1e0*/  IMAD.MOV.U32 R10, RZ, RZ, R8 ;  /* 0x000000ffff0a7224 */ /* 0x000fe200078e0008 */
[C---:B------:R-:W-:Y:S01]  /*a1f0*/  FSETP.GEU.AND P3, PT, |R7|.reuse, 1.469367938527859385e-39, PT ;  /* 0x001000000700780b */ /* 0x040fe20003f6e200 */
[----:B------:R-:W-:Y:S01]  /*a200*/  IMAD.MOV.U32 R26, RZ, RZ, 0x1ca00000 ;  /* 0x1ca00000ff1a7424 */ /* 0x000fe200078e00ff */
[----:B------:R-:W-:Y:S01]  /*a210*/  LOP3.LUT R3, R7, 0x7ff00000, RZ, 0xc0, !PT ;  /* 0x7ff0000007037812 */ /* 0x000fe200078ec0ff */
[----:B------:R-:W-:Y:S02]  /*a220*/  BSSY B2, `(.L_x_8231) ;  /* 0x000004e000027945 */ /* 0x000fe40003800000 */
[----:B------:R-:W-:Y:S01]  /*a230*/  @!P0 DMUL R10, R8, 8.98846567431157953865e+307 ;  /* 0x7fe00000080a8828 */ /* 0x000fe20000000000 */
[----:B------:R-:W-:Y:S01]  /*a240*/  ISETP.GE.U32.AND P2, PT, R3, R32, PT ;  /* 0x000000200300720c */ /* 0x000fe20003f46070 */
[----:B------:R-:W-:-:S04]  /*a250*/  IMAD.MOV.U32 R33, RZ, RZ, R3 ;  /* 0x000000ffff217224 */ /* 0x000fc800078e0003 */
[----:B------:R-:W0:Y:S02]  /*a260*/  MUFU.RCP64H R13, R11 ;  /* 0x0000000b000d7308 */ /* 0x000e240000001800 */
[----:B------:R-:W-:Y:S02]  /*a270*/  @!P3 LOP3.LUT R20, R9, 0x7ff00000, RZ, 0xc0, !PT ;  /* 0x7ff000000914b812 */ /* 0x000fe400078ec0ff */
[----:B------:R-:W-:Y:S02]  /*a280*/  @!P0 LOP3.LUT R32, R11, 0x7ff00000, RZ, 0xc0, !PT ;  /* 0x7ff000000b208812 */ /* 0x000fe400078ec0ff */
[----:B------:R-:W-:-:S04]  /*a290*/  @!P3 ISETP.GE.U32.AND P4, PT, R3, R20, PT ;  /* 0x000000140300b20c */ /* 0x000fc80003f86070 */
[----:B------:R-:W-:-:S04]  /*a2a0*/  @!P3 SEL R21, R26, 0x63400000, !P4 ;  /* 0x634000001a15b807 */ /* 0x000fc80006000000 */
[----:B------:R-:W-:Y:S01]  /*a2b0*/  @!P3 LOP3.LUT R30, R21, 0x80000000, R7, 0xf8, !PT ;  /* 0x80000000151eb812 */ /* 0x000fe200078ef807 */
[----:B0-----:R-:W-:-:S03]  /*a2c0*/  DFMA R14, R12, -R10, 1 ;  /* 0x3ff000000c0e742b */ /* 0x001fc6000000080a */
[----:B------:R-:W-:Y:S01]  /*a2d0*/  @!P3 LOP3.LUT R31, R30, 0x100000, RZ, 0xfc, !PT ;  /* 0x001000001e1fb812 */ /* 0x000fe200078efcff */
[----:B------:R-:W-:-:S04]  /*a2e0*/  @!P3 IMAD.MOV.U32 R30, RZ, RZ, RZ ;  /* 0x000000ffff1eb224 */ /* 0x000fc800078e00ff */
        /* <DEDUP_REMOVED lines=12> */
[----:B------:R-:W-:Y:S01]  /*a3b0*/  VIADD R34, R32, 0xffffffff ;  /* 0xffffffff20227836 */ /* 0x000fe20000000000 */
[----:B------:R-:W-:-:S04]  /*a3c0*/  DFMA R30, R14, -R10, R12 ;  /* 0x8000000a0e1e722b */ /* 0x000fc8000000000c */
[----:B------:R-:W-:-:S04]  /*a3d0*/  ISETP.GT.U32.OR P0, PT, R34, 0x7feffffe, P0 ;  /* 0x7feffffe2200780c */ /* 0x000fc80000704470 */
[----:B------:R-:W-:-:S09]  /*a3e0*/  DFMA R30, R20, R30, R14 ;  /* 0x0000001e141e722b */ /* 0x000fd2000000000e */
        /* <DEDUP_REMOVED lines=28> */
.L_x_8232:
        /* <DEDUP_REMOVED lines=16> */
.L_x_8235:
[----:B------:R-:W-:Y:S01]  /*a6b0*/  LOP3.LUT R15, R9, 0x80000, RZ, 0xfc, !PT ;  /* 0x00080000090f7812 */ /* 0x000fe200078efcff */
[----:B------:R-:W-:Y:S01]  /*a6c0*/  IMAD.MOV.U32 R14, RZ, RZ, R8 ;  /* 0x000000ffff0e7224 */ /* 0x000fe200078e0008 */
[----:B------:R-:W-:Y:S06]  /*a6d0*/  BRA `(.L_x_8233) ;  /* 0x0000000000087947 */ /* 0x000fec0003800000 */
.L_x_8234:
[----:B------:R-:W-:Y:S01]  /*a6e0*/  LOP3.LUT R15, R7, 0x80000, RZ, 0xfc, !PT ;  /* 0x00080000070f7812 */ /* 0x000fe200078efcff */
[----:B------:R-:W-:-:S07]  /*a6f0*/  IMAD.MOV.U32 R14, RZ, RZ, R6 ;  /* 0x000000ffff0e7224 */ /* 0x000fce00078e0006 */
.L_x_8233:
[----:B------:R-:W-:Y:S05]  /*a700*/  BSYNC B2 ;  /* 0x0000000000027941 */ /* 0x000fea0003800000 */
.L_x_8231:
[----:B------:R-:W-:Y:S02]  /*a710*/  IMAD.MOV.U32 R6, RZ, RZ, R0 ;  /* 0x000000ffff067224 */ /* 0x000fe400078e0000 */
[----:B------:R-:W-:-:S04]  /*a720*/  IMAD.MOV.U32 R7, RZ, RZ, 0x0 ;  /* 0x00000000ff077424 */ /* 0x000fc800078e00ff */
[----:B------:R-:W-:Y:S05]  /*a730*/  RET.REL.NODEC R6 `(_ZN2at6native27unrolled_elementwise_kernelIZZZNS0_17logit_kernel_cudaERNS_18TensorIteratorBaseERKN3c106ScalarEENKUlvE_clEvENKUlvE_clEvEUldE_St5arrayIPcLm2EELi4E23TrivialOffsetCalculatorILi1EjESF_NS0_6memory12LoadWithCastILi1EEENSG_13StoreWithCastILi1EEEEEviT_T0_T2_T3_T4_T5_) ;  /* 0xffffff5806307950 */ /* 0x000fea0003c3ffff */
.L_x_8236:
        /* <DEDUP_REMOVED lines=12> */
.L_x_11133:


//--------------------- .text._ZN2at6native18elementwise_kernelILi128ELi2EZNS0_22gpu_kernel_impl_nocastIZZZNS0_17logit_kernel_cudaERNS_18TensorIteratorBaseERKN3c106ScalarEENKUlvE_clEvENKUlvE_clEvEUldE_EEvS4_RKT_EUliE_EEviT1_ --------------------------
	.section	.text._ZN2at6native18elementwise_kernelILi128ELi2EZNS0_22gpu_kernel_impl_nocastIZZZNS0_17logit_kernel_cudaERNS_18TensorIteratorBaseERKN3c106ScalarEENKUlvE_clEvENKUlvE_clEvEUldE_EEvS4_RKT_EUliE_EEviT1_,"ax",@progbits
	.align	128
        .global         _ZN2at6native18elementwise_kernelILi128ELi2EZNS0_22gpu_kernel_impl_nocastIZZZNS0_17logit_kernel_cudaERNS_18TensorIteratorBaseERKN3c106ScalarEENKUlvE_clEvENKUlvE_clEvEUldE_EEvS4_RKT_EUliE_EEviT1_
        .type           _ZN2at6native18elementwise_kernelILi128ELi2EZNS0_22gpu_kernel_impl_nocastIZZZNS0_17logit_kernel_cudaERNS_18TensorIteratorBaseERKN3c106ScalarEENKUlvE_clEvENKUlvE_clEvEUldE_EEvS4_RKT_EUliE_EEviT1_,@function
        .size           _ZN2at6native18elementwise_kernelILi128ELi2EZNS0_22gpu_kernel_impl_nocastIZZZNS0_17logit_kernel_cudaERNS_18TensorIteratorBaseERKN3c106ScalarEENKUlvE_clEvENKUlvE_clEvEUldE_EEvS4_RKT_EUliE_EEviT1_,(.L_x_11134 - _ZN2at6native18elementwise_kernelILi128ELi2EZNS0_22gpu_kernel_impl_nocastIZZZNS0_17logit_kernel_cudaERNS_18TensorIteratorBaseERKN3c106ScalarEENKUlvE_clEvENKUlvE_clEvEUldE_EEvS4_RKT_EUliE_EEviT1_)
        .other          _ZN2at6native18elementwise_kernelILi128ELi2EZNS0_22gpu_kernel_impl_nocastIZZZNS0_17logit_kernel_cudaERNS_18TensorIteratorBaseERKN3c106ScalarEENKUlvE_clEvENKUlvE_clEvEUldE_EEvS4_RKT_EUliE_EEviT1_,@"STO_CUDA_ENTRY STV_DEFAULT"
_ZN2at6native18elementwise_kernelILi128ELi2EZNS0_22gpu_kernel_impl_nocastIZZZNS0_17logit_kernel_cudaERNS_18TensorIteratorBaseERKN3c106ScalarEENKUlvE_clEvENKUlvE_clEvEUldE_EEvS4_RKT_EUliE_EEviT1_:
.text._ZN2at6native18elementwise_kernelILi128ELi2EZNS0_22gpu_kernel_impl_nocastIZZZNS0_17logit_kernel_cudaERNS_18TensorIteratorBaseERKN3c106ScalarEENKUlvE_clEvENKUlvE_clEvEUldE_EEvS4_RKT_EUliE_EEviT1_:
[----:B------:R-:W-:Y:S01]  /*0000*/  LDC R1, c[0x0][0x28] ;  /* 0x00000a00ff017b82 */ /* 0x000fe20000000800 */
[----:B------:R-:W0:Y:S01]  /*0010*/  S2R R14, SR_CTAID.X ;  /* 0x00000000000e7919 */ /* 0x000e220000002500 */
[----:B------:R-:W-:Y:S01]  /*0020*/  ULDC UR4, c[0x0][0x210] ;  /* 0x0000840000047ab9 */ /* 0x000fe20000000800 */
[----:B------:R-:W-:Y:S01]  /*0030*/  BSSY B0, `(.L_x_8237) ;  /* 0x00001a8000007945 */ /* 0x000fe20003800000 */
[----:B------:R-:W0:Y:S02]  /*0040*/  S2R R13, SR_TID.X ;  /* 0x00000000000d7919 */ /* 0x000e240000002100 */
[----:B0-----:R-:W-:-:S04]  /*0050*/  LEA R9, R14, R13, 0x8 ;  /* 0x0000000d0e097211 */ /* 0x001fc800078e40ff */
[----:B------:R-:W-:Y:S01]  /*0060*/  ISETP.GE.AND P0, PT, R9, UR4, PT ;  /* 0x0000000409007c0c */ /* 0x000fe2000bf06270 */
[----:B------:R-:W-:-:S12]  /*0070*/  ULDC.64 UR4, c[0x0][0x208] ;  /* 0x0000820000047ab9 */ /* 0x000fd80000000a00 */
        /* <DEDUP_REMOVED lines=301> */
[----:B------:R-:W-:Y:S02]  /*1350*/  IMAD R5, R2, UR6, R5 ;  /* 0x0000000602057c24 */ /* 0x000fe4000f8e0205 */
[----:B-1----:R-:W-:Y:S02]  /*1360*/  @P0 IMAD R8, R8, R15, R9 ;  /* 0x0000000f08080224 */ /* 0x002fe400078e0209 */
[----:B------:R-:W-:Y:S02]  /*1370*/  IMAD R0, R2, UR7, R0 ;  /* 0x0000000702007c24 */ /* 0x000fe4000f8e0200 */
[C---:B--2---:R-:W-:Y:S02]  /*1380*/  @P0 IMAD R5, R8.reuse, R6, R5 ;  /* 0x0000000608050224 */ /* 0x044fe400078e0205 */
[----:B------:R-:W-:-:S07]  /*1390*/  @P0 IMAD R0, R8, R7, R0 ;  /* 0x0000000708000224 */ /* 0x000fce00078e0200 */
.L_x_8239:
[----:B------:R-:W-:Y:S02]  /*13a0*/  ULDC.64 UR6, c[0x0][0x418] ;  /* 0x0001060000067ab9 */ /* 0x000fe40000000a00 */
[----:B------:R-:W-:-:S04]  /*13b0*/  IADD3 R6, P0, R0, UR6, RZ ;  /* 0x0000000600067c10 */ /* 0x000fc8000ff1e0ff */
[----:B------:R-:W-:Y:S01]  /*13c0*/  IADD3.X R7, RZ, UR7, RZ, P0, !PT ;  /* 0x00000007ff077c10 */ /* 0x000fe200087fe4ff */
[----:B------:R-:W-:Y:S01]  /*13d0*/  IMAD.MOV.U32 R2, RZ, RZ, 0x1 ;  /* 0x00000001ff027424 */ /* 0x000fe200078e00ff */
[----:B------:R-:W-:-:S04]  /*13e0*/  ULDC.64 UR6, c[0x0][0x410] ;  /* 0x0001040000067ab9 */ /* 0x000fc80000000a00 */
[----:B------:R-:W2:Y:S01]  /*13f0*/  LDG.E.64 R6, desc[UR4][R6.64] ;  /* 0x0000000406067981 */ /* 0x000ea2000c1e1b00 */
[----:B------:R-:W-:Y:S01]  /*1400*/  IADD3 R4, P1, R5, UR6, RZ ;  /* 0x0000000605047c10 */ /* 0x000fe2000ff3e0ff */
[----:B------:R-:W-:Y:S03]  /*1410*/  BSSY B1, `(.L_x_8240) ;  /* 0x0000015000017945 */ /* 0x000fe60003800000 */
[----:B------:R-:W-:Y:S01]  /*1420*/  IADD3.X R5, RZ, UR7, RZ, P1, !PT ;  /* 0x00000007ff057c10 */ /* 0x000fe20008ffe4ff */
[----:B--2---:R-:W-:Y:S01]  /*1430*/  DADD R8, -R6, 1 ;  /* 0x3ff0000006087429 */ /* 0x004fe20000000100 */
[----:B------:R-:W-:-:S05]  /*1440*/  FSETP.GEU.AND P2, PT, |R7|, 6.5827683646048100446e-37, PT ;  /* 0x036000000700780b */ /* 0x000fca0003f4e200 */
        /* <DEDUP_REMOVED lines=14> */
[----:B------:R-:W-:Y:S01]  /*1530*/  MOV R16, 0x1560 ;  /* 0x0000156000107802 */ /* 0x000fe20000000f00 */
[----:B------:R-:W-:-:S07]  /*1540*/  IMAD.MOV.U32 R7, RZ, RZ, R9 ;  /* 0x000000ffff077224 */ /* 0x000fce00078e0009 */
[----:B------:R-:W-:Y:S05]  /*1550*/  CALL.REL.NOINC `($__internal_9_$__cuda_sm20_div_rn_f64_full) ;  /* 0x0000001c00e07944 */ /* 0x000fea0003c00000 */
.L_x_8241:
[----:B------:R-:W-:Y:S05]  /*1560*/  BSYNC B1 ;  /* 0x0000000000017941 */ /* 0x000fea0003800000 */
.L_x_8240:
[----:B------:R-:W-:Y:S01]  /*1570*/  ISETP.GT.AND P0, PT, R3, 0xfffff, PT ;  /* 0x000fffff0300780c */ /* 0x000fe20003f04270 */
[----:B------:R-:W-:Y:S01]  /*1580*/  IMAD.MOV.U32 R7, RZ, RZ, R3 ;  /* 0x000000ffff077224 */ /* 0x000fe200078e0003 */
[----:B------:R-:W-:Y:S01]  /*1590*/  MOV R6, R2 ;  /* 0x0000000200067202 */ /* 0x000fe20000000f00 */
[----:B------:R-:W-:Y:S10]  /*15a0*/  BSSY B1, `(.L_x_8242) ;  /* 0x000004d000017945 */ /* 0x000ff40003800000 */
[----:B------:R-:W-:-:S10]  /*15b0*/  @!P0 DMUL R6, R6, 1.80143985094819840000e+16 ;  /* 0x4350000006068828 */ /* 0x000fd40000000000 */
[----:B------:R-:W-:Y:S01]  /*15c0*/  @!P0 MOV R3, R7 ;  /* 0x0000000700038202 */ /* 0x000fe20000000f00 */
[----:B------:R-:W-:-:S04]  /*15d0*/  @!P0 IMAD.MOV.U32 R2, RZ, RZ, R6 ;  /* 0x000000ffff028224 */ /* 0x000fc800078e0006 */
[----:B------:R-:W-:-:S05]  /*15e0*/  VIADD R0, R3, 0xffffffff ;  /* 0xffffffff03007836 */ /* 0x000fca0000000000 */
[----:B------:R-:W-:Y:S02]  /*15f0*/  ISETP.GE.U32.AND P1, PT, R0, 0x7fefffff, PT ;  /* 0x7fefffff0000780c */ /* 0x000fe40003f26070 */
[----:B------:R-:W-:Y:S02]  /*1600*/  MOV R0, 0xfffffc01 ;  /* 0xfffffc0100007802 */ /* 0x000fe40000000f00 */
[----:B------:R-:W-:-:S09]  /*1610*/  @!P0 MOV R0, 0xfffffbcb ;  /* 0xfffffbcb00008802 */ /* 0x000fd20000000f00 */
        /* <DEDUP_REMOVED lines=69> */
.L_x_8243:
[----:B------:R-:W-:Y:S05]  /*1a70*/  BSYNC B1 ;  /* 0x0000000000017941 */ /* 0x000fea0003800000 */
.L_x_8242:
[----:B------:R0:W-:Y:S01]  /*1a80*/  STG.E.64 desc[UR4][R4.64], R18 ;  /* 0x0000001204007986 */ /* 0x0001e2000c101b04 */
[----:B------:R-:W-:-:S05]  /*1a90*/  IMAD R9, R14, 0x100, R13 ;  /* 0x000001000e097824 */ /* 0x000fca00078e020d */
[----:B------:R-:W-:-:S07]  /*1aa0*/  IADD3 R9, R9, 0x80, RZ ;  /* 0x0000008009097810 */ /* 0x000fce0007ffe0ff */
.L_x_8238:
[----:B------:R-:W-:Y:S05]  /*1ab0*/  BSYNC B0 ;  /* 0x0000000000007941 */ /* 0x000fea0003800000 */
.L_x_8237:
[----:B------:R-:W-:Y:S02]  /*1ac0*/  ULDC UR6, c[0x0][0x210] ;  /* 0x0000840000067ab9 */ /* 0x000fe40000000800 */
[----:B------:R-:W-:-:S13]  /*1ad0*/  ISETP.GE.AND P0, PT, R9, UR6, PT ;  /* 0x0000000609007c0c */ /* 0x000fda000bf06270 */
[----:B------:R-:W-:Y:S05]  /*1ae0*/  @P0 EXIT ;  /* 0x000000000000094d */ /* 0x000fea0003800000 */
[----:B0-----:R-:W0:Y:S01]  /*1af0*/  LDC R4, c[0x0][0x218] ;  /* 0x00008600ff047b82 */ /* 0x001e220000000800 */
[----:B------:R-:W-:Y:S01]  /*1b00*/  IMAD.MOV.U32 R0, RZ, RZ, RZ ;  /* 0x000000ffff007224 */ /* 0x000fe200078e00ff */
[----:B------:R-:W-:Y:S02]  /*1b10*/  MOV R5, RZ ;  /* 0x000000ff00057202 */ /* 0x000fe40000000f00 */
        /* <DEDUP_REMOVED lines=300> */
.L_x_8244:
[----:B------:R-:W-:Y:S02]  /*2de0*/  ULDC.64 UR6, c[0x0][0x418] ;  /* 0x0001060000067ab9 */ /* 0x000fe40000000a00 */
[----:B------:R-:W-:-:S04]  /*2df0*/  IADD3 R6, P0, R0, UR6, RZ ;  /* 0x0000000600067c10 */ /* 0x000fc8000ff1e0ff */
[----:B------:R-:W-:Y:S01]  /*2e00*/  IADD3.X R7, RZ, UR7, RZ, P0, !PT ;  /* 0x00000007ff077c10 */ /* 0x000fe200087fe4ff */
[----:B------:R-:W-:-:S05]  /*2e10*/  ULDC.64 UR6, c[0x0][0x410] ;  /* 0x0001040000067ab9 */ /* 0x000fca0000000a00 */
[----:B------:R-:W2:Y:S01]  /*2e20*/  LDG.E.64 R6, desc[UR4][R6.64] ;  /* 0x0000000406067981 */ /* 0x000ea2000c1e1b00 */
[----:B------:R-:W-:Y:S01]  /*2e30*/  MOV R2, 0x1 ;  /* 0x0000000100027802 */ /* 0x000fe20000000f00 */
[----:B------:R-:W-:Y:S01]  /*2e40*/  BSSY B0, `(.L_x_8245) ;  /* 0x0000016000007945 */ /* 0x000fe20003800000 */
[----:B------:R-:W-:-:S05]  /*2e50*/  IADD3 R4, P1, R5, UR6, RZ ;  /* 0x0000000605047c10 */ /* 0x000fca000ff3e0ff */
[----:B------:R-:W-:Y:S01]  /*2e60*/  IMAD.X R5, RZ, RZ, UR7, P1 ;  /* 0x00000007ff057e24 */ /* 0x000fe200088e06ff */
        /* <DEDUP_REMOVED lines=16> */
[----:B------:R-:W-:Y:S02]  /*2f70*/  MOV R0, R6 ;  /* 0x0000000600007202 */ /* 0x000fe40000000f00 */
[----:B------:R-:W-:-:S07]  /*2f80*/  MOV R16, 0x2fa0 ;  /* 0x00002fa000107802 */ /* 0x000fce0000000f00 */
[----:B------:R-:W-:Y:S05]  /*2f90*/  CALL.REL.NOINC `($__internal_9_$__cuda_sm20_div_rn_f64_full) ;  /* 0x0000000400507944 */ /* 0x000fea0003c00000 */
.L_x_8246:
[----:B------:R-:W-:Y:S05]  /*2fa0*/  BSYNC B0 ;  /* 0x0000000000007941 */ /* 0x000fea0003800000 */
.L_x_8245:
        /* <DEDUP_REMOVED lines=80> */
.L_x_8248:
[----:B------:R-:W-:Y:S05]  /*34b0*/  BSYNC B0 ;  /* 0x0000000000007941 */ /* 0x000fea0003800000 */
.L_x_8247:
[----:B------:R-:W-:Y:S01]  /*34c0*/  STG.E.64 desc[UR4][R4.64], R14 ;  /* 0x0000000e04007986 */ /* 0x000fe2000c101b04 */
[----:B------:R-:W-:Y:S05]  /*34d0*/  EXIT ;  /* 0x000000000000794d */ /* 0x000fea0003800000 */
        .weak           $__internal_9_$__cuda_sm20_div_rn_f64_full
        .type           $__internal_9_$__cuda_sm20_div_rn_f64_full,@function
        .size           $__internal_9_$__cuda_sm20_div_rn_f64_full,(.L_x_11134 - $__internal_9_$__cuda_sm20_div_rn_f64_full)
$__internal_9_$__cuda_sm20_div_rn_f64_full:
[C---:B------:R-:W-:Y:S01]  /*34e0*/  FSETP.GEU.AND P0, PT, |R7|.reuse, 1.469367938527859385e-39, PT ;  /* 0x001000000700780b */ /* 0x040fe20003f0e200 */
[----:B------:R-:W-:Y:S01]  /*34f0*/  IMAD.MOV.U32 R6, RZ, RZ, R8 ;  /* 0x000000ffff067224 */ /* 0x000fe200078e0008 */
[C---:B------:R-:W-:Y:S01]  /*3500*/  LOP3.LUT R2, R7.reuse, 0x800fffff, RZ, 0xc0, !PT ;  /* 0x800fffff07027812 */ /* 0x040fe200078ec0ff */
[----:B------:R-:W-:Y:S01]  /*3510*/  IMAD.MOV.U32 R9, RZ, RZ, R11 ;  /* 0x000000ffff097224 */ /* 0x000fe200078e000b */
[----:B------:R-:W-:Y:S01]  /*3520*/  HFMA2.MMA R18, -RZ, RZ, 0, 5.9604644775390625e-08 ;  /* 0x00000001ff127435 */ /* 0x000fe200000001ff */
[----:B------:R-:W-:Y:S01]  /*3530*/  LOP3.LUT R15, R7, 0x7ff00000, RZ, 0xc0, !PT ;  /* 0x7ff00000070f7812 */ /* 0x000fe200078ec0ff */
[----:B------:R-:W-:Y:S01]  /*3540*/  BSSY B2, `(.L_x_8249) ;  /* 0x0000054000027945 */ /* 0x000fe20003800000 */
[----:B------:R-:W-:Y:S02]  /*3550*/  LOP3.LUT R3, R2, 0x3ff00000, RZ, 0xfc, !PT ;  /* 0x3ff0000002037812 */ /* 0x000fe400078efcff */
[----:B------:R-:W-:Y:S02]  /*3560*/  MOV R2, R8 ;  /* 0x0000000800027202 */ /* 0x000fe40000000f00 */
[----:B------:R-:W-:-:S02]  /*3570*/  FSETP.GEU.AND P2, PT, |R9|, 1.469367938527859385e-39, PT ;  /* 0x001000000900780b */ /* 0x000fc40003f4e200 */
[----:B------:R-:W-:Y:S01]  /*3580*/  @!P0 DMUL R2, R6, 8.98846567431157953865e+307 ;  /* 0x7fe0000006028828 */ /* 0x000fe20000000000 */
[----:B------:R-:W-:Y:S02]  /*3590*/  LOP3.LUT R12, R9, 0x7ff00000, RZ, 0xc0, !PT ;  /* 0x7ff00000090c7812 */ /* 0x000fe400078ec0ff */
[----:B------:R-:W-:Y:S02]  /*35a0*/  MOV R8, R0 ;  /* 0x0000000000087202 */ /* 0x000fe40000000f00 */
[----:B------:R-:W-:Y:S01]  /*35b0*/  MOV R0, 0x1ca00000 ;  /* 0x1ca0000000007802 */ /* 0x000fe20000000f00 */
[----:B------:R-:W0:Y:S01]  /*35c0*/  MUFU.RCP64H R19, R3 ;  /* 0x0000000300137308 */ /* 0x000e220000001800 */
[----:B------:R-:W-:-:S03]  /*35d0*/  ISETP.GE.U32.AND P1, PT, R12, R15, PT ;  /* 0x0000000f0c00720c */ /* 0x000fc60003f26070 */
[----:B------:R-:W-:Y:S02]  /*35e0*/  @!P0 LOP3.LUT R15, R3, 0x7ff00000, RZ, 0xc0, !PT ;  /* 0x7ff00000030f8812 */ /* 0x000fe400078ec0ff */
[----:B------:R-:W-:Y:S02]  /*35f0*/  @!P2 LOP3.LUT R17, R7, 0x7ff00000, RZ, 0xc0, !PT ;  /* 0x7ff000000711a812 */ /* 0x000fe400078ec0ff */
[----:B------:R-:W-:Y:S02]  /*3600*/  @!P2 MOV R22, RZ ;  /* 0x000000ff0016a202 */ /* 0x000fe40000000f00 */
[----:B------:R-:W-:Y:S02]  /*3610*/  @!P2 ISETP.GE.U32.AND P3, PT, R12, R17, PT ;  /* 0x000000110c00a20c */ /* 0x000fe40003f66070 */
[----:B------:R-:W-:Y:S02]  /*3620*/  IADD3 R25, R15, -0x1, RZ ;  /* 0xffffffff0f197810 */ /* 0x000fe40007ffe0ff */
[----:B------:R-:W-:Y:S01]  /*3630*/  @!P2 SEL R17, R0, 0x63400000, !P3 ;  /* 0x634000000011a807 */ /* 0x000fe20005800000 */
[----:B0-----:R-:W-:-:S03]  /*3640*/  DFMA R10, R18, -R2, 1 ;  /* 0x3ff00000120a742b */ /* 0x001fc60000000802 */
[----:B------:R-:W-:-:S04]  /*3650*/  @!P2 LOP3.LUT R17, R17, 0x80000000, R9, 0xf8, !PT ;  /* 0x800000001111a812 */ /* 0x000fc800078ef809 */
[----:B------:R-:W-:Y:S02]  /*3660*/  @!P2 LOP3.LUT R23, R17, 0x100000, RZ, 0xfc, !PT ;  /* 0x001000001117a812 */ /* 0x000fe400078efcff */
[----:B------:R-:W-:Y:S01]  /*3670*/  MOV R17, R12 ;  /* 0x0000000c00117202 */ /* 0x000fe20000000f00 */
        /* <DEDUP_REMOVED lines=20> */
[----:B------:R-:W-:-:S04]  /*37c0*/  SEL R9, R0, 0x63400000, !P0 ;  /* 0x6340000000097807 */ /* 0x000fc80004000000 */
[----:B------:R-:W-:Y:S02]  /*37d0*/  IADD3 R0, -R9, R8, RZ ;  /* 0x0000000809007210 */ /* 0x000fe40007ffe1ff */
[----:B------:R-:W-:-:S03]  /*37e0*/  MOV R8, RZ ;  /* 0x000000ff00087202 */ /* 0x000fc60000000f00 */
        /* <DEDUP_REMOVED lines=20> */
.L_x_8250:
        /* <DEDUP_REMOVED lines=16> */
.L_x_8253:
[----:B------:R-:W-:Y:S02]  /*3a30*/  LOP3.LUT R19, R7, 0x80000, RZ, 0xfc, !PT ;  /* 0x0008000007137812 */ /* 0x000fe400078efcff */
[----:B------:R-:W-:Y:S01]  /*3a40*/  MOV R18, R6 ;  /* 0x0000000600127202 */ /* 0x000fe20000000f00 */
[----:B------:R-:W-:Y:S06]  /*3a50*/  BRA `(.L_x_8251) ;  /* 0x0000000000087947 */ /* 0x000fec0003800000 */
.L_x_8252:
[----:B------:R-:W-:Y:S02]  /*3a60*/  LOP3.LUT R19, R9, 0x80000, RZ, 0xfc, !PT ;  /* 0x0008000009137812 */ /* 0x000fe400078efcff */
[----:B------:R-:W-:-:S07]  /*3a70*/  MOV R18, R8 ;  /* 0x0000000800127202 */ /* 0x000fce0000000f00 */
.L_x_8251:
[----:B------:R-:W-:Y:S05]  /*3a80*/  BSYNC B2 ;  /* 0x0000000000027941 */ /* 0x000fea0003800000 */
.L_x_8249:
[----:B------:R-:W-:Y:S01]  /*3a90*/  HFMA2.MMA R17, -RZ, RZ, 0, 0 ;  /* 0x00000000ff117435 */ /* 0x000fe200000001ff */
[----:B------:R-:W-:Y:S01]  /*3aa0*/  IMAD.MOV.U32 R2, RZ, RZ, R18 ;  /* 0x000000ffff027224 */ /* 0x000fe200078e0012 */
[----:B------:R-:W-:-:S04]  /*3ab0*/  MOV R3, R19 ;  /* 0x0000001300037202 */ /* 0x000fc80000000f00 */
[----:B------:R-:W-:Y:S05]  /*3ac0*/  RET.REL.NODEC R16 `(_ZN2at6native18elementwise_kernelILi128ELi2EZNS0_22gpu_kernel_impl_nocastIZZZNS0_17logit_kernel_cudaERNS_18TensorIteratorBaseERKN3c106ScalarEENKUlvE_clEvENKUlvE_clEvEUldE_EEvS4_RKT_EUliE_EEviT1_) ;  /* 0xffffffc4104c7950 */ /* 0x000fea0003c3ffff */
.L_x_8254:
        /* <DEDUP_REMOVED lines=11> */
.L_x_11134:


//--------------------- .text._ZN2at6native27unrolled_elementwise_kernelIZZZNS0_17logit_kernel_cudaERNS_18TensorIteratorBaseERKN3c106ScalarEENKUlvE_clEvENKUlvE_clEvEUldE_St5arrayIPcLm2EELi4E23TrivialOffsetCalculatorILi1EjESF_NS0_6memory15LoadWithoutCastENSG_16StoreWithoutCastEEEviT_T0_T2_T3_T4_T5_ --------------------------
	.section	.text._ZN2at6native27unrolled_elementwise_kernelIZZZNS0_17logit_kernel_cudaERNS_18TensorIteratorBaseERKN3c106ScalarEENKUlvE_clEvENKUlvE_clEvEUldE_St5arrayIPcLm2EELi4E23TrivialOffsetCalculatorILi1EjESF_NS0_6memory15LoadWithoutCastENSG_16StoreWithoutCastEEEviT_T0_T2_T3_T4_T5_,"ax",@progbits
	.align	128
        .global         _ZN2at6native27unrolled_elementwise_kernelIZZZNS0_17logit_kernel_cudaERNS_18TensorIteratorBaseERKN3c106ScalarEENKUlvE_clEvENKUlvE_clEvEUldE_St5arrayIPcLm2EELi4E23TrivialOffsetCalculatorILi1EjESF_NS0_6memory15LoadWithoutCastENSG_16StoreWithoutCastEEEviT_T0_T2_T3_T4_T5_
        .type           _ZN2at6native27unrolled_elementwise_kernelIZZZNS0_17logit_kernel_cudaERNS_18TensorIteratorBaseERKN3c106ScalarEENKUlvE_clEvENKUlvE_clEvEUldE_St5arrayIPcLm2EELi4E23TrivialOffsetCalculatorILi1EjESF_NS0_6memory15LoadWithoutCastENSG_16StoreWithoutCastEEEviT_T0_T2_T3_T4_T5_,@function
        .size           _ZN2at6native27unrolled_elementwise_kernelIZZZNS0_17logit_kernel_cudaERNS_18TensorIteratorBaseERKN3c106ScalarEENKUlvE_clEvENKUlvE_clEvEUldE_St5arrayIPcLm2EELi4E23TrivialOffsetCalculatorILi1EjESF_NS0_6memory15LoadWithoutCastENSG_16StoreWithoutCastEEEviT_T0_T2_T3_T4_T5_,(.L_x_11135 - _ZN2at6native27unrolled_elementwise_kernelIZZZNS0_17logit_kernel_cudaERNS_18TensorIteratorBaseERKN3c106ScalarEENKUlvE_clEvENKUlvE_clEvEUldE_St5arrayIPcLm2EELi4E23TrivialOffsetCalculatorILi1EjESF_NS0_6memory15LoadWithoutCastENSG_16StoreWithoutCastEEEviT_T0_T2_T3_T4_T5_)
        .other          _ZN2at6native27unrolled_elementwise_kernelIZZZNS0_17logit_kernel_cudaERNS_18TensorIteratorBaseERKN3c106ScalarEENKUlvE_clEvENKUlvE_clEvEUldE_St5arrayIPcLm2EELi4E23TrivialOffsetCalculatorILi1EjESF_NS0_6memory15LoadWithoutCastENSG_16StoreWithoutCastEEEviT_T0_T2_T3_T4_T5_,@"STO_CUDA_ENTRY STV_DEFAULT"
_ZN2at6native27unrolled_elementwise_kernelIZZZNS0_17logit_kernel_cudaERNS_18TensorIteratorBaseERKN3c106ScalarEENKUlvE_clEvENKUlvE_clEvEUldE_St5arrayIPcLm2EELi4E23TrivialOffsetCalculatorILi1EjESF_NS0_6memory15LoadWithoutCastENSG_16StoreWithoutCastEEEviT_T0_T2_T3_T4_T5_:
.text._ZN2at6native27unrolled_elementwise_kernelIZZZNS0_17logit_kernel_cudaERNS_18TensorIteratorBaseERKN3c106ScalarEENKUlvE_clEvENKUlvE_clEvEUldE_St5arrayIPcLm2EELi4E23TrivialOffsetCalculatorILi1EjESF_NS0_6memory15LoadWithoutCastENSG_16StoreWithoutCastEEEviT_T0_T2_T3_T4_T5_:
[----:B------:R-:W-:Y:S01]  /*0000*/  LDC R1, c[0x0][0x28] ;  /* 0x00000a00ff017b82 */ /* 0x000fe20000000800 */
[----:B------:R-:W0:Y:S07]  /*0010*/  S2R R2, SR_CTAID.X ;  /* 0x0000000000027919 */ /* 0x000e2e0000002500 */
[----:B------:R-:W0:Y:S01]  /*0020*/  LDC R5, c[0x0][0x210] ;  /* 0x00008400ff057b82 */ /* 0x000e220000000800 */
[----:B------:R-:W-:Y:S01]  /*0030*/  CS2R R24, SRZ ;  /* 0x0000000000187805 */ /* 0x000fe2000001ff00 */
[----:B------:R-:W-:Y:S01]  /*0040*/  ULDC.64 UR4, c[0x0][0x208] ;  /* 0x0000820000047ab9 */ /* 0x000fe20000000a00 */
[----:B------:R-:W1:Y:S01]  /*0050*/  S2R R3, SR_TID.X ;  /* 0x0000000000037919 */ /* 0x000e620000002100 */
[----:B0-----:R-:W-:-:S02]  /*0060*/  IMAD R4, R2, -0x200, R5 ;  /* 0xfffffe0002047824 */ /* 0x001fc400078e0205 */
[----:B-1----:R-:W-:-:S03]  /*0070*/  IMAD.MOV.U32 R5, RZ, RZ, R3 ;  /* 0x000000ffff057224 */ /* 0x002fc600078e0003 */
[----:B------:R-:W-:-:S13]  /*0080*/  ISETP.GE.AND P1, PT, R3, R4, PT ;  /* 0x000000040300720c */ /* 0x000fda0003f26270 */
        /* <DEDUP_REMOVED lines=10> */
[----:B------:R-:W-:Y:S01]  /*0130*/  @!P3 LEA R19, R2, R5, 0x9 ;  /* 0x000000050213b211 */ /* 0x000fe200078e48ff */
[----:B------:R-:W-:Y:S01]  /*0140*/  @!P3 VIADD R5, R5, 0x80 ;  /* 0x000000800505b836 */ /* 0x000fe20000000000 */
[----:B------:R-:W0:Y:S01]  /*0150*/  @!P3 LDC.64 R10, c[0x0][0x220] ;  /* 0x00008800ff0abb82 */ /* 0x000e220000000a00 */
[----:B-1----:R-:W-:-:S03]  /*0160*/  @!P0 IMAD.WIDE.U32 R16, R17, 0x8, R8 ;  /* 0x0000000811108825 */ /* 0x002fc600078e0008 */
[----:B------:R-:W-:Y:S02]  /*0170*/  ISETP.GE.AND P2, PT, R5, R4, PT ;  /* 0x000000040500720c */ /* 0x000fe40003f46270 */
[----:B------:R-:W-:Y:S01]  /*0180*/  CS2R R8, SRZ ;  /* 0x0000000000087805 */ /* 0x000fe2000001ff00 */
[----:B------:R1:W5:Y:S05]  /*0190*/  @!P0 LDG.E.64 R24, desc[UR4][R16.64] ;  /* 0x0000000410188981 */ /* 0x00036a000c1e1b00 */
[----:B------:R1:W5:Y:S05]  /*01a0*/  @!P1 LDG.E.64 R8, desc[UR4][R6.64] ;  /* 0x0000000406089981 */ /* 0x00036a000c1e1b00 */
[----:B------:R-:W2:Y:S01]  /*01b0*/  @!P2 LDC.64 R14, c[0x0][0x220] ;  /* 0x00008800ff0eab82 */ /* 0x000ea20000000a00 */
[----:B------:R-:W-:-:S02]  /*01c0*/  @!P2 IMAD R5, R2, 0x200, R5 ;  /* 0x000002000205a824 */ /* 0x000fc400078e0205 */
[----:B0-----:R-:W-:Y:S01]  /*01d0*/  @!P3 IMAD.WIDE.U32 R18, R19, 0x8, R10 ;  /* 0x000000081312b825 */ /* 0x001fe200078e000a */
[----:B------:R-:W-:-:S06]  /*01e0*/  CS2R R10, SRZ ;  /* 0x00000000000a7805 */ /* 0x000fcc000001ff00 */
[----:B------:R1:W5:Y:S01]  /*01f0*/  @!P3 LDG.E.64 R10, desc[UR4][R18.64] ;  /* 0x00000004120ab981 */ /* 0x000362000c1e1b00 */
[----:B--2---:R-:W-:-:S05]  /*0200*/  @!P2 IMAD.WIDE.U32 R14, R5, 0x8, R14 ;  /* 0x00000008050ea825 */ /* 0x004fca00078e000e */
[----:B------:R1:W5:Y:S01]  /*0210*/  @!P2 LDG.E.64 R12, desc[UR4][R14.64] ;  /* 0x000000040e0ca981 */ /* 0x000362000c1e1b00 */
[----:B------:R-:W-:Y:S04]  /*0220*/  BSSY B0, `(.L_x_8255) ;  /* 0x000006a000007945 */ /* 0x000fe80003800000 */
[----:B------:R-:W-:Y:S05]  /*0230*/  @P1 BRA `(.L_x_8256) ;  /* 0x0000000400a01947 */ /* 0x000fea0003800000 */
[----:B-1---5:R-:W-:Y:S01]  /*0240*/  DADD R14, -R8, 1 ;  /* 0x3ff00000080e7429 */ /* 0x022fe20000000100 */
        /* <DEDUP_REMOVED lines=20> */
[----:B------:R-:W-:Y:S05]  /*0390*/  CALL.REL.NOINC `($__internal_10_$__cuda_sm20_div_rn_f64_full) ;  /* 0x0000001800c87944 */ /* 0x000fea0003c00000 */
[----:B------:R-:W-:Y:S02]  /*03a0*/  IMAD.MOV.U32 R6, RZ, RZ, R8 ;  /* 0x000000ffff067224 */ /* 0x000fe400078e0008 */
[----:B------:R-:W-:-:S07]  /*03b0*/  IMAD.MOV.U32 R7, RZ, RZ, R9 ;  /* 0x000000ffff077224 */ /* 0x000fce00078e0009 */
.L_x_8258:
[----:B------:R-:W-:Y:S05]  /*03c0*/  BSYNC B1 ;  /* 0x0000000000017941 */ /* 0x000fea0003800000 */
.L_x_8257:
[----:B------:R-:W-:Y:S01]  /*03d0*/  ISETP.GT.AND P0, PT, R7, 0xfffff, PT ;  /* 0x000fffff0700780c */ /* 0x000fe20003f04270 */
[----:B------:R-:W-:Y:S02]  /*03e0*/  IMAD.MOV.U32 R8, RZ, RZ, R6 ;  /* 0x000000ffff087224 */ /* 0x000fe400078e0006 */
[----:B------:R-:W-:-:S10]  /*03f0*/  IMAD.MOV.U32 R9, RZ, RZ, R7 ;  /* 0x000000ffff097224 */ /* 0x000fd400078e0007 */
[----:B------:R-:W-:-:S10]  /*0400*/  @!P0 DMUL R8, R8, 1.80143985094819840000e+16 ;  /* 0x4350000008088828 */ /* 0x000fd40000000000 */
[----:B------:R-:W-:Y:S01]  /*0410*/  @!P0 MOV R7, R9 ;  /* 0x0000000900078202 */ /* 0x000fe20000000f00 */
[----:B------:R-:W-:-:S04]  /*0420*/  @!P0 IMAD.MOV.U32 R6, RZ, RZ, R8 ;  /* 0x000000ffff068224 */ /* 0x000fc800078e0008 */
[----:B------:R-:W-:-:S05]  /*0430*/  VIADD R0, R7, 0xffffffff ;  /* 0xffffffff07007836 */ /* 0x000fca0000000000 */
[----:B------:R-:W-:Y:S01]  /*0440*/  ISETP.GE.U32.AND P2, PT, R0, 0x7fefffff, PT ;  /* 0x7fefffff0000780c */ /* 0x000fe20003f46070 */
[----:B------:R-:W-:Y:S01]  /*0450*/  IMAD.MOV.U32 R0, RZ, RZ, -0x3ff ;  /* 0xfffffc01ff007424 */ /* 0x000fe200078e00ff */
[----:B------:R-:W-:-:S11]  /*0460*/  @!P0 MOV R0, 0xfffffbcb ;  /* 0xfffffbcb00008802 */ /* 0x000fd60000000f00 */
        /* <DEDUP_REMOVED lines=69> */
.L_x_8256:
[----:B------:R-:W-:Y:S05]  /*08c0*/  BSYNC B0 ;  /* 0x0000000000007941 */ /* 0x000fea0003800000 */
.L_x_8255:
[----:B------:R-:W-:Y:S01]  /*08d0*/  VIADD R5, R3, 0x80 ;  /* 0x0000008003057836 */ /* 0x000fe20000000000 */
[----:B------:R-:W-:Y:S04]  /*08e0*/  BSSY B0, `(.L_x_8259) ;  /* 0x000006a000007945 */ /* 0x000fe80003800000 */
[----:B------:R-:W-:-:S13]  /*08f0*/  ISETP.GE.AND P0, PT, R5, R4, PT ;  /* 0x000000040500720c */ /* 0x000fda0003f06270 */
[----:B------:R-:W-:Y:S05]  /*0900*/  @P0 BRA `(.L_x_8260) ;  /* 0x00000004009c0947 */ /* 0x000fea0003800000 */
[----:B-----5:R-:W-:Y:S01]  /*0910*/  DADD R8, -R24, 1 ;  /* 0x3ff0000018087429 */ /* 0x020fe20000000100 */
        /* <DEDUP_REMOVED lines=18> */
[----:B------:R-:W-:-:S07]  /*0a40*/  MOV R0, 0xa60 ;  /* 0x00000a6000007802 */ /* 0x000fce0000000f00 */
[----:B------:R-:W-:Y:S05]  /*0a50*/  CALL.REL.NOINC `($__internal_10_$__cuda_sm20_div_rn_f64_full) ;  /* 0x0000001400187944 */ /* 0x000fea0003c00000 */
[----:B------:R-:W-:Y:S02]  /*0a60*/  IMAD.MOV.U32 R6, RZ, RZ, R8 ;  /* 0x000000ffff067224 */ /* 0x000fe400078e0008 */
[----:B------:R-:W-:-:S07]  /*0a70*/  IMAD.MOV.U32 R7, RZ, RZ, R9 ;  /* 0x000000ffff077224 */ /* 0x000fce00078e0009 */
.L_x_8262:
[----:B------:R-:W-:Y:S05]  /*0a80*/  BSYNC B1 ;  /* 0x0000000000017941 */ /* 0x000fea0003800000 */
.L_x_8261:
        /* <DEDUP_REMOVED lines=79> */
.L_x_8260:
[----:B------:R-:W-:Y:S05]  /*0f80*/  BSYNC B0 ;  /* 0x0000000000007941 */ /* 0x000fea0003800000 */
.L_x_8259:
        /* <DEDUP_REMOVED lines=27> */
.L_x_8266:
[----:B------:R-:W-:Y:S05]  /*1140*/  BSYNC B1 ;  /* 0x0000000000017941 */ /* 0x000fea0003800000 */
.L_x_8265:
        /* <DEDUP_REMOVED lines=79> */
.L_x_8264:
[----:B------:R-:W-:Y:S05]  /*1640*/  BSYNC B0 ;  /* 0x0000000000007941 */ /* 0x000fea0003800000 */
.L_x_8263:
        /* <DEDUP_REMOVED lines=27> */
.L_x_8270:
[----:B------:R-:W-:Y:S05]  /*1800*/  BSYNC B1 ;  /* 0x0000000000017941 */ /* 0x000fea0003800000 */
.L_x_8269:
        /* <DEDUP_REMOVED lines=79> */
.L_x_8268:
[----:B------:R-:W-:Y:S05]  /*1d00*/  BSYNC B0 ;  /* 0x0000000000007941 */ /* 0x000fea0003800000 */
.L_x_8267:
[----:B------:R-:W0:Y:S01]  /*1d10*/  @!P1 S2R R5, SR_TID.X ;  /* 0x0000000000059919 */ /* 0x000e220000002100 */
[----:B-1----:R-:W1:Y:S01]  /*1d20*/  @!P1 LDC.64 R6, c[0x0][0x218] ;  /* 0x00008600ff069b82 */ /* 0x002e620000000a00 */
[----:B------:R-:W-:Y:S01]  /*1d30*/  BSSY B0, `(.L_x_8271) ;  /* 0x0000011000007945 */ /* 0x000fe20003800000 */
[----:B0-----:R-:W-:Y:S02]  /*1d40*/  @!P1 VIADD R3, R5, 0x80 ;  /* 0x0000008005039836 */ /* 0x001fe40000000000 */
[----:B------:R-:W-:-:S03]  /*1d50*/  @!P1 IMAD R5, R2, 0x200, R5 ;  /* 0x0000020002059824 */ /* 0x000fc600078e0205 */
[----:B------:R-:W-:Y:S01]  /*1d60*/  ISETP.GE.AND P0, PT, R3, R4, PT ;  /* 0x000000040300720c */ /* 0x000fe20003f06270 */
[----:B-1----:R-:W-:-:S05]  /*1d70*/  @!P1 IMAD.WIDE.U32 R6, R5, 0x8, R6 ;  /* 0x0000000805069825 */ /* 0x002fca00078e0006 */
[----:B------:R0:W-:Y:S07]  /*1d80*/  @!P1 STG.E.64 desc[UR4][R6.64], R14 ;  /* 0x0000000e06009986 */ /* 0x0001ee000c101b04 */
[----:B------:R-:W-:Y:S05]  /*1d90*/  @P0 BRA `(.L_x_8272) ;  /* 0x0000000000280947 */ /* 0x000fea0003800000 */
[----:B-----5:R-:W1:Y:S01]  /*1da0*/  LDC.64 R12, c[0x0][0x218] ;  /* 0x00008600ff0c7b82 */ /* 0x020e620000000a00 */
[----:B0-----:R-:W-:Y:S01]  /*1db0*/  LEA R7, R2, R3, 0x9 ;  /* 0x0000000302077211 */ /* 0x001fe200078e48ff */
[----:B------:R-:W-:-:S05]  /*1dc0*/  VIADD R3, R3, 0x80 ;  /* 0x0000008003037836 */ /* 0x000fca0000000000 */
[----:B------:R-:W-:-:S13]  /*1dd0*/  ISETP.GE.AND P0, PT, R3, R4, PT ;  /* 0x000000040300720c */ /* 0x000fda0003f06270 */
[----:B------:R-:W-:Y:S02]  /*1de0*/  @!P0 IMAD R5, R2, 0x200, R3 ;  /* 0x0000020002058824 */ /* 0x000fe400078e0203 */
[----:B------:R-:W-:Y:S02]  /*1df0*/  @!P0 VIADD R3, R3, 0x80 ;  /* 0x0000008003038836 */ /* 0x000fe40000000000 */
[----:B-1----:R-:W-:-:S04]  /*1e00*/  IMAD.WIDE.U32 R6, R7, 0x8, R12 ;  /* 0x0000000807067825 */ /* 0x002fc800078e000c */
[----:B------:R-:W-:Y:S01]  /*1e10*/  @!P0 IMAD.WIDE.U32 R12, R5, 0x8, R12 ;  /* 0x00000008050c8825 */ /* 0x000fe200078e000c */
[----:B------:R1:W-:Y:S04]  /*1e20*/  STG.E.64 desc[UR4][R6.64], R24 ;  /* 0x0000001806007986 */ /* 0x0003e8000c101b04 */
[----:B------:R1:W-:Y:S02]  /*1e30*/  @!P0 STG.E.64 desc[UR4][R12.64], R10 ;  /* 0x0000000a0c008986 */ /* 0x0003e4000c101b04 */
.L_x_8272:
[----:B------:R-:W-:Y:S05]  /*1e40*/  BSYNC B0 ;  /* 0x0000000000007941 */ /* 0x000fea0003800000 */
.L_x_8271:
[----:B------:R-:W-:-:S13]  /*1e50*/  ISETP.GE.AND P0, PT, R3, R4, PT ;  /* 0x000000040300720c */ /* 0x000fda0003f06270 */
[----:B------:R-:W-:Y:S05]  /*1e60*/  @P0 EXIT ;  /* 0x000000000000094d */ /* 0x000fea0003800000 */
[----:B------:R-:W2:Y:S01]  /*1e70*/  LDC.64 R4, c[0x0][0x218] ;  /* 0x00008600ff047b82 */ /* 0x000ea20000000a00 */
[----:B------:R-:W-:-:S04]  /*1e80*/  IMAD R3, R2, 0x200, R3 ;  /* 0x0000020002037824 */ /* 0x000fc800078e0203 */
[----:B--2---:R-:W-:-:S05]  /*1e90*/  IMAD.WIDE.U32 R2, R3, 0x8, R4 ;  /* 0x0000000803027825 */ /* 0x004fca00078e0004 */
[----:B-----5:R-:W-:Y:S01]  /*1ea0*/  STG.E.64 desc[UR4][R2.64], R8 ;  /* 0x0000000802007986 */ /* 0x020fe2000c101b04 */
[----:B------:R-:W-:Y:S05]  /*1eb0*/  EXIT ;  /* 0x000000000000794d */ /* 0x000fea0003800000 */
        .weak           $__internal_10_$__cuda_sm20_div_rn_f64_full
        .type           $__internal_10_$__cuda_sm20_div_rn_f64_full,@function
        .size           $__internal_10_$__cuda_sm20_div_rn_f64_full,(.L_x_11135 - $__internal_10_$__cuda_sm20_div_rn_f64_full)
$__internal_10_$__cuda_sm20_div_rn_f64_full:
[C---:B------:R-:W-:Y:S01]  /*1ec0*/  FSETP.GEU.AND P0, PT, |R19|.reuse, 1.469367938527859385e-39, PT ;  /* 0x001000001300780b */ /* 0x040fe20003f0e200 */
[----:B------:R-:W-:Y:S01]  /*1ed0*/  BSSY B2, `(.L_x_8273) ;  /* 0x0000057000027945 */ /* 0x000fe20003800000 */
[----:B------:R-:W-:Y:S02]  /*1ee0*/  LOP3.LUT R16, R19, 0x800fffff, RZ, 0xc0, !PT ;  /* 0x800fffff13107812 */ /* 0x000fe400078ec0ff */
[----:B------:R-:W-:Y:S02]  /*1ef0*/  MOV R18, R8 ;  /* 0x0000000800127202 */ /* 0x000fe40000000f00 */
[----:B------:R-:W-:Y:S01]  /*1f00*/  LOP3.LUT R17, R16, 0x3ff00000, RZ, 0xfc, !PT ;  /* 0x3ff0000010117812 */ /* 0x000fe200078efcff */
[----:B------:R-:W-:Y:S01]  /*1f10*/  IMAD.MOV.U32 R16, RZ, RZ, R8 ;  /* 0x000000ffff107224 */ /* 0x000fe200078e0008 */
[C---:B------:R-:W-:Y:S01]  /*1f20*/  FSETP.GEU.AND P3, PT, |R21|.reuse, 1.469367938527859385e-39, PT ;  /* 0x001000001500780b */ /* 0x040fe20003f6e200 */
[----:B------:R-:W-:Y:S01]  /*1f30*/  IMAD.MOV.U32 R8, RZ, RZ, 0x1 ;  /* 0x00000001ff087424 */ /* 0x000fe200078e00ff */
        /* <DEDUP_REMOVED lines=10> */
[----:B------:R-:W-:-:S04]  /*1fe0*/  @!P3 SEL R7, R6, 0x63400000, !P4 ;  /* 0x634000000607b807 */ /* 0x000fc80006000000 */
        /* <DEDUP_REMOVED lines=48> */
.L_x_8274:
        /* <DEDUP_REMOVED lines=16> */
.L_x_8277:
[----:B------:R-:W-:Y:S02]  /*23f0*/  LOP3.LUT R9, R19, 0x80000, RZ, 0xfc, !PT ;  /* 0x0008000013097812 */ /* 0x000fe400078efcff */
[----:B------:R-:W-:Y:S01]  /*2400*/  MOV R8, R18 ;  /* 0x0000001200087202 */ /* 0x000fe20000000f00 */
[----:B------:R-:W-:Y:S06]  /*2410*/  BRA `(.L_x_8275) ;  /* 0x0000000000087947 */ /* 0x000fec0003800000 */
.L_x_8276:
[----:B------:R-:W-:Y:S01]  /*2420*/  LOP3.LUT R9, R21, 0x80000, RZ, 0xfc, !PT ;  /* 0x0008000015097812 */ /* 0x000fe200078efcff */
[----:B------:R-:W-:-:S07]  /*2430*/  IMAD.MOV.U32 R8, RZ, RZ, R20 ;  /* 0x000000ffff087224 */ /* 0x000fce00078e0014 */
.L_x_8275:
[----:B------:R-:W-:Y:S05]  /*2440*/  BSYNC B2 ;  /* 0x0000000000027941 */ /* 0x000fea0003800000 */
.L_x_8273:
[----:B------:R-:W-:Y:S02]  /*2450*/  IMAD.MOV.U32 R6, RZ, RZ, R0 ;  /* 0x000000ffff067224 */ /* 0x000fe400078e0000 */
[----:B------:R-:W-:-:S04]  /*2460*/  IMAD.MOV.U32 R7, RZ, RZ, 0x0 ;  /* 0x00000000ff077424 */ /* 0x000fc800078e00ff */
[----:B------:R-:W-:Y:S05]  /*2470*/  RET.REL.NODEC R6 `(_ZN2at6native27unrolled_elementwise_kernelIZZZNS0_17logit_kernel_cudaERNS_18TensorIteratorBaseERKN3c106ScalarEENKUlvE_clEvENKUlvE_clEvEUldE_St5arrayIPcLm2EELi4E23TrivialOffsetCalculatorILi1EjESF_NS0_6memory15LoadWithoutCastENSG_16StoreWithoutCastEEEviT_T0_T2_T3_T4_T5_) ;  /* 0xffffffd806e07950 */ /* 0x000fea0003c3ffff */
.L_x_8278:
        /* <DEDUP_REMOVED lines=16> */
.L_x_11135:


//--------------------- .text._ZN2at6native29vectorized_elementwise_kernelILi2EZZZNS0_17logit_kernel_cudaERNS_18TensorIteratorBaseERKN3c106ScalarEENKUlvE_clEvENKUlvE_clEvEUldE_St5arrayIPcLm2EEEEviT0_T1_ --------------------------
	.section	.text._ZN2at6native29vectorized_elementwise_kernelILi2EZZZNS0_17logit_kernel_cudaERNS_18TensorIteratorBaseERKN3c106ScalarEENKUlvE_clEvENKUlvE_clEvEUldE_St5arrayIPcLm2EEEEviT0_T1_,"ax",@progbits
	.align	128
        .global         _ZN2at6native29vectorized_elementwise_kernelILi2EZZZNS0_17logit_kernel_cudaERNS_18TensorIteratorBaseERKN3c106ScalarEENKUlvE_clEvENKUlvE_clEvEUldE_St5arrayIPcLm2EEEEviT0_T1_
        .type           _ZN2at6native29vectorized_elementwise_kernelILi2EZZZNS0_17logit_kernel_cudaERNS_18TensorIteratorBaseERKN3c106ScalarEENKUlvE_clEvENKUlvE_clEvEUldE_St5arrayIPcLm2EEEEviT0_T1_,@function
        .size           _ZN2at6native29vectorized_elementwise_kernelILi2EZZZNS0_17logit_kernel_cudaERNS_18TensorIteratorBaseERKN3c106ScalarEENKUlvE_clEvENKUlvE_clEvEUldE_St5arrayIPcLm2EEEEviT0_T1_,(.L_x_11136 - _ZN2at6native29vectorized_elementwise_kernelILi2EZZZNS0_17logit_kernel_cudaERNS_18TensorIteratorBaseERKN3c106ScalarEENKUlvE_clEvENKUlvE_clEvEUldE_St5arrayIPcLm2EEEEviT0_T1_)
        .other          _ZN2at6native29vectorized_elementwise_kernelILi2EZZZNS0_17logit_kernel_cudaERNS_18TensorIteratorBaseERKN3c106ScalarEENKUlvE_clEvENKUlvE_clEvEUldE_St5arrayIPcLm2EEEEviT0_T1_,@"STO_CUDA_ENTRY STV_DEFAULT"
_ZN2at6native29vectorized_elementwise_kernelILi2EZZZNS0_17logit_kernel_cudaERNS_18TensorIteratorBaseERKN3c106ScalarEENKUlvE_clEvENKUlvE_clEvEUldE_St5arrayIPcLm2EEEEviT0_T1_:
.text._ZN2at6native29vectorized_elementwise_kernelILi2EZZZNS0_17logit_kernel_cudaERNS_18TensorIteratorBaseERKN3c106ScalarEENKUlvE_clEvENKUlvE_clEvEUldE_St5arrayIPcLm2EEEEviT0_T1_:
        /* <DEDUP_REMOVED lines=13> */
[----:B------:R-:W-:-:S03]  /*00d0*/  IMAD.MOV.U32 R4, RZ, RZ, 0x1 ;  /* 0x00000001ff047424 */ /* 0x000fc600078e00ff */
[----:B------:R-:W5:Y:S04]  /*00e0*/  LDG.E.128 R8, desc[UR4][R2.64+0x800] ;  /* 0x0008000402087981 */ /* 0x000f68000c1e1d00 */
[----:B------:R-:W5:Y:S04]  /*00f0*/  LDG.E.128 R20, desc[UR4][R2.64+0x1000] ;  /* 0x0010000402147981 */ /* 0x000f68000c1e1d00 */
[----:B------:R0:W5:Y:S01]  /*0100*/  LDG.E.128 R16, desc[UR4][R2.64+0x1800] ;  /* 0x0018000402107981 */ /* 0x000162000c1e1d00 */
[----:B------:R-:W-:Y:S01]  /*0110*/  BSSY B1, `(.L_x_8280) ;  /* 0x0000014000017945 */ /* 0x000fe20003800000 */
[----:B--2---:R-:W-:Y:S01]  /*0120*/  DADD R24, -R12, 1 ;  /* 0x3ff000000c187429 */ /* 0x004fe20000000100 */
[----:B------:R-:W-:-:S05]  /*0130*/  FSETP.GEU.AND P1, PT, |R13|, 6.5827683646048100446e-37, PT ;  /* 0x036000000d00780b */ /* 0x000fca0003f2e200 */
[----:B------:R-:W1:Y:S02]  /*0140*/  MUFU.RCP64H R5, R25 ;  /* 0x0000001900057308 */ /* 0x000e640000001800 */
[----:B-1----:R-:W-:-:S08]  /*0150*/  DFMA R6, -R24, R4, 1 ;  /* 0x3ff000001806742b */ /* 0x002fd00000000104 */
[----:B------:R-:W-:-:S08]  /*0160*/  DFMA R6, R6, R6, R6 ;  /* 0x000000060606722b */ /* 0x000fd00000000006 */
[----:B------:R-:W-:-:S08]  /*0170*/  DFMA R6, R4, R6, R4 ;  /* 0x000000060406722b */ /* 0x000fd00000000004 */
[----:B------:R-:W-:-:S08]  /*0180*/  DFMA R4, -R24, R6, 1 ;  /* 0x3ff000001804742b */ /* 0x000fd00000000106 */
[----:B------:R-:W-:-:S08]  /*0190*/  DFMA R4, R6, R4, R6 ;  /* 0x000000040604722b */ /* 0x000fd00000000006 */
[----:B------:R-:W-:-:S08]  /*01a0*/  DMUL R6, R12, R4 ;  /* 0x000000040c067228 */ /* 0x000fd00000000000 */
[----:B------:R-:W-:-:S08]  /*01b0*/  DFMA R26, -R24, R6, R12 ;  /* 0x00000006181a722b */ /* 0x000fd0000000010c */
[----:B0-----:R-:W-:-:S10]  /*01c0*/  DFMA R2, R4, R26, R6 ;  /* 0x0000001a0402722b */ /* 0x001fd40000000006 */
[----:B------:R-:W-:-:S05]  /*01d0*/  FFMA R4, RZ, R25, R3 ;  /* 0x00000019ff047223 */ /* 0x000fca0000000003 */
[----:B------:R-:W-:-:S13]  /*01e0*/  FSETP.GT.AND P0, PT, |R4|, 1.469367938527859385e-39, PT ;  /* 0x001000000400780b */ /* 0x000fda0003f04200 */
[----:B------:R-:W-:Y:S05]  /*01f0*/  @P0 BRA P1, `(.L_x_8281) ;  /* 0x0000000000140947 */ /* 0x000fea0000800000 */
[----:B------:R-:W-:Y:S01]  /*0200*/  IMAD.MOV.U32 R28, RZ, RZ, R12 ;  /* 0x000000ffff1c7224 */ /* 0x000fe200078e000c */
[----:B------:R-:W-:Y:S01]  /*0210*/  MOV R2, 0x240 ;  /* 0x0000024000027802 */ /* 0x000fe20000000f00 */
[----:B------:R-:W-:-:S07]  /*0220*/  IMAD.MOV.U32 R29, RZ, RZ, R13 ;  /* 0x000000ffff1d7224 */ /* 0x000fce00078e000d */
[----:B-----5:R-:W-:Y:S05]  /*0230*/  CALL.REL.NOINC `($__internal_11_$__cuda_sm20_div_rn_f64_full) ;  /* 0x0000007000107944 */ /* 0x020fea0003c00000 */
[----:B------:R-:W-:-:S07]  /*0240*/  MOV R2, R4 ;  /* 0x0000000400027202 */ /* 0x000fce0000000f00 */
.L_x_8281:
[----:B------:R-:W-:Y:S05]  /*0250*/  BSYNC B1 ;  /* 0x0000000000017941 */ /* 0x000fea0003800000 */
.L_x_8280:
[----:B------:R-:W-:Y:S01]  /*0260*/  DADD R24, -R14, 1 ;  /* 0x3ff000000e187429 */ /* 0x000fe20000000100 */
[----:B------:R-:W-:Y:S01]  /*0270*/  IMAD.MOV.U32 R4, RZ, RZ, 0x1 ;  /* 0x00000001ff047424 */ /* 0x000fe200078e00ff */
[----:B------:R-:W-:Y:S01]  /*0280*/  ISETP.GT.AND P0, PT, R3, 0xfffff, PT ;  /* 0x000fffff0300780c */ /* 0x000fe20003f04270 */
[----:B------:R-:W-:Y:S01]  /*0290*/  BSSY B0, `(.L_x_8282) ;  /* 0x000005c000007945 */ /* 0x000fe20003800000 */
[----:B------:R-:W-:Y:S02]  /*02a0*/  FSETP.GEU.AND P4, PT, |R15|, 6.5827683646048100446e-37, PT ;  /* 0x036000000f00780b */ /* 0x000fe40003f8e200 */
[----:B------:R-:W0:Y:S02]  /*02b0*/  MUFU.RCP64H R5, R25 ;  /* 0x0000001900057308 */ /* 0x000e240000001800 */
[----:B0-----:R-:W-:-:S08]  /*02c0*/  DFMA R6, -R24, R4, 1 ;  /* 0x3ff000001806742b */ /* 0x001fd00000000104 */
[----:B------:R-:W-:-:S08]  /*02d0*/  DFMA R6, R6, R6, R6 ;  /* 0x000000060606722b */ /* 0x000fd00000000006 */
[----:B------:R-:W-:Y:S01]  /*02e0*/  DFMA R4, R4, R6, R4 ;  /* 0x000000060404722b */ /* 0x000fe20000000004 */
[----:B------:R-:W-:Y:S02]  /*02f0*/  IMAD.MOV.U32 R6, RZ, RZ, R2 ;  /* 0x000000ffff067224 */ /* 0x000fe400078e0002 */
[----:B------:R-:W-:-:S05]  /*0300*/  IMAD.MOV.U32 R7, RZ, RZ, R3 ;  /* 0x000000ffff077224 */ /* 0x000fca00078e0003 */
[----:B------:R-:W-:Y:S02]  /*0310*/  DFMA R12, -R24, R4, 1 ;  /* 0x3ff00000180c742b */ /* 0x000fe40000000104 */
[----:B------:R-:W-:-:S06]  /*0320*/  @!P0 DMUL R6, R6, 1.80143985094819840000e+16 ;  /* 0x4350000006068828 */ /* 0x000fcc0000000000 */
[----:B------:R-:W-:-:S04]  /*0330*/  DFMA R4, R4, R12, R4 ;  /* 0x0000000c0404722b */ /* 0x000fc80000000004 */
[----:B------:R-:W-:-:S04]  /*0340*/  @!P0 IMAD.MOV.U32 R3, RZ, RZ, R7 ;  /* 0x000000ffff038224 */ /* 0x000fc800078e0007 */
[----:B------:R-:W-:Y:S01]  /*0350*/  DMUL R12, R14, R4 ;  /* 0x000000040e0c7228 */ /* 0x000fe20000000000 */
[----:B------:R-:W-:-:S04]  /*0360*/  IADD3 R26, R3, -0x1, RZ ;  /* 0xffffffff031a7810 */ /* 0x000fc80007ffe0ff */
[----:B------:R-:W-:-:S03]  /*0370*/  ISETP.GE.U32.AND P1, PT, R26, 0x7fefffff, PT ;  /* 0x7fefffff1a00780c */ /* 0x000fc60003f26070 */
[----:B------:R-:W-:-:S08]  /*0380*/  DFMA R26, -R24, R12, R14 ;  /* 0x0000000c181a722b */ /* 0x000fd0000000010e */
[----:B------:R-:W-:Y:S02]  /*0390*/  DFMA R4, R4, R26, R12 ;  /* 0x0000001a0404722b */ /* 0x000fe4000000000c */
[----:B------:R-:W-:Y:S01]  /*03a0*/  @P1 IMAD.MOV.U32 R12, RZ, RZ, 0x0 ;  /* 0x00000000ff0c1424 */ /* 0x000fe200078e00ff */
[----:B------:R-:W-:Y:S01]  /*03b0*/  @P1 FSETP.NEU.FTZ.AND P2, PT, R7, RZ, PT ;  /* 0x000000ff0700120b */ /* 0x000fe20003f5d000 */
[----:B------:R-:W-:Y:S02]  /*03c0*/  @P1 IMAD.MOV.U32 R13, RZ, RZ, 0x7ff00000 ;  /* 0x7ff00000ff0d1424 */ /* 0x000fe400078e00ff */
[----:B------:R-:W-:Y:S01]  /*03d0*/  IMAD.MOV.U32 R26, RZ, RZ, R2 ;  /* 0x000000ffff1a7224 */ /* 0x000fe200078e0002 */
[----:B------:R-:W-:Y:S01]  /*03e0*/  @!P0 MOV R26, R6 ;  /* 0x00000006001a8202 */ /* 0x000fe20000000f00 */
[----:B------:R-:W-:Y:S02]  /*03f0*/  IMAD.MOV.U32 R2, RZ, RZ, -0x3ff ;  /* 0xfffffc01ff027424 */ /* 0x000fe400078e00ff */
[----:B------:R-:W-:Y:S01]  /*0400*/  @P1 DFMA R12, R6, R12, +INF ;  /* 0x7ff00000060c142b */ /* 0x000fe2000000000c */
[----:B------:R-:W-:Y:S01]  /*0410*/  FFMA R27, RZ, R25, R5 ;  /* 0x00000019ff1b7223 */ /* 0x000fe20000000005 */
[----:B------:R-:W-:-:S04]  /*0420*/  @!P0 IMAD.MOV.U32 R2, RZ, RZ, -0x435 ;  /* 0xfffffbcbff028424 */ /* 0x000fc800078e00ff */
[----:B------:R-:W-:-:S04]  /*0430*/  FSETP.GT.AND P3, PT, |R27|, 1.469367938527859385e-39, PT ;  /* 0x001000001b00780b */ /* 0x000fc80003f64200 */
[----:B------:R-:W-:Y:S02]  /*0440*/  @P1 FSEL R12, R12, RZ, P2 ;  /* 0x000000ff0c0c1208 */ /* 0x000fe40001000000 */
[----:B------:R-:W-:Y:S01]  /*0450*/  @P1 FSEL R13, R13, -QNAN , P2 ;  /* 0xfff000000d0d1808 */ /* 0x000fe20001000000 */
[----:B------:R-:W-:Y:S06]  /*0460*/  @P1 BRA `(.L_x_8283) ;  /* 0x0000000000f81947 */ /* 0x000fec0003800000 */
[----:B------:R-:W-:Y:S01]  /*0470*/  LOP3.LUT R6, R3, 0x800fffff, RZ, 0xc0, !PT ;  /* 0x800fffff03067812 */ /* 0x000fe200078ec0ff */
[----:B------:R-:W-:Y:S01]  /*0480*/  IMAD.MOV.U32 R34, RZ, RZ, -0x748574fc ;  /* 0x8b7a8b04ff227424 */ /* 0x000fe200078e00ff */
[----:B------:R-:W-:Y:S01]  /*0490*/  MOV R12, RZ ;  /* 0x000000ff000c7202 */ /* 0x000fe20000000f00 */
[----:B------:R-:W-:Y:S01]  /*04a0*/  IMAD.MOV.U32 R35, RZ, RZ, 0x3ed0ee25 ;  /* 0x3ed0ee25ff237424 */ /* 0x000fe200078e00ff */
[----:B------:R-:W-:Y:S01]  /*04b0*/  LOP3.LUT R7, R6, 0x3ff00000, RZ, 0xfc, !PT ;  /* 0x3ff0000006077812 */ /* 0x000fe200078efcff */
[----:B------:R-:W-:Y:S01]  /*04c0*/  IMAD.MOV.U32 R6, RZ, RZ, R26 ;  /* 0x000000ffff067224 */ /* 0x000fe200078e001a */
        /* <DEDUP_REMOVED lines=56> */
.L_x_8283:
[----:B------:R-:W-:Y:S05]  /*0850*/  BSYNC B0 ;  /* 0x0000000000007941 */ /* 0x000fea0003800000 */
.L_x_8282:
[----:B------:R-:W-:Y:S04]  /*0860*/  BSSY B1, `(.L_x_8284) ;  /* 0x0000007000017945 */ /* 0x000fe80003800000 */
[----:B------:R-:W-:Y:S05]  /*0870*/  @P3 BRA P4, `(.L_x_8285) ;  /* 0x0000000000143947 */ /* 0x000fea0002000000 */
[----:B------:R-:W-:Y:S01]  /*0880*/  MOV R28, R14 ;  /* 0x0000000e001c7202 */ /* 0x000fe20000000f00 */
[----:B------:R-:W-:Y:S01]  /*0890*/  IMAD.MOV.U32 R29, RZ, RZ, R15 ;  /* 0x000000ffff1d7224 */ /* 0x000fe200078e000f */
[----:B------:R-:W-:-:S07]  /*08a0*/  MOV R2, 0x8c0 ;  /* 0x000008c000027802 */ /* 0x000fce0000000f00 */
[----:B-----5:R-:W-:Y:S05]  /*08b0*/  CALL.REL.NOINC `($__internal_11_$__cuda_sm20_div_rn_f64_full) ;  /* 0x0000006800707944 */ /* 0x020fea0003c00000 */
[----:B------:R-:W-:-:S07]  /*08c0*/  IMAD.MOV.U32 R5, RZ, RZ, R3 ;  /* 0x000000ffff057224 */ /* 0x000fce00078e0003 */
.L_x_8285:
[----:B------:R-:W-:Y:S05]  /*08d0*/  BSYNC B1 ;  /* 0x0000000000017941 */ /* 0x000fea0003800000 */
.L_x_8284:
[----:B-----5:R-:W-:Y:S01]  /*08e0*/  DADD R24, -R8, 1 ;  /* 0x3ff0000008187429 */ /* 0x020fe20000000100 */
        /* <DEDUP_REMOVED lines=8> */
[----:B------:R-:W-:Y:S01]  /*0970*/  IMAD.MOV.U32 R6, RZ, RZ, R4 ;  /* 0x000000ffff067224 */ /* 0x000fe200078e0004 */
[----:B------:R-:W-:-:S06]  /*0980*/  MOV R7, R5 ;  /* 0x0000000500077202 */ /* 0x000fcc0000000f00 */
[----:B------:R-:W-:Y:S02]  /*0990*/  DFMA R14, -R24, R2, 1 ;  /* 0x3ff00000180e742b */ /* 0x000fe40000000102 */
[----:B------:R-:W-:-:S06]  /*09a0*/  @!P0 DMUL R6, R6, 1.80143985094819840000e+16 ;  /* 0x4350000006068828 */ /* 0x000fcc0000000000 */
[----:B------:R-:W-:-:S04]  /*09b0*/  DFMA R2, R2, R14, R2 ;  /* 0x0000000e0202722b */ /* 0x000fc80000000002 */
[----:B------:R-:W-:-:S04]  /*09c0*/  @!P0 IMAD.MOV.U32 R5, RZ, RZ, R7 ;  /* 0x000000ffff058224 */ /* 0x000fc800078e0007 */
[----:B------:R-:W-:Y:S01]  /*09d0*/  VIADD R26, R5, 0xffffffff ;  /* 0xffffffff051a7836 */ /* 0x000fe20000000000 */
[----:B------:R-:W-:-:S04]  /*09e0*/  DMUL R14, R8, R2 ;  /* 0x00000002080e7228 */ /* 0x000fc80000000000 */
[----:B------:R-:W-:-:S04]  /*09f0*/  ISETP.GE.U32.AND P1, PT, R26, 0x7fefffff, PT ;  /* 0x7fefffff1a00780c */ /* 0x000fc80003f26070 */
[----:B------:R-:W-:-:S08]  /*0a00*/  DFMA R26, -R24, R14, R8 ;  /* 0x0000000e181a722b */ /* 0x000fd00000000108 */
[----:B------:R-:W-:Y:S01]  /*0a10*/  DFMA R2, R2, R26, R14 ;  /* 0x0000001a0202722b */ /* 0x000fe2000000000e */
[----:B------:R-:W-:Y:S01]  /*0a20*/  @P1 FSETP.NEU.FTZ.AND P2, PT, R7, RZ, PT ;  /* 0x000000ff0700120b */ /* 0x000fe20003f5d000 */
[----:B------:R-:W-:Y:S01]  /*0a30*/  @P1 IMAD.MOV.U32 R14, RZ, RZ, 0x0 ;  /* 0x00000000ff0e1424 */ /* 0x000fe200078e00ff */
[----:B------:R-:W-:Y:S01]  /*0a40*/  MOV R26, R4 ;  /* 0x00000004001a7202 */ /* 0x000fe20000000f00 */
[----:B------:R-:W-:Y:S02]  /*0a50*/  @P1 IMAD.MOV.U32 R15, RZ, RZ, 0x7ff00000 ;  /* 0x7ff00000ff0f1424 */ /* 0x000fe400078e00ff */
[----:B------:R-:W-:Y:S02]  /*0a60*/  IMAD.MOV.U32 R4, RZ, RZ, -0x3ff ;  /* 0xfffffc01ff047424 */ /* 0x000fe400078e00ff */
[----:B------:R-:W-:Y:S02]  /*0a70*/  @!P0 IMAD.MOV.U32 R26, RZ, RZ, R6 ;  /* 0x000000ffff1a8224 */ /* 0x000fe400078e0006 */
        /* <DEDUP_REMOVED lines=69> */
.L_x_8287:
[----:B------:R-:W-:Y:S05]  /*0ed0*/  BSYNC B0 ;  /* 0x0000000000007941 */ /* 0x000fea0003800000 */
.L_x_8286:
[----:B------:R-:W-:Y:S04]  /*0ee0*/  BSSY B1, `(.L_x_8288) ;  /* 0x0000007000017945 */ /* 0x000fe80003800000 */
[----:B------:R-:W-:Y:S05]  /*0ef0*/  @P3 BRA P4, `(.L_x_8289) ;  /* 0x0000000000143947 */ /* 0x000fea0002000000 */
[----:B------:R-:W-:Y:S01]  /*0f00*/  IMAD.MOV.U32 R28, RZ, RZ, R8 ;  /* 0x000000ffff1c7224 */ /* 0x000fe200078e0008 */
[----:B------:R-:W-:Y:S01]  /*0f10*/  MOV R2, 0xf40 ;  /* 0x00000f4000027802 */ /* 0x000fe20000000f00 */
[----:B------:R-:W-:-:S07]  /*0f20*/  IMAD.MOV.U32 R29, RZ, RZ, R9 ;  /* 0x000000ffff1d7224 */ /* 0x000fce00078e0009 */
[----:B------:R-:W-:Y:S05]  /*0f30*/  CALL.REL.NOINC `($__internal_11_$__cuda_sm20_div_rn_f64_full) ;  /* 0x0000006000d07944 */ /* 0x000fea0003c00000 */
[----:B------:R-:W-:-:S07]  /*0f40*/  IMAD.MOV.U32 R2, RZ, RZ, R4 ;  /* 0x000000ffff027224 */ /* 0x000fce00078e0004 */
.L_x_8289:
[----:B------:R-:W-:Y:S05]  /*0f50*/  BSYNC B1 ;  /* 0x0000000000017941 */ /* 0x000fea0003800000 */
.L_x_8288:
[----:B------:R-:W-:Y:S01]  /*0f60*/  DADD R24, -R10, 1 ;  /* 0x3ff000000a187429 */ /* 0x000fe20000000100 */
[----:B------:R-:W-:Y:S01]  /*0f70*/  MOV R4, 0x1 ;  /* 0x0000000100047802 */ /* 0x000fe20000000f00 */
[----:B------:R-:W-:Y:S01]  /*0f80*/  BSSY B0, `(.L_x_8290) ;  /* 0x000005d000007945 */ /* 0x000fe20003800000 */
[----:B------:R-:W-:Y:S02]  /*0f90*/  ISETP.GT.AND P0, PT, R3, 0xfffff, PT ;  /* 0x000fffff0300780c */ /* 0x000fe40003f04270 */
[----:B------:R-:W-:Y:S01]  /*0fa0*/  FSETP.GEU.AND P4, PT, |R11|, 6.5827683646048100446e-37, PT ;  /* 0x036000000b00780b */ /* 0x000fe20003f8e200 */
        /* <DEDUP_REMOVED lines=17> */
[----:B------:R-:W-:Y:S01]  /*10c0*/  @P1 MOV R8, 0x0 ;  /* 0x0000000000081802 */ /* 0x000fe20000000f00 */
[----:B------:R-:W-:Y:S02]  /*10d0*/  IMAD.MOV.U32 R26, RZ, RZ, R2 ;  /* 0x000000ffff1a7224 */ /* 0x000fe400078e0002 */
[----:B------:R-:W-:Y:S01]  /*10e0*/  IMAD.MOV.U32 R2, RZ, RZ, -0x3ff ;  /* 0xfffffc01ff027424 */ /* 0x000fe200078e00ff */
[----:B------:R-:W-:Y:S01]  /*10f0*/  @!P0 MOV R2, 0xfffffbcb ;  /* 0xfffffbcb00028802 */ /* 0x000fe20000000f00 */
[----:B------:R-:W-:Y:S01]  /*1100*/  @!P0 IMAD.MOV.U32 R26, RZ, RZ, R6 ;  /* 0x000000ffff1a8224 */ /* 0x000fe200078e0006 */
[----:B------:R-:W-:Y:S01]  /*1110*/  @P1 DFMA R8, R6, R8, +INF ;  /* 0x7ff000000608142b */ /* 0x000fe20000000008 */
[----:B------:R-:W-:-:S05]  /*1120*/  FFMA R27, RZ, R25, R5 ;  /* 0x00000019ff1b7223 */ /* 0x000fca0000000005 */
[----:B------:R-:W-:-:S04]  /*1130*/  FSETP.GT.AND P3, PT, |R27|, 1.469367938527859385e-39, PT ;  /* 0x001000001b00780b */ /* 0x000fc80003f64200 */
[----:B------:R-:W-:Y:S02]  /*1140*/  @P1 FSEL R8, R8, RZ, P2 ;  /* 0x000000ff08081208 */ /* 0x000fe40001000000 */
[----:B------:R-:W-:Y:S01]  /*1150*/  @P1 FSEL R9, R9, -QNAN , P2 ;  /* 0xfff0000009091808 */ /* 0x000fe20001000000 */
[----:B------:R-:W-:Y:S06]  /*1160*/  @P1 BRA `(.L_x_8291) ;  /* 0x0000000000f81947 */ /* 0x000fec0003800000 */
[----:B------:R-:W-:Y:S01]  /*1170*/  LOP3.LUT R6, R3, 0x800fffff, RZ, 0xc0, !PT ;  /* 0x800fffff03067812 */ /* 0x000fe200078ec0ff */
[----:B------:R-:W-:Y:S01]  /*1180*/  IMAD.MOV.U32 R8, RZ, RZ, RZ ;  /* 0x000000ffff087224 */ /* 0x000fe200078e00ff */
[----:B------:R-:W-:Y:S01]  /*1190*/  MOV R34, 0x8b7a8b04 ;  /* 0x8b7a8b0400227802 */ /* 0x000fe20000000f00 */
        /* <DEDUP_REMOVED lines=59> */
.L_x_8291:
[----:B------:R-:W-:Y:S05]  /*1550*/  BSYNC B0 ;  /* 0x0000000000007941 */ /* 0x000fea0003800000 */
.L_x_8290:
[----:B------:R-:W-:Y:S04]  /*1560*/  BSSY B1, `(.L_x_8292) ;  /* 0x0000007000017945 */ /* 0x000fe80003800000 */
[----:B------:R-:W-:Y:S05]  /*1570*/  @P3 BRA P4, `(.L_x_8293) ;  /* 0x0000000000143947 */ /* 0x000fea0002000000 */
[----:B------:R-:W-:Y:S01]  /*1580*/  IMAD.MOV.U32 R28, RZ, RZ, R10 ;  /* 0x000000ffff1c7224 */ /* 0x000fe200078e000a */
[----:B------:R-:W-:Y:S02]  /*1590*/  MOV R29, R11 ;  /* 0x0000000b001d7202 */ /* 0x000fe40000000f00 */
[----:B------:R-:W-:-:S07]  /*15a0*/  MOV R2, 0x15c0 ;  /* 0x000015c000027802 */ /* 0x000fce0000000f00 */
[----:B------:R-:W-:Y:S05]  /*15b0*/  CALL.REL.NOINC `($__internal_11_$__cuda_sm20_div_rn_f64_full) ;  /* 0x0000005c00307944 */ /* 0x000fea0003c00000 */
[----:B------:R-:W-:-:S07]  /*15c0*/  IMAD.MOV.U32 R5, RZ, RZ, R3 ;  /* 0x000000ffff057224 */ /* 0x000fce00078e0003 */
.L_x_8293:
[----:B------:R-:W-:Y:S05]  /*15d0*/  BSYNC B1 ;  /* 0x0000000000017941 */ /* 0x000fea0003800000 */
.L_x_8292:
        /* <DEDUP_REMOVED lines=14> */
[----:B------:R-:W-:-:S04]  /*16c0*/  @!P0 MOV R5, R7 ;  /* 0x0000000700058202 */ /* 0x000fc80000000f00 */
[----:B------:R-:W-:Y:S01]  /*16d0*/  DMUL R10, R20, R2 ;  /* 0x00000002140a7228 */ /* 0x000fe20000000000 */
[----:B------:R-:W-:-:S05]  /*16e0*/  VIADD R26, R5, 0xffffffff ;  /* 0xffffffff051a7836 */ /* 0x000fca0000000000 */
[----:B------:R-:W-:Y:S02]  /*16f0*/  ISETP.GE.U32.AND P1, PT, R26, 0x7fefffff, PT ;  /* 0x7fefffff1a00780c */ /* 0x000fe40003f26070 */
[----:B------:R-:W-:-:S08]  /*1700*/  DFMA R26, -R24, R10, R20 ;  /* 0x0000000a181a722b */ /* 0x000fd00000000114 */
[----:B------:R-:W-:Y:S01]  /*1710*/  DFMA R2, R2, R26, R10 ;  /* 0x0000001a0202722b */ /* 0x000fe2000000000a */
[----:B------:R-:W-:Y:S02]  /*1720*/  IMAD.MOV.U32 R26, RZ, RZ, R4 ;  /* 0x000000ffff1a7224 */ /* 0x000fe400078e0004 */
[----:B------:R-:W-:Y:S01]  /*1730*/  @P1 FSETP.NEU.FTZ.AND P2, PT, R7, RZ, PT ;  /* 0x000000ff0700120b */ /* 0x000fe20003f5d000 */
[----:B------:R-:W-:Y:S01]  /*1740*/  @P1 IMAD.MOV.U32 R10, RZ, RZ, 0x0 ;  /* 0x00000000ff0a1424 */ /* 0x000fe200078e00ff */
[----:B------:R-:W-:Y:S01]  /*1750*/  MOV R4, 0xfffffc01 ;  /* 0xfffffc0100047802 */ /* 0x000fe20000000f00 */
[----:B------:R-:W-:Y:S02]  /*1760*/  @P1 IMAD.MOV.U32 R11, RZ, RZ, 0x7ff00000 ;  /* 0x7ff00000ff0b1424 */ /* 0x000fe400078e00ff */
[----:B------:R-:W-:Y:S02]  /*1770*/  @!P0 IMAD.MOV.U32 R26, RZ, RZ, R6 ;  /* 0x000000ffff1a8224 */ /* 0x000fe400078e0006 */
[----:B------:R-:W-:Y:S01]  /*1780*/  FFMA R27, RZ, R25, R3 ;  /* 0x00000019ff1b7223 */ /* 0x000fe20000000003 */
[----:B------:R-:W-:Y:S01]  /*1790*/  @!P0 IMAD.MOV.U32 R4, RZ, RZ, -0x435 ;  /* 0xfffffbcbff048424 */ /* 0x000fe200078e00ff */
[----:B------:R-:W-:-:S03]  /*17a0*/  @P1 DFMA R10, R6, R10, +INF ;  /* 0x7ff00000060a142b */ /* 0x000fc6000000000a */
[----:B------:R-:W-:-:S07]  /*17b0*/  FSETP.GT.AND P3, PT, |R27|, 1.469367938527859385e-39, PT ;  /* 0x001000001b00780b */ /* 0x000fce0003f64200 */
        /* <DEDUP_REMOVED lines=65> */
.L_x_8295:
[----:B------:R-:W-:Y:S05]  /*1bd0*/  BSYNC B0 ;  /* 0x0000000000007941 */ /* 0x000fea0003800000 */
.L_x_8294:
[----:B------:R-:W-:Y:S04]  /*1be0*/  BSSY B1, `(.L_x_8296) ;  /* 0x0000007000017945 */ /* 0x000fe80003800000 */
[----:B------:R-:W-:Y:S05]  /*1bf0*/  @P3 BRA P4, `(.L_x_8297) ;  /* 0x0000000000143947 */ /* 0x000fea0002000000 */
[----:B------:R-:W-:Y:S01]  /*1c00*/  IMAD.MOV.U32 R28, RZ, RZ, R20 ;  /* 0x000000ffff1c7224 */ /* 0x000fe200078e0014 */
[----:B------:R-:W-:Y:S01]  /*1c10*/  MOV R2, 0x1c40 ;  /* 0x00001c4000027802 */ /* 0x000fe20000000f00 */
[----:B------:R-:W-:-:S07]  /*1c20*/  IMAD.MOV.U32 R29, RZ, RZ, R21 ;  /* 0x000000ffff1d7224 */ /* 0x000fce00078e0015 */
[----:B------:R-:W-:Y:S05]  /*1c30*/  CALL.REL.NOINC `($__internal_11_$__cuda_sm20_div_rn_f64_full) ;  /* 0x0000005400907944 */ /* 0x000fea0003c00000 */
[----:B------:R-:W-:-:S07]  /*1c40*/  IMAD.MOV.U32 R2, RZ, RZ, R4 ;  /* 0x000000ffff027224 */ /* 0x000fce00078e0004 */
.L_x_8297:
[----:B------:R-:W-:Y:S05]  /*1c50*/  BSYNC B1 ;  /* 0x0000000000017941 */ /* 0x000fea0003800000 */
.L_x_8296:
        /* <DEDUP_REMOVED lines=9> */
[----:B------:R-:W-:Y:S01]  /*1cf0*/  MOV R6, R2 ;  /* 0x0000000200067202 */ /* 0x000fe20000000f00 */
[----:B------:R-:W-:-:S06]  /*1d00*/  IMAD.MOV.U32 R7, RZ, RZ, R3 ;  /* 0x000000ffff077224 */ /* 0x000fcc00078e0003 */
        /* <DEDUP_REMOVED lines=13> */
[----:B------:R-:W-:Y:S02]  /*1de0*/  IMAD.MOV.U32 R2, RZ, RZ, -0x3ff ;  /* 0xfffffc01ff027424 */ /* 0x000fe400078e00ff */
[----:B------:R-:W-:Y:S01]  /*1df0*/  @!P0 IMAD.MOV.U32 R26, RZ, RZ, R6 ;  /* 0x000000ffff1a8224 */ /* 0x000fe200078e0006 */
        /* <DEDUP_REMOVED lines=9> */
[----:B------:R-:W-:Y:S01]  /*1e90*/  MOV R35, 0x3ed0ee25 ;  /* 0x3ed0ee2500237802 */ /* 0x000fe20000000f00 */
[----:B------:R-:W-:Y:S01]  /*1ea0*/  IMAD.MOV.U32 R34, RZ, RZ, -0x748574fc ;  /* 0x8b7a8b04ff227424 */ /* 0x000fe200078e00ff */
[----:B------:R-:W-:Y:S01]  /*1eb0*/  LOP3.LUT R7, R6, 0x3ff00000, RZ, 0xfc, !PT ;  /* 0x3ff0000006077812 */ /* 0x000fe200078efcff */
[----:B------:R-:W-:Y:S01]  /*1ec0*/  UMOV UR6, 0x3ae80f1e ;  /* 0x3ae80f1e00067882 */ /* 0x000fe20000000000 */
        /* <DEDUP_REMOVED lines=56> */
.L_x_8299:
[----:B------:R-:W-:Y:S05]  /*2250*/  BSYNC B0 ;  /* 0x0000000000007941 */ /* 0x000fea0003800000 */
.L_x_8298:
[----:B------:R-:W-:Y:S04]  /*2260*/  BSSY B1, `(.L_x_8300) ;  /* 0x0000007000017945 */ /* 0x000fe80003800000 */
[----:B------:R-:W-:Y:S05]  /*2270*/  @P3 BRA P4, `(.L_x_8301) ;  /* 0x0000000000143947 */ /* 0x000fea0002000000 */
[----:B------:R-:W-:Y:S01]  /*2280*/  IMAD.MOV.U32 R28, RZ, RZ, R22 ;  /* 0x000000ffff1c7224 */ /* 0x000fe200078e0016 */
[----:B------:R-:W-:Y:S01]  /*2290*/  MOV R2, 0x22c0 ;  /* 0x000022c000027802 */ /* 0x000fe20000000f00 */
[----:B------:R-:W-:-:S07]  /*22a0*/  IMAD.MOV.U32 R29, RZ, RZ, R23 ;  /* 0x000000ffff1d7224 */ /* 0x000fce00078e0017 */
[----:B------:R-:W-:Y:S05]  /*22b0*/  CALL.REL.NOINC `($__internal_11_$__cuda_sm20_div_rn_f64_full) ;  /* 0x0000004c00f07944 */ /* 0x000fea0003c00000 */
[----:B------:R-:W-:-:S07]  /*22c0*/  MOV R5, R3 ;  /* 0x0000000300057202 */ /* 0x000fce0000000f00 */
.L_x_8301:
[----:B------:R-:W-:Y:S05]  /*22d0*/  BSYNC B1 ;  /* 0x0000000000017941 */ /* 0x000fea0003800000 */
.L_x_8300:
        /* <DEDUP_REMOVED lines=95> */
.L_x_8303:
[----:B------:R-:W-:Y:S05]  /*28d0*/  BSYNC B0 ;  /* 0x0000000000007941 */ /* 0x000fea0003800000 */
.L_x_8302:
[----:B------:R-:W-:Y:S04]  /*28e0*/  BSSY B1, `(.L_x_8304) ;  /* 0x0000007000017945 */ /* 0x000fe80003800000 */
[----:B------:R-:W-:Y:S05]  /*28f0*/  @P3 BRA P4, `(.L_x_8305) ;  /* 0x0000000000143947 */ /* 0x000fea0002000000 */
[----:B------:R-:W-:Y:S01]  /*2900*/  MOV R28, R16 ;  /* 0x00000010001c7202 */ /* 0x000fe20000000f00 */
[----:B------:R-:W-:Y:S01]  /*2910*/  IMAD.MOV.U32 R29, RZ, RZ, R17 ;  /* 0x000000ffff1d7224 */ /* 0x000fe200078e0011 */
[----:B------:R-:W-:-:S07]  /*2920*/  MOV R2, 0x2940 ;  /* 0x0000294000027802 */ /* 0x000fce0000000f00 */
[----:B------:R-:W-:Y:S05]  /*2930*/  CALL.REL.NOINC `($__internal_11_$__cuda_sm20_div_rn_f64_full) ;  /* 0x0000004800507944 */ /* 0x000fea0003c00000 */
[----:B------:R-:W-:-:S07]  /*2940*/  IMAD.MOV.U32 R2, RZ, RZ, R4 ;  /* 0x000000ffff027224 */ /* 0x000fce00078e0004 */
.L_x_8305:
[----:B------:R-:W-:Y:S05]  /*2950*/  BSYNC B1 ;  /* 0x0000000000017941 */ /* 0x000fea0003800000 */
.L_x_8304:
        /* <DEDUP_REMOVED lines=95> */
.L_x_8307:
[----:B------:R-:W-:Y:S05]  /*2f50*/  BSYNC B0 ;  /* 0x0000000000007941 */ /* 0x000fea0003800000 */
.L_x_8306:
[----:B------:R-:W-:Y:S04]  /*2f60*/  BSSY B1, `(.L_x_8308) ;  /* 0x0000007000017945 */ /* 0x000fe80003800000 */
[----:B------:R-:W-:Y:S05]  /*2f70*/  @P3 BRA P4, `(.L_x_8309) ;  /* 0x0000000000143947 */ /* 0x000fea0002000000 */
[----:B------:R-:W-:Y:S01]  /*2f80*/  IMAD.MOV.U32 R28, RZ, RZ, R18 ;  /* 0x000000ffff1c7224 */ /* 0x000fe200078e0012 */
[----:B------:R-:W-:Y:S01]  /*2f90*/  MOV R2, 0x2fc0 ;  /* 0x00002fc000027802 */ /* 0x000fe20000000f00 */
[----:B------:R-:W-:-:S07]  /*2fa0*/  IMAD.MOV.U32 R29, RZ, RZ, R19 ;  /* 0x000000ffff1d7224 */ /* 0x000fce00078e0013 */
[----:B------:R-:W-:Y:S05]  /*2fb0*/  CALL.REL.NOINC `($__internal_11_$__cuda_sm20_div_rn_f64_full) ;  /* 0x0000004000b07944 */ /* 0x000fea0003c00000 */
[----:B------:R-:W-:-:S07]  /*2fc0*/  IMAD.MOV.U32 R5, RZ, RZ, R3 ;  /* 0x000000ffff057224 */ /* 0x000fce00078e0003 */
.L_x_8309:
[----:B------:R-:W-:Y:S05]  /*2fd0*/  BSYNC B1 ;  /* 0x0000000000017941 */ /* 0x000fea0003800000 */
.L_x_8308:
[----:B------:R-:W-:Y:S01]  /*2fe0*/  ISETP.GT.AND P0, PT, R5, 0xfffff, PT ;  /* 0x000fffff0500780c */ /* 0x000fe20003f04270 */
[----:B------:R-:W0:Y:S01]  /*2ff0*/  LDC.64 R6, c[0x0][0x218] ;  /* 0x00008600ff067b82 */ /* 0x000e220000000a00 */
[----:B------:R-:W-:Y:S01]  /*3000*/  MOV R2, R4 ;  /* 0x0000000400027202 */ /* 0x000fe20000000f00 */
[----:B------:R-:W-:Y:S01]  /*3010*/  IMAD.MOV.U32 R3, RZ, RZ, R5 ;  /* 0x000000ffff037224 */ /* 0x000fe200078e0005 */
[----:B------:R-:W-:Y:S09]  /*3020*/  BSSY B0, `(.L_x_8310) ;  /* 0x0000051000007945 */ /* 0x000ff20003800000 */
[----:B------:R-:W-:-:S10]  /*3030*/  @!P0 DMUL R2, R2, 1.80143985094819840000e+16 ;  /* 0x4350000002028828 */ /* 0x000fd40000000000 */
[----:B------:R-:W-:Y:S02]  /*3040*/  @!P0 IMAD.MOV.U32 R5, RZ, RZ, R3 ;  /* 0x000000ffff058224 */ /* 0x000fe400078e0003 */
[----:B0-----:R-:W-:-:S04]  /*3050*/  IMAD.WIDE.U32 R6, R0, 0x8, R6 ;  /* 0x0000000800067825 */ /* 0x001fc800078e0006 */
[----:B------:R-:W-:Y:S02]  /*3060*/  VIADD R18, R5, 0xffffffff ;  /* 0xffffffff05127836 */ /* 0x000fe40000000000 */
[----:B------:R-:W-:-:S03]  /*3070*/  IMAD.WIDE R30, R30, 0x10, R6 ;  /* 0x000000101e1e7825 */ /* 0x000fc600078e0206 */
[----:B------:R-:W-:Y:S01]  /*3080*/  ISETP.GE.U32.AND P1, PT, R18, 0x7fefffff, PT ;  /* 0x7fefffff1200780c */ /* 0x000fe20003f26070 */
[----:B------:R-:W-:Y:S01]  /*3090*/  IMAD.MOV.U32 R0, RZ, RZ, -0x3ff ;  /* 0xfffffc01ff007424 */ /* 0x000fe200078e00ff */
[----:B------:R0:W-:Y:S01]  /*30a0*/  STG.E.128 desc[UR4][R30.64], R12 ;  /* 0x0000000c1e007986 */ /* 0x0001e2000c101d04 */
[----:B------:R-:W-:Y:S02]  /*30b0*/  @!P0 IMAD.MOV.U32 R4, RZ, RZ, R2 ;  /* 0x000000ffff048224 */ /* 0x000fe400078e0002 */
[----:B------:R-:W-:Y:S01]  /*30c0*/  @!P0 IMAD.MOV.U32 R0, RZ, RZ, -0x435 ;  /* 0xfffffbcbff008424 */ /* 0x000fe200078e00ff */
[----:B------:R0:W-:Y:S07]  /*30d0*/  STG.E.128 desc[UR4][R30.64+0x800], R8 ;  /* 0x000800081e007986 */ /* 0x0001ee000c101d04 */
[----:B------:R-:W-:Y:S01]  /*30e0*/  @P1 IMAD.MOV.U32 R6, RZ, RZ, 0x0 ;  /* 0x00000000ff061424 */ /* 0x000fe200078e00ff */
[----:B------:R-:W-:-:S02]  /*30f0*/  @P1 MOV R7, 0x7ff00000 ;  /* 0x7ff0000000071802 */ /* 0x000fc40000000f00 */
[----:B------:R-:W-:-:S04]  /*3100*/  @P1 FSETP.NEU.FTZ.AND P2, PT, R3, RZ, PT ;  /* 0x000000ff0300120b */ /* 0x000fc80003f5d000 */
[----:B------:R-:W-:-:S10]  /*3110*/  @P1 DFMA R6, R2, R6, +INF ;  /* 0x7ff000000206142b */ /* 0x000fd40000000006 */
[----:B------:R-:W-:Y:S02]  /*3120*/  @P1 FSEL R18, R6, RZ, P2 ;  /* 0x000000ff06121208 */ /* 0x000fe40001000000 */
[----:B------:R-:W-:Y:S01]  /*3130*/  @P1 FSEL R19, R7, -QNAN , P2 ;  /* 0xfff0000007131808 */ /* 0x000fe20001000000 */
[----:B0-----:R-:W-:Y:S06]  /*3140*/  @P1 BRA `(.L_x_8311) ;  /* 0x0000000000f81947 */ /* 0x001fec0003800000 */
        /* <DEDUP_REMOVED lines=11> */
[----:B------:R-:W-:-:S10]  /*3200*/  UMOV UR9, 0x43300000 ;  /* 0x4330000000097882 */ /* 0x000fd40000000000 */
[----:B------:R-:W-:Y:S02]  /*3210*/  @P0 IADD3 R7, R3, -0x100000, RZ ;  /* 0xfff0000003070810 */ /* 0x000fe40007ffe0ff */
[----:B------:R-:W-:-:S03]  /*3220*/  @P0 IADD3 R0, R0, 0x1, RZ ;  /* 0x0000000100000810 */ /* 0x000fc60007ffe0ff */
        /* <DEDUP_REMOVED lines=48> */
.L_x_8311:
[----:B------:R-:W-:Y:S05]  /*3530*/  BSYNC B0 ;  /* 0x0000000000007941 */ /* 0x000fea0003800000 */
.L_x_8310:
[----:B------:R-:W-:Y:S04]  /*3540*/  STG.E.128 desc[UR4][R30.64+0x1000], R20 ;  /* 0x001000141e007986 */ /* 0x000fe8000c101d04 */
[----:B------:R-:W-:Y:S01]  /*3550*/  STG.E.128 desc[UR4][R30.64+0x1800], R16 ;  /* 0x001800101e007986 */ /* 0x000fe2000c101d04 */
[----:B------:R-:W-:Y:S05]  /*3560*/  EXIT ;  /* 0x000000000000794d */ /* 0x000fea0003800000 */
.L_x_8279:
[----:B------:R-:W0:Y:S01]  /*3570*/  S2R R25, SR_TID.X ;  /* 0x0000000000197919 */ /* 0x000e220000002100 */
[----:B------:R-:W-:Y:S02]  /*3580*/  CS2R R12, SRZ ;  /* 0x00000000000c7805 */ /* 0x000fe4000001ff00 */
[----:B0-----:R-:W-:-:S13]  /*3590*/  ISETP.GE.AND P0, PT, R25, R30, PT ;  /* 0x0000001e1900720c */ /* 0x001fda0003f06270 */
[----:B------:R-:W-:Y:S02]  /*35a0*/  @!P0 IMAD.IADD R31, R0, 0x1, R25 ;  /* 0x00000001001f8824 */ /* 0x000fe400078e0219 */
        /* <DEDUP_REMOVED lines=10> */
[----:B0-----:R-:W-:Y:S02]  /*3650*/  @!P6 IMAD.WIDE.U32 R4, R5, 0x8, R2 ;  /* 0x000000080504e825 */ /* 0x001fe400078e0002 */
[----:B------:R-:W0:Y:S03]  /*3660*/  @!P0 LDC.64 R2, c[0x0][0x220] ;  /* 0x00008800ff028b82 */ /* 0x000e260000000a00 */
[----:B------:R2:W5:Y:S07]  /*3670*/  @!P6 LDG.E.64 R12, desc[UR4][R4.64] ;  /* 0x00000004040ce981 */ /* 0x00056e000c1e1b00 */
[----:B------:R-:W-:Y:S01]  /*3680*/  @!P4 IMAD.IADD R17, R0, 0x1, R25 ;  /* 0x000000010011c824 */ /* 0x000fe200078e0219 */
[----:B------:R-:W3:Y:S01]  /*3690*/  @!P4 LDC.64 R8, c[0x0][0x220] ;  /* 0x00008800ff08cb82 */ /* 0x000ee20000000a00 */
[----:B------:R-:W-:-:S05]  /*36a0*/  @!P4 VIADD R25, R25, 0x80 ;  /* 0x000000801919c836 */ /* 0x000fca0000000000 */
[----:B------:R-:W-:-:S13]  /*36b0*/  ISETP.GE.AND P3, PT, R25, R30, PT ;  /* 0x0000001e1900720c */ /* 0x000fda0003f66270 */
[----:B------:R-:W-:Y:S01]  /*36c0*/  @!P3 IADD3 R27, R0, R25, RZ ;  /* 0x00000019001bb210 */ /* 0x000fe20007ffe0ff */
[----:B------:R-:W-:Y:S01]  /*36d0*/  @!P3 VIADD R25, R25, 0x80 ;  /* 0x000000801919b836 */ /* 0x000fe20000000000 */
[----:B------:R-:W4:Y:S04]  /*36e0*/  @!P3 LDC.64 R18, c[0x0][0x220] ;  /* 0x00008800ff12bb82 */ /* 0x000f280000000a00 */
[----:B------:R-:W-:-:S13]  /*36f0*/  ISETP.GE.AND P2, PT, R25, R30, PT ;  /* 0x0000001e1900720c */ /* 0x000fda0003f46270 */
[----:B------:R-:W-:Y:S01]  /*3700*/  @!P2 IMAD.IADD R33, R0, 0x1, R25 ;  /* 0x000000010021a824 */ /* 0x000fe200078e0219 */
[----:B------:R-:W0:Y:S01]  /*3710*/  @!P2 LDC.64 R20, c[0x0][0x220] ;  /* 0x00008800ff14ab82 */ /* 0x000e220000000a00 */
[----:B------:R-:W-:-:S05]  /*3720*/  @!P2 VIADD R25, R25, 0x80 ;  /* 0x000000801919a836 */ /* 0x000fca0000000000 */
[----:B------:R-:W-:-:S13]  /*3730*/  ISETP.GE.AND P1, PT, R25, R30, PT ;  /* 0x0000001e1900720c */ /* 0x000fda0003f26270 */
[----:B------:R-:W-:Y:S01]  /*3740*/  @!P1 IMAD.IADD R35, R0, 0x1, R25 ;  /* 0x0000000100239824 */ /* 0x000fe200078e0219 */
[----:B------:R-:W-:Y:S01]  /*3750*/  @!P1 IADD3 R25, R25, 0x80, RZ ;  /* 0x0000008019199810 */ /* 0x000fe20007ffe0ff */
[----:B------:R-:W3:Y:S03]  /*3760*/  @!P1 LDC.64 R22, c[0x0][0x220] ;  /* 0x00008800ff169b82 */ /* 0x000ee60000000a00 */
[----:B------:R-:W-:-:S13]  /*3770*/  ISETP.GE.AND P6, PT, R25, R30, PT ;  /* 0x0000001e1900720c */ /* 0x000fda0003fc6270 */
[----:B------:R-:W3:Y:S01]  /*3780*/  @!P6 LDC.64 R28, c[0x0][0x220] ;  /* 0x00008800ff1ceb82 */ /* 0x000ee20000000a00 */
[----:B--2---:R-:W-:Y:S02]  /*3790*/  @!P6 IMAD.IADD R5, R0, 0x1, R25 ;  /* 0x000000010005e824 */ /* 0x004fe400078e0219 */
[----:B----4-:R-:W-:Y:S01]  /*37a0*/  @!P3 IMAD.WIDE.U32 R24, R27, 0x8, R18 ;  /* 0x000000081b18b825 */ /* 0x010fe200078e0012 */
[----:B------:R-:W-:Y:S02]  /*37b0*/  CS2R R14, SRZ ;  /* 0x00000000000e7805 */ /* 0x000fe4000001ff00 */
[----:B------:R-:W-:Y:S01]  /*37c0*/  CS2R R18, SRZ ;  /* 0x0000000000127805 */ /* 0x000fe2000001ff00 */
[----:B-1----:R-:W-:-:S04]  /*37d0*/  @!P5 IMAD.WIDE.U32 R6, R11, 0x8, R6 ;  /* 0x000000080b06d825 */ /* 0x002fc800078e0006 */
[----:B0-----:R-:W-:Y:S01]  /*37e0*/  @!P2 IMAD.WIDE.U32 R26, R33, 0x8, R20 ;  /* 0x00000008211aa825 */ /* 0x001fe200078e0014 */
[----:B------:R-:W-:Y:S01]  /*37f0*/  CS2R R20, SRZ ;  /* 0x0000000000147805 */ /* 0x000fe2000001ff00 */
[----:B------:R0:W5:Y:S02]  /*3800*/  @!P5 LDG.E.64 R14, desc[UR4][R6.64] ;  /* 0x00000004060ed981 */ /* 0x000164000c1e1b00 */
[----:B---3--:R-:W-:Y:S01]  /*3810*/  @!P4 IMAD.WIDE.U32 R10, R17, 0x8, R8 ;  /* 0x00000008110ac825 */ /* 0x008fe200078e0008 */
[----:B------:R-:W-:Y:S02]  /*3820*/  CS2R R16, SRZ ;  /* 0x0000000000107805 */ /* 0x000fe4000001ff00 */
[----:B------:R-:W-:Y:S01]  /*3830*/  CS2R R8, SRZ ;  /* 0x0000000000087805 */ /* 0x000fe2000001ff00 */
[----:B------:R0:W5:Y:S01]  /*3840*/  @!P3 LDG.E.64 R18, desc[UR4][R24.64] ;  /* 0x000000041812b981 */ /* 0x000162000c1e1b00 */
[----:B------:R-:W-:Y:S01]  /*3850*/  @!P1 IMAD.WIDE.U32 R32, R35, 0x8, R22 ;  /* 0x0000000823209825 */ /* 0x000fe200078e0016 */
[----:B------:R-:W-:-:S02]  /*3860*/  CS2R R22, SRZ ;  /* 0x0000000000167805 */ /* 0x000fc4000001ff00 */
[----:B------:R0:W5:Y:S01]  /*3870*/  @!P4 LDG.E.64 R16, desc[UR4][R10.64] ;  /* 0x000000040a10c981 */ /* 0x000162000c1e1b00 */
[----:B------:R-:W-:Y:S01]  /*3880*/  @!P6 IMAD.WIDE.U32 R4, R5, 0x8, R28 ;  /* 0x000000080504e825 */ /* 0x000fe200078e001c */
[----:B------:R-:W-:Y:S02]  /*3890*/  CS2R R28, SRZ ;  /* 0x00000000001c7805 */ /* 0x000fe4000001ff00 */
[----:B------:R0:W5:Y:S01]  /*38a0*/  @!P2 LDG.E.64 R20, desc[UR4][R26.64] ;  /* 0x000000041a14a981 */ /* 0x000162000c1e1b00 */
[----:B------:R-:W-:-:S03]  /*38b0*/  @!P0 IMAD.WIDE.U32 R2, R31, 0x8, R2 ;  /* 0x000000081f028825 */ /* 0x000fc600078e0002 */
[----:B------:R0:W5:Y:S04]  /*38c0*/  @!P1 LDG.E.64 R22, desc[UR4][R32.64] ;  /* 0x0000000420169981 */ /* 0x000168000c1e1b00 */
[----:B------:R0:W5:Y:S04]  /*38d0*/  @!P6 LDG.E.64 R8, desc[UR4][R4.64] ;  /* 0x000000040408e981 */ /* 0x000168000c1e1b00 */
[----:B------:R0:W5:Y:S01]  /*38e0*/  @!P0 LDG.E.64 R28, desc[UR4][R2.64] ;  /* 0x00000004021c8981 */ /* 0x000162000c1e1b00 */
[----:B------:R-:W-:Y:S04]  /*38f0*/  BSSY B1, `(.L_x_8312) ;  /* 0x0000066000017945 */ /* 0x000fe80003800000 */
[----:B------:R-:W-:Y:S05]  /*3900*/  @P0 BRA `(.L_x_8313) ;  /* 0x0000000400900947 */ /* 0x000fea0003800000 */
[----:B0----5:R-:W-:Y:S01]  /*3910*/  DADD R24, -R28, 1 ;  /* 0x3ff000001c187429 */ /* 0x021fe20000000100 */
        /* <DEDUP_REMOVED lines=16> */
[----:B------:R-:W-:Y:S05]  /*3a20*/  CALL.REL.NOINC `($__internal_11_$__cuda_sm20_div_rn_f64_full) ;  /* 0x0000003800147944 */ /* 0x000fea0003c00000 */
[----:B------:R-:W-:-:S07]  /*3a30*/  IMAD.MOV.U32 R5, RZ, RZ, R3 ;  /* 0x000000ffff057224 */ /* 0x000fce00078e0003 */
.L_x_8315:
[----:B------:R-:W-:Y:S05]  /*3a40*/  BSYNC B2 ;  /* 0x0000000000027941 */ /* 0x000fea0003800000 */
.L_x_8314:
        /* <DEDUP_REMOVED lines=28> */
[----:B------:R-:W-:-:S11]  /*3c10*/  UMOV UR9, 0x43300000 ;  /* 0x4330000000097882 */ /* 0x000fd60000000000 */
[----:B------:R-:W-:-:S05]  /*3c20*/  @P0 IADD3 R3, R11, -0x100000, RZ ;  /* 0xfff000000b030810 */ /* 0x000fca0007ffe0ff */
        /* <DEDUP_REMOVED lines=13> */
[----:B------:R-:W-:Y:S01]  /*3d00*/  LEA.HI R28, R24, R25, RZ, 0xc ;  /* 0x00000019181c7211 */ /* 0x000fe200078f60ff */
[----:B------:R-:W-:Y:S01]  /*3d10*/  DADD R24, R10, -R2 ;  /* 0x000000000a187229 */ /* 0x000fe20000000802 */
[----:B------:R-:W-:Y:S02]  /*3d20*/  IMAD.MOV.U32 R29, RZ, RZ, 0x43300000 ;  /* 0x43300000ff1d7424 */ /* 0x000fe400078e00ff */
[----:B------:R-:W-:Y:S01]  /*3d30*/  @P0 IADD3 R28, R28, 0x1, RZ ;  /* 0x000000011c1c0810 */ /* 0x000fe20007ffe0ff */
[----:B------:R-:W-:Y:S01]  /*3d40*/  DFMA R26, R6, R26, UR6 ;  /* 0x00000006061a7e2b */ /* 0x000fe2000800001a */
[----:B------:R-:W-:Y:S01]  /*3d50*/  UMOV UR6, 0xa9ab0956 ;  /* 0xa9ab095600067882 */ /* 0x000fe20000000000 */
[----:B------:R-:W-:Y:S01]  /*3d60*/  UMOV UR7, 0x3f1745cb ;  /* 0x3f1745cb00077882 */ /* 0x000fe20000000000 */
[----:B------:R-:W-:Y:S01]  /*3d70*/  LOP3.LUT R28, R28, 0x80000000, RZ, 0x3c, !PT ;  /* 0x800000001c1c7812 */ /* 0x000fe200078e3cff */
[----:B------:R-:W-:-:S04]  /*3d80*/  DADD R24, R24, R24 ;  /* 0x0000000018187229 */ /* 0x000fc80000000018 */
        /* <DEDUP_REMOVED lines=28> */
.L_x_8313:
[----:B------:R-:W-:Y:S05]  /*3f50*/  BSYNC B1 ;  /* 0x0000000000017941 */ /* 0x000fea0003800000 */
.L_x_8312:
[----:B0-----:R-:W0:Y:S01]  /*3f60*/  S2R R3, SR_TID.X ;  /* 0x0000000000037919 */ /* 0x001e220000002100 */
[----:B------:R-:W-:Y:S01]  /*3f70*/  BSSY B1, `(.L_x_8316) ;  /* 0x000006a000017945 */ /* 0x000fe20003800000 */
[----:B0-----:R-:W-:-:S05]  /*3f80*/  VIADD R3, R3, 0x80 ;  /* 0x0000008003037836 */ /* 0x001fca0000000000 */
[----:B------:R-:W-:-:S13]  /*3f90*/  ISETP.GE.AND P0, PT, R3, R30, PT ;  /* 0x0000001e0300720c */ /* 0x000fda0003f06270 */
[----:B------:R-:W-:Y:S05]  /*3fa0*/  @P0 BRA `(.L_x_8317) ;  /* 0x0000000400980947 */ /* 0x000fea0003800000 */
[----:B-----5:R-:W-:Y:S01]  /*3fb0*/  DADD R24, -R12, 1 ;  /* 0x3ff000000c187429 */ /* 0x020fe20000000100 */
        /* <DEDUP_REMOVED lines=18> */
[----:B------:R-:W-:Y:S05]  /*40e0*/  CALL.REL.NOINC `($__internal_11_$__cuda_sm20_div_rn_f64_full) ;  /* 0x0000003000647944 */ /* 0x000fea0003c00000 */
[----:B------:R-:W-:-:S07]  /*40f0*/  IMAD.MOV.U32 R5, RZ, RZ, R3 ;  /* 0x000000ffff057224 */ /* 0x000fce00078e0003 */
.L_x_8319:
[----:B------:R-:W-:Y:S05]  /*4100*/  BSYNC B2 ;  /* 0x0000000000027941 */ /* 0x000fea0003800000 */
.L_x_8318:
[----:B------:R-:W-:Y:S01]  /*4110*/  ISETP.GT.AND P0, PT, R5, 0xfffff, PT ;  /* 0x000fffff0500780c */ /* 0x000fe20003f04270 */
[----:B------:R-:W-:Y:S02]  /*4120*/  IMAD.MOV.U32 R2, RZ, RZ, R4 ;  /* 0x000000ffff027224 */ /* 0x000fe400078e0004 */
        /* <DEDUP_REMOVED lines=26> */
[----:B------:R-:W-:-:S11]  /*42d0*/  UMOV UR9, 0x43300000 ;  /* 0x4330000000097882 */ /* 0x000fd60000000000 */
        /* <DEDUP_REMOVED lines=16> */
[----:B------:R-:W-:-:S03]  /*43e0*/  IMAD.MOV.U32 R29, RZ, RZ, 0x43300000 ;  /* 0x43300000ff1d7424 */ /* 0x000fc600078e00ff */
[----:B------:R-:W-:Y:S01]  /*43f0*/  DFMA R26, R6, R26, UR6 ;  /* 0x00000006061a7e2b */ /* 0x000fe2000800001a */
[----:B------:R-:W-:Y:S01]  /*4400*/  UMOV UR6, 0xa9ab0956 ;  /* 0xa9ab095600067882 */ /* 0x000fe20000000000 */
[----:B------:R-:W-:Y:S01]  /*4410*/  UMOV UR7, 0x3f1745cb ;  /* 0x3f1745cb00077882 */ /* 0x000fe20000000000 */
[----:B------:R-:W-:Y:S01]  /*4420*/  @P0 VIADD R28, R28, 0x1 ;  /* 0x000000011c1c0836 */ /* 0x000fe20000000000 */
[----:B------:R-:W-:-:S04]  /*4430*/  DADD R24, R24, R24 ;  /* 0x0000000018187229 */ /* 0x000fc80000000018 */
[----:B------:R-:W-:Y:S01]  /*4440*/  DFMA R26, R6, R26, UR6 ;  /* 0x00000006061a7e2b */ /* 0x000fe2000800001a */
[----:B------:R-:W-:Y:S01]  /*4450*/  UMOV UR6, 0x2d1b5154 ;  /* 0x2d1b515400067882 */ /* 0x000fe20000000000 */
[----:B------:R-:W-:Y:S01]  /*4460*/  UMOV UR7, 0x3f3c71c7 ;  /* 0x3f3c71c700077882 */ /* 0x000fe20000000000 */
[----:B------:R-:W-:Y:S01]  /*4470*/  LOP3.LUT R28, R28, 0x80000000, RZ, 0x3c, !PT ;  /* 0x800000001c1c7812 */ /* 0x000fe200078e3cff */
[----:B------:R-:W-:-:S04]  /*4480*/  DFMA R24, R12, -R2, R24 ;  /* 0x800000020c18722b */ /* 0x000fc80000000018 */
[----:B------:R-:W-:Y:S01]  /*4490*/  DFMA R26, R6, R26, UR6 ;  /* 0x00000006061a7e2b */ /* 0x000fe2000800001a */
[----:B------:R-:W-:Y:S01]  /*44a0*/  UMOV UR6, 0x923be72d ;  /* 0x923be72d00067882 */ /* 0x000fe20000000000 */
[----:B------:R-:W-:Y:S01]  /*44b0*/  UMOV UR7, 0x3f624924 ;  /* 0x3f62492400077882 */ /* 0x000fe20000000000 */
[----:B------:R-:W-:Y:S01]  /*44c0*/  DADD R28, R28, -UR8 ;  /* 0x800000081c1c7e29 */ /* 0x000fe20008000000 */
[----:B------:R-:W-:Y:S01]  /*44d0*/  UMOV UR8, 0xfefa39ef ;  /* 0xfefa39ef00087882 */ /* 0x000fe20000000000 */
[----:B------:R-:W-:Y:S01]  /*44e0*/  UMOV UR9, 0x3fe62e42 ;  /* 0x3fe62e4200097882 */ /* 0x000fe20000000000 */
[----:B------:R-:W-:Y:S02]  /*44f0*/  DMUL R24, R4, R24 ;  /* 0x0000001804187228 */ /* 0x000fe40000000000 */
        /* <DEDUP_REMOVED lines=12> */
[----:B------:R-:W-:-:S08]  /*45c0*/  DMUL R26, R6, R26 ;  /* 0x0000001a061a7228 */ /* 0x000fd00000000000 */
[----:B------:R-:W-:-:S08]  /*45d0*/  DFMA R24, R2, R26, R24 ;  /* 0x0000001a0218722b */ /* 0x000fd00000000018 */
[----:B------:R-:W-:-:S08]  /*45e0*/  DADD R24, R24, -R32 ;  /* 0x0000000018187229 */ /* 0x000fd00000000820 */
[----:B------:R-:W-:-:S08]  /*45f0*/  DFMA R24, R28, UR6, R24 ;  /* 0x000000061c187c2b */ /* 0x000fd00008000018 */
[----:B------:R-:W-:-:S11]  /*4600*/  DADD R12, R12, R24 ;  /* 0x000000000c0c7229 */ /* 0x000fd60000000018 */
.L_x_8317:
[----:B------:R-:W-:Y:S05]  /*4610*/  BSYNC B1 ;  /* 0x0000000000017941 */ /* 0x000fea0003800000 */
.L_x_8316:
[----:B------:R-:W0:Y:S01]  /*4620*/  S2R R3, SR_TID.X ;  /* 0x0000000000037919 */ /* 0x000e220000002100 */
[----:B------:R-:W-:Y:S01]  /*4630*/  BSSY B1, `(.L_x_8320) ;  /* 0x000006a000017945 */ /* 0x000fe20003800000 */
[----:B0-----:R-:W-:-:S04]  /*4640*/  IADD3 R3, R3, 0x100, RZ ;  /* 0x0000010003037810 */ /* 0x001fc80007ffe0ff */
        /* <DEDUP_REMOVED lines=21> */
[----:B------:R-:W-:Y:S05]  /*47a0*/  CALL.REL.NOINC `($__internal_11_$__cuda_sm20_div_rn_f64_full) ;  /* 0x0000002800b47944 */ /* 0x000fea0003c00000 */
[----:B------:R-:W-:-:S07]  /*47b0*/  IMAD.MOV.U32 R5, RZ, RZ, R3 ;  /* 0x000000ffff057224 */ /* 0x000fce00078e0003 */
.L_x_8323:
[----:B------:R-:W-:Y:S05]  /*47c0*/  BSYNC B2 ;  /* 0x0000000000027941 */ /* 0x000fea0003800000 */
.L_x_8322:
[----:B------:R-:W-:Y:S01]  /*47d0*/  ISETP.GT.AND P0, PT, R5, 0xfffff, PT ;  /* 0x000fffff0500780c */ /* 0x000fe20003f04270 */
[--C-:B------:R-:W-:Y:S01]  /*47e0*/  IMAD.MOV.U32 R3, RZ, RZ, R5.reuse ;  /* 0x000000ffff037224 */ /* 0x100fe200078e0005 */
        /* <DEDUP_REMOVED lines=78> */
.L_x_8321:
[----:B------:R-:W-:Y:S05]  /*4cd0*/  BSYNC B1 ;  /* 0x0000000000017941 */ /* 0x000fea0003800000 */
.L_x_8320:
[----:B------:R-:W0:Y:S01]  /*4ce0*/  S2R R3, SR_TID.X ;  /* 0x0000000000037919 */ /* 0x000e220000002100 */
        /* <DEDUP_REMOVED lines=23> */
[----:B------:R-:W-:Y:S05]  /*4e60*/  CALL.REL.NOINC `($__internal_11_$__cuda_sm20_div_rn_f64_full) ;  /* 0x0000002400047944 */ /* 0x000fea0003c00000 */
[----:B------:R-:W-:-:S07]  /*4e70*/  IMAD.MOV.U32 R5, RZ, RZ, R3 ;  /* 0x000000ffff057224 */ /* 0x000fce00078e0003 */
.L_x_8327:
[----:B------:R-:W-:Y:S05]  /*4e80*/  BSYNC B2 ;  /* 0x0000000000027941 */ /* 0x000fea0003800000 */
.L_x_8326:
[----:B------:R-:W-:Y:S01]  /*4e90*/  ISETP.GT.AND P0, PT, R5, 0xfffff, PT ;  /* 0x000fffff0500780c */ /* 0x000fe20003f04270 */
[----:B------:R-:W-:Y:S01]  /*4ea0*/  IMAD.MOV.U32 R2, RZ, RZ, R4 ;  /* 0x000000ffff027224 */ /* 0x000fe200078e0004 */
[----:B------:R-:W-:Y:S01]  /*4eb0*/  MOV R24, R5 ;  /* 0x0000000500187202 */ /* 0x000fe20000000f00 */
[----:B------:R-:W-:Y:S01]  /*4ec0*/  IMAD.MOV.U32 R3, RZ, RZ, R5 ;  /* 0x000000ffff037224 */ /* 0x000fe200078e0005 */
[----:B------:R-:W-:-:S09]  /*4ed0*/  MOV R25, 0xfffffc01 ;  /* 0xfffffc0100197802 */ /* 0x000fd20000000f00 */
        /* <DEDUP_REMOVED lines=24> */
[----:B------:R-:W-:-:S05]  /*5060*/  @P0 VIADD R3, R17, 0xfff00000 ;  /* 0xfff0000011030836 */ /* 0x000fca0000000000 */
        /* <DEDUP_REMOVED lines=15> */
[----:B------:R-:W-:-:S03]  /*5160*/  MOV R29, 0x43300000 ;  /* 0x43300000001d7802 */ /* 0x000fc60000000f00 */
        /* <DEDUP_REMOVED lines=34> */
.L_x_8325:
[----:B------:R-:W-:Y:S05]  /*5390*/  BSYNC B1 ;  /* 0x0000000000017941 */ /* 0x000fea0003800000 */
.L_x_8324:
        /* <DEDUP_REMOVED lines=25> */
[----:B------:R-:W-:-:S07]  /*5530*/  MOV R5, R3 ;  /* 0x0000000300057202 */ /* 0x000fce0000000f00 */
.L_x_8331:
[----:B------:R-:W-:Y:S05]  /*5540*/  BSYNC B2 ;  /* 0x0000000000027941 */ /* 0x000fea0003800000 */
.L_x_8330:
[----:B------:R-:W-:Y:S01]  /*5550*/  ISETP.GT.AND P0, PT, R5, 0xfffff, PT ;  /* 0x000fffff0500780c */ /* 0x000fe20003f04270 */
[----:B------:R-:W-:Y:S02]  /*5560*/  IMAD.MOV.U32 R2, RZ, RZ, R4 ;  /* 0x000000ffff027224 */ /* 0x000fe400078e0004 */
        /* <DEDUP_REMOVED lines=78> */
.L_x_8329:
[----:B------:R-:W-:Y:S05]  /*5a50*/  BSYNC B1 ;  /* 0x0000000000017941 */ /* 0x000fea0003800000 */
.L_x_8328:
[----:B------:R-:W0:Y:S01]  /*5a60*/  S2R R3, SR_TID.X ;  /* 0x0000000000037919 */ /* 0x000e220000002100 */
[----:B------:R-:W-:Y:S01]  /*5a70*/  BSSY B1, `(.L_x_8332) ;  /* 0x000006a000017945 */ /* 0x000fe20003800000 */
[----:B0-----:R-:W-:-:S05]  /*5a80*/  VIADD R3, R3, 0x280 ;  /* 0x0000028003037836 */ /* 0x001fca0000000000 */
[----:B------:R-:W-:-:S13]  /*5a90*/  ISETP.GE.AND P0, PT, R3, R30, PT ;  /* 0x0000001e0300720c */ /* 0x000fda0003f06270 */
[----:B------:R-:W-:Y:S05]  /*5aa0*/  @P0 BRA `(.L_x_8333) ;  /* 0x0000000400980947 */ /* 0x000fea0003800000 */
[----:B-----5:R-:W-:Y:S01]  /*5ab0*/  DADD R24, -R20, 1 ;  /* 0x3ff0000014187429 */ /* 0x020fe20000000100 */
        /* <DEDUP_REMOVED lines=20> */
.L_x_8335:
[----:B------:R-:W-:Y:S05]  /*5c00*/  BSYNC B2 ;  /* 0x0000000000027941 */ /* 0x000fea0003800000 */
.L_x_8334:
        /* <DEDUP_REMOVED lines=80> */
.L_x_8333:
[----:B------:R-:W-:Y:S05]  /*6110*/  BSYNC B1 ;  /* 0x0000000000017941 */ /* 0x000fea0003800000 */
.L_x_8332:
        /* <DEDUP_REMOVED lines=26> */
.L_x_8339:
[----:B------:R-:W-:Y:S05]  /*62c0*/  BSYNC B2 ;  /* 0x0000000000027941 */ /* 0x000fea0003800000 */
.L_x_8338:
        /* <DEDUP_REMOVED lines=80> */
.L_x_8337:
[----:B------:R-:W-:Y:S05]  /*67d0*/  BSYNC B1 ;  /* 0x0000000000017941 */ /* 0x000fea0003800000 */
.L_x_8336:
        /* <DEDUP_REMOVED lines=26> */
.L_x_8343:
[----:B------:R-:W-:Y:S05]  /*6980*/  BSYNC B2 ;  /* 0x0000000000027941 */ /* 0x000fea0003800000 */
.L_x_8342:
[----:B------:R-:W-:Y:S01]  /*6990*/  ISETP.GT.AND P0, PT, R5, 0xfffff, PT ;  /* 0x000fffff0500780c */ /* 0x000fe20003f04270 */
[--C-:B------:R-:W-:Y:S01]  /*69a0*/  IMAD.MOV.U32 R6, RZ, RZ, R4.reuse ;  /* 0x000000ffff067224 */ /* 0x100fe200078e0004 */
[----:B------:R-:W-:Y:S01]  /*69b0*/  MOV R7, R5 ;  /* 0x0000000500077202 */ /* 0x000fe20000000f00 */
[----:B------:R-:W-:Y:S02]  /*69c0*/  IMAD.MOV.U32 R24, RZ, RZ, R5 ;  /* 0x000000ffff187224 */ /* 0x000fe400078e0005 */
[----:B------:R-:W-:Y:S02]  /*69d0*/  IMAD.MOV.U32 R8, RZ, RZ, R4 ;  /* 0x000000ffff087224 */ /* 0x000fe400078e0004 */
[----:B------:R-:W-:-:S06]  /*69e0*/  IMAD.MOV.U32 R25, RZ, RZ, -0x3ff ;  /* 0xfffffc01ff197424 */ /* 0x000fcc00078e00ff */
[----:B------:R-:W-:Y:S01]  /*69f0*/  @!P0 DMUL R6, R6, 1.80143985094819840000e+16 ;  /* 0x4350000006068828 */ /* 0x000fe20000000000 */
[----:B------:R-:W-:-:S09]  /*6a00*/  @!P0 IMAD.MOV.U32 R25, RZ, RZ, -0x435 ;  /* 0xfffffbcbff198424 */ /* 0x000fd200078e00ff */
[----:B------:R-:W-:Y:S01]  /*6a10*/  @!P0 IMAD.MOV.U32 R24, RZ, RZ, R7 ;  /* 0x000000ffff188224 */ /* 0x000fe200078e0007 */
[----:B------:R-:W-:-:S03]  /*6a20*/  @!P0 MOV R8, R6 ;  /* 0x0000000600088202 */ /* 0x000fc60000000f00 */
        /* <DEDUP_REMOVED lines=14> */
[----:B------:R-:W-:Y:S01]  /*6b10*/  UMOV UR6, 0x3ae80f1e ;  /* 0x3ae80f1e00067882 */ /* 0x000fe20000000000 */
[----:B------:R-:W-:Y:S01]  /*6b20*/  UMOV UR7, 0x3eb1380b ;  /* 0x3eb1380b00077882 */ /* 0x000fe20000000000 */
[----:B------:R-:W-:Y:S01]  /*6b30*/  UMOV UR8, 0x80000000 ;  /* 0x8000000000087882 */ /* 0x000fe20000000000 */
[----:B------:R-:W-:Y:S01]  /*6b40*/  ISETP.GE.AND P0, PT, R9, 0x3ff6a09f, PT ;  /* 0x3ff6a09f0900780c */ /* 0x000fe20003f06270 */
[----:B------:R-:W-:-:S12]  /*6b50*/  UMOV UR9, 0x43300000 ;  /* 0x4330000000097882 */ /* 0x000fd80000000000 */
        /* <DEDUP_REMOVED lines=51> */
.L_x_8341:
[----:B------:R-:W-:Y:S05]  /*6e90*/  BSYNC B1 ;  /* 0x0000000000017941 */ /* 0x000fea0003800000 */
.L_x_8340:
[----:B-----5:R-:W0:Y:S01]  /*6ea0*/  S2R R9, SR_TID.X ;  /* 0x0000000000097919 */ /* 0x020e220000002100 */
[----:B------:R-:W-:Y:S04]  /*6eb0*/  BSSY B0, `(.L_x_8344) ;  /* 0x0000034000007945 */ /* 0x000fe80003800000 */
[----:B------:R-:W-:Y:S01]  /*6ec0*/  BSSY B1, `(.L_x_8345) ;  /* 0x000002c000017945 */ /* 0x000fe20003800000 */
[----:B0-----:R-:W-:-:S13]  /*6ed0*/  ISETP.GE.AND P0, PT, R9, R30, PT ;  /* 0x0000001e0900720c */ /* 0x001fda0003f06270 */
[----:B------:R-:W0:Y:S01]  /*6ee0*/  @!P0 LDC.64 R4, c[0x0][0x218] ;  /* 0x00008600ff048b82 */ /* 0x000e220000000a00 */
[----:B------:R-:W-:-:S04]  /*6ef0*/  @!P0 IMAD.IADD R7, R0, 0x1, R9 ;  /* 0x0000000100078824 */ /* 0x000fc800078e0209 */
[----:B0-----:R-:W-:-:S04]  /*6f00*/  @!P0 IMAD.WIDE.U32 R4, R7, 0x8, R4 ;  /* 0x0000000807048825 */ /* 0x001fc800078e0004 */
[----:B------:R-:W-:Y:S01]  /*6f10*/  IMAD.MOV.U32 R7, RZ, RZ, R9 ;  /* 0x000000ffff077224 */ /* 0x000fe200078e0009 */
[----:B------:R0:W-:Y:S01]  /*6f20*/  @!P0 STG.E.64 desc[UR4][R4.64], R10 ;  /* 0x0000000a04008986 */ /* 0x0001e2000c101b04 */
[----:B------:R-:W-:-:S05]  /*6f30*/  @!P0 VIADD R7, R9, 0x80 ;  /* 0x0000008009078836 */ /* 0x000fca0000000000 */
[----:B------:R-:W-:-:S13]  /*6f40*/  ISETP.GE.AND P0, PT, R7, R30, PT ;  /* 0x0000001e0700720c */ /* 0x000fda0003f06270 */
[----:B0-----:R-:W-:Y:S05]  /*6f50*/  @P0 BRA `(.L_x_8346) ;  /* 0x0000000000300947 */ /* 0x001fea0003800000 */
[----:B------:R-:W0:Y:S01]  /*6f60*/  LDC.64 R4, c[0x0][0x218] ;  /* 0x00008600ff047b82 */ /* 0x000e220000000a00 */
[----:B------:R-:W-:Y:S01]  /*6f70*/  IADD3 R9, R0, R7, RZ ;  /* 0x0000000700097210 */ /* 0x000fe20007ffe0ff */
        /* <DEDUP_REMOVED lines=10> */
.L_x_8346:
[----:B------:R-:W-:-:S13]  /*7020*/  ISETP.GE.AND P0, PT, R7, R30, PT ;  /* 0x0000001e0700720c */ /* 0x000fda0003f06270 */
[----:B------:R-:W-:Y:S05]  /*7030*/  @P0 BRA `(.L_x_8348) ;  /* 0x0000000000300947 */ /* 0x000fea0003800000 */
[----:B0-----:R-:W0:Y:S01]  /*7040*/  LDC.64 R4, c[0x0][0x218] ;  /* 0x00008600ff047b82 */ /* 0x001e220000000a00 */
[----:B------:R-:W-:Y:S01]  /*7050*/  IADD3 R9, R0, R7, RZ ;  /* 0x0000000700097210 */ /* 0x000fe20007ffe0ff */
[----:B------:R-:W-:-:S04]  /*7060*/  VIADD R7, R7, 0x80 ;  /* 0x0000008007077836 */ /* 0x000fc80000000000 */
[----:B0-----:R-:W-:-:S05]  /*7070*/  IMAD.WIDE.U32 R4, R9, 0x8, R4 ;  /* 0x0000000809047825 */ /* 0x001fca00078e0004 */
[----:B------:R1:W-:Y:S02]  /*7080*/  STG.E.64 desc[UR4][R4.64], R16 ;  /* 0x0000001004007986 */ /* 0x0003e4000c101b04 */
.L_x_8347:
[----:B------:R-:W-:-:S13]  /*7090*/  ISETP.GE.AND P0, PT, R7, R30, PT ;  /* 0x0000001e0700720c */ /* 0x000fda0003f06270 */
[----:B------:R-:W-:Y:S05]  /*70a0*/  @P0 BRA `(.L_x_8349) ;  /* 0x0000000000340947 */ /* 0x000fea0003800000 */
[----:B01----:R-:W0:Y:S01]  /*70b0*/  LDC.64 R4, c[0x0][0x218] ;  /* 0x00008600ff047b82 */ /* 0x003e220000000a00 */
[----:B------:R-:W-:Y:S02]  /*70c0*/  IMAD.IADD R9, R0, 0x1, R7 ;  /* 0x0000000100097824 */ /* 0x000fe400078e0207 */
[----:B------:R-:W-:Y:S02]  /*70d0*/  VIADD R7, R7, 0x80 ;  /* 0x0000008007077836 */ /* 0x000fe40000000000 */
[----:B0-----:R-:W-:-:S05]  /*70e0*/  IMAD.WIDE.U32 R4, R9, 0x8, R4 ;  /* 0x0000000809047825 */ /* 0x001fca00078e0004 */
[----:B------:R1:W-:Y:S02]  /*70f0*/  STG.E.64 desc[UR4][R4.64], R18 ;  /* 0x0000001204007986 */ /* 0x0003e4000c101b04 */
.L_x_8348:
[----:B------:R-:W-:-:S13]  /*7100*/  ISETP.GE.AND P0, PT, R7, R30, PT ;  /* 0x0000001e0700720c */ /* 0x000fda0003f06270 */
[----:B------:R-:W-:Y:S05]  /*7110*/  @P0 BREAK B1 ;  /* 0x0000000000010942 */ /* 0x000fea0003800000 */
[----:B------:R-:W-:Y:S05]  /*7120*/  @P0 BRA `(.L_x_8350) ;  /* 0x0000000000300947 */ /* 0x000fea0003800000 */
[----:B01----:R-:W0:Y:S01]  /*7130*/  LDC.64 R4, c[0x0][0x218] ;  /* 0x00008600ff047b82 */ /* 0x003e220000000a00 */
[----:B------:R-:W-:Y:S01]  /*7140*/  IADD3 R9, R0, R7, RZ ;  /* 0x0000000700097210 */ /* 0x000fe20007ffe0ff */
[----:B------:R-:W-:-:S04]  /*7150*/  VIADD R7, R7, 0x80 ;  /* 0x0000008007077836 */ /* 0x000fc80000000000 */
[----:B0-----:R-:W-:-:S05]  /*7160*/  IMAD.WIDE.U32 R4, R9, 0x8, R4 ;  /* 0x0000000809047825 */ /* 0x001fca00078e0004 */
[----:B------:R2:W-:Y:S02]  /*7170*/  STG.E.64 desc[UR4][R4.64], R20 ;  /* 0x0000001404007986 */ /* 0x0005e4000c101b04 */
.L_x_8349:
[----:B------:R-:W-:Y:S05]  /*7180*/  BSYNC B1 ;  /* 0x0000000000017941 */ /* 0x000fea0003800000 */
.L_x_8345:
[----:B------:R-:W-:-:S13]  /*7190*/  ISETP.GE.AND P0, PT, R7, R30, PT ;  /* 0x0000001e0700720c */ /* 0x000fda0003f06270 */
[----:B012---:R-:W0:Y:S01]  /*71a0*/  @!P0 LDC.64 R4, c[0x0][0x218] ;  /* 0x00008600ff048b82 */ /* 0x007e220000000a00 */
[----:B------:R-:W-:Y:S02]  /*71b0*/  @!P0 IMAD.IADD R9, R0, 0x1, R7 ;  /* 0x0000000100098824 */ /* 0x000fe400078e0207 */
[----:B------:R-:W-:Y:S02]  /*71c0*/  @!P0 VIADD R7, R7, 0x80 ;  /* 0x0000008007078836 */ /* 0x000fe40000000000 */
[----:B0-----:R-:W-:-:S05]  /*71d0*/  @!P0 IMAD.WIDE.U32 R4, R9, 0x8, R4 ;  /* 0x0000000809048825 */ /* 0x001fca00078e0004 */
[----:B------:R2:W-:Y:S02]  /*71e0*/  @!P0 STG.E.64 desc[UR4][R4.64], R22 ;  /* 0x0000001604008986 */ /* 0x0005e4000c101b04 */
.L_x_8350:
[----:B------:R-:W-:Y:S05]  /*71f0*/  BSYNC B0 ;  /* 0x0000000000007941 */ /* 0x000fea0003800000 */
.L_x_8344:
[----:B------:R-:W-:Y:S05]  /*7200*/  WARPSYNC.ALL ;  /* 0x0000000000007948 */ /* 0x000fea0003800000 */
[----:B------:R-:W-:-:S13]  /*7210*/  ISETP.GE.AND P0, PT, R7, R30, PT ;  /* 0x0000001e0700720c */ /* 0x000fda0003f06270 */
[----:B------:R-:W-:Y:S05]  /*7220*/  @P0 EXIT ;  /* 0x000000000000094d */ /* 0x000fea0003800000 */
[----:B012---:R-:W0:Y:S01]  /*7230*/  LDC.64 R4, c[0x0][0x218] ;  /* 0x00008600ff047b82 */ /* 0x007e220000000a00 */
[----:B------:R-:W-:-:S05]  /*7240*/  IADD3 R7, R0, R7, RZ ;  /* 0x0000000700077210 */ /* 0x000fca0007ffe0ff */
[----:B0-----:R-:W-:-:S05]  /*7250*/  IMAD.WIDE.U32 R4, R7, 0x8, R4 ;  /* 0x0000000807047825 */ /* 0x001fca00078e0004 */
[----:B------:R-:W-:Y:S01]  /*7260*/  STG.E.64 desc[UR4][R4.64], R2 ;  /* 0x0000000204007986 */ /* 0x000fe2000c101b04 */
[----:B------:R-:W-:Y:S05]  /*7270*/  EXIT ;  /* 0x000000000000794d */ /* 0x000fea0003800000 */
        .weak           $__internal_11_$__cuda_sm20_div_rn_f64_full
        .type           $__internal_11_$__cuda_sm20_div_rn_f64_full,@function
        .size           $__internal_11_$__cuda_sm20_div_rn_f64_full,(.L_x_11136 - $__internal_11_$__cuda_sm20_div_rn_f64_full)
$__internal_11_$__cuda_sm20_div_rn_f64_full:
[----:B------:R-:W-:Y:S01]  /*7280*/  FSETP.GEU.AND P2, PT, |R29|, 1.469367938527859385e-39, PT ;  /* 0x001000001d00780b */ /* 0x000fe20003f4e200 */
[----:B------:R-:W-:Y:S01]  /*7290*/  IMAD.MOV.U32 R34, RZ, RZ, R28 ;  /* 0x000000ffff227224 */ /* 0x000fe200078e001c */
[C---:B------:R-:W-:Y:S01]  /*72a0*/  FSETP.GEU.AND P0, PT, |R25|.reuse, 1.469367938527859385e-39, PT ;  /* 0x001000001900780b */ /* 0x040fe20003f0e200 */
[----:B------:R-:W-:Y:S01]  /*72b0*/  IMAD.MOV.U32 R32, RZ, RZ, 0x1 ;  /* 0x00000001ff207424 */ /* 0x000fe200078e00ff */
[----:B------:R-:W-:Y:S01]  /*72c0*/  LOP3.LUT R26, R25, 0x800fffff, RZ, 0xc0, !PT ;  /* 0x800fffff191a7812 */ /* 0x000fe200078ec0ff */
[----:B------:R-:W-:Y:S01]  /*72d0*/  BSSY B0, `(.L_x_8351) ;  /* 0x0000057000007945 */ /* 0x000fe20003800000 */
[----:B------:R-:W-:Y:S02]  /*72e0*/  LOP3.LUT R3, R29, 0x7ff00000, RZ, 0xc0, !PT ;  /* 0x7ff000001d037812 */ /* 0x000fe400078ec0ff */
[----:B------:R-:W-:Y:S01]  /*72f0*/  LOP3.LUT R27, R26, 0x3ff00000, RZ, 0xfc, !PT ;  /* 0x3ff000001a1b7812 */ /* 0x000fe200078efcff */
[----:B------:R-:W-:Y:S01]  /*7300*/  IMAD.MOV.U32 R26, RZ, RZ, R24 ;  /* 0x000000ffff1a7224 */ /* 0x000fe200078e0018 */
[----:B------:R-:W-:-:S03]  /*7310*/  LOP3.LUT R6, R25, 0x7ff00000, RZ, 0xc0, !PT ;  /* 0x7ff0000019067812 */ /* 0x000fc600078ec0ff */
[----:B------:R-:W-:Y:S02]  /*7320*/  @!P2 LOP3.LUT R4, R25, 0x7ff00000, RZ, 0xc0, !PT ;  /* 0x7ff000001904a812 */ /* 0x000fe400078ec0ff */
[----:B------:R-:W-:Y:S01]  /*7330*/  @!P0 DMUL R26, R24, 8.98846567431157953865e+307 ;  /* 0x7fe00000181a8828 */ /* 0x000fe20000000000 */
[C---:B------:R-:W-:Y:S02]  /*7340*/  ISETP.GE.U32.AND P1, PT, R3.reuse, R6, PT ;  /* 0x000000060300720c */ /* 0x040fe40003f26070 */
[----:B------:R-:W-:Y:S01]  /*7350*/  @!P2 ISETP.GE.U32.AND P3, PT, R3, R4, PT ;  /* 0x000000040300a20c */ /* 0x000fe20003f66070 */
[----:B------:R-:W-:Y:S01]  /*7360*/  IMAD.MOV.U32 R4, RZ, RZ, 0x1ca00000 ;  /* 0x1ca00000ff047424 */ /* 0x000fe200078e00ff */
[----:B------:R-:W-:Y:S01]  /*7370*/  @!P2 MOV R36, RZ ;  /* 0x000000ff0024a202 */ /* 0x000fe20000000f00 */
[----:B------:R-:W0:Y:S03]  /*7380*/  MUFU.RCP64H R33, R27 ;  /* 0x0000001b00217308 */ /* 0x000e260000001800 */
[----:B------:R-:W-:-:S02]  /*7390*/  @!P2 SEL R7, R4, 0x63400000, !P3 ;  /* 0x634000000407a807 */ /* 0x000fc40005800000 */
[----:B------:R-:W-:Y:S02]  /*73a0*/  SEL R5, R4, 0x63400000, !P1 ;  /* 0x6340000004057807 */ /* 0x000fe40004800000 */
[--C-:B------:R-:W-:Y:S02]  /*73b0*/  @!P2 LOP3.LUT R7, R7, 0x80000000, R29.reuse, 0xf8, !PT ;  /* 0x800000000707a812 */ /* 0x100fe400078ef81d */
[----:B------:R-:W-:Y:S01]  /*73c0*/  LOP3.LUT R35, R5, 0x800fffff, R29, 0xf8, !PT ;  /* 0x800fffff05237812 */ /* 0x000fe200078ef81d */
[----:B------:R-:W-:Y:S01]  /*73d0*/  IMAD.MOV.U32 R5, RZ, RZ, R3 ;  /* 0x000000ffff057224 */ /* 0x000fe200078e0003 */
[----:B------:R-:W-:Y:S02]  /*73e0*/  @!P2 LOP3.LUT R37, R7, 0x100000, RZ, 0xfc, !PT ;  /* 0x001000000725a812 */ /* 0x000fe400078efcff */
[----:B------:R-:W-:-:S04]  /*73f0*/  @!P0 LOP3.LUT R6, R27, 0x7ff00000, RZ, 0xc0, !PT ;  /* 0x7ff000001b068812 */ /* 0x000fc800078ec0ff */
[----:B------:R-:W-:Y:S02]  /*7400*/  @!P2 DFMA R34, R34, 2, -R36 ;  /* 0x400000002222a82b */ /* 0x000fe40000000824 */
[----:B0-----:R-:W-:-:S08]  /*7410*/  DFMA R36, R32, -R26, 1 ;  /* 0x3ff000002024742b */ /* 0x001fd0000000081a */
[----:B------:R-:W-:Y:S01]  /*7420*/  DFMA R36, R36, R36, R36 ;  /* 0x000000242424722b */ /* 0x000fe20000000024 */
[----:B------:R-:W-:-:S05]  /*7430*/  @!P2 LOP3.LUT R5, R35, 0x7ff00000, RZ, 0xc0, !PT ;  /* 0x7ff000002305a812 */ /* 0x000fca00078ec0ff */
[----:B------:R-:W-:Y:S02]  /*7440*/  VIADD R7, R5, 0xffffffff ;  /* 0xffffffff05077836 */ /* 0x000fe40000000000 */
[----:B------:R-:W-:-:S03]  /*7450*/  DFMA R32, R32, R36, R32 ;  /* 0x000000242020722b */ /* 0x000fc60000000020 */
[----:B------:R-:W-:Y:S02]  /*7460*/  ISETP.GT.U32.AND P0, PT, R7, 0x7feffffe, PT ;  /* 0x7feffffe0700780c */ /* 0x000fe40003f04070 */
[----:B------:R-:W-:-:S03]  /*7470*/  IADD3 R7, R6, -0x1, RZ ;  /* 0xffffffff06077810 */ /* 0x000fc60007ffe0ff */
[----:B------:R-:W-:Y:S01]  /*7480*/  DFMA R38, R32, -R26, 1 ;  /* 0x3ff000002026742b */ /* 0x000fe2000000081a */
[----:B------:R-:W-:-:S07]  /*7490*/  ISETP.GT.U32.OR P0, PT, R7, 0x7feffffe, P0 ;  /* 0x7feffffe0700780c */ /* 0x000fce0000704470 */
[----:B------:R-:W-:-:S08]  /*74a0*/  DFMA R38, R32, R38, R32 ;  /* 0x000000262026722b */ /* 0x000fd00000000020 */
[----:B------:R-:W-:-:S08]  /*74b0*/  DMUL R36, R38, R34 ;  /* 0x0000002226247228 */ /* 0x000fd00000000000 */
[----:B------:R-:W-:-:S08]  /*74c0*/  DFMA R32, R36, -R26, R34 ;  /* 0x8000001a2420722b */ /* 0x000fd00000000022 */
[----:B------:R-:W-:Y:S01]  /*74d0*/  DFMA R32, R38, R32, R36 ;  /* 0x000000202620722b */ /* 0x000fe20000000024 */
[----:B------:R-:W-:Y:S10]  /*74e0*/  @P0 BRA `(.L_x_8352) ;  /* 0x0000000000740947 */ /* 0x000ff40003800000 */
[----:B------:R-:W-:-:S04]  /*74f0*/  LOP3.LUT R6, R25, 0x7ff00000, RZ, 0xc0, !PT ;  /* 0x7ff0000019067812 */ /* 0x000fc800078ec0ff */
[CC--:B------:R-:W-:Y:S02]  /*7500*/  ISETP.GE.U32.AND P0, PT, R3.reuse, R6.reuse, PT ;  /* 0x000000060300720c */ /* 0x0c0fe40003f06070 */
[----:B------:R-:W-:Y:S02]  /*7510*/  VIADDMNMX R3, R3, -R6, 0xb9600000, !PT ;  /* 0xb960000003037446 */ /* 0x000fe40007800906 */
[----:B------:R-:W-:Y:S02]  /*7520*/  SEL R4, R4, 0x63400000, !P0 ;  /* 0x6340000004047807 */ /* 0x000fe40004000000 */
[----:B------:R-:W-:-:S05]  /*7530*/  VIMNMX R3, R3, 0x46a00000, PT ;  /* 0x46a0000003037848 */ /* 0x000fca0003fe0100 */
[----:B------:R-:W-:Y:S02]  /*7540*/  IMAD.IADD R3, R3, 0x1, -R4 ;  /* 0x0000000103037824 */ /* 0x000fe400078e0a04 */
[----:B------:R-:W-:Y:S02]  /*7550*/  IMAD.MOV.U32 R4, RZ, RZ, RZ ;  /* 0x000000ffff047224 */ /* 0x000fe400078e00ff */
        /* <DEDUP_REMOVED lines=22> */
.L_x_8352:
        /* <DEDUP_REMOVED lines=12> */
[----:B------:R-:W-:Y:S01]  /*7780*/  @!P0 IMAD.MOV.U32 R36, RZ, RZ, RZ ;  /* 0x000000ffff248224 */ /* 0x000fe200078e00ff */
[----:B------:R-:W-:Y:S01]  /*7790*/  @!P0 MOV R37, R25 ;  /* 0x0000001900258202 */ /* 0x000fe20000000f00 */
[----:B------:R-:W-:Y:S02]  /*77a0*/  @P0 IMAD.MOV.U32 R36, RZ, RZ, RZ ;  /* 0x000000ffff240224 */ /* 0x000fe400078e00ff */
[----:B------:R-:W-:Y:S01]  /*77b0*/  @P0 IMAD.MOV.U32 R37, RZ, RZ, R3 ;  /* 0x000000ffff250224 */ /* 0x000fe200078e0003 */
[----:B------:R-:W-:Y:S06]  /*77c0*/  BRA `(.L_x_8353) ;  /* 0x00000000001c7947 */ /* 0x000fec0003800000 */
.L_x_8355:
[----:B------:R-:W-:Y:S01]  /*77d0*/  LOP3.LUT R3, R25, 0x80000, RZ, 0xfc, !PT ;  /* 0x0008000019037812 */ /* 0x000fe200078efcff */
[----:B------:R-:W-:-:S03]  /*77e0*/  IMAD.MOV.U32 R36, RZ, RZ, R24 ;  /* 0x000000ffff247224 */ /* 0x000fc600078e0018 */
[----:B------:R-:W-:Y:S01]  /*77f0*/  MOV R37, R3 ;  /* 0x0000000300257202 */ /* 0x000fe20000000f00 */
[----:B------:R-:W-:Y:S06]  /*7800*/  BRA `(.L_x_8353) ;  /* 0x00000000000c7947 */ /* 0x000fec0003800000 */
.L_x_8354:
[----:B------:R-:W-:Y:S01]  /*7810*/  LOP3.LUT R3, R29, 0x80000, RZ, 0xfc, !PT ;  /* 0x000800001d037812 */ /* 0x000fe200078efcff */
[----:B------:R-:W-:-:S04]  /*7820*/  IMAD.MOV.U32 R36, RZ, RZ, R28 ;  /* 0x000000ffff247224 */ /* 0x000fc800078e001c */
[----:B------:R-:W-:-:S07]  /*7830*/  IMAD.MOV.U32 R37, RZ, RZ, R3 ;  /* 0x000000ffff257224 */ /* 0x000fce00078e0003 */
.L_x_8353:
[----:B------:R-:W-:Y:S05]  /*7840*/  BSYNC B0 ;  /* 0x0000000000007941 */ /* 0x000fea0003800000 */
.L_x_8351:
[----:B------:R-:W-:Y:S01]  /*7850*/  IMAD.MOV.U32 R6, RZ, RZ, R2 ;  /* 0x000000ffff067224 */ /* 0x000fe200078e0002 */
[----:B------:R-:W-:Y:S01]  /*7860*/  MOV R3, R37 ;  /* 0x0000002500037202 */ /* 0x000fe20000000f00 */
[----:B------:R-:W-:Y:S02]  /*7870*/  IMAD.MOV.U32 R7, RZ, RZ, 0x0 ;  /* 0x00000000ff077424 */ /* 0x000fe400078e00ff */
[----:B------:R-:W-:Y:S02]  /*7880*/  IMAD.MOV.U32 R4, RZ, RZ, R36 ;  /* 0x000000ffff047224 */ /* 0x000fe400078e0024 */
[----:B------:R-:W-:Y:S05]  /*7890*/  RET.REL.NODEC R6 `(_ZN2at6native29vectorized_elementwise_kernelILi2EZZZNS0_17logit_kernel_cudaERNS_18TensorIteratorBaseERKN3c106ScalarEENKUlvE_clEvENKUlvE_clEvEUldE_St5arrayIPcLm2EEEEviT0_T1_) ;  /* 0xffffff8406d87950 */ /* 0x000fea0003c3ffff */
.L_x_8356:
        /* <DEDUP_REMOVED lines=14> */
.L_x_11136:


//--------------------- .text._ZN2at6native29vectorized_elementwise_kernelILi4EZZZNS0_17logit_kernel_cudaERNS_18TensorIteratorBaseERKN3c106ScalarEENKUlvE_clEvENKUlvE_clEvEUldE_St5arrayIPcLm2EEEEviT0_T1_ --------------------------
	.section	.text._ZN2at6native29vectorized_elementwise_kernelILi4EZZZNS0_17logit_kernel_cudaERNS_18TensorIteratorBaseERKN3c106ScalarEENKUlvE_clEvENKUlvE_clEvEUldE_St5arrayIPcLm2EEEEviT0_T1_,"ax",@progbits
	.align	128
        .global         _ZN2at6native29vectorized_elementwise_kernelILi4EZZZNS0_17logit_kernel_cudaERNS_18TensorIteratorBaseERKN3c106ScalarEENKUlvE_clEvENKUlvE_clEvEUldE_St5arrayIPcLm2EEEEviT0_T1_
        .type           _ZN2at6native29vectorized_elementwise_kernelILi4EZZZNS0_17logit_kernel_cudaERNS_18TensorIteratorBaseERKN3c106ScalarEENKUlvE_clEvENKUlvE_clEvEUldE_St5arrayIPcLm2EEEEviT0_T1_,@function
        .size           _ZN2at6native29vectorized_elementwise_kernelILi4EZZZNS0_17logit_kernel_cudaERNS_18TensorIteratorBaseERKN3c106ScalarEENKUlvE_clEvENKUlvE_clEvEUldE_St5arrayIPcLm2EEEEviT0_T1_,(.L_x_11137 - _ZN2at6native29vectorized_elementwise_kernelILi4EZZZNS0_17logit_kernel_cudaERNS_18TensorIteratorBaseERKN3c106ScalarEENKUlvE_clEvENKUlvE_clEvEUldE_St5arrayIPcLm2EEEEviT0_T1_)
        .other          _ZN2at6native29vectorized_elementwise_kernelILi4EZZZNS0_17logit_kernel_cudaERNS_18TensorIteratorBaseERKN3c106ScalarEENKUlvE_clEvENKUlvE_clEvEUldE_St5arrayIPcLm2EEEEviT0_T1_,@"STO_CUDA_ENTRY STV_DEFAULT"
_ZN2at6native29vectorized_elementwise_kernelILi4EZZZNS0_17logit_kernel_cudaERNS_18TensorIteratorBaseERKN3c106ScalarEENKUlvE_clEvENKUlvE_clEvEUldE_St5arrayIPcLm2EEEEviT0_T1_:
.text._ZN2at6native29vectorized_elementwise_kernelILi4EZZZNS0_17logit_kernel_cudaERNS_18TensorIteratorBaseERKN3c106ScalarEENKUlvE_clEvENKUlvE_clEvEUldE_St5arrayIPcLm2EEEEviT0_T1_:
        /* <DEDUP_REMOVED lines=35> */
[----:B-----5:R-:W-:Y:S05]  /*0230*/  CALL.REL.NOINC `($__internal_12_$__cuda_sm20_div_rn_f64_full) ;  /* 0x0000007000107944 */ /* 0x020fea0003c00000 */
[----:B------:R-:W-:-:S07]  /*0240*/  MOV R2, R4 ;  /* 0x0000000400027202 */ /* 0x000fce0000000f00 */
.L_x_8359:
[----:B------:R-:W-:Y:S05]  /*0250*/  BSYNC B1 ;  /* 0x0000000000017941 */ /* 0x000fea0003800000 */
.L_x_8358:
        /* <DEDUP_REMOVED lines=95> */
.L_x_8361:
[----:B------:R-:W-:Y:S05]  /*0850*/  BSYNC B0 ;  /* 0x0000000000007941 */ /* 0x000fea0003800000 */
.L_x_8360:
[----:B------:R-:W-:Y:S04]  /*0860*/  BSSY B1, `(.L_x_8362) ;  /* 0x0000007000017945 */ /* 0x000fe80003800000 */
[----:B------:R-:W-:Y:S05]  /*0870*/  @P3 BRA P4, `(.L_x_8363) ;  /* 0x0000000000143947 */ /* 0x000fea0002000000 */
[----:B------:R-:W-:Y:S01]  /*0880*/  MOV R28, R14 ;  /* 0x0000000e001c7202 */ /* 0x000fe20000000f00 */
[----:B------:R-:W-:Y:S01]  /*0890*/  IMAD.MOV.U32 R29, RZ, RZ, R15 ;  /* 0x000000ffff1d7224 */ /* 0x000fe200078e000f */
[----:B------:R-:W-:-:S07]  /*08a0*/  MOV R2, 0x8c0 ;  /* 0x000008c000027802 */ /* 0x000fce0000000f00 */
[----:B-----5:R-:W-:Y:S05]  /*08b0*/  CALL.REL.NOINC `($__internal_12_$__cuda_sm20_div_rn_f64_full) ;  /* 0x0000006800707944 */ /* 0x020fea0003c00000 */
[----:B------:R-:W-:-:S07]  /*08c0*/  IMAD.MOV.U32 R5, RZ, RZ, R3 ;  /* 0x000000ffff057224 */ /* 0x000fce00078e0003 */
.L_x_8363:
[----:B------:R-:W-:Y:S05]  /*08d0*/  BSYNC B1 ;  /* 0x0000000000017941 */ /* 0x000fea0003800000 */
.L_x_8362:
        /* <DEDUP_REMOVED lines=95> */
.L_x_8365:
[----:B------:R-:W-:Y:S05]  /*0ed0*/  BSYNC B0 ;  /* 0x0000000000007941 */ /* 0x000fea0003800000 */
.L_x_8364:
[----:B------:R-:W-:Y:S04]  /*0ee0*/  BSSY B1, `(.L_x_8366) ;  /* 0x0000007000017945 */ /* 0x000fe80003800000 */
[----:B------:R-:W-:Y:S05]  /*0ef0*/  @P3 BRA P4, `(.L_x_8367) ;  /* 0x0000000000143947 */ /* 0x000fea0002000000 */
[----:B------:R-:W-:Y:S01]  /*0f00*/  IMAD.MOV.U32 R28, RZ, RZ, R8 ;  /* 0x000000ffff1c7224 */ /* 0x000fe200078e0008 */
[----:B------:R-:W-:Y:S01]  /*0f10*/  MOV R2, 0xf40 ;  /* 0x00000f4000027802 */ /* 0x000fe20000000f00 */
[----:B------:R-:W-:-:S07]  /*0f20*/  IMAD.MOV.U32 R29, RZ, RZ, R9 ;  /* 0x000000ffff1d7224 */ /* 0x000fce00078e0009 */
[----:B------:R-:W-:Y:S05]  /*0f30*/  CALL.REL.NOINC `($__internal_12_$__cuda_sm20_div_rn_f64_full) ;  /* 0x0000006000d07944 */ /* 0x000fea0003c00000 */
[----:B------:R-:W-:-:S07]  /*0f40*/  IMAD.MOV.U32 R2, RZ, RZ, R4 ;  /* 0x000000ffff027224 */ /* 0x000fce00078e0004 */
.L_x_8367:
[----:B------:R-:W-:Y:S05]  /*0f50*/  BSYNC B1 ;  /* 0x0000000000017941 */ /* 0x000fea0003800000 */
.L_x_8366:
        /* <DEDUP_REMOVED lines=95> */
.L_x_8369:
[----:B------:R-:W-:Y:S05]  /*1550*/  BSYNC B0 ;  /* 0x0000000000007941 */ /* 0x000fea0003800000 */
.L_x_8368:
[----:B------:R-:W-:Y:S04]  /*1560*/  BSSY B1, `(.L_x_8370) ;  /* 0x0000007000017945 */ /* 0x000fe80003800000 */
[----:B------:R-:W-:Y:S05]  /*1570*/  @P3 BRA P4, `(.L_x_8371) ;  /* 0x0000000000143947 */ /* 0x000fea0002000000 */
[----:B------:R-:W-:Y:S01]  /*1580*/  IMAD.MOV.U32 R28, RZ, RZ, R10 ;  /* 0x000000ffff1c7224 */ /* 0x000fe200078e000a */
[----:B------:R-:W-:Y:S02]  /*1590*/  MOV R29, R11 ;  /* 0x0000000b001d7202 */ /* 0x000fe40000000f00 */
[----:B------:R-:W-:-:S07]  /*15a0*/  MOV R2, 0x15c0 ;  /* 0x000015c000027802 */ /* 0x000fce0000000f00 */
[----:B------:R-:W-:Y:S05]  /*15b0*/  CALL.REL.NOINC `($__internal_12_$__cuda_sm20_div_rn_f64_full) ;  /* 0x0000005c00307944 */ /* 0x000fea0003c00000 */
[----:B------:R-:W-:-:S07]  /*15c0*/  IMAD.MOV.U32 R5, RZ, RZ, R3 ;  /* 0x000000ffff057224 */ /* 0x000fce00078e0003 */
.L_x_8371:
[----:B------:R-:W-:Y:S05]  /*15d0*/  BSYNC B1 ;  /* 0x0000000000017941 */ /* 0x000fea0003800000 */
.L_x_8370:
        /* <DEDUP_REMOVED lines=95> */
.L_x_8373:
[----:B------:R-:W-:Y:S05]  /*1bd0*/  BSYNC B0 ;  /* 0x0000000000007941 */ /* 0x000fea0003800000 */
.L_x_8372:
[----:B------:R-:W-:Y:S04]  /*1be0*/  BSSY B1, `(.L_x_8374) ;  /* 0x0000007000017945 */ /* 0x000fe80003800000 */
[----:B------:R-:W-:Y:S05]  /*1bf0*/  @P3 BRA P4, `(.L_x_8375) ;  /* 0x0000000000143947 */ /* 0x000fea0002000000 */
[----:B------:R-:W-:Y:S01]  /*1c00*/  IMAD.MOV.U32 R28, RZ, RZ, R20 ;  /* 0x000000ffff1c7224 */ /* 0x000fe200078e0014 */
[----:B------:R-:W-:Y:S01]  /*1c10*/  MOV R2, 0x1c40 ;  /* 0x00001c4000027802 */ /* 0x000fe20000000f00 */
[----:B------:R-:W-:-:S07]  /*1c20*/  IMAD.MOV.U32 R29, RZ, RZ, R21 ;  /* 0x000000ffff1d7224 */ /* 0x000fce00078e0015 */
[----:B------:R-:W-:Y:S05]  /*1c30*/  CALL.REL.NOINC `($__internal_12_$__cuda_sm20_div_rn_f64_full) ;  /* 0x0000005400907944 */ /* 0x000fea0003c00000 */
[----:B------:R-:W-:-:S07]  /*1c40*/  IMAD.MOV.U32 R2, RZ, RZ, R4 ;  /* 0x000000ffff027224 */ /* 0x000fce00078e0004 */
.L_x_8375:
[----:B------:R-:W-:Y:S05]  /*1c50*/  BSYNC B1 ;  /* 0x0000000000017941 */ /* 0x000fea0003800000 */
.L_x_8374:
        /* <DEDUP_REMOVED lines=95> */
.L_x_8377:
[----:B------:R-:W-:Y:S05]  /*2250*/  BSYNC B0 ;  /* 0x0000000000007941 */ /* 0x000fea0003800000 */
.L_x_8376:
[----:B------:R-:W-:Y:S04]  /*2260*/  BSSY B1, `(.L_x_8378) ;  /* 0x0000007000017945 */ /* 0x000fe80003800000 */
[----:B------:R-:W-:Y:S05]  /*2270*/  @P3 BRA P4, `(.L_x_8379) ;  /* 0x0000000000143947 */ /* 0x000fea0002000000 */
[----:B------:R-:W-:Y:S01]  /*2280*/  IMAD.MOV.U32 R28, RZ, RZ, R22 ;  /* 0x000000ffff1c7224 */ /* 0x000fe200078e0016 */
[----:B------:R-:W-:Y:S01]  /*2290*/  MOV R2, 0x22c0 ;  /* 0x000022c000027802 */ /* 0x000fe20000000f00 */
[----:B------:R-:W-:-:S07]  /*22a0*/  IMAD.MOV.U32 R29, RZ, RZ, R23 ;  /* 0x000000ffff1d7224 */ /* 0x000fce00078e0017 */
[----:B------:R-:W-:Y:S05]  /*22b0*/  CALL.REL.NOINC `($__internal_12_$__cuda_sm20_div_rn_f64_full) ;  /* 0x0000004c00f07944 */ /* 0x000fea0003c00000 */
[----:B------:R-:W-:-:S07]  /*22c0*/  MOV R5, R3 ;  /* 0x0000000300057202 */ /* 0x000fce0000000f00 */
.L_x_8379:
[----:B------:R-:W-:Y:S05]  /*22d0*/  BSYNC B1 ;  /* 0x0000000000017941 */ /* 0x000fea0003800000 */
.L_x_8378:
        /* <DEDUP_REMOVED lines=95> */
.L_x_8381:
[----:B------:R-:W-:Y:S05]  /*28d0*/  BSYNC B0 ;  /* 0x0000000000007941 */ /* 0x000fea0003800000 */
.L_x_8380:
[----:B------:R-:W-:Y:S04]  /*28e0*/  BSSY B1, `(.L_x_8382) ;  /* 0x0000007000017945 */ /* 0x000fe80003800000 */
[----:B------:R-:W-:Y:S05]  /*28f0*/  @P3 BRA P4, `(.L_x_8383) ;  /* 0x0000000000143947 */ /* 0x000fea0002000000 */
[----:B------:R-:W-:Y:S01]  /*2900*/  MOV R28, R16 ;  /* 0x00000010001c7202 */ /* 0x000fe20000000f00 */
[----:B------:R-:W-:Y:S01]  /*2910*/  IMAD.MOV.U32 R29, RZ, RZ, R17 ;  /* 0x000000ffff1d7224 */ /* 0x000fe200078e0011 */
[----:B------:R-:W-:-:S07]  /*2920*/  MOV R2, 0x2940 ;  /* 0x0000294000027802 */ /* 0x000fce0000000f00 */
[----:B------:R-:W-:Y:S05]  /*2930*/  CALL.REL.NOINC `($__internal_12_$__cuda_sm20_div_rn_f64_full) ;  /* 0x0000004800507944 */ /* 0x000fea0003c00000 */
[----:B------:R-:W-:-:S07]  /*2940*/  IMAD.MOV.U32 R2, RZ, RZ, R4 ;  /* 0x000000ffff027224 */ /* 0x000fce00078e0004 */
.L_x_8383:
[----:B------:R-:W-:Y:S05]  /*2950*/  BSYNC B1 ;  /* 0x0000000000017941 */ /* 0x000fea0003800000 */
.L_x_8382:
        /* <DEDUP_REMOVED lines=95> */
.L_x_8385:
[----:B------:R-:W-:Y:S05]  /*2f50*/  BSYNC B0 ;  /* 0x0000000000007941 */ /* 0x000fea0003800000 */
.L_x_8384:
[----:B------:R-:W-:Y:S04]  /*2f60*/  BSSY B1, `(.L_x_8386) ;  /* 0x0000007000017945 */ /* 0x000fe80003800000 */
[----:B------:R-:W-:Y:S05]  /*2f70*/  @P3 BRA P4, `(.L_x_8387) ;  /* 0x0000000000143947 */ /* 0x000fea0002000000 */
[----:B------:R-:W-:Y:S01]  /*2f80*/  IMAD.MOV.U32 R28, RZ, RZ, R18 ;  /* 0x000000ffff1c7224 */ /* 0x000fe200078e0012 */
[----:B------:R-:W-:Y:S01]  /*2f90*/  MOV R2, 0x2fc0 ;  /* 0x00002fc000027802 */ /* 0x000fe20000000f00 */
[----:B------:R-:W-:-:S07]  /*2fa0*/  IMAD.MOV.U32 R29, RZ, RZ, R19 ;  /* 0x000000ffff1d7224 */ /* 0x000fce00078e0013 */
[----:B------:R-:W-:Y:S05]  /*2fb0*/  CALL.REL.NOINC `($__internal_12_$__cuda_sm20_div_rn_f64_full) ;  /* 0x0000004000b07944 */ /* 0x000fea0003c00000 */
[----:B------:R-:W-:-:S07]  /*2fc0*/  IMAD.MOV.U32 R5, RZ, RZ, R3 ;  /* 0x000000ffff057224 */ /* 0x000fce00078e0003 */
.L_x_8387:
[----:B------:R-:W-:Y:S05]  /*2fd0*/  BSYNC B1 ;  /* 0x0000000000017941 */ /* 0x000fea0003800000 */
.L_x_8386:
        /* <DEDUP_REMOVED lines=85> */
.L_x_8389:
[----:B------:R-:W-:Y:S05]  /*3530*/  BSYNC B0 ;  /* 0x0000000000007941 */ /* 0x000fea0003800000 */
.L_x_8388:
[----:B------:R-:W-:Y:S04]  /*3540*/  STG.E.128 desc[UR4][R30.64+0x1000], R20 ;  /* 0x001000141e007986 */ /* 0x000fe8000c101d04 */
[----:B------:R-:W-:Y:S01]  /*3550*/  STG.E.128 desc[UR4][R30.64+0x1010], R16 ;  /* 0x001010101e007986 */ /* 0x000fe2000c101d04 */
[----:B------:R-:W-:Y:S05]  /*3560*/  EXIT ;  /* 0x000000000000794d */ /* 0x000fea0003800000 */
.L_x_8357:
        /* <DEDUP_REMOVED lines=75> */
[----:B------:R-:W-:Y:S05]  /*3a20*/  CALL.REL.NOINC `($__internal_12_$__cuda_sm20_div_rn_f64_full) ;  /* 0x0000003800147944 */ /* 0x000fea0003c00000 */
[----:B------:R-:W-:-:S07]  /*3a30*/  IMAD.MOV.U32 R5, RZ, RZ, R3 ;  /* 0x000000ffff057224 */ /* 0x000fce00078e0003 */
.L_x_8393:
[----:B------:R-:W-:Y:S05]  /*3a40*/  BSYNC B2 ;  /* 0x0000000000027941 */ /* 0x000fea0003800000 */
.L_x_8392:
        /* <DEDUP_REMOVED lines=80> */
.L_x_8391:
[----:B------:R-:W-:Y:S05]  /*3f50*/  BSYNC B1 ;  /* 0x0000000000017941 */ /* 0x000fea0003800000 */
.L_x_8390:
        /* <DEDUP_REMOVED lines=24> */
[----:B------:R-:W-:Y:S05]  /*40e0*/  CALL.REL.NOINC `($__internal_12_$__cuda_sm20_div_rn_f64_full) ;  /* 0x0000003000647944 */ /* 0x000fea0003c00000 */
[----:B------:R-:W-:-:S07]  /*40f0*/  IMAD.MOV.U32 R5, RZ, RZ, R3 ;  /* 0x000000ffff057224 */ /* 0x000fce00078e0003 */
.L_x_8397:
[----:B------:R-:W-:Y:S05]  /*4100*/  BSYNC B2 ;  /* 0x0000000000027941 */ /* 0x000fea0003800000 */
.L_x_8396:
        /* <DEDUP_REMOVED lines=80> */
.L_x_8395:
[----:B------:R-:W-:Y:S05]  /*4610*/  BSYNC B1 ;  /* 0x0000000000017941 */ /* 0x000fea0003800000 */
.L_x_8394:
        /* <DEDUP_REMOVED lines=24> */
[----:B------:R-:W-:Y:S05]  /*47a0*/  CALL.REL.NOINC `($__internal_12_$__cuda_sm20_div_rn_f64_full) ;  /* 0x0000002800b47944 */ /* 0x000fea0003c00000 */
[----:B------:R-:W-:-:S07]  /*47b0*/  IMAD.MOV.U32 R5, RZ, RZ, R3 ;  /* 0x000000ffff057224 */ /* 0x000fce00078e0003 */
.L_x_8401:
[----:B------:R-:W-:Y:S05]  /*47c0*/  BSYNC B2 ;  /* 0x0000000000027941 */ /* 0x000fea0003800000 */
.L_x_8400:
        /* <DEDUP_REMOVED lines=80> */
.L_x_8399:
[----:B------:R-:W-:Y:S05]  /*4cd0*/  BSYNC B1 ;  /* 0x0000000000017941 */ /* 0x000fea0003800000 */
.L_x_8398:
        /* <DEDUP_REMOVED lines=24> */
[----:B------:R-:W-:Y:S05]  /*4e60*/  CALL.REL.NOINC `($__internal_12_$__cuda_sm20_div_rn_f64_full) ;  /* 0x0000002400047944 */ /* 0x000fea0003c00000 */
[----:B------:R-:W-:-:S07]  /*4e70*/  IMAD.MOV.U32 R5, RZ, RZ, R3 ;  /* 0x000000ffff057224 */ /* 0x000fce00078e0003 */
.L_x_8405:
[----:B------:R-:W-:Y:S05]  /*4e80*/  BSYNC B2 ;  /* 0x0000000000027941 */ /* 0x000fea0003800000 */
.L_x_8404:
        /* <DEDUP_REMOVED lines=80> */
.L_x_8403:
[----:B------:R-:W-:Y:S05]  /*5390*/  BSYNC B1 ;  /* 0x0000000000017941 */ /* 0x000fea0003800000 */
.L_x_8402:
        /* <DEDUP_REMOVED lines=25> */
[----:B------:R-:W-:-:S07]  /*5530*/  MOV R5, R3 ;  /* 0x0000000300057202 */ /* 0x000fce0000000f00 */
.L_x_8409:
[----:B------:R-:W-:Y:S05]  /*5540*/  BSYNC B2 ;  /* 0x0000000000027941 */ /* 0x000fea0003800000 */
.L_x_8408:
        /* <DEDUP_REMOVED lines=80> */
.L_x_8407:
[----:B------:R-:W-:Y:S05]  /*5a50*/  BSYNC B1 ;  /* 0x0000000000017941 */ /* 0x000fea0003800000 */
.L_x_8406:
        /* <DEDUP_REMOVED lines=26> */
.L_x_8413:
[----:B------:R-:W-:Y:S05]  /*5c00*/  BSYNC B2 ;  /* 0x0000000000027941 */ /* 0x000fea0003800000 */
.L_x_8412:
        /* <DEDUP_REMOVED lines=80> */
.L_x_8411:
[----:B------:R-:W-:Y:S05]  /*6110*/  BSYNC B1 ;  /* 0x0000000000017941 */ /* 0x000fea0003800000 */
.L_x_8410:
        /* <DEDUP_REMOVED lines=26> */
.L_x_8417:
[----:B------:R-:W-:Y:S05]  /*62c0*/  BSYNC B2 ;  /* 0x0000000000027941 */ /* 0x000fea0003800000 */
.L_x_8416:
        /* <DEDUP_REMOVED lines=80> */
.L_x_8415:
[----:B------:R-:W-:Y:S05]  /*67d0*/  BSYNC B1 ;  /* 0x0000000000017941 */ /* 0x000fea0003800000 */
.L_x_8414:
        /* <DEDUP_REMOVED lines=26> */
.L_x_8421:
[----:B------:R-:W-:Y:S05]  /*6980*/  BSYNC B2 ;  /* 0x0000000000027941 */ /* 0x000fea0003800000 */
.L_x_8420:
        /* <DEDUP_REMOVED lines=80> */
.L_x_8419:
[----:B------:R-:W-:Y:S05]  /*6e90*/  BSYNC B1 ;  /* 0x0000000000017941 */ /* 0x000fea0003800000 */
.L_x_8418:
        /* <DEDUP_REMOVED lines=24> */
.L_x_8424:
[----:B------:R-:W-:-:S13]  /*7020*/  ISETP.GE.AND P0, PT, R7, R30, PT ;  /* 0x0000001e0700720c */ /* 0x000fda0003f06270 */
[----:B------:R-:W-:Y:S05]  /*7030*/  @P0 BRA `(.L_x_8426) ;  /* 0x0000000000300947 */ /* 0x000fea0003800000 */
[----:B0-----:R-:W0:Y:S01]  /*7040*/  LDC.64 R4, c[0x0][0x218] ;  /* 0x00008600ff047b82 */ /* 0x001e220000000a00 */
[----:B------:R-:W-:Y:S01]  /*7050*/  IADD3 R9, R0, R7, RZ ;  /* 0x0000000700097210 */ /* 0x000fe20007ffe0ff */
[----:B------:R-:W-:-:S04]  /*7060*/  VIADD R7, R7, 0x80 ;  /* 0x0000008007077836 */ /* 0x000fc80000000000 */
[----:B0-----:R-:W-:-:S05]  /*7070*/  IMAD.WIDE.U32 R4, R9, 0x8, R4 ;  /* 0x0000000809047825 */ /* 0x001fca00078e0004 */
[----:B------:R1:W-:Y:S02]  /*7080*/  STG.E.64 desc[UR4][R4.64], R16 ;  /* 0x0000001004007986 */ /* 0x0003e4000c101b04 */
.L_x_8425:
[----:B------:R-:W-:-:S13]  /*7090*/  ISETP.GE.AND P0, PT, R7, R30, PT ;  /* 0x0000001e0700720c */ /* 0x000fda0003f06270 */
[----:B------:R-:W-:Y:S05]  /*70a0*/  @P0 BRA `(.L_x_8427) ;  /* 0x0000000000340947 */ /* 0x000fea0003800000 */
[----:B01----:R-:W0:Y:S01]  /*70b0*/  LDC.64 R4, c[0x0][0x218] ;  /* 0x00008600ff047b82 */ /* 0x003e220000000a00 */
[----:B------:R-:W-:Y:S02]  /*70c0*/  IMAD.IADD R9, R0, 0x1, R7 ;  /* 0x0000000100097824 */ /* 0x000fe400078e0207 */
[----:B------:R-:W-:Y:S02]  /*70d0*/  VIADD R7, R7, 0x80 ;  /* 0x0000008007077836 */ /* 0x000fe40000000000 */
[----:B0-----:R-:W-:-:S05]  /*70e0*/  IMAD.WIDE.U32 R4, R9, 0x8, R4 ;  /* 0x0000000809047825 */ /* 0x001fca00078e0004 */
[----:B------:R1:W-:Y:S02]  /*70f0*/  STG.E.64 desc[UR4][R4.64], R18 ;  /* 0x0000001204007986 */ /* 0x0003e4000c101b04 */
.L_x_8426:
        /* <DEDUP_REMOVED lines=8> */
.L_x_8427:
[----:B------:R-:W-:Y:S05]  /*7180*/  BSYNC B1 ;  /* 0x0000000000017941 */ /* 0x000fea0003800000 */
.L_x_8423:
[----:B------:R-:W-:-:S13]  /*7190*/  ISETP.GE.AND P0, PT, R7, R30, PT ;  /* 0x0000001e0700720c */ /* 0x000fda0003f06270 */
[----:B012---:R-:W0:Y:S01]  /*71a0*/  @!P0 LDC.64 R4, c[0x0][0x218] ;  /* 0x00008600ff048b82 */ /* 0x007e220000000a00 */
[----:B------:R-:W-:Y:S02]  /*71b0*/  @!P0 IMAD.IADD R9, R0, 0x1, R7 ;  /* 0x0000000100098824 */ /* 0x000fe400078e0207 */
[----:B------:R-:W-:Y:S02]  /*71c0*/  @!P0 VIADD R7, R7, 0x80 ;  /* 0x0000008007078836 */ /* 0x000fe40000000000 */
[----:B0-----:R-:W-:-:S05]  /*71d0*/  @!P0 IMAD.WIDE.U32 R4, R9, 0x8, R4 ;  /* 0x0000000809048825 */ /* 0x001fca00078e0004 */
[----:B------:R2:W-:Y:S02]  /*71e0*/  @!P0 STG.E.64 desc[UR4][R4.64], R22 ;  /* 0x0000001604008986 */ /* 0x0005e4000c101b04 */
.L_x_8428:
[----:B------:R-:W-:Y:S05]  /*71f0*/  BSYNC B0 ;  /* 0x0000000000007941 */ /* 0x000fea0003800000 */
.L_x_8422:
        /* <DEDUP_REMOVED lines=8> */
        .weak           $__internal_12_$__cuda_sm20_div_rn_f64_full
        .type           $__internal_12_$__cuda_sm20_div_rn_f64_full,@function
        .size           $__internal_12_$__cuda_sm20_div_rn_f64_full,(.L_x_11137 - $__internal_12_$__cuda_sm20_div_rn_f64_full)
$__internal_12_$__cuda_sm20_div_rn_f64_full:
        /* <DEDUP_REMOVED lines=68> */
.L_x_8430:
        /* <DEDUP_REMOVED lines=17> */
.L_x_8433:
[----:B------:R-:W-:Y:S01]  /*77d0*/  LOP3.LUT R3, R25, 0x80000, RZ, 0xfc, !PT ;  /* 0x0008000019037812 */ /* 0x000fe200078efcff */
[----:B------:R-:W-:-:S03]  /*77e0*/  IMAD.MOV.U32 R36, RZ, RZ, R24 ;  /* 0x000000ffff247224 */ /* 0x000fc600078e0018 */
[----:B------:R-:W-:Y:S01]  /*77f0*/  MOV R37, R3 ;  /* 0x0000000300257202 */ /* 0x000fe20000000f00 */
[----:B------:R-:W-:Y:S06]  /*7800*/  BRA `(.L_x_8431) ;  /* 0x00000000000c7947 */ /* 0x000fec0003800000 */
.L_x_8432:
[----:B------:R-:W-:Y:S01]  /*7810*/  LOP3.LUT R3, R29, 0x80000, RZ, 0xfc, !PT ;  /* 0x000800001d037812 */ /* 0x000fe200078efcff */
[----:B------:R-:W-:-:S04]  /*7820*/  IMAD.MOV.U32 R36, RZ, RZ, R28 ;  /* 0x000000ffff247224 */ /* 0x000fc800078e001c */
[----:B------:R-:W-:-:S07]  /*7830*/  IMAD.MOV.U32 R37, RZ, RZ, R3 ;  /* 0x000000ffff257224 */ /* 0x000fce00078e0003 */
.L_x_8431:
[----:B------:R-:W-:Y:S05]  /*7840*/  BSYNC B0 ;  /* 0x0000000000007941 */ /* 0x000fea0003800000 */
.L_x_8429:
[----:B------:R-:W-:Y:S01]  /*7850*/  IMAD.MOV.U32 R6, RZ, RZ, R2 ;  /* 0x000000ffff067224 */ /* 0x000fe200078e0002 */
[----:B------:R-:W-:Y:S01]  /*7860*/  MOV R3, R37 ;  /* 0x0000002500037202 */ /* 0x000fe20000000f00 */
[----:B------:R-:W-:Y:S02]  /*7870*/  IMAD.MOV.U32 R7, RZ, RZ, 0x0 ;  /* 0x00000000ff077424 */ /* 0x000fe400078e00ff */
[----:B------:R-:W-:Y:S02]  /*7880*/  IMAD.MOV.U32 R4, RZ, RZ, R36 ;  /* 0x000000ffff047224 */ /* 0x000fe400078e0024 */
[----:B------:R-:W-:Y:S05]  /*7890*/  RET.REL.NODEC R6 `(_ZN2at6native29vectorized_elementwise_kernelILi4EZZZNS0_17logit_kernel_cudaERNS_18TensorIteratorBaseERKN3c106ScalarEENKUlvE_clEvENKUlvE_clEvEUldE_St5arrayIPcLm2EEEEviT0_T1_) ;  /* 0xffffff8406d87950 */ /* 0x000fea0003c3ffff */
.L_x_8434:
        /* <DEDUP_REMOVED lines=14> */
.L_x_11137:


//--------------------- .text._ZN2at6native29vectorized_elementwise_kernelILi8EZZZNS0_17logit_kernel_cudaERNS_18TensorIteratorBaseERKN3c106ScalarEENKUlvE_clEvENKUlvE_clEvEUldE_St5arrayIPcLm2EEEEviT0_T1_ --------------------------
	.section	.text._ZN2at6native29vectorized_elementwise_kernelILi8EZZZNS0_17logit_kernel_cudaERNS_18TensorIteratorBaseERKN3c106ScalarEENKUlvE_clEvENKUlvE_clEvEUldE_St5arrayIPcLm2EEEEviT0_T1_,"ax",@progbits
	.align	128
        .global         _ZN2at6native29vectorized_elementwise_kernelILi8EZZZNS0_17logit_kernel_cudaERNS_18TensorIteratorBaseERKN3c106ScalarEENKUlvE_clEvENKUlvE_clEvEUldE_St5arrayIPcLm2EEEEviT0_T1_
        .type           _ZN2at6native29vectorized_elementwise_kernelILi8EZZZNS0_17logit_kernel_cudaERNS_18TensorIteratorBaseERKN3c106ScalarEENKUlvE_clEvENKUlvE_clEvEUldE_St5arrayIPcLm2EEEEviT0_T1_,@function
        .size           _ZN2at6native29vectorized_elementwise_kernelILi8EZZZNS0_17logit_kernel_cudaERNS_18TensorIteratorBaseERKN3c106ScalarEENKUlvE_clEvENKUlvE_clEvEUldE_St5arrayIPcLm2EEEEviT0_T1_,(.L_x_11138 - _ZN2at6native29vectorized_elementwise_kernelILi8EZZZNS0_17logit_kernel_cudaERNS_18TensorIteratorBaseERKN3c106ScalarEENKUlvE_clEvENKUlvE_clEvEUldE_St5arrayIPcLm2EEEEviT0_T1_)
        .other          _ZN2at6native29vectorized_elementwise_kernelILi8EZZZNS0_17logit_kernel_cudaERNS_18TensorIteratorBaseERKN3c106ScalarEENKUlvE_clEvENKUlvE_clEvEUldE_St5arrayIPcLm2EEEEviT0_T1_,@"STO_CUDA_ENTRY STV_DEFAULT"
_ZN2at6native29vectorized_elementwise_kernelILi8EZZZNS0_17logit_kernel_cudaERNS_18TensorIteratorBaseERKN3c106ScalarEENKUlvE_clEvENKUlvE_clEvEUldE_St5arrayIPcLm2EEEEviT0_T1_:
.text._ZN2at6native29vectorized_elementwise_kernelILi8EZZZNS0_17logit_kernel_cudaERNS_18TensorIteratorBaseERKN3c106ScalarEENKUlvE_clEvENKUlvE_clEvEUldE_St5arrayIPcLm2EEEEviT0_T1_:
        /* <DEDUP_REMOVED lines=35> */
[----:B-----5:R-:W-:Y:S05]  /*0230*/  CALL.REL.NOINC `($__internal_13_$__cuda_sm20_div_rn_f64_full) ;  /* 0x0000007000107944 */ /* 0x020fea0003c00000 */
[----:B------:R-:W-:-:S07]  /*0240*/  MOV R2, R4 ;  /* 0x0000000400027202 */ /* 0x000fce0000000f00 */
.L_x_8437:
[----:B------:R-:W-:Y:S05]  /*0250*/  BSYNC B1 ;  /* 0x0000000000017941 */ /* 0x000fea0003800000 */
.L_x_8436:
        /* <DEDUP_REMOVED lines=95> */
.L_x_8439:
[----:B------:R-:W-:Y:S05]  /*0850*/  BSYNC B0 ;  /* 0x0000000000007941 */ /* 0x000fea0003800000 */
.L_x_8438:
[----:B------:R-:W-:Y:S04]  /*0860*/  BSSY B1, `(.L_x_8440) ;  /* 0x0000007000017945 */ /* 0x000fe80003800000 */
[----:B------:R-:W-:Y:S05]  /*0870*/  @P3 BRA P4, `(.L_x_8441) ;  /* 0x0000000000143947 */ /* 0x000fea0002000000 */
[----:B------:R-:W-:Y:S01]  /*0880*/  MOV R28, R14 ;  /* 0x0000000e001c7202 */ /* 0x000fe20000000f00 */
[----:B------:R-:W-:Y:S01]  /*0890*/  IMAD.MOV.U32 R29, RZ, RZ, R15 ;  /* 0x000000ffff1d7224 */ /* 0x000fe200078e000f */
[----:B------:R-:W-:-:S07]  /*08a0*/  MOV R2, 0x8c0 ;  /* 0x000008c000027802 */ /* 0x000fce0000000f00 */
[----:B-----5:R-:W-:Y:S05]  /*08b0*/  CALL.REL.NOINC `($__internal_13_$__cuda_sm20_div_rn_f64_full) ;  /* 0x0000006800707944 */ /* 0x020fea0003c00000 */
[----:B------:R-:W-:-:S07]  /*08c0*/  IMAD.MOV.U32 R5, RZ, RZ, R3 ;  /* 0x000000ffff057224 */ /* 0x000fce00078e0003 */
.L_x_8441:
[----:B------:R-:W-:Y:S05]  /*08d0*/  BSYNC B1 ;  /* 0x0000000000017941 */ /* 0x000fea0003800000 */
.L_x_8440:
        /* <DEDUP_REMOVED lines=95> */
.L_x_8443:
[----:B------:R-:W-:Y:S05]  /*0ed0*/  BSYNC B0 ;  /* 0x0000000000007941 */ /* 0x000fea0003800000 */
.L_x_8442:
[----:B------:R-:W-:Y:S04]  /*0ee0*/  BSSY B1, `(.L_x_8444) ;  /* 0x0000007000017945 */ /* 0x000fe80003800000 */
[----:B------:R-:W-:Y:S05]  /*0ef0*/  @P3 BRA P4, `(.L_x_8445) ;  /* 0x0000000000143947 */ /* 0x000fea0002000000 */
[----:B------:R-:W-:Y:S01]  /*0f00*/  IMAD.MOV.U32 R28, RZ, RZ, R8 ;  /* 0x000000ffff1c7224 */ /* 0x000fe200078e0008 */
[----:B------:R-:W-:Y:S01]  /*0f10*/  MOV R2, 0xf40 ;  /* 0x00000f4000027802 */ /* 0x000fe20000000f00 */
[----:B------:R-:W-:-:S07]  /*0f20*/  IMAD.MOV.U32 R29, RZ, RZ, R9 ;  /* 0x000000ffff1d7224 */ /* 0x000fce00078e0009 */
[----:B------:R-:W-:Y:S05]  /*0f30*/  CALL.REL.NOINC `($__internal_13_$__cuda_sm20_div_rn_f64_full) ;  /* 0x0000006000d07944 */ /* 0x000fea0003c00000 */
[----:B------:R-:W-:-:S07]  /*0f40*/  IMAD.MOV.U32 R2, RZ, RZ, R4 ;  /* 0x000000ffff027224 */ /* 0x000fce00078e0004 */
.L_x_8445:
[----:B------:R-:W-:Y:S05]  /*0f50*/  BSYNC B1 ;  /* 0x0000000000017941 */ /* 0x000fea0003800000 */
.L_x_8444:
        /* <DEDUP_REMOVED lines=95> */
.L_x_8447:
[----:B------:R-:W-:Y:S05]  /*1550*/  BSYNC B0 ;  /* 0x0000000000007941 */ /* 0x000fea0003800000 */
.L_x_8446:
[----:B------:R-:W-:Y:S04]  /*1560*/  BSSY B1, `(.L_x_8448) ;  /* 0x0000007000017945 */ /* 0x000fe80003800000 */
[----:B------:R-:W-:Y:S05]  /*1570*/  @P3 BRA P4, `(.L_x_8449) ;  /* 0x0000000000143947 */ /* 0x000fea0002000000 */
[----:B------:R-:W-:Y:S01]  /*1580*/  IMAD.MOV.U32 R28, RZ, RZ, R10 ;  /* 0x000000ffff1c7224 */ /* 0x000fe200078e000a */
[----:B------:R-:W-:Y:S02]  /*1590*/  MOV R29, R11 ;  /* 0x0000000b001d7202 */ /* 0x000fe40000000f00 */
[----:B------:R-:W-:-:S07]  /*15a0*/  MOV R2, 0x15c0 ;  /* 0x000015c000027802 */ /* 0x000fce0000000f00 */
[----:B------:R-:W-:Y:S05]  /*15b0*/  CALL.REL.NOINC `($__internal_13_$__cuda_sm20_div_rn_f64_full) ;  /* 0x0000005c00307944 */ /* 0x000fea0003c00000 */
[----:B------:R-:W-:-:S07]  /*15c0*/  IMAD.MOV.U32 R5, RZ, RZ, R3 ;  /* 0x000000ffff057224 */ /* 0x000fce00078e0003 */
.L_x_8449:
[----:B------:R-:W-:Y:S05]  /*15d0*/  BSYNC B1 ;  /* 0x0000000000017941 */ /* 0x000fea0003800000 */
.L_x_8448:
        /* <DEDUP_REMOVED lines=95> */
.L_x_8451:
[----:B------:R-:W-:Y:S05]  /*1bd0*/  BSYNC B0 ;  /* 0x0000000000007941 */ /* 0x000fea0003800000 */
.L_x_8450:
[----:B------:R-:W-:Y:S04]  /*1be0*/  BSSY B1, `(.L_x_8452) ;  /* 0x0000007000017945 */ /* 0x000fe80003800000 */
[----:B------:R-:W-:Y:S05]  /*1bf0*/  @P3 BRA P4, `(.L_x_8453) ;  /* 0x0000000000143947 */ /* 0x000fea0002000000 */
[----:B------:R-:W-:Y:S01]  /*1c00*/  IMAD.MOV.U32 R28, RZ, RZ, R20 ;  /* 0x000000ffff1c7224 */ /* 0x000fe200078e0014 */
[----:B------:R-:W-:Y:S01]  /*1c10*/  MOV R2, 0x1c40 ;  /* 0x00001c4000027802 */ /* 0x000fe20000000f00 */
[----:B------:R-:W-:-:S07]  /*1c20*/  IMAD.MOV.U32 R29, RZ, RZ, R21 ;  /* 0x000000ffff1d7224 */ /* 0x000fce00078e0015 */
[----:B------:R-:W-:Y:S05]  /*1c30*/  CALL.REL.NOINC `($__internal_13_$__cuda_sm20_div_rn_f64_full) ;  /* 0x0000005400907944 */ /* 0x000fea0003c00000 */
[----:B------:R-:W-:-:S07]  /*1c40*/  IMAD.MOV.U32 R2, RZ, RZ, R4 ;  /* 0x000000ffff027224 */ /* 0x000fce00078e0004 */
.L_x_8453:
[----:B------:R-:W-:Y:S05]  /*1c50*/  BSYNC B1 ;  /* 0x0000000000017941 */ /* 0x000fea0003800000 */
.L_x_8452:
        /* <DEDUP_REMOVED lines=95> */
.L_x_8455:
[----:B------:R-:W-:Y:S05]  /*2250*/  BSYNC B0 ;  /* 0x0000000000007941 */ /* 0x000fea0003800000 */
.L_x_8454:
[----:B------:R-:W-:Y:S04]  /*2260*/  BSSY B1, `(.L_x_8456) ;  /* 0x0000007000017945 */ /* 0x000fe80003800000 */
[----:B------:R-:W-:Y:S05]  /*2270*/  @P3 BRA P4, `(.L_x_8457) ;  /* 0x0000000000143947 */ /* 0x000fea0002000000 */
[----:B------:R-:W-:Y:S01]  /*2280*/  IMAD.MOV.U32 R28, RZ, RZ, R22 ;  /* 0x000000ffff1c7224 */ /* 0x000fe200078e0016 */
[----:B------:R-:W-:Y:S01]  /*2290*/  MOV R2, 0x22c0 ;  /* 0x000022c000027802 */ /* 0x000fe20000000f00 */
[----:B------:R-:W-:-:S07]  /*22a0*/  IMAD.MOV.U32 R29, RZ, RZ, R23 ;  /* 0x000000ffff1d7224 */ /* 0x000fce00078e0017 */
[----:B------:R-:W-:Y:S05]  /*22b0*/  CALL.REL.NOINC `($__internal_13_$__cuda_sm20_div_rn_f64_full) ;  /* 0x0000004c00f07944 */ /* 0x000fea0003c00000 */
[----:B------:R-:W-:-:S07]  /*22c0*/  MOV R5, R3 ;  /* 0x0000000300057202 */ /* 0x000fce0000000f00 */
.L_x_8457:
[----:B------:R-:W-:Y:S05]  /*22d0*/  BSYNC B1 ;  /* 0x0000000000017941 */ /* 0x000fea0003800000 */
.L_x_8456:
        /* <DEDUP_REMOVED lines=95> */
.L_x_8459:
[----:B------:R-:W-:Y:S05]  /*28d0*/  BSYNC B0 ;  /* 0x0000000000007941 */ /* 0x000fea0003800000 */
.L_x_8458:
[----:B------:R-:W-:Y:S04]  /*28e0*/  BSSY B1, `(.L_x_8460) ;  /* 0x0000007000017945 */ /* 0x000fe80003800000 */
[----:B------:R-:W-:Y:S05]  /*28f0*/  @P3 BRA P4, `(.L_x_8461) ;  /* 0x0000000000143947 */ /* 0x000fea0002000000 */
[----:B------:R-:W-:Y:S01]  /*2900*/  MOV R28, R16 ;  /* 0x00000010001c7202 */ /* 0x000fe20000000f00 */
[----:B------:R-:W-:Y:S01]  /*2910*/  IMAD.MOV.U32 R29, RZ, RZ, R17 ;  /* 0x000000ffff1d7224 */ /* 0x000fe200078e0011 */
[----:B------:R-:W-:-:S07]  /*2920*/  MOV R2, 0x2940 ;  /* 0x0000294000027802 */ /* 0x000fce0000000f00 */
[----:B------:R-:W-:Y:S05]  /*2930*/  CALL.REL.NOINC `($__internal_13_$__cuda_sm20_div_rn_f64_full) ;  /* 0x0000004800507944 */ /* 0x000fea0003c00000 */
[----:B------:R-:W-:-:S07]  /*2940*/  IMAD.MOV.U32 R2, RZ, RZ, R4 ;  /* 0x000000ffff027224 */ /* 0x000fce00078e0004 */
.L_x_8461:
[----:B------:R-:W-:Y:S05]  /*2950*/  BSYNC B1 ;  /* 0x0000000000017941 */ /* 0x000fea0003800000 */
.L_x_8460:
        /* <DEDUP_REMOVED lines=95> */
.L_x_8463:
[----:B------:R-:W-:Y:S05]  /*2f50*/  BSYNC B0 ;  /* 0x0000000000007941 */ /* 0x000fea0003800000 */
.L_x_8462:
[----:B------:R-:W-:Y:S04]  /*2f60*/  BSSY B1, `(.L_x_8464) ;  /* 0x0000007000017945 */ /* 0x000fe80003800000 */
[----:B------:R-:W-:Y:S05]  /*2f70*/  @P3 BRA P4, `(.L_x_8465) ;  /* 0x0000000000143947 */ /* 0x000fea0002000000 */
[----:B------:R-:W-:Y:S01]  /*2f80*/  IMAD.MOV.U32 R28, RZ, RZ, R18 ;  /* 0x000000ffff1c7224 */ /* 0x000fe200078e0012 */
[----:B------:R-:W-:Y:S01]  /*2f90*/  MOV R2, 0x2fc0 ;  /* 0x00002fc000027802 */ /* 0x000fe20000000f00 */
[----:B------:R-:W-:-:S07]  /*2fa0*/  IMAD.MOV.U32 R29, RZ, RZ, R19 ;  /* 0x000000ffff1d7224 */ /* 0x000fce00078e0013 */
[----:B------:R-:W-:Y:S05]  /*2fb0*/  CALL.REL.NOINC `($__internal_13_$__cuda_sm20_div_rn_f64_full) ;  /* 0x0000004000b07944 */ /* 0x000fea0003c00000 */
[----:B------:R-:W-:-:S07]  /*2fc0*/  IMAD.MOV.U32 R5, RZ, RZ, R3 ;  /* 0x000000ffff057224 */ /* 0x000fce00078e0003 */
.L_x_8465:
[----:B------:R-:W-:Y:S05]  /*2fd0*/  BSYNC B1 ;  /* 0x0000000000017941 */ /* 0x000fea0003800000 */
.L_x_8464:
        /* <DEDUP_REMOVED lines=85> */
.L_x_8467:
[----:B------:R-:W-:Y:S05]  /*3530*/  BSYNC B0 ;  /* 0x0000000000007941 */ /* 0x000fea0003800000 */
.L_x_8466:
[----:B------:R-:W-:Y:S04]  /*3540*/  STG.E.128 desc[UR4][R30.64+0x20], R20 ;  /* 0x000020141e007986 */ /* 0x000fe8000c101d04 */
[----:B------:R-:W-:Y:S01]  /*3550*/  STG.E.128 desc[UR4][R30.64+0x30], R16 ;  /* 0x000030101e007986 */ /* 0x000fe2000c101d04 */
[----:B------:R-:W-:Y:S05]  /*3560*/  EXIT ;  /* 0x000000000000794d */ /* 0x000fea0003800000 */
.L_x_8435:
        /* <DEDUP_REMOVED lines=75> */
[----:B------:R-:W-:Y:S05]  /*3a20*/  CALL.REL.NOINC `($__internal_13_$__cuda_sm20_div_rn_f64_full) ;  /* 0x0000003800147944 */ /* 0x000fea0003c00000 */
[----:B------:R-:W-:-:S07]  /*3a30*/  IMAD.MOV.U32 R5, RZ, RZ, R3 ;  /* 0x000000ffff057224 */ /* 0x000fce00078e0003 */
.L_x_8471:
[----:B------:R-:W-:Y:S05]  /*3a40*/  BSYNC B2 ;  /* 0x0000000000027941 */ /* 0x000fea0003800000 */
.L_x_8470:
        /* <DEDUP_REMOVED lines=80> */
.L_x_8469:
[----:B------:R-:W-:Y:S05]  /*3f50*/  BSYNC B1 ;  /* 0x0000000000017941 */ /* 0x000fea0003800000 */
.L_x_8468:
        /* <DEDUP_REMOVED lines=24> */
[----:B------:R-:W-:Y:S05]  /*40e0*/  CALL.REL.NOINC `($__internal_13_$__cuda_sm20_div_rn_f64_full) ;  /* 0x0000003000647944 */ /* 0x000fea0003c00000 */
[----:B------:R-:W-:-:S07]  /*40f0*/  IMAD.MOV.U32 R5, RZ, RZ, R3 ;  /* 0x000000ffff057224 */ /* 0x000fce00078e0003 */
.L_x_8475:
[----:B------:R-:W-:Y:S05]  /*4100*/  BSYNC B2 ;  /* 0x0000000000027941 */ /* 0x000fea0003800000 */
.L_x_8474:
        /* <DEDUP_REMOVED lines=80> */
.L_x_8473:
[----:B------:R-:W-:Y:S05]  /*4610*/  BSYNC B1 ;  /* 0x0000000000017941 */ /* 0x000fea0003800000 */
.L_x_8472:
        /* <DEDUP_REMOVED lines=24> */
[----:B------:R-:W-:Y:S05]  /*47a0*/  CALL.REL.NOINC `($__internal_13_$__cuda_sm20_div_rn_f64_full) ;  /* 0x0000002800b47944 */ /* 0x000fea0003c00000 */
[----:B------:R-:W-:-:S07]  /*47b0*/  IMAD.MOV.U32 R5, RZ, RZ, R3 ;  /* 0x000000ffff057224 */ /* 0x000fce00078e0003 */
.L_x_8479:
[----:B------:R-:W-:Y:S05]  /*47c0*/  BSYNC B2 ;  /* 0x0000000000027941 */ /* 0x000fea0003800000 */
.L_x_8478:
        /* <DEDUP_REMOVED lines=80> */
.L_x_8477:
[----:B------:R-:W-:Y:S05]  /*4cd0*/  BSYNC B1 ;  /* 0x0000000000017941 */ /* 0x000fea0003800000 */
.L_x_8476:
        /* <DEDUP_REMOVED lines=24> */
[----:B------:R-:W-:Y:S05]  /*4e60*/  CALL.REL.NOINC `($__internal_13_$__cuda_sm20_div_rn_f64_full) ;  /* 0x0000002400047944 */ /* 0x000fea0003c00000 */
[----:B------:R-:W-:-:S07]  /*4e70*/  IMAD.MOV.U32 R5, RZ, RZ, R3 ;  /* 0x000000ffff057224 */ /* 0x000fce00078e0003 */
.L_x_8483:
[----:B------:R-:W-:Y:S05]  /*4e80*/  BSYNC B2 ;  /* 0x0000000000027941 */ /* 0x000fea0003800000 */
.L_x_8482:
        /* <DEDUP_REMOVED lines=80> */
.L_x_8481:
[----:B------:R-:W-:Y:S05]  /*5390*/  BSYNC B1 ;  /* 0x0000000000017941 */ /* 0x000fea0003800000 */
.L_x_8480:
        /* <DEDUP_REMOVED lines=25> */
[----:B------:R-:W-:-:S07]  /*5530*/  MOV R5, R3 ;  /* 0x0000000300057202 */ /* 0x000fce0000000f00 */
.L_x_8487:
[----:B------:R-:W-:Y:S05]  /*5540*/  BSYNC B2 ;  /* 0x0000000000027941 */ /* 0x000fea0003800000 */
.L_x_8486:
        /* <DEDUP_REMOVED lines=80> */
.L_x_8485:
[----:B------:R-:W-:Y:S05]  /*5a50*/  BSYNC B1 ;  /* 0x0000000000017941 */ /* 0x000fea0003800000 */
.L_x_8484:
        /* <DEDUP_REMOVED lines=26> */
.L_x_8491:
[----:B------:R-:W-:Y:S05]  /*5c00*/  BSYNC B2 ;  /* 0x0000000000027941 */ /* 0x000fea0003800000 */
.L_x_8490:
        /* <DEDUP_REMOVED lines=80> */
.L_x_8489:
[----:B------:R-:W-:Y:S05]  /*6110*/  BSYNC B1 ;  /* 0x0000000000017941 */ /* 0x000fea0003800000 */
.L_x_8488:
        /* <DEDUP_REMOVED lines=26> */
.L_x_8495:
[----:B------:R-:W-:Y:S05]  /*62c0*/  BSYNC B2 ;  /* 0x0000000000027941 */ /* 0x000fea0003800000 */
.L_x_8494:
        /* <DEDUP_REMOVED lines=80> */
.L_x_8493:
[----:B------:R-:W-:Y:S05]  /*67d0*/  BSYNC B1 ;  /* 0x0000000000017941 */ /* 0x000fea0003800000 */
.L_x_8492:
        /* <DEDUP_REMOVED lines=26> */
.L_x_8499:
[----:B------:R-:W-:Y:S05]  /*6980*/  BSYNC B2 ;  /* 0x0000000000027941 */ /* 0x000fea0003800000 */
.L_x_8498:
        /* <DEDUP_REMOVED lines=80> */
.L_x_8497:
[----:B------:R-:W-:Y:S05]  /*6e90*/  BSYNC B1 ;  /* 0x0000000000017941 */ /* 0x000fea0003800000 */
.L_x_8496:
        /* <DEDUP_REMOVED lines=24> */
.L_x_8502:
[----:B------:R-:W-:-:S13]  /*7020*/  ISETP.GE.AND P0, PT, R7, R30, PT ;  /* 0x0000001e0700720c */ /* 0x000fda0003f06270 */
[----:B------:R-:W-:Y:S05]  /*7030*/  @P0 BRA `(.L_x_8504) ;  /* 0x0000000000300947 */ /* 0x000fea0003800000 */
[----:B0-----:R-:W0:Y:S01]  /*7040*/  LDC.64 R4, c[0x0][0x218] ;  /* 0x00008600ff047b82 */ /* 0x001e220000000a00 */
[----:B------:R-:W-:Y:S01]  /*7050*/  IADD3 R9, R0, R7, RZ ;  /* 0x0000000700097210 */ /* 0x000fe20007ffe0ff */
[----:B------:R-:W-:-:S04]  /*7060*/  VIADD R7, R7, 0x80 ;  /* 0x0000008007077836 */ /* 0x000fc80000000000 */
[----:B0-----:R-:W-:-:S05]  /*7070*/  IMAD.WIDE.U32 R4, R9, 0x8, R4 ;  /* 0x0000000809047825 */ /* 0x001fca00078e0004 */
[----:B------:R1:W-:Y:S02]  /*7080*/  STG.E.64 desc[UR4][R4.64], R16 ;  /* 0x0000001004007986 */ /* 0x0003e4000c101b04 */
.L_x_8503:
[----:B------:R-:W-:-:S13]  /*7090*/  ISETP.GE.AND P0, PT, R7, R30, PT ;  /* 0x0000001e0700720c */ /* 0x000fda0003f06270 */
[----:B------:R-:W-:Y:S05]  /*70a0*/  @P0 BRA `(.L_x_8505) ;  /* 0x0000000000340947 */ /* 0x000fea0003800000 */
[----:B01----:R-:W0:Y:S01]  /*70b0*/  LDC.64 R4, c[0x0][0x218] ;  /* 0x00008600ff047b82 */ /* 0x003e220000000a00 */
[----:B------:R-:W-:Y:S02]  /*70c0*/  IMAD.IADD R9, R0, 0x1, R7 ;  /* 0x0000000100097824 */ /* 0x000fe400078e0207 */
[----:B------:R-:W-:Y:S02]  /*70d0*/  VIADD R7, R7, 0x80 ;  /* 0x0000008007077836 */ /* 0x000fe40000000000 */
[----:B0-----:R-:W-:-:S05]  /*70e0*/  IMAD.WIDE.U32 R4, R9, 0x8, R4 ;  /* 0x0000000809047825 */ /* 0x001fca00078e0004 */
[----:B------:R1:W-:Y:S02]  /*70f0*/  STG.E.64 desc[UR4][R4.64], R18 ;  /* 0x0000001204007986 */ /* 0x0003e4000c101b04 */
.L_x_8504:
        /* <DEDUP_REMOVED lines=8> */
.L_x_8505:
[----:B------:R-:W-:Y:S05]  /*7180*/  BSYNC B1 ;  /* 0x0000000000017941 */ /* 0x000fea0003800000 */
.L_x_8501:
[----:B------:R-:W-:-:S13]  /*7190*/  ISETP.GE.AND P0, PT, R7, R30, PT ;  /* 0x0000001e0700720c */ /* 0x000fda0003f06270 */
[----:B012---:R-:W0:Y:S01]  /*71a0*/  @!P0 LDC.64 R4, c[0x0][0x218] ;  /* 0x00008600ff048b82 */ /* 0x007e220000000a00 */
[----:B------:R-:W-:Y:S02]  /*71b0*/  @!P0 IMAD.IADD R9, R0, 0x1, R7 ;  /* 0x0000000100098824 */ /* 0x000fe400078e0207 */
[----:B------:R-:W-:Y:S02]  /*71c0*/  @!P0 VIADD R7, R7, 0x80 ;  /* 0x0000008007078836 */ /* 0x000fe40000000000 */
[----:B0-----:R-:W-:-:S05]  /*71d0*/  @!P0 IMAD.WIDE.U32 R4, R9, 0x8, R4 ;  /* 0x0000000809048825 */ /* 0x001fca00078e0004 */
[----:B------:R2:W-:Y:S02]  /*71e0*/  @!P0 STG.E.64 desc[UR4][R4.64], R22 ;  /* 0x0000001604008986 */ /* 0x0005e4000c101b04 */
.L_x_8506:
[----:B------:R-:W-:Y:S05]  /*71f0*/  BSYNC B0 ;  /* 0x0000000000007941 */ /* 0x000fea0003800000 */
.L_x_8500:
        /* <DEDUP_REMOVED lines=8> */
        .weak           $__internal_13_$__cuda_sm20_div_rn_f64_full
        .type           $__internal_13_$__cuda_sm20_div_rn_f64_full,@function
        .size           $__internal_13_$__cuda_sm20_div_rn_f64_full,(.L_x_11138 - $__internal_13_$__cuda_sm20_div_rn_f64_full)
$__internal_13_$__cuda_sm20_div_rn_f64_full:
        /* <DEDUP_REMOVED lines=68> */
.L_x_8508:
        /* <DEDUP_REMOVED lines=17> */
.L_x_8511:
[----:B------:R-:W-:Y:S01]  /*77d0*/  LOP3.LUT R3, R25, 0x80000, RZ, 0xfc, !PT ;  /* 0x0008000019037812 */ /* 0x000fe200078efcff */
[----:B------:R-:W-:-:S03]  /*77e0*/  IMAD.MOV.U32 R36, RZ, RZ, R24 ;  /* 0x000000ffff247224 */ /* 0x000fc600078e0018 */
[----:B------:R-:W-:Y:S01]  /*77f0*/  MOV R37, R3 ;  /* 0x0000000300257202 */ /* 0x000fe20000000f00 */
[----:B------:R-:W-:Y:S06]  /*7800*/  BRA `(.L_x_8509) ;  /* 0x00000000000c7947 */ /* 0x000fec0003800000 */
.L_x_8510:
[----:B------:R-:W-:Y:S01]  /*7810*/  LOP3.LUT R3, R29, 0x80000, RZ, 0xfc, !PT ;  /* 0x000800001d037812 */ /* 0x000fe200078efcff */
[----:B------:R-:W-:-:S04]  /*7820*/  IMAD.MOV.U32 R36, RZ, RZ, R28 ;  /* 0x000000ffff247224 */ /* 0x000fc800078e001c */
[----:B------:R-:W-:-:S07]  /*7830*/  IMAD.MOV.U32 R37, RZ, RZ, R3 ;  /* 0x000000ffff257224 */ /* 0x000fce00078e0003 */
.L_x_8509:
[----:B------:R-:W-:Y:S05]  /*7840*/  BSYNC B0 ;  /* 0x0000000000007941 */ /* 0x000fea0003800000 */
.L_x_8507:
[----:B------:R-:W-:Y:S01]  /*7850*/  IMAD.MOV.U32 R6, RZ, RZ, R2 ;  /* 0x000000ffff067224 */ /* 0x000fe200078e0002 */
[----:B------:R-:W-:Y:S01]  /*7860*/  MOV R3, R37 ;  /* 0x0000002500037202 */ /* 0x000fe20000000f00 */
[----:B------:R-:W-:Y:S02]  /*7870*/  IMAD.MOV.U32 R7, RZ, RZ, 0x0 ;  /* 0x00000000ff077424 */ /* 0x000fe400078e00ff */
[----:B------:R-:W-:Y:S02]  /*7880*/  IMAD.MOV.U32 R4, RZ, RZ, R36 ;  /* 0x000000ffff047224 */ /* 0x000fe400078e0024 */
[----:B------:R-:W-:Y:S05]  /*7890*/  RET.REL.NODEC R6 `(_ZN2at6native29vectorized_elementwise_kernelILi8EZZZNS0_17logit_kernel_cudaERNS_18TensorIteratorBaseERKN3c106ScalarEENKUlvE_clEvENKUlvE_clEvEUldE_St5arrayIPcLm2EEEEviT0_T1_) ;  /* 0xffffff8406d87950 */ /* 0x000fea0003c3ffff */
.L_x_8512:
        /* <DEDUP_REMOVED lines=14> */
.L_x_11138:


//--------------------- .text._ZN2at6native18elementwise_kernelILi128ELi4EZNS0_15gpu_kernel_implIZZZNS0_19sigmoid_kernel_cudaERNS_18TensorIteratorBaseEENKUlvE0_clEvENKUlvE2_clEvEUlN3c108BFloat16EE_EEvS4_RKT_EUliE_EEviT1_ --------------------------
	.section	.text._ZN2at6native18elementwise_kernelILi128ELi4EZNS0_15gpu_kernel_implIZZZNS0_19sigmoid_kernel_cudaERNS_18TensorIteratorBaseEENKUlvE0_clEvENKUlvE2_clEvEUlN3c108BFloat16EE_EEvS4_RKT_EUliE_EEviT1_,"ax",@progbits
	.align	128
        .global         _ZN2at6native18elementwise_kernelILi128ELi4EZNS0_15gpu_kernel_implIZZZNS0_19sigmoid_kernel_cudaERNS_18TensorIteratorBaseEENKUlvE0_clEvENKUlvE2_clEvEUlN3c108BFloat16EE_EEvS4_RKT_EUliE_EEviT1_
        .type           _ZN2at6native18elementwise_kernelILi128ELi4EZNS0_15gpu_kernel_implIZZZNS0_19sigmoid_kernel_cudaERNS_18TensorIteratorBaseEENKUlvE0_clEvENKUlvE2_clEvEUlN3c108BFloat16EE_EEvS4_RKT_EUliE_EEviT1_,@function
        .size           _ZN2at6native18elementwise_kernelILi128ELi4EZNS0_15gpu_kernel_implIZZZNS0_19sigmoid_kernel_cudaERNS_18TensorIteratorBaseEENKUlvE0_clEvENKUlvE2_clEvEUlN3c108BFloat16EE_EEvS4_RKT_EUliE_EEviT1_,(.L_x_11230 - _ZN2at6native18elementwise_kernelILi128ELi4EZNS0_15gpu_kernel_implIZZZNS0_19sigmoid_kernel_cudaERNS_18TensorIteratorBaseEENKUlvE0_clEvENKUlvE2_clEvEUlN3c108BFloat16EE_EEvS4_RKT_EUliE_EEviT1_)
        .other          _ZN2at6native18elementwise_kernelILi128ELi4EZNS0_15gpu_kernel_implIZZZNS0_19sigmoid_kernel_cudaERNS_18TensorIteratorBaseEENKUlvE0_clEvENKUlvE2_clEvEUlN3c108BFloat16EE_EEvS4_RKT_EUliE_EEviT1_,@"STO_CUDA_ENTRY STV_DEFAULT"
_ZN2at6native18elementwise_kernelILi128ELi4EZNS0_15gpu_kernel_implIZZZNS0_19sigmoid_kernel_cudaERNS_18TensorIteratorBaseEENKUlvE0_clEvENKUlvE2_clEvEUlN3c108BFloat16EE_EEvS4_RKT_EUliE_EEviT1_:
.text._ZN2at6native18elementwise_kernelILi128ELi4EZNS0_15gpu_kernel_implIZZZNS0_19sigmoid_kernel_cudaERNS_18TensorIteratorBaseEENKUlvE0_clEvENKUlvE2_clEvEUlN3c108BFloat16EE_EEvS4_RKT_EUliE_EEviT1_:
        /* <DEDUP_REMOVED lines=313> */
.L_x_8515:
        /* <DEDUP_REMOVED lines=22> */
.L_x_8519:
[----:B------:R-:W2:Y:S02]  /*14f0*/  LDG.E.U8 R2, desc[UR36][R2.64] ;  /* 0x0000002402027981 */ /* 0x000ea4000c1e1100 */
[----:B--2---:R-:W-:-:S04]  /*1500*/  I2FP.F32.U32 R0, R2 ;  /* 0x0000000200007245 */ /* 0x004fc80000201000 */
[----:B------:R-:W-:Y:S01]  /*1510*/  F2FP.BF16.F32.PACK_AB R0, RZ, R0 ;  /* 0x00000000ff00723e */ /* 0x000fe200000010ff */
[----:B------:R-:W-:Y:S06]  /*1520*/  BRA `(.L_x_8521) ;  /* 0x0000000c00907947 */ /* 0x000fec0003800000 */
.L_x_8518:
        /* <DEDUP_REMOVED lines=10> */
.L_x_8523:
[----:B------:R-:W2:Y:S02]  /*15d0*/  LDG.E R2, desc[UR36][R2.64] ;  /* 0x0000002402027981 */ /* 0x000ea4000c1e1900 */
[----:B--2---:R-:W-:-:S04]  /*15e0*/  I2FP.F32.S32 R0, R2 ;  /* 0x0000000200007245 */ /* 0x004fc80000201400 */
[----:B------:R-:W-:Y:S01]  /*15f0*/  F2FP.BF16.F32.PACK_AB R0, RZ, R0 ;  /* 0x00000000ff00723e */ /* 0x000fe200000010ff */
[----:B------:R-:W-:Y:S06]  /*1600*/  BRA `(.L_x_8521) ;  /* 0x0000000c00587947 */ /* 0x000fec0003800000 */
.L_x_8522:
[----:B------:R-:W2:Y:S02]  /*1610*/  LDG.E.U16 R2, desc[UR36][R2.64] ;  /* 0x0000002402027981 */ /* 0x000ea4000c1e1500 */
[----:B--2---:R-:W0:Y:S02]  /*1620*/  I2F.S16 R0, R2 ;  /* 0x0000000200007306 */ /* 0x004e240000101400 */
[----:B0-----:R-:W-:Y:S01]  /*1630*/  F2FP.BF16.F32.PACK_AB R0, RZ, R0 ;  /* 0x00000000ff00723e */ /* 0x001fe200000010ff */
[----:B------:R-:W-:Y:S06]  /*1640*/  BRA `(.L_x_8521) ;  /* 0x0000000c00487947 */ /* 0x000fec0003800000 */
.L_x_8517:
        /* <DEDUP_REMOVED lines=9> */
.L_x_8525:
[----:B------:R-:W2:Y:S02]  /*16e0*/  LDG.E.U16 R0, desc[UR36][R2.64] ;  /* 0x0000002402007981 */ /* 0x000ea4000c1e1500 */
[----:B--2---:R-:W-:-:S05]  /*16f0*/  HADD2.F32 R0, -RZ, R0.H0_H0 ;  /* 0x20000000ff007230 */ /* 0x004fca0000004100 */
[----:B------:R-:W-:Y:S01]  /*1700*/  F2FP.BF16.F32.PACK_AB R0, RZ, R0 ;  /* 0x00000000ff00723e */ /* 0x000fe200000010ff */
[----:B------:R-:W-:Y:S06]  /*1710*/  BRA `(.L_x_8521) ;  /* 0x0000000c00147947 */ /* 0x000fec0003800000 */
.L_x_8524:
        /* <DEDUP_REMOVED lines=9> */
.L_x_8527:
[----:B------:R-:W2:Y:S02]  /*17b0*/  LDG.E.U16 R2, desc[UR36][R2.64] ;  /* 0x0000002402027981 */ /* 0x000ea4000c1e1500 */
[----:B--2---:R-:W-:-:S05]  /*17c0*/  HADD2.F32 R0, -RZ, R2.H0_H0 ;  /* 0x20000002ff007230 */ /* 0x004fca0000004100 */
[----:B------:R-:W-:Y:S01]  /*17d0*/  F2FP.BF16.F32.PACK_AB R0, RZ, R0 ;  /* 0x00000000ff00723e */ /* 0x000fe200000010ff */
[----:B------:R-:W-:Y:S06]  /*17e0*/  BRA `(.L_x_8521) ;  /* 0x0000000800e07947 */ /* 0x000fec0003800000 */
.L_x_8526:
        /* <DEDUP_REMOVED lines=8> */
.L_x_8516:
        /* <DEDUP_REMOVED lines=13> */
.L_x_8530:
        /* <DEDUP_REMOVED lines=8> */
.L_x_8529:
        /* <DEDUP_REMOVED lines=28> */
.L_x_8532:
        /* <DEDUP_REMOVED lines=15> */
.L_x_8531:
[----:B------:R0:W5:Y:S01]  /*1c70*/  LDG.E.U16 R0, desc[UR36][R2.64] ;  /* 0x0000002402007981 */ /* 0x000162000c1e1500 */
[----:B------:R-:W-:Y:S05]  /*1c80*/  BRA `(.L_x_8521) ;  /* 0x0000000400b87947 */ /* 0x000fea0003800000 */
.L_x_8528:
        /* <DEDUP_REMOVED lines=12> */
.L_x_8535:
        /* <DEDUP_REMOVED lines=21> */
.L_x_8539:
[----:B------:R-:W-:Y:S05]  /*1ea0*/  BSYNC B1 ;  /* 0x0000000000017941 */ /* 0x000fea0003800000 */
.L_x_8538:
[----:B------:R-:W-:Y:S01]  /*1eb0*/  LEA R3, R0, 0x3b800000, 0x17 ;  /* 0x3b80000000037811 */ /* 0x000fe200078eb8ff */
[----:B------:R-:W-:-:S05]  /*1ec0*/  IMAD.SHL.U32 R0, R2, 0x100000, RZ ;  /* 0x0010000002007824 */ /* 0x000fca00078e00ff */
[----:B------:R-:W-:-:S07]  /*1ed0*/  LOP3.LUT R0, R3, R0, R4, 0xfe, !PT ;  /* 0x0000000003007212 */ /* 0x000fce00078efe04 */
.L_x_8537:
[----:B------:R-:W-:Y:S05]  /*1ee0*/  BSYNC B0 ;  /* 0x0000000000007941 */ /* 0x000fea0003800000 */
.L_x_8536:
[----:B------:R-:W-:Y:S01]  /*1ef0*/  F2FP.BF16.F32.PACK_AB R0, RZ, R0 ;  /* 0x00000000ff00723e */ /* 0x000fe200000010ff */
[----:B------:R-:W-:Y:S06]  /*1f00*/  BRA `(.L_x_8521) ;  /* 0x0000000400187947 */ /* 0x000fec0003800000 */
.L_x_8534:
        /* <DEDUP_REMOVED lines=21> */
.L_x_8543:
[----:B------:R-:W-:Y:S05]  /*2060*/  BSYNC B1 ;  /* 0x0000000000017941 */ /* 0x000fea0003800000 */
.L_x_8542:
[----:B------:R-:W-:Y:S01]  /*2070*/  LEA R3, R0, 0x37800000, 0x17 ;  /* 0x3780000000037811 */ /* 0x000fe200078eb8ff */
[----:B------:R-:W-:-:S05]  /*2080*/  IMAD.SHL.U32 R0, R2, 0x200000, RZ ;  /* 0x0020000002007824 */ /* 0x000fca00078e00ff */
[----:B------:R-:W-:-:S07]  /*2090*/  LOP3.LUT R0, R3, R0, R4, 0xfe, !PT ;  /* 0x0000000003007212 */ /* 0x000fce00078efe04 */
.L_x_8541:
[----:B------:R-:W-:Y:S05]  /*20a0*/  BSYNC B0 ;  /* 0x0000000000007941 */ /* 0x000fea0003800000 */
.L_x_8540:
[----:B------:R-:W-:Y:S01]  /*20b0*/  F2FP.BF16.F32.PACK_AB R0, RZ, R0 ;  /* 0x00000000ff00723e */ /* 0x000fe200000010ff */
[----:B------:R-:W-:Y:S06]  /*20c0*/  BRA `(.L_x_8521) ;  /* 0x0000000000a87947 */ /* 0x000fec0003800000 */
.L_x_8533:
        /* <DEDUP_REMOVED lines=14> */
.L_x_8547:
[----:B------:R-:W-:Y:S05]  /*21b0*/  BSYNC B0 ;  /* 0x0000000000007941 */ /* 0x000fea0003800000 */
.L_x_8546:
[----:B------:R-:W-:Y:S01]  /*21c0*/  F2FP.BF16.F32.PACK_AB R0, RZ, R0 ;  /* 0x00000000ff00723e */ /* 0x000fe200000010ff */
[----:B------:R-:W-:Y:S06]  /*21d0*/  BRA `(.L_x_8521) ;  /* 0x0000000000647947 */ /* 0x000fec0003800000 */
.L_x_8520:
        /* <DEDUP_REMOVED lines=16> */
.L_x_8548:
[----:B------:R-:W-:Y:S01]  /*22e0*/  PRMT R0, RZ, 0x7610, R0 ;  /* 0x00007610ff007816 */ /* 0x000fe20000000000 */
[----:B------:R-:W-:Y:S06]  /*22f0*/  BRA `(.L_x_8521) ;  /* 0x00000000001c7947 */ /* 0x000fec0003800000 */
.L_x_8545:
[----:B------:R-:W2:Y:S02]  /*2300*/  LDG.E.64 R2, desc[UR36][R2.64] ;  /* 0x0000002402027981 */ /* 0x000ea4000c1e1b00 */
[----:B--2---:R-:W0:Y:S02]  /*2310*/  I2F.U64 R0, R2 ;  /* 0x0000000200007312 */ /* 0x004e240000301000 */
[----:B0-----:R-:W-:Y:S01]  /*2320*/  F2FP.BF16.F32.PACK_AB R0, RZ, R0 ;  /* 0x00000000ff00723e */ /* 0x001fe200000010ff */
[----:B------:R-:W-:Y:S06]  /*2330*/  BRA `(.L_x_8521) ;  /* 0x00000000000c7947 */ /* 0x000fec0003800000 */
.L_x_8544:
[----:B------:R-:W2:Y:S02]  /*2340*/  LDG.E R2, desc[UR36][R2.64] ;  /* 0x0000002402027981 */ /* 0x000ea4000c1e1900 */
[----:B--2---:R-:W-:-:S04]  /*2350*/  I2FP.F32.U32 R0, R2 ;  /* 0x0000000200007245 */ /* 0x004fc80000201000 */
[----:B------:R-:W-:-:S07]  /*2360*/  F2FP.BF16.F32.PACK_AB R0, RZ, R0 ;  /* 0x00000000ff00723e */ /* 0x000fce00000010ff */
.L_x_8521:
[----:B-----5:R-:W-:Y:S01]  /*2370*/  IMAD.U32 R0, R0, 0x10000, RZ ;  /* 0x0001000000007824 */ /* 0x020fe200078e00ff */
[----:B------:R-:W0:Y:S03]  /*2380*/  LDC.U8 R4, c[0x0][0x421] ;  /* 0x00010840ff047b82 */ /* 0x000e260000000000 */
[----:B------:R-:W-:-:S06]  /*2390*/  FMUL.FTZ R0, R0, -1.4426950216293334961 ;  /* 0xbfb8aa3b00007820 */ /* 0x000fcc0000410000 */
[----:B------:R-:W1:Y:S01]  /*23a0*/  MUFU.EX2 R0, R0 ;  /* 0x0000000000007308 */ /* 0x000e620000000800 */
[----:B0-----:R-:W-:Y:S01]  /*23b0*/  PRMT R3, R4, 0x9910, RZ ;  /* 0x0000991004037816 */ /* 0x001fe200000000ff */
[----:B-1----:R-:W-:-:S03]  /*23c0*/  FADD.FTZ R2, R0, 1 ;  /* 0x3f80000000027421 */ /* 0x002fc60000010000 */
[----:B------:R-:W-:-:S03]  /*23d0*/  ISETP.GT.AND P0, PT, R3, 0x9, PT ;  /* 0x000000090300780c */ /* 0x000fc60003f04270 */
[----:B------:R-:W0:Y:S08]  /*23e0*/  MUFU.RCP R2, R2 ;  /* 0x0000000200027308 */ /* 0x000e300000001000 */
[----:B0-----:R0:W1:Y:S02]  /*23f0*/  F2F.BF16.F32 R5, R2 ;  /* 0x0000000200057304 */ /* 0x0010640000202000 */
        /* <DEDUP_REMOVED lines=10> */
[----:B------:R-:W1:Y:S02]  /*24a0*/  F2I.FTZ.TRUNC.NTZ R3, R0 ;  /* 0x0000000000037305 */ /* 0x000e64000021f100 */
[----:B-1----:R4:W-:Y:S01]  /*24b0*/  STG.E.U8 desc[UR36][R16.64], R3 ;  /* 0x0000000310007986 */ /* 0x0029e2000c101124 */
[----:B------:R-:W-:Y:S05]  /*24c0*/  BRA `(.L_x_8554) ;  /* 0x0000000c00947947 */ /* 0x000fea0003800000 */
.L_x_8552:
[----:B-1----:R-:W-:-:S06]  /*24d0*/  IMAD.U32 R3, R5, 0x10000, RZ ;  /* 0x0001000005037824 */ /* 0x002fcc00078e00ff */
[----:B0-----:R-:W0:Y:S02]  /*24e0*/  F2I.S64.TRUNC R2, R3 ;  /* 0x0000000300027311 */ /* 0x001e24000020d900 */
[----:B0-----:R3:W-:Y:S01]  /*24f0*/  STG.E.U8 desc[UR36][R16.64], R2 ;  /* 0x0000000210007986 */ /* 0x0017e2000c101124 */
[----:B------:R-:W-:Y:S05]  /*2500*/  BRA `(.L_x_8554) ;  /* 0x0000000c00847947 */ /* 0x000fea0003800000 */
.L_x_8551:
[----:B------:R-:W-:-:S13]  /*2510*/  ISETP.NE.AND P0, PT, R3, 0x2, PT ;  /* 0x000000020300780c */ /* 0x000fda0003f05270 */
[----:B------:R-:W-:Y:S05]  /*2520*/  @!P0 BRA `(.L_x_8555) ;  /* 0x0000000000308947 */ /* 0x000fea0003800000 */
[----:B------:R-:W-:-:S13]  /*2530*/  ISETP.NE.AND P0, PT, R3, 0x3, PT ;  /* 0x000000030300780c */ /* 0x000fda0003f05270 */
[----:B------:R-:W-:Y:S05]  /*2540*/  @!P0 BRA `(.L_x_8556) ;  /* 0x0000000000188947 */ /* 0x000fea0003800000 */
[----:B------:R-:W-:-:S13]  /*2550*/  ISETP.NE.AND P0, PT, R3, 0x4, PT ;  /* 0x000000040300780c */ /* 0x000fda0003f05270 */
[----:B------:R-:W-:Y:S05]  /*2560*/  @P0 BRA `(.L_x_8553) ;  /* 0x0000000c000c0947 */ /* 0x000fea0003800000 */
[----:B01----:R-:W-:-:S06]  /*2570*/  IMAD.U32 R2, R5, 0x10000, RZ ;  /* 0x0001000005027824 */ /* 0x003fcc00078e00ff */
[----:B------:R-:W0:Y:S02]  /*2580*/  F2I.S64.TRUNC R2, R2 ;  /* 0x0000000200027311 */ /* 0x000e24000020d900 */
[----:B0-----:R0:W-:Y:S01]  /*2590*/  STG.E.64 desc[UR36][R16.64], R2 ;  /* 0x0000000210007986 */ /* 0x0011e2000c101b24 */
[----:B------:R-:W-:Y:S05]  /*25a0*/  BRA `(.L_x_8554) ;  /* 0x0000000c005c7947 */ /* 0x000fea0003800000 */
.L_x_8556:
[----:B-1----:R-:W-:-:S06]  /*25b0*/  IMAD.U32 R5, R5, 0x10000, RZ ;  /* 0x0001000005057824 */ /* 0x002fcc00078e00ff */
[----:B------:R-:W1:Y:S02]  /*25c0*/  F2I.FTZ.TRUNC.NTZ R5, R5 ;  /* 0x0000000500057305 */ /* 0x000e64000021f100 */
[----:B-1----:R1:W-:Y:S01]  /*25d0*/  STG.E desc[UR36][R16.64], R5 ;  /* 0x0000000510007986 */ /* 0x0023e2000c101924 */
[----:B------:R-:W-:Y:S05]  /*25e0*/  BRA `(.L_x_8554) ;  /* 0x0000000c004c7947 */ /* 0x000fea0003800000 */
.L_x_8555:
[----:B-1----:R-:W-:-:S06]  /*25f0*/  IMAD.U32 R5, R5, 0x10000, RZ ;  /* 0x0001000005057824 */ /* 0x002fcc00078e00ff */
[----:B------:R-:W1:Y:S02]  /*2600*/  F2I.FTZ.TRUNC.NTZ R5, R5 ;  /* 0x0000000500057305 */ /* 0x000e64000021f100 */
[----:B-1----:R2:W-:Y:S01]  /*2610*/  STG.E.U16 desc[UR36][R16.64], R5 ;  /* 0x0000000510007986 */ /* 0x0025e2000c101524 */
[----:B------:R-:W-:Y:S05]  /*2620*/  BRA `(.L_x_8554) ;  /* 0x0000000c003c7947 */ /* 0x000fea0003800000 */
.L_x_8550:
[----:B------:R-:W-:-:S13]  /*2630*/  ISETP.GT.AND P0, PT, R3, 0x6, PT ;  /* 0x000000060300780c */ /* 0x000fda0003f04270 */
[----:B------:R-:W-:Y:S05]  /*2640*/  @P0 BRA `(.L_x_8557) ;  /* 0x00000000002c0947 */ /* 0x000fea0003800000 */
[----:B------:R-:W-:-:S13]  /*2650*/  ISETP.NE.AND P0, PT, R3, 0x5, PT ;  /* 0x000000050300780c */ /* 0x000fda0003f05270 */
[----:B------:R-:W-:Y:S05]  /*2660*/  @!P0 BRA `(.L_x_8558) ;  /* 0x0000000000148947 */ /* 0x000fea0003800000 */
[----:B------:R-:W-:-:S13]  /*2670*/  ISETP.NE.AND P0, PT, R3, 0x6, PT ;  /* 0x000000060300780c */ /* 0x000fda0003f05270 */
[----:B------:R-:W-:Y:S05]  /*2680*/  @P0 BRA `(.L_x_8553) ;  /* 0x0000000800c40947 */ /* 0x000fea0003800000 */
[----:B-1----:R-:W-:-:S05]  /*2690*/  IMAD.U32 R5, R5, 0x10000, RZ ;  /* 0x0001000005057824 */ /* 0x002fca00078e00ff */
[----:B------:R1:W-:Y:S01]  /*26a0*/  STG.E desc[UR36][R16.64], R5 ;  /* 0x0000000510007986 */ /* 0x0003e2000c101924 */
[----:B------:R-:W-:Y:S05]  /*26b0*/  BRA `(.L_x_8554) ;  /* 0x0000000c00187947 */ /* 0x000fea0003800000 */
.L_x_8558:
[----:B-1----:R-:W-:-:S05]  /*26c0*/  IMAD.U32 R0, R5, 0x10000, RZ ;  /* 0x0001000005007824 */ /* 0x002fca00078e00ff */
[----:B------:R-:W-:-:S05]  /*26d0*/  F2FP.F16.F32.PACK_AB R0, RZ, R0 ;  /* 0x00000000ff00723e */ /* 0x000fca00000000ff */
[----:B------:R1:W-:Y:S01]  /*26e0*/  STG.E.U16 desc[UR36][R16.64], R0 ;  /* 0x0000000010007986 */ /* 0x0003e2000c101524 */
[----:B------:R-:W-:Y:S05]  /*26f0*/  BRA `(.L_x_8554) ;  /* 0x0000000c00087947 */ /* 0x000fea0003800000 */
.L_x_8557:
[----:B------:R-:W-:-:S13]  /*2700*/  ISETP.NE.AND P0, PT, R3, 0x7, PT ;  /* 0x000000070300780c */ /* 0x000fda0003f05270 */
[----:B------:R-:W-:Y:S05]  /*2710*/  @!P0 BRA `(.L_x_8559) ;  /* 0x0000000000348947 */ /* 0x000fea0003800000 */
[----:B------:R-:W-:-:S13]  /*2720*/  ISETP.NE.AND P0, PT, R3, 0x8, PT ;  /* 0x000000080300780c */ /* 0x000fda0003f05270 */
[----:B------:R-:W-:Y:S05]  /*2730*/  @!P0 BRA `(.L_x_8560) ;  /* 0x0000000000188947 */ /* 0x000fea0003800000 */
[----:B------:R-:W-:-:S13]  /*2740*/  ISETP.NE.AND P0, PT, R3, 0x9, PT ;  /* 0x000000090300780c */ /* 0x000fda0003f05270 */
[----:B------:R-:W-:Y:S05]  /*2750*/  @P0 BRA `(.L_x_8553) ;  /* 0x0000000800900947 */ /* 0x000fea0003800000 */
[----:B01----:R-:W-:Y:S02]  /*2760*/  IMAD.U32 R2, R5, 0x10000, RZ ;  /* 0x0001000005027824 */ /* 0x003fe400078e00ff */
[----:B------:R-:W-:-:S05]  /*2770*/  IMAD.MOV.U32 R3, RZ, RZ, RZ ;  /* 0x000000ffff037224 */ /* 0x000fca00078e00ff */
[----:B------:R0:W-:Y:S01]  /*2780*/  STG.E.64 desc[UR36][R16.64], R2 ;  /* 0x0000000210007986 */ /* 0x0001e2000c101b24 */
[----:B------:R-:W-:Y:S05]  /*2790*/  BRA `(.L_x_8554) ;  /* 0x0000000800e07947 */ /* 0x000fea0003800000 */
.L_x_8560:
[----:B-1----:R-:W-:-:S05]  /*27a0*/  IMAD.U32 R5, R5, 0x10000, RZ ;  /* 0x0001000005057824 */ /* 0x002fca00078e00ff */
[----:B------:R-:W-:-:S04]  /*27b0*/  F2FP.F16.F32.PACK_AB R3, RZ, R5 ;  /* 0x00000005ff03723e */ /* 0x000fc800000000ff */
[----:B------:R-:W-:-:S05]  /*27c0*/  PRMT R3, R3, 0x5410, RZ ;  /* 0x0000541003037816 */ /* 0x000fca00000000ff */
[----:B------:R1:W-:Y:S01]  /*27d0*/  STG.E desc[UR36][R16.64], R3 ;  /* 0x0000000310007986 */ /* 0x0003e2000c101924 */
[----:B------:R-:W-:Y:S05]  /*27e0*/  BRA `(.L_x_8554) ;  /* 0x0000000800cc7947 */ /* 0x000fea0003800000 */
.L_x_8559:
[----:B01----:R-:W-:-:S04]  /*27f0*/  IMAD.U32 R2, R5, 0x10000, RZ ;  /* 0x0001000005027824 */ /* 0x003fc800078e00ff */
[----:B------:R-:W-:-:S06]  /*2800*/  FMUL.FTZ R2, R2, 1 ;  /* 0x3f80000002027820 */ /* 0x000fcc0000410000 */
[----:B------:R-:W0:Y:S02]  /*2810*/  F2F.F64.F32 R2, R2 ;  /* 0x0000000200027310 */ /* 0x000e240000201800 */
[----:B0-----:R0:W-:Y:S01]  /*2820*/  STG.E.64 desc[UR36][R16.64], R2 ;  /* 0x0000000210007986 */ /* 0x0011e2000c101b24 */
[----:B------:R-:W-:Y:S05]  /*2830*/  BRA `(.L_x_8554) ;  /* 0x0000000800b87947 */ /* 0x000fea0003800000 */
.L_x_8549:
        /* <DEDUP_REMOVED lines=11> */
[----:B------:R1:W-:Y:S01]  /*28f0*/  STG.E.U8 desc[UR36][R16.64], R3 ;  /* 0x0000000310007986 */ /* 0x0003e2000c101124 */
[----:B------:R-:W-:Y:S05]  /*2900*/  BRA `(.L_x_8554) ;  /* 0x0000000800847947 */ /* 0x000fea0003800000 */
.L_x_8563:
[----:B-1----:R-:W-:Y:S01]  /*2910*/  IMAD.U32 R5, R5, 0x10000, RZ ;  /* 0x0001000005057824 */ /* 0x002fe200078e00ff */
[----:B------:R-:W-:-:S03]  /*2920*/  CS2R R6, SRZ ;  /* 0x0000000000067805 */ /* 0x000fc6000001ff00 */
[----:B------:R-:W-:-:S06]  /*2930*/  FMUL.FTZ R5, R5, 1 ;  /* 0x3f80000005057820 */ /* 0x000fcc0000410000 */
[----:B------:R-:W1:Y:S02]  /*2940*/  F2F.F64.F32 R4, R5 ;  /* 0x0000000500047310 */ /* 0x000e640000201800 */
[----:B-1----:R1:W-:Y:S01]  /*2950*/  STG.E.128 desc[UR36][R16.64], R4 ;  /* 0x0000000410007986 */ /* 0x0023e2000c101d24 */
[----:B------:R-:W-:Y:S05]  /*2960*/  BRA `(.L_x_8554) ;  /* 0x00000008006c7947 */ /* 0x000fea0003800000 */
.L_x_8562:
        /* <DEDUP_REMOVED lines=8> */
[C---:B0-----:R-:W-:Y:S02]  /*29f0*/  LOP3.LUT R2, R5.reuse, 0x7fffffff, RZ, 0xc0, !PT ;  /* 0x7fffffff05027812 */ /* 0x041fe400078ec0ff */
        /* <DEDUP_REMOVED lines=12> */
.L_x_8567:
[----:B------:R-:W-:Y:S05]  /*2ac0*/  BSYNC B0 ;  /* 0x0000000000007941 */ /* 0x000fea0003800000 */
.L_x_8566:
[----:B------:R-:W-:-:S05]  /*2ad0*/  LOP3.LUT R3, R0, R3, RZ, 0xfc, !PT ;  /* 0x0000000300037212 */ /* 0x000fca00078efcff */
[----:B------:R0:W-:Y:S01]  /*2ae0*/  STG.E.U8 desc[UR36][R16.64], R3 ;  /* 0x0000000310007986 */ /* 0x0001e2000c101124 */
[----:B------:R-:W-:Y:S05]  /*2af0*/  BRA `(.L_x_8554) ;  /* 0x0000000800087947 */ /* 0x000fea0003800000 */
.L_x_8565:
[----:B-1----:R-:W-:Y:S01]  /*2b00*/  IMAD.U32 R5, R5, 0x10000, RZ ;  /* 0x0001000005057824 */ /* 0x002fe200078e00ff */
[----:B------:R-:W-:Y:S04]  /*2b10*/  BSSY B0, `(.L_x_8568) ;  /* 0x000000f000007945 */ /* 0x000fe80003800000 */
[----:B0-----:R-:W-:-:S04]  /*2b20*/  LOP3.LUT R2, R5, 0x7fffffff, RZ, 0xc0, !PT ;  /* 0x7fffffff05027812 */ /* 0x001fc800078ec0ff */
        /* <DEDUP_REMOVED lines=10> */
.L_x_8569:
[----:B------:R-:W-:Y:S01]  /*2bd0*/  IMAD.MOV.U32 R0, RZ, RZ, 0x7f ;  /* 0x0000007fff007424 */ /* 0x000fe200078e00ff */
[----:B------:R-:W-:-:S04]  /*2be0*/  ISETP.GT.U32.AND P0, PT, R2, 0x7f800000, PT ;  /* 0x7f8000000200780c */ /* 0x000fc80003f04070 */
[----:B------:R-:W-:-:S09]  /*2bf0*/  SEL R0, R0, 0x7c, P0 ;  /* 0x0000007c00007807 */ /* 0x000fd20000000000 */
.L_x_8570:
[----:B------:R-:W-:Y:S05]  /*2c00*/  BSYNC B0 ;  /* 0x0000000000007941 */ /* 0x000fea0003800000 */
.L_x_8568:
[----:B------:R-:W-:-:S04]  /*2c10*/  LOP3.LUT R2, R5, 0x80000000, RZ, 0xc0, !PT ;  /* 0x8000000005027812 */ /* 0x000fc800078ec0ff */
[----:B------:R-:W-:-:S04]  /*2c20*/  SHF.R.U32.HI R3, RZ, 0x18, R2 ;  /* 0x00000018ff037819 */ /* 0x000fc80000011602 */
[----:B------:R-:W-:-:S05]  /*2c30*/  LOP3.LUT R3, R0, R3, RZ, 0xfc, !PT ;  /* 0x0000000300037212 */ /* 0x000fca00078efcff */
[----:B------:R0:W-:Y:S01]  /*2c40*/  STG.E.U8 desc[UR36][R16.64], R3 ;  /* 0x0000000310007986 */ /* 0x0001e2000c101124 */
[----:B------:R-:W-:Y:S05]  /*2c50*/  BRA `(.L_x_8554) ;  /* 0x0000000400b07947 */ /* 0x000fea0003800000 */
.L_x_8564:
[----:B-1----:R1:W-:Y:S01]  /*2c60*/  STG.E.U16 desc[UR36][R16.64], R5 ;  /* 0x0000000510007986 */ /* 0x0023e2000c101524 */
[----:B------:R-:W-:Y:S05]  /*2c70*/  BRA `(.L_x_8554) ;  /* 0x0000000400a87947 */ /* 0x000fea0003800000 */
.L_x_8561:
        /* <DEDUP_REMOVED lines=9> */
[----:B------:R-:W1:Y:S02]  /*2d10*/  F2I.FTZ.U32.TRUNC.NTZ R3, R3 ;  /* 0x0000000300037305 */ /* 0x000e64000021f000 */
[----:B-1----:R1:W-:Y:S01]  /*2d20*/  STG.E.U16 desc[UR36][R16.64], R3 ;  /* 0x0000000310007986 */ /* 0x0023e2000c101524 */
[----:B------:R-:W-:Y:S05]  /*2d30*/  BRA `(.L_x_8554) ;  /* 0x0000000400787947 */ /* 0x000fea0003800000 */
.L_x_8573:
[----:B-1----:R-:W-:Y:S01]  /*2d40*/  IMAD.U32 R5, R5, 0x10000, RZ ;  /* 0x0001000005057824 */ /* 0x002fe200078e00ff */
[----:B------:R-:W-:Y:S01]  /*2d50*/  BSSY B0, `(.L_x_8574) ;  /* 0x0000014000007945 */ /* 0x000fe20003800000 */
[----:B------:R-:W-:-:S03]  /*2d60*/  IMAD.MOV.U32 R8, RZ, RZ, 0x80 ;  /* 0x00000080ff087424 */ /* 0x000fc600078e00ff */
[----:B0-----:R-:W-:-:S04]  /*2d70*/  LOP3.LUT R2, R5, 0x7fffffff, RZ, 0xc0, !PT ;  /* 0x7fffffff05027812 */ /* 0x001fc800078ec0ff */
        /* <DEDUP_REMOVED lines=13> */
.L_x_8576:
[----:B------:R-:W-:-:S04]  /*2e50*/  LOP3.LUT R2, R5, 0x80000000, RZ, 0xc0, !PT ;  /* 0x8000000005027812 */ /* 0x000fc800078ec0ff */
[----:B------:R-:W-:-:S04]  /*2e60*/  SHF.R.U32.HI R3, RZ, 0x18, R2 ;  /* 0x00000018ff037819 */ /* 0x000fc80000011602 */
[----:B------:R-:W-:-:S04]  /*2e70*/  LOP3.LUT R0, R0, R3, RZ, 0xfc, !PT ;  /* 0x0000000300007212 */ /* 0x000fc800078efcff */
[----:B------:R-:W-:-:S07]  /*2e80*/  PRMT R8, R0, 0x7610, R8 ;  /* 0x0000761000087816 */ /* 0x000fce0000000008 */
.L_x_8575:
[----:B------:R-:W-:Y:S05]  /*2e90*/  BSYNC B0 ;  /* 0x0000000000007941 */ /* 0x000fea0003800000 */
.L_x_8574:
[----:B------:R0:W-:Y:S01]  /*2ea0*/  STG.E.U8 desc[UR36][R16.64], R8 ;  /* 0x0000000810007986 */ /* 0x0001e2000c101124 */
[----:B------:R-:W-:Y:S05]  /*2eb0*/  BRA `(.L_x_8554) ;  /* 0x0000000400187947 */ /* 0x000fea0003800000 */
.L_x_8572:
        /* <DEDUP_REMOVED lines=17> */
.L_x_8579:
[----:B------:R-:W-:-:S04]  /*2fd0*/  LOP3.LUT R2, R5, 0x80000000, RZ, 0xc0, !PT ;  /* 0x8000000005027812 */ /* 0x000fc800078ec0ff */
[----:B------:R-:W-:-:S04]  /*2fe0*/  SHF.R.U32.HI R3, RZ, 0x18, R2 ;  /* 0x00000018ff037819 */ /* 0x000fc80000011602 */
[----:B------:R-:W-:-:S04]  /*2ff0*/  LOP3.LUT R0, R0, R3, RZ, 0xfc, !PT ;  /* 0x0000000300007212 */ /* 0x000fc800078efcff */
[----:B------:R-:W-:-:S07]  /*3000*/  PRMT R8, R0, 0x7610, R8 ;  /* 0x0000761000087816 */ /* 0x000fce0000000008 */
.L_x_8578:
[----:B------:R-:W-:Y:S05]  /*3010*/  BSYNC B0 ;  /* 0x0000000000007941 */ /* 0x000fea0003800000 */
.L_x_8577:
[----:B------:R0:W-:Y:S01]  /*3020*/  STG.E.U8 desc[UR36][R16.64], R8 ;  /* 0x0000000810007986 */ /* 0x0001e2000c101124 */
[----:B------:R-:W-:Y:S05]  /*3030*/  BRA `(.L_x_8554) ;  /* 0x0000000000b87947 */ /* 0x000fea0003800000 */
.L_x_8571:
[----:B------:R-:W-:-:S13]  /*3040*/  ISETP.NE.AND P0, PT, R3, 0x1c, PT ;  /* 0x0000001c0300780c */ /* 0x000fda0003f05270 */
[----:B------:R-:W-:Y:S05]  /*3050*/  @!P0 BRA `(.L_x_8580) ;  /* 0x0000000000a48947 */ /* 0x000fea0003800000 */
[----:B------:R-:W-:-:S13]  /*3060*/  ISETP.NE.AND P0, PT, R3, 0x1d, PT ;  /* 0x0000001d0300780c */ /* 0x000fda0003f05270 */
[----:B------:R-:W-:Y:S05]  /*3070*/  @!P0 BRA `(.L_x_8581) ;  /* 0x00000000008c8947 */ /* 0x000fea0003800000 */
[----:B------:R-:W-:-:S13]  /*3080*/  ISETP.NE.AND P0, PT, R3, 0x2c, PT ;  /* 0x0000002c0300780c */ /* 0x000fda0003f05270 */
[----:B------:R-:W-:Y:S05]  /*3090*/  @P0 BRA `(.L_x_8553) ;  /* 0x0000000000400947 */ /* 0x000fea0003800000 */
[----:B-1----:R-:W-:Y:S02]  /*30a0*/  IMAD.U32 R5, R5, 0x10000, RZ ;  /* 0x0001000005057824 */ /* 0x002fe400078e00ff */
[----:B------:R-:W-:-:S03]  /*30b0*/  IMAD.MOV.U32 R3, RZ, RZ, 0xff ;  /* 0x000000ffff037424 */ /* 0x000fc600078e00ff */
[----:B------:R-:W-:-:S04]  /*30c0*/  SHF.R.U32.HI R4, RZ, 0x17, R5 ;  /* 0x00000017ff047819 */ /* 0x000fc80000011605 */
[----:B0-----:R-:W-:-:S04]  /*30d0*/  LOP3.LUT R2, R4, 0xff, RZ, 0xc0, !PT ;  /* 0x000000ff04027812 */ /* 0x001fc800078ec0ff */
        /* <DEDUP_REMOVED lines=12> */
.L_x_8553:
[----:B0-----:R-:W-:Y:S01]  /*31a0*/  MOV R2, 0x0 ;  /* 0x0000000000027802 */ /* 0x001fe20000000f00 */
[----:B------:R-:W-:Y:S01]  /*31b0*/  ULDC.64 UR4, c[0x4][0x128] ;  /* 0x01004a0000047ab9 */ /* 0x000fe20000000a00 */
[----:B------:R-:W-:Y:S01]  /*31c0*/  ULDC.64 UR6, c[0x4][0x130] ;  /* 0x01004c0000067ab9 */ /* 0x000fe20000000a00 */
[----:B------:R-:W-:Y:S02]  /*31d0*/  IMAD.U32 R4, RZ, RZ, UR4 ;  /* 0x00000004ff047e24 */ /* 0x000fe4000f8e00ff */
[----:B-1----:R-:W-:Y:S01]  /*31e0*/  IMAD.U32 R5, RZ, RZ, UR5 ;  /* 0x00000005ff057e24 */ /* 0x002fe2000f8e00ff */
        /* <DEDUP_REMOVED lines=11> */
.L_x_8582:
[----:B------:R-:W-:Y:S05]  /*32a0*/  BRA `(.L_x_8554) ;  /* 0x00000000001c7947 */ /* 0x000fea0003800000 */
.L_x_8581:
[----:B01----:R-:W-:-:S06]  /*32b0*/  IMAD.U32 R2, R5, 0x10000, RZ ;  /* 0x0001000005027824 */ /* 0x003fcc00078e00ff */
[----:B------:R-:W0:Y:S02]  /*32c0*/  F2I.U64.TRUNC R2, R2 ;  /* 0x0000000200027311 */ /* 0x000e24000020d800 */
[----:B0-----:R0:W-:Y:S01]  /*32d0*/  STG.E.64 desc[UR36][R16.64], R2 ;  /* 0x0000000210007986 */ /* 0x0011e2000c101b24 */
[----:B------:R-:W-:Y:S05]  /*32e0*/  BRA `(.L_x_8554) ;  /* 0x00000000000c7947 */ /* 0x000fea0003800000 */
.L_x_8580:
[----:B-1----:R-:W-:-:S06]  /*32f0*/  IMAD.U32 R5, R5, 0x10000, RZ ;  /* 0x0001000005057824 */ /* 0x002fcc00078e00ff */
[----:B------:R-:W1:Y:S02]  /*3300*/  F2I.FTZ.U32.TRUNC.NTZ R5, R5 ;  /* 0x0000000500057305 */ /* 0x000e64000021f000 */
[----:B-1----:R1:W-:Y:S02]  /*3310*/  STG.E desc[UR36][R16.64], R5 ;  /* 0x0000000510007986 */ /* 0x0023e4000c101924 */
.L_x_8554:
[----:B------:R-:W-:-:S04]  /*3320*/  IMAD R18, R23, 0x200, R18 ;  /* 0x0000020017127824 */ /* 0x000fc800078e0212 */
[----:B------:R-:W-:-:S07]  /*3330*/  VIADD R19, R18, 0x80 ;  /* 0x0000008012137836 */ /* 0x000fce0000000000 */
.L_x_8514:
[----:B------:R-:W-:Y:S05]  /*3340*/  BSYNC B6 ;  /* 0x0000000000067941 */ /* 0x000fea0003800000 */
.L_x_8513:
[----:B------:R-:W-:Y:S01]  /*3350*/  ULDC UR4, c[0x0][0x210] ;  /* 0x0000840000047ab9 */ /* 0x000fe20000000800 */
[----:B------:R-:W-:Y:S01]  /*3360*/  BSSY B6, `(.L_x_8583) ;  /* 0x000032c000067945 */ /* 0x000fe20003800000 */
[----:B------:R-:W-:-:S13]  /*3370*/  ISETP.GE.AND P0, PT, R19, UR4, PT ;  /* 0x0000000413007c0c */ /* 0x000fda000bf06270 */
[----:B------:R-:W-:Y:S05]  /*3380*/  @P0 BRA `(.L_x_8584) ;  /* 0x0000003000a40947 */ /* 0x000fea0003800000 */
[----:B-1----:R-:W1:Y:S01]  /*3390*/  LDC R6, c[0x0][0x218] ;  /* 0x00008600ff067b82 */ /* 0x002e620000000800 */
[----:B------:R-:W-:Y:S02]  /*33a0*/  IMAD.MOV.U32 R0, RZ, RZ, RZ ;  /* 0x000000ffff007224 */ /* 0x000fe400078e00ff */
[----:B0-234-:R-:W-:Y:S01]  /*33b0*/  IMAD.MOV.U32 R16, RZ, RZ, RZ ;  /* 0x000000ffff107224 */ /* 0x01dfe200078e00ff */
[----:B-1----:R-:W-:-:S13]  /*33c0*/  ISETP.NE.AND P0, PT, R6, RZ, PT ;  /* 0x000000ff0600720c */ /* 0x002fda0003f05270 */
        /* <DEDUP_REMOVED lines=299> */
.L_x_8585:
        /* <DEDUP_REMOVED lines=22> */
.L_x_8589:
[----:B------:R-:W2:Y:S02]  /*47e0*/  LDG.E.U8 R2, desc[UR36][R2.64] ;  /* 0x0000002402027981 */ /* 0x000ea4000c1e1100 */
[----:B--2---:R-:W-:-:S04]  /*47f0*/  I2FP.F32.U32 R0, R2 ;  /* 0x0000000200007245 */ /* 0x004fc80000201000 */
[----:B------:R-:W-:Y:S01]  /*4800*/  F2FP.BF16.F32.PACK_AB R0, RZ, R0 ;  /* 0x00000000ff00723e */ /* 0x000fe200000010ff */
[----:B------:R-:W-:Y:S06]  /*4810*/  BRA `(.L_x_8591) ;  /* 0x0000000c00907947 */ /* 0x000fec0003800000 */
.L_x_8588:
        /* <DEDUP_REMOVED lines=10> */
.L_x_8593:
[----:B------:R-:W2:Y:S02]  /*48c0*/  LDG.E R2, desc[UR36][R2.64] ;  /* 0x0000002402027981 */ /* 0x000ea4000c1e1900 */
[----:B--2---:R-:W-:-:S04]  /*48d0*/  I2FP.F32.S32 R0, R2 ;  /* 0x0000000200007245 */ /* 0x004fc80000201400 */
[----:B------:R-:W-:Y:S01]  /*48e0*/  F2FP.BF16.F32.PACK_AB R0, RZ, R0 ;  /* 0x00000000ff00723e */ /* 0x000fe200000010ff */
[----:B------:R-:W-:Y:S06]  /*48f0*/  BRA `(.L_x_8591) ;  /* 0x0000000c00587947 */ /* 0x000fec0003800000 */
.L_x_8592:
[----:B------:R-:W2:Y:S02]  /*4900*/  LDG.E.U16 R2, desc[UR36][R2.64] ;  /* 0x0000002402027981 */ /* 0x000ea4000c1e1500 */
[----:B--2---:R-:W0:Y:S02]  /*4910*/  I2F.S16 R0, R2 ;  /* 0x0000000200007306 */ /* 0x004e240000101400 */
[----:B0-----:R-:W-:Y:S01]  /*4920*/  F2FP.BF16.F32.PACK_AB R0, RZ, R0 ;  /* 0x00000000ff00723e */ /* 0x001fe200000010ff */
[----:B------:R-:W-:Y:S06]  /*4930*/  BRA `(.L_x_8591) ;  /* 0x0000000c00487947 */ /* 0x000fec0003800000 */
.L_x_8587:
        /* <DEDUP_REMOVED lines=9> */
.L_x_8595:
[----:B------:R-:W2:Y:S02]  /*49d0*/  LDG.E.U16 R0, desc[UR36][R2.64] ;  /* 0x0000002402007981 */ /* 0x000ea4000c1e1500 */
[----:B--2---:R-:W-:-:S05]  /*49e0*/  HADD2.F32 R0, -RZ, R0.H0_H0 ;  /* 0x20000000ff007230 */ /* 0x004fca0000004100 */
[----:B------:R-:W-:Y:S01]  /*49f0*/  F2FP.BF16.F32.PACK_AB R0, RZ, R0 ;  /* 0x00000000ff00723e */ /* 0x000fe200000010ff */
[----:B------:R-:W-:Y:S06]  /*4a00*/  BRA `(.L_x_8591) ;  /* 0x0000000c00147947 */ /* 0x000fec0003800000 */
.L_x_8594:
        /* <DEDUP_REMOVED lines=9> */
.L_x_8597:
[----:B------:R-:W2:Y:S02]  /*4aa0*/  LDG.E.U16 R2, desc[UR36][R2.64] ;  /* 0x0000002402027981 */ /* 0x000ea4000c1e1500 */
[----:B--2---:R-:W-:-:S05]  /*4ab0*/  HADD2.F32 R0, -RZ, R2.H0_H0 ;  /* 0x20000002ff007230 */ /* 0x004fca0000004100 */
[----:B------:R-:W-:Y:S01]  /*4ac0*/  F2FP.BF16.F32.PACK_AB R0, RZ, R0 ;  /* 0x00000000ff00723e */ /* 0x000fe200000010ff */
[----:B------:R-:W-:Y:S06]  /*4ad0*/  BRA `(.L_x_8591) ;  /* 0x0000000800e07947 */ /* 0x000fec0003800000 */
.L_x_8596:
        /* <DEDUP_REMOVED lines=8> */
.L_x_8586:
        /* <DEDUP_REMOVED lines=13> */
.L_x_8600:
        /* <DEDUP_REMOVED lines=8> */
.L_x_8599:
        /* <DEDUP_REMOVED lines=28> */
.L_x_8602:
        /* <DEDUP_REMOVED lines=15> */
.L_x_8601:
[----:B------:R0:W5:Y:S01]  /*4f60*/  LDG.E.U16 R0, desc[UR36][R2.64] ;  /* 0x0000002402007981 */ /* 0x000162000c1e1500 */
[----:B------:R-:W-:Y:S05]  /*4f70*/  BRA `(.L_x_8591) ;  /* 0x0000000400b87947 */ /* 0x000fea0003800000 */
.L_x_8598:
        /* <DEDUP_REMOVED lines=12> */
.L_x_8605:
        /* <DEDUP_REMOVED lines=21> */
.L_x_8609:
[----:B------:R-:W-:Y:S05]  /*5190*/  BSYNC B1 ;  /* 0x0000000000017941 */ /* 0x000fea0003800000 */
.L_x_8608:
[----:B------:R-:W-:Y:S01]  /*51a0*/  LEA R3, R0, 0x3b800000, 0x17 ;  /* 0x3b80000000037811 */ /* 0x000fe200078eb8ff */
[----:B------:R-:W-:-:S05]  /*51b0*/  IMAD.SHL.U32 R0, R2, 0x100000, RZ ;  /* 0x0010000002007824 */ /* 0x000fca00078e00ff */
[----:B------:R-:W-:-:S07]  /*51c0*/  LOP3.LUT R0, R3, R0, R4, 0xfe, !PT ;  /* 0x0000000003007212 */ /* 0x000fce00078efe04 */
.L_x_8607:
[----:B------:R-:W-:Y:S05]  /*51d0*/  BSYNC B0 ;  /* 0x0000000000007941 */ /* 0x000fea0003800000 */
.L_x_8606:
[----:B------:R-:W-:Y:S01]  /*51e0*/  F2FP.BF16.F32.PACK_AB R0, RZ, R0 ;  /* 0x00000000ff00723e */ /* 0x000fe200000010ff */
[----:B------:R-:W-:Y:S06]  /*51f0*/  BRA `(.L_x_8591) ;  /* 0x0000000400187947 */ /* 0x000fec0003800000 */
.L_x_8604:
        /* <DEDUP_REMOVED lines=21> */
.L_x_8613:
[----:B------:R-:W-:Y:S05]  /*5350*/  BSYNC B1 ;  /* 0x0000000000017941 */ /* 0x000fea0003800000 */
.L_x_8612:
[----:B------:R-:W-:Y:S01]  /*5360*/  LEA R3, R0, 0x37800000, 0x17 ;  /* 0x3780000000037811 */ /* 0x000fe200078eb8ff */
[----:B------:R-:W-:-:S05]  /*5370*/  IMAD.SHL.U32 R0, R2, 0x200000, RZ ;  /* 0x0020000002007824 */ /* 0x000fca00078e00ff */
[----:B------:R-:W-:-:S07]  /*5380*/  LOP3.LUT R0, R3, R0, R4, 0xfe, !PT ;  /* 0x0000000003007212 */ /* 0x000fce00078efe04 */
.L_x_8611:
[----:B------:R-:W-:Y:S05]  /*5390*/  BSYNC B0 ;  /* 0x0000000000007941 */ /* 0x000fea0003800000 */
.L_x_8610:
[----:B------:R-:W-:Y:S01]  /*53a0*/  F2FP.BF16.F32.PACK_AB R0, RZ, R0 ;  /* 0x00000000ff00723e */ /* 0x000fe200000010ff */
[----:B------:R-:W-:Y:S06]  /*53b0*/  BRA `(.L_x_8591) ;  /* 0x0000000000a87947 */ /* 0x000fec0003800000 */
.L_x_8603:
        /* <DEDUP_REMOVED lines=14> */
.L_x_8617:
[----:B------:R-:W-:Y:S05]  /*54a0*/  BSYNC B0 ;  /* 0x0000000000007941 */ /* 0x000fea0003800000 */
.L_x_8616:
[----:B------:R-:W-:Y:S01]  /*54b0*/  F2FP.BF16.F32.PACK_AB R0, RZ, R0 ;  /* 0x00000000ff00723e */ /* 0x000fe200000010ff */
[----:B------:R-:W-:Y:S06]  /*54c0*/  BRA `(.L_x_8591) ;  /* 0x0000000000647947 */ /* 0x000fec0003800000 */
.L_x_8590:
        /* <DEDUP_REMOVED lines=16> */
.L_x_8618:
[----:B------:R-:W-:Y:S01]  /*55d0*/  PRMT R0, RZ, 0x7610, R0 ;  /* 0x00007610ff007816 */ /* 0x000fe20000000000 */
[----:B------:R-:W-:Y:S06]  /*55e0*/  BRA `(.L_x_8591) ;  /* 0x00000000001c7947 */ /* 0x000fec0003800000 */
.L_x_8615:
[----:B------:R-:W2:Y:S02]  /*55f0*/  LDG.E.64 R2, desc[UR36][R2.64] ;  /* 0x0000002402027981 */ /* 0x000ea4000c1e1b00 */
[----:B--2---:R-:W0:Y:S02]  /*5600*/  I2F.U64 R0, R2 ;  /* 0x0000000200007312 */ /* 0x004e240000301000 */
[----:B0-----:R-:W-:Y:S01]  /*5610*/  F2FP.BF16.F32.PACK_AB R0, RZ, R0 ;  /* 0x00000000ff00723e */ /* 0x001fe200000010ff */
[----:B------:R-:W-:Y:S06]  /*5620*/  BRA `(.L_x_8591) ;  /* 0x00000000000c7947 */ /* 0x000fec0003800000 */
.L_x_8614:
[----:B------:R-:W2:Y:S02]  /*5630*/  LDG.E R2, desc[UR36][R2.64] ;  /* 0x0000002402027981 */ /* 0x000ea4000c1e1900 */
[----:B--2---:R-:W-:-:S04]  /*5640*/  I2FP.F32.U32 R0, R2 ;  /* 0x0000000200007245 */ /* 0x004fc80000201000 */
[----:B------:R-:W-:-:S07]  /*5650*/  F2FP.BF16.F32.PACK_AB R0, RZ, R0 ;  /* 0x00000000ff00723e */ /* 0x000fce00000010ff */
.L_x_8591:
[----:B-----5:R-:W-:Y:S01]  /*5660*/  IMAD.U32 R0, R0, 0x10000, RZ ;  /* 0x0001000000007824 */ /* 0x020fe200078e00ff */
[----:B------:R-:W1:Y:S03]  /*5670*/  LDC.U8 R4, c[0x0][0x421] ;  /* 0x00010840ff047b82 */ /* 0x000e660000000000 */
[----:B------:R-:W-:-:S06]  /*5680*/  FMUL.FTZ R0, R0, -1.4426950216293334961 ;  /* 0xbfb8aa3b00007820 */ /* 0x000fcc0000410000 */
[----:B------:R-:W0:Y:S01]  /*5690*/  MUFU.EX2 R0, R0 ;  /* 0x0000000000007308 */ /* 0x000e220000000800 */
[----:B-1----:R-:W-:Y:S01]  /*56a0*/  PRMT R5, R4, 0x9910, RZ ;  /* 0x0000991004057816 */ /* 0x002fe200000000ff */
[----:B0-----:R-:W-:-:S03]  /*56b0*/  FADD.FTZ R2, R0, 1 ;  /* 0x3f80000000027421 */ /* 0x001fc60000010000 */
        /* <DEDUP_REMOVED lines=16> */
.L_x_8622:
[----:B-1----:R-:W-:-:S06]  /*57c0*/  IMAD.U32 R3, R3, 0x10000, RZ ;  /* 0x0001000003037824 */ /* 0x002fcc00078e00ff */
[----:B0-----:R-:W0:Y:S02]  /*57d0*/  F2I.S64.TRUNC R2, R3 ;  /* 0x0000000300027311 */ /* 0x001e24000020d900 */
[----:B0-----:R0:W-:Y:S01]  /*57e0*/  STG.E.U8 desc[UR36][R16.64], R2 ;  /* 0x0000000210007986 */ /* 0x0011e2000c101124 */
[----:B------:R-:W-:Y:S05]  /*57f0*/  BRA `(.L_x_8624) ;  /* 0x0000000c00847947 */ /* 0x000fea0003800000 */
.L_x_8621:
[----:B------:R-:W-:-:S13]  /*5800*/  ISETP.NE.AND P0, PT, R5, 0x2, PT ;  /* 0x000000020500780c */ /* 0x000fda0003f05270 */
[----:B------:R-:W-:Y:S05]  /*5810*/  @!P0 BRA `(.L_x_8625) ;  /* 0x0000000000308947 */ /* 0x000fea0003800000 */
[----:B------:R-:W-:-:S13]  /*5820*/  ISETP.NE.AND P0, PT, R5, 0x3, PT ;  /* 0x000000030500780c */ /* 0x000fda0003f05270 */
[----:B------:R-:W-:Y:S05]  /*5830*/  @!P0 BRA `(.L_x_8626) ;  /* 0x0000000000188947 */ /* 0x000fea0003800000 */
[----:B------:R-:W-:-:S13]  /*5840*/  ISETP.NE.AND P0, PT, R5, 0x4, PT ;  /* 0x000000040500780c */ /* 0x000fda0003f05270 */
[----:B------:R-:W-:Y:S05]  /*5850*/  @P0 BRA `(.L_x_8623) ;  /* 0x0000000c000c0947 */ /* 0x000fea0003800000 */
[----:B-1----:R-:W-:-:S06]  /*5860*/  IMAD.U32 R3, R3, 0x10000, RZ ;  /* 0x0001000003037824 */ /* 0x002fcc00078e00ff */
[----:B0-----:R-:W0:Y:S02]  /*5870*/  F2I.S64.TRUNC R2, R3 ;  /* 0x0000000300027311 */ /* 0x001e24000020d900 */
[----:B0-----:R0:W-:Y:S01]  /*5880*/  STG.E.64 desc[UR36][R16.64], R2 ;  /* 0x0000000210007986 */ /* 0x0011e2000c101b24 */
[----:B------:R-:W-:Y:S05]  /*5890*/  BRA `(.L_x_8624) ;  /* 0x0000000c005c7947 */ /* 0x000fea0003800000 */
.L_x_8626:
[----:B-1----:R-:W-:-:S06]  /*58a0*/  IMAD.U32 R3, R3, 0x10000, RZ ;  /* 0x0001000003037824 */ /* 0x002fcc00078e00ff */
[----:B------:R-:W1:Y:S02]  /*58b0*/  F2I.FTZ.TRUNC.NTZ R3, R3 ;  /* 0x0000000300037305 */ /* 0x000e64000021f100 */
[----:B-1----:R1:W-:Y:S01]  /*58c0*/  STG.E desc[UR36][R16.64], R3 ;  /* 0x0000000310007986 */ /* 0x0023e2000c101924 */
[----:B------:R-:W-:Y:S05]  /*58d0*/  BRA `(.L_x_8624) ;  /* 0x0000000c004c7947 */ /* 0x000fea0003800000 */
.L_x_8625:
[----:B-1----:R-:W-:-:S06]  /*58e0*/  IMAD.U32 R3, R3, 0x10000, RZ ;  /* 0x0001000003037824 */ /* 0x002fcc00078e00ff */
[----:B------:R-:W1:Y:S02]  /*58f0*/  F2I.FTZ.TRUNC.NTZ R3, R3 ;  /* 0x0000000300037305 */ /* 0x000e64000021f100 */
[----:B-1----:R1:W-:Y:S01]  /*5900*/  STG.E.U16 desc[UR36][R16.64], R3 ;  /* 0x0000000310007986 */ /* 0x0023e2000c101524 */
[----:B------:R-:W-:Y:S05]  /*5910*/  BRA `(.L_x_8624) ;  /* 0x0000000c003c7947 */ /* 0x000fea0003800000 */
.L_x_8620:
        /* <DEDUP_REMOVED lines=9> */
.L_x_8628:
[----:B-1----:R-:W-:-:S05]  /*59b0*/  IMAD.U32 R0, R3, 0x10000, RZ ;  /* 0x0001000003007824 */ /* 0x002fca00078e00ff */
[----:B------:R-:W-:-:S05]  /*59c0*/  F2FP.F16.F32.PACK_AB R0, RZ, R0 ;  /* 0x00000000ff00723e */ /* 0x000fca00000000ff */
[----:B------:R1:W-:Y:S01]  /*59d0*/  STG.E.U16 desc[UR36][R16.64], R0 ;  /* 0x0000000010007986 */ /* 0x0003e2000c101524 */
[----:B------:R-:W-:Y:S05]  /*59e0*/  BRA `(.L_x_8624) ;  /* 0x0000000c00087947 */ /* 0x000fea0003800000 */
.L_x_8627:
        /* <DEDUP_REMOVED lines=10> */
.L_x_8630:
[----:B-1----:R-:W-:-:S05]  /*5a90*/  IMAD.U32 R3, R3, 0x10000, RZ ;  /* 0x0001000003037824 */ /* 0x002fca00078e00ff */
[----:B------:R-:W-:-:S04]  /*5aa0*/  F2FP.F16.F32.PACK_AB R3, RZ, R3 ;  /* 0x00000003ff03723e */ /* 0x000fc800000000ff */
[----:B------:R-:W-:-:S05]  /*5ab0*/  PRMT R3, R3, 0x5410, RZ ;  /* 0x0000541003037816 */ /* 0x000fca00000000ff */
[----:B------:R1:W-:Y:S01]  /*5ac0*/  STG.E desc[UR36][R16.64], R3 ;  /* 0x0000000310007986 */ /* 0x0003e2000c101924 */
[----:B------:R-:W-:Y:S05]  /*5ad0*/  BRA `(.L_x_8624) ;  /* 0x0000000800cc7947 */ /* 0x000fea0003800000 */
.L_x_8629:
[----:B01----:R-:W-:-:S04]  /*5ae0*/  IMAD.U32 R2, R3, 0x10000, RZ ;  /* 0x0001000003027824 */ /* 0x003fc800078e00ff */
[----:B------:R-:W-:-:S06]  /*5af0*/  FMUL.FTZ R2, R2, 1 ;  /* 0x3f80000002027820 */ /* 0x000fcc0000410000 */
[----:B------:R-:W0:Y:S02]  /*5b00*/  F2F.F64.F32 R2, R2 ;  /* 0x0000000200027310 */ /* 0x000e240000201800 */
[----:B0-----:R0:W-:Y:S01]  /*5b10*/  STG.E.64 desc[UR36][R16.64], R2 ;  /* 0x0000000210007986 */ /* 0x0011e2000c101b24 */
[----:B------:R-:W-:Y:S05]  /*5b20*/  BRA `(.L_x_8624) ;  /* 0x0000000800b87947 */ /* 0x000fea0003800000 */
.L_x_8619:
        /* <DEDUP_REMOVED lines=13> */
.L_x_8633:
[----:B-1----:R-:W-:Y:S01]  /*5c00*/  IMAD.U32 R3, R3, 0x10000, RZ ;  /* 0x0001000003037824 */ /* 0x002fe200078e00ff */
[----:B------:R-:W-:-:S03]  /*5c10*/  CS2R R6, SRZ ;  /* 0x0000000000067805 */ /* 0x000fc6000001ff00 */
[----:B------:R-:W-:-:S04]  /*5c20*/  FMUL.FTZ R3, R3, 1 ;  /* 0x3f80000003037820 */ /* 0x000fc80000410000 */
[----:B------:R-:W1:Y:S02]  /*5c30*/  F2F.F64.F32 R4, R3 ;  /* 0x0000000300047310 */ /* 0x000e640000201800 */
[----:B-1----:R1:W-:Y:S01]  /*5c40*/  STG.E.128 desc[UR36][R16.64], R4 ;  /* 0x0000000410007986 */ /* 0x0023e2000c101d24 */
[----:B------:R-:W-:Y:S05]  /*5c50*/  BRA `(.L_x_8624) ;  /* 0x00000008006c7947 */ /* 0x000fea0003800000 */
.L_x_8632:
        /* <DEDUP_REMOVED lines=21> */
.L_x_8637:
[----:B------:R-:W-:Y:S05]  /*5db0*/  BSYNC B0 ;  /* 0x0000000000007941 */ /* 0x000fea0003800000 */
.L_x_8636:
[----:B------:R-:W-:-:S05]  /*5dc0*/  LOP3.LUT R3, R0, R3, RZ, 0xfc, !PT ;  /* 0x0000000300037212 */ /* 0x000fca00078efcff */
[----:B------:R0:W-:Y:S01]  /*5dd0*/  STG.E.U8 desc[UR36][R16.64], R3 ;  /* 0x0000000310007986 */ /* 0x0001e2000c101124 */
[----:B------:R-:W-:Y:S05]  /*5de0*/  BRA `(.L_x_8624) ;  /* 0x0000000800087947 */ /* 0x000fea0003800000 */
.L_x_8635:
        /* <DEDUP_REMOVED lines=13> */
.L_x_8639:
[----:B------:R-:W-:Y:S01]  /*5ec0*/  IMAD.MOV.U32 R0, RZ, RZ, 0x7f ;  /* 0x0000007fff007424 */ /* 0x000fe200078e00ff */
[----:B------:R-:W-:-:S04]  /*5ed0*/  ISETP.GT.U32.AND P0, PT, R2, 0x7f800000, PT ;  /* 0x7f8000000200780c */ /* 0x000fc80003f04070 */
[----:B------:R-:W-:-:S09]  /*5ee0*/  SEL R0, R0, 0x7c, P0 ;  /* 0x0000007c00007807 */ /* 0x000fd20000000000 */
.L_x_8640:
[----:B------:R-:W-:Y:S05]  /*5ef0*/  BSYNC B0 ;  /* 0x0000000000007941 */ /* 0x000fea0003800000 */
.L_x_8638:
[----:B------:R-:W-:-:S04]  /*5f00*/  LOP3.LUT R2, R3, 0x80000000, RZ, 0xc0, !PT ;  /* 0x8000000003027812 */ /* 0x000fc800078ec0ff */
[----:B------:R-:W-:-:S04]  /*5f10*/  SHF.R.U32.HI R3, RZ, 0x18, R2 ;  /* 0x00000018ff037819 */ /* 0x000fc80000011602 */
[----:B------:R-:W-:-:S05]  /*5f20*/  LOP3.LUT R3, R0, R3, RZ, 0xfc, !PT ;  /* 0x0000000300037212 */ /* 0x000fca00078efcff */
[----:B------:R0:W-:Y:S01]  /*5f30*/  STG.E.U8 desc[UR36][R16.64], R3 ;  /* 0x0000000310007986 */ /* 0x0001e2000c101124 */
[----:B------:R-:W-:Y:S05]  /*5f40*/  BRA `(.L_x_8624) ;  /* 0x0000000400b07947 */ /* 0x000fea0003800000 */
.L_x_8634:
[----:B-1----:R1:W-:Y:S01]  /*5f50*/  STG.E.U16 desc[UR36][R16.64], R3 ;  /* 0x0000000310007986 */ /* 0x0023e2000c101524 */
[----:B------:R-:W-:Y:S05]  /*5f60*/  BRA `(.L_x_8624) ;  /* 0x0000000400a87947 */ /* 0x000fea0003800000 */
.L_x_8631:
        /* <DEDUP_REMOVED lines=12> */
.L_x_8643:
        /* <DEDUP_REMOVED lines=17> */
.L_x_8646:
[----:B------:R-:W-:-:S04]  /*6140*/  LOP3.LUT R2, R3, 0x80000000, RZ, 0xc0, !PT ;  /* 0x8000000003027812 */ /* 0x000fc800078ec0ff */
[----:B------:R-:W-:-:S04]  /*6150*/  SHF.R.U32.HI R3, RZ, 0x18, R2 ;  /* 0x00000018ff037819 */ /* 0x000fc80000011602 */
[----:B------:R-:W-:-:S04]  /*6160*/  LOP3.LUT R0, R0, R3, RZ, 0xfc, !PT ;  /* 0x0000000300007212 */ /* 0x000fc800078efcff */
[----:B------:R-:W-:-:S07]  /*6170*/  PRMT R8, R0, 0x7610, R8 ;  /* 0x0000761000087816 */ /* 0x000fce0000000008 */
.L_x_8645:
[----:B------:R-:W-:Y:S05]  /*6180*/  BSYNC B0 ;  /* 0x0000000000007941 */ /* 0x000fea0003800000 */
.L_x_8644:
[----:B------:R4:W-:Y:S01]  /*6190*/  STG.E.U8 desc[UR36][R16.64], R8 ;  /* 0x0000000810007986 */ /* 0x0009e2000c101124 */
[----:B------:R-:W-:Y:S05]  /*61a0*/  BRA `(.L_x_8624) ;  /* 0x0000000400187947 */ /* 0x000fea0003800000 */
.L_x_8642:
        /* <DEDUP_REMOVED lines=17> */
.L_x_8649:
[----:B------:R-:W-:-:S04]  /*62c0*/  LOP3.LUT R2, R3, 0x80000000, RZ, 0xc0, !PT ;  /* 0x8000000003027812 */ /* 0x000fc800078ec0ff */
[----:B------:R-:W-:-:S04]  /*62d0*/  SHF.R.U32.HI R3, RZ, 0x18, R2 ;  /* 0x00000018ff037819 */ /* 0x000fc80000011602 */
[----:B------:R-:W-:-:S04]  /*62e0*/  LOP3.LUT R0, R0, R3, RZ, 0xfc, !PT ;  /* 0x0000000300007212 */ /* 0x000fc800078efcff */
[----:B------:R-:W-:-:S07]  /*62f0*/  PRMT R8, R0, 0x7610, R8 ;  /* 0x0000761000087816 */ /* 0x000fce0000000008 */
.L_x_8648:
[----:B------:R-:W-:Y:S05]  /*6300*/  BSYNC B0 ;  /* 0x0000000000007941 */ /* 0x000fea0003800000 */
.L_x_8647:
[----:B------:R0:W-:Y:S01]  /*6310*/  STG.E.U8 desc[UR36][R16.64], R8 ;  /* 0x0000000810007986 */ /* 0x0001e2000c101124 */
[----:B------:R-:W-:Y:S05]  /*6320*/  BRA `(.L_x_8624) ;  /* 0x0000000000b87947 */ /* 0x000fea0003800000 */
.L_x_8641:
        /* <DEDUP_REMOVED lines=8> */
[----:B0-----:R-:W-:-:S04]  /*63b0*/  LOP3.LUT R2, R4, 0xff, RZ, 0xc0, !PT ;  /* 0x000000ff04027812 */ /* 0x001fc800078ec0ff */
        /* <DEDUP_REMOVED lines=13> */
.L_x_8623:
[----:B------:R-:W-:Y:S01]  /*6490*/  MOV R0, 0x0 ;  /* 0x0000000000007802 */ /* 0x000fe20000000f00 */
[----:B------:R-:W-:Y:S01]  /*64a0*/  ULDC.64 UR4, c[0x4][0x128] ;  /* 0x01004a0000047ab9 */ /* 0x000fe20000000a00 */
[----:B------:R-:W-:Y:S01]  /*64b0*/  ULDC.64 UR6, c[0x4][0x40] ;  /* 0x0100100000067ab9 */ /* 0x000fe20000000a00 */
[----:B------:R-:W-:Y:S01]  /*64c0*/  IMAD.U32 R4, RZ, RZ, UR4 ;  /* 0x00000004ff047e24 */ /* 0x000fe2000f8e00ff */
[----:B01----:R0:W1:Y:S01]  /*64d0*/  LDC.64 R2, c[0x4][R0] ;  /* 0x0100000000027b82 */ /* 0x0030620000000a00 */
        /* <DEDUP_REMOVED lines=11> */
.L_x_8652:
[----:B------:R-:W-:Y:S05]  /*6590*/  BRA `(.L_x_8624) ;  /* 0x00000000001c7947 */ /* 0x000fea0003800000 */
.L_x_8651:
[----:B-1----:R-:W-:-:S06]  /*65a0*/  IMAD.U32 R3, R3, 0x10000, RZ ;  /* 0x0001000003037824 */ /* 0x002fcc00078e00ff */
[----:B0-----:R-:W0:Y:S02]  /*65b0*/  F2I.U64.TRUNC R2, R3 ;  /* 0x0000000300027311 */ /* 0x001e24000020d800 */
[----:B0-----:R3:W-:Y:S01]  /*65c0*/  STG.E.64 desc[UR36][R16.64], R2 ;  /* 0x0000000210007986 */ /* 0x0017e2000c101b24 */
[----:B------:R-:W-:Y:S05]  /*65d0*/  BRA `(.L_x_8624) ;  /* 0x00000000000c7947 */ /* 0x000fea0003800000 */
.L_x_8650:
[----:B-1----:R-:W-:-:S06]  /*65e0*/  IMAD.U32 R3, R3, 0x10000, RZ ;  /* 0x0001000003037824 */ /* 0x002fcc00078e00ff */
[----:B------:R-:W1:Y:S02]  /*65f0*/  F2I.FTZ.U32.TRUNC.NTZ R3, R3 ;  /* 0x0000000300037305 */ /* 0x000e64000021f000 */
[----:B-1----:R1:W-:Y:S02]  /*6600*/  STG.E desc[UR36][R16.64], R3 ;  /* 0x0000000310007986 */ /* 0x0023e4000c101924 */
.L_x_8624:
[----:B------:R-:W-:-:S07]  /*6610*/  VIADD R19, R19, 0x80 ;  /* 0x0000008013137836 */ /* 0x000fce0000000000 */
.L_x_8584:
[----:B------:R-:W-:Y:S05]  /*6620*/  BSYNC B6 ;  /* 0x0000000000067941 */ /* 0x000fea0003800000 */
.L_x_8583:
        /* <DEDUP_REMOVED lines=307> */
.L_x_8655:
        /* <DEDUP_REMOVED lines=22> */
.L_x_8659:
[----:B------:R-:W2:Y:S02]  /*7ac0*/  LDG.E.U8 R2, desc[UR36][R2.64] ;  /* 0x0000002402027981 */ /* 0x000ea4000c1e1100 */
[----:B--2---:R-:W-:-:S04]  /*7ad0*/  I2FP.F32.U32 R0, R2 ;  /* 0x0000000200007245 */ /* 0x004fc80000201000 */
[----:B------:R-:W-:Y:S01]  /*7ae0*/  F2FP.BF16.F32.PACK_AB R0, RZ, R0 ;  /* 0x00000000ff00723e */ /* 0x000fe200000010ff */
[----:B------:R-:W-:Y:S06]  /*7af0*/  BRA `(.L_x_8661) ;  /* 0x0000000c00907947 */ /* 0x000fec0003800000 */
.L_x_8658:
        /* <DEDUP_REMOVED lines=10> */
.L_x_8663:
[----:B------:R-:W2:Y:S02]  /*7ba0*/  LDG.E R2, desc[UR36][R2.64] ;  /* 0x0000002402027981 */ /* 0x000ea4000c1e1900 */
[----:B--2---:R-:W-:-:S04]  /*7bb0*/  I2FP.F32.S32 R0, R2 ;  /* 0x0000000200007245 */ /* 0x004fc80000201400 */
[----:B------:R-:W-:Y:S01]  /*7bc0*/  F2FP.BF16.F32.PACK_AB R0, RZ, R0 ;  /* 0x00000000ff00723e */ /* 0x000fe200000010ff */
[----:B------:R-:W-:Y:S06]  /*7bd0*/  BRA `(.L_x_8661) ;  /* 0x0000000c00587947 */ /* 0x000fec0003800000 */
.L_x_8662:
[----:B------:R-:W2:Y:S02]  /*7be0*/  LDG.E.U16 R2, desc[UR36][R2.64] ;  /* 0x0000002402027981 */ /* 0x000ea4000c1e1500 */
[----:B--2---:R-:W0:Y:S02]  /*7bf0*/  I2F.S16 R0, R2 ;  /* 0x0000000200007306 */ /* 0x004e240000101400 */
[----:B0-----:R-:W-:Y:S01]  /*7c00*/  F2FP.BF16.F32.PACK_AB R0, RZ, R0 ;  /* 0x00000000ff00723e */ /* 0x001fe200000010ff */
[----:B------:R-:W-:Y:S06]  /*7c10*/  BRA `(.L_x_8661) ;  /* 0x0000000c00487947 */ /* 0x000fec0003800000 */
.L_x_8657:
        /* <DEDUP_REMOVED lines=9> */
.L_x_8665:
[----:B------:R-:W2:Y:S02]  /*7cb0*/  LDG.E.U16 R0, desc[UR36][R2.64] ;  /* 0x0000002402007981 */ /* 0x000ea4000c1e1500 */
[----:B--2---:R-:W-:-:S05]  /*7cc0*/  HADD2.F32 R0, -RZ, R0.H0_H0 ;  /* 0x20000000ff007230 */ /* 0x004fca0000004100 */
[----:B------:R-:W-:Y:S01]  /*7cd0*/  F2FP.BF16.F32.PACK_AB R0, RZ, R0 ;  /* 0x00000000ff00723e */ /* 0x000fe200000010ff */
[----:B------:R-:W-:Y:S06]  /*7ce0*/  BRA `(.L_x_8661) ;  /* 0x0000000c00147947 */ /* 0x000fec0003800000 */
.L_x_8664:
        /* <DEDUP_REMOVED lines=9> */
.L_x_8667:
[----:B------:R-:W2:Y:S02]  /*7d80*/  LDG.E.U16 R2, desc[UR36][R2.64] ;  /* 0x0000002402027981 */ /* 0x000ea4000c1e1500 */
[----:B--2---:R-:W-:-:S05]  /*7d90*/  HADD2.F32 R0, -RZ, R2.H0_H0 ;  /* 0x20000002ff007230 */ /* 0x004fca0000004100 */
[----:B------:R-:W-:Y:S01]  /*7da0*/  F2FP.BF16.F32.PACK_AB R0, RZ, R0 ;  /* 0x00000000ff00723e */ /* 0x000fe200000010ff */
[----:B------:R-:W-:Y:S06]  /*7db0*/  BRA `(.L_x_8661) ;  /* 0x0000000800e07947 */ /* 0x000fec0003800000 */
.L_x_8666:
        /* <DEDUP_REMOVED lines=8> */
.L_x_8656:
        /* <DEDUP_REMOVED lines=13> */
.L_x_8670:
        /* <DEDUP_REMOVED lines=8> */
.L_x_8669:
        /* <DEDUP_REMOVED lines=28> */
.L_x_8672:
        /* <DEDUP_REMOVED lines=15> */
.L_x_8671:
[----:B------:R0:W5:Y:S01]  /*8240*/  LDG.E.U16 R0, desc[UR36][R2.64] ;  /* 0x0000002402007981 */ /* 0x000162000c1e1500 */
[----:B------:R-:W-:Y:S05]  /*8250*/  BRA `(.L_x_8661) ;  /* 0x0000000400b87947 */ /* 0x000fea0003800000 */
.L_x_8668:
        /* <DEDUP_REMOVED lines=12> */
.L_x_8675:
        /* <DEDUP_REMOVED lines=21> */
.L_x_8679:
[----:B------:R-:W-:Y:S05]  /*8470*/  BSYNC B1 ;  /* 0x0000000000017941 */ /* 0x000fea0003800000 */
.L_x_8678:
[----:B------:R-:W-:Y:S01]  /*8480*/  LEA R3, R0, 0x3b800000, 0x17 ;  /* 0x3b80000000037811 */ /* 0x000fe200078eb8ff */
[----:B------:R-:W-:-:S05]  /*8490*/  IMAD.SHL.U32 R0, R2, 0x100000, RZ ;  /* 0x0010000002007824 */ /* 0x000fca00078e00ff */
[----:B------:R-:W-:-:S07]  /*84a0*/  LOP3.LUT R0, R3, R0, R4, 0xfe, !PT ;  /* 0x0000000003007212 */ /* 0x000fce00078efe04 */
.L_x_8677:
[----:B------:R-:W-:Y:S05]  /*84b0*/  BSYNC B0 ;  /* 0x0000000000007941 */ /* 0x000fea0003800000 */
.L_x_8676:
[----:B------:R-:W-:Y:S01]  /*84c0*/  F2FP.BF16.F32.PACK_AB R0, RZ, R0 ;  /* 0x00000000ff00723e */ /* 0x000fe200000010ff */
[----:B------:R-:W-:Y:S06]  /*84d0*/  BRA `(.L_x_8661) ;  /* 0x0000000400187947 */ /* 0x000fec0003800000 */
.L_x_8674:
        /* <DEDUP_REMOVED lines=21> */
.L_x_8683:
[----:B------:R-:W-:Y:S05]  /*8630*/  BSYNC B1 ;  /* 0x0000000000017941 */ /* 0x000fea0003800000 */
.L_x_8682:
[----:B------:R-:W-:Y:S01]  /*8640*/  LEA R3, R0, 0x37800000, 0x17 ;  /* 0x3780000000037811 */ /* 0x000fe200078eb8ff */
[----:B------:R-:W-:-:S05]  /*8650*/  IMAD.SHL.U32 R0, R2, 0x200000, RZ ;  /* 0x0020000002007824 */ /* 0x000fca00078e00ff */
[----:B------:R-:W-:-:S07]  /*8660*/  LOP3.LUT R0, R3, R0, R4, 0xfe, !PT ;  /* 0x0000000003007212 */ /* 0x000fce00078efe04 */
.L_x_8681:
[----:B------:R-:W-:Y:S05]  /*8670*/  BSYNC B0 ;  /* 0x0000000000007941 */ /* 0x000fea0003800000 */
.L_x_8680:
[----:B------:R-:W-:Y:S01]  /*8680*/  F2FP.BF16.F32.PACK_AB R0, RZ, R0 ;  /* 0x00000000ff00723e */ /* 0x000fe200000010ff */
[----:B------:R-:W-:Y:S06]  /*8690*/  BRA `(.L_x_8661) ;  /* 0x0000000000a87947 */ /* 0x000fec0003800000 */
.L_x_8673:
        /* <DEDUP_REMOVED lines=14> */
.L_x_8687:
[----:B------:R-:W-:Y:S05]  /*8780*/  BSYNC B0 ;  /* 0x0000000000007941 */ /* 0x000fea0003800000 */
.L_x_8686:
[----:B------:R-:W-:Y:S01]  /*8790*/  F2FP.BF16.F32.PACK_AB R0, RZ, R0 ;  /* 0x00000000ff00723e */ /* 0x000fe200000010ff */
[----:B------:R-:W-:Y:S06]  /*87a0*/  BRA `(.L_x_8661) ;  /* 0x0000000000647947 */ /* 0x000fec0003800000 */
.L_x_8660:
        /* <DEDUP_REMOVED lines=16> */
.L_x_8688:
[----:B------:R-:W-:Y:S01]  /*88b0*/  PRMT R0, RZ, 0x7610, R0 ;  /* 0x00007610ff007816 */ /* 0x000fe20000000000 */
[----:B------:R-:W-:Y:S06]  /*88c0*/  BRA `(.L_x_8661) ;  /* 0x00000000001c7947 */ /* 0x000fec0003800000 */
.L_x_8685:
[----:B------:R-:W2:Y:S02]  /*88d0*/  LDG.E.64 R2, desc[UR36][R2.64] ;  /* 0x0000002402027981 */ /* 0x000ea4000c1e1b00 */
[----:B--2---:R-:W0:Y:S02]  /*88e0*/  I2F.U64 R0, R2 ;  /* 0x0000000200007312 */ /* 0x004e240000301000 */
[----:B0-----:R-:W-:Y:S01]  /*88f0*/  F2FP.BF16.F32.PACK_AB R0, RZ, R0 ;  /* 0x00000000ff00723e */ /* 0x001fe200000010ff */
[----:B------:R-:W-:Y:S06]  /*8900*/  BRA `(.L_x_8661) ;  /* 0x00000000000c7947 */ /* 0x000fec0003800000 */
.L_x_8684:
[----:B------:R-:W2:Y:S02]  /*8910*/  LDG.E R2, desc[UR36][R2.64] ;  /* 0x0000002402027981 */ /* 0x000ea4000c1e1900 */
[----:B--2---:R-:W-:-:S04]  /*8920*/  I2FP.F32.U32 R0, R2 ;  /* 0x0000000200007245 */ /* 0x004fc80000201000 */
[----:B------:R-:W-:-:S07]  /*8930*/  F2FP.BF16.F32.PACK_AB R0, RZ, R0 ;  /* 0x00000000ff00723e */ /* 0x000fce00000010ff */
.L_x_8661:
        /* <DEDUP_REMOVED lines=22> */
.L_x_8692:
[----:B-1----:R-:W-:-:S06]  /*8aa0*/  IMAD.U32 R3, R3, 0x10000, RZ ;  /* 0x0001000003037824 */ /* 0x002fcc00078e00ff */
[----:B0-----:R-:W0:Y:S02]  /*8ab0*/  F2I.S64.TRUNC R2, R3 ;  /* 0x0000000300027311 */ /* 0x001e24000020d900 */
[----:B0-----:R4:W-:Y:S01]  /*8ac0*/  STG.E.U8 desc[UR36][R16.64], R2 ;  /* 0x0000000210007986 */ /* 0x0019e2000c101124 */
[----:B------:R-:W-:Y:S05]  /*8ad0*/  BRA `(.L_x_8694) ;  /* 0x0000000c00847947 */ /* 0x000fea0003800000 */
.L_x_8691:
        /* <DEDUP_REMOVED lines=10> */
.L_x_8696:
[----:B-1----:R-:W-:-:S06]  /*8b80*/  IMAD.U32 R3, R3, 0x10000, RZ ;  /* 0x0001000003037824 */ /* 0x002fcc00078e00ff */
[----:B------:R-:W1:Y:S02]  /*8b90*/  F2I.FTZ.TRUNC.NTZ R3, R3 ;  /* 0x0000000300037305 */ /* 0x000e64000021f100 */
[----:B-1----:R3:W-:Y:S01]  /*8ba0*/  STG.E desc[UR36][R16.64], R3 ;  /* 0x0000000310007986 */ /* 0x0027e2000c101924 */
[----:B------:R-:W-:Y:S05]  /*8bb0*/  BRA `(.L_x_8694) ;  /* 0x0000000c004c7947 */ /* 0x000fea0003800000 */
.L_x_8695:
[----:B-1----:R-:W-:-:S06]  /*8bc0*/  IMAD.U32 R3, R3, 0x10000, RZ ;  /* 0x0001000003037824 */ /* 0x002fcc00078e00ff */
[----:B------:R-:W1:Y:S02]  /*8bd0*/  F2I.FTZ.TRUNC.NTZ R3, R3 ;  /* 0x0000000300037305 */ /* 0x000e64000021f100 */
[----:B-1----:R1:W-:Y:S01]  /*8be0*/  STG.E.U16 desc[UR36][R16.64], R3 ;  /* 0x0000000310007986 */ /* 0x0023e2000c101524 */
[----:B------:R-:W-:Y:S05]  /*8bf0*/  BRA `(.L_x_8694) ;  /* 0x0000000c003c7947 */ /* 0x000fea0003800000 */
.L_x_8690:
        /* <DEDUP_REMOVED lines=9> */
.L_x_8698:
[----:B-1----:R-:W-:-:S05]  /*8c90*/  IMAD.U32 R0, R3, 0x10000, RZ ;  /* 0x0001000003007824 */ /* 0x002fca00078e00ff */
[----:B------:R-:W-:-:S05]  /*8ca0*/  F2FP.F16.F32.PACK_AB R0, RZ, R0 ;  /* 0x00000000ff00723e */ /* 0x000fca00000000ff */
[----:B------:R1:W-:Y:S01]  /*8cb0*/  STG.E.U16 desc[UR36][R16.64], R0 ;  /* 0x0000000010007986 */ /* 0x0003e2000c101524 */
[----:B------:R-:W-:Y:S05]  /*8cc0*/  BRA `(.L_x_8694) ;  /* 0x0000000c00087947 */ /* 0x000fea0003800000 */
.L_x_8697:
        /* <DEDUP_REMOVED lines=10> */
.L_x_8700:
[----:B-1----:R-:W-:-:S05]  /*8d70*/  IMAD.U32 R3, R3, 0x10000, RZ ;  /* 0x0001000003037824 */ /* 0x002fca00078e00ff */
[----:B------:R-:W-:-:S04]  /*8d80*/  F2FP.F16.F32.PACK_AB R3, RZ, R3 ;  /* 0x00000003ff03723e */ /* 0x000fc800000000ff */
[----:B------:R-:W-:-:S05]  /*8d90*/  PRMT R3, R3, 0x5410, RZ ;  /* 0x0000541003037816 */ /* 0x000fca00000000ff */
[----:B------:R1:W-:Y:S01]  /*8da0*/  STG.E desc[UR36][R16.64], R3 ;  /* 0x0000000310007986 */ /* 0x0003e2000c101924 */
[----:B------:R-:W-:Y:S05]  /*8db0*/  BRA `(.L_x_8694) ;  /* 0x0000000800cc7947 */ /* 0x000fea0003800000 */
.L_x_8699:
[----:B01----:R-:W-:-:S04]  /*8dc0*/  IMAD.U32 R2, R3, 0x10000, RZ ;  /* 0x0001000003027824 */ /* 0x003fc800078e00ff */
[----:B------:R-:W-:-:S06]  /*8dd0*/  FMUL.FTZ R2, R2, 1 ;  /* 0x3f80000002027820 */ /* 0x000fcc0000410000 */
[----:B------:R-:W0:Y:S02]  /*8de0*/  F2F.F64.F32 R2, R2 ;  /* 0x0000000200027310 */ /* 0x000e240000201800 */
[----:B0-----:R0:W-:Y:S01]  /*8df0*/  STG.E.64 desc[UR36][R16.64], R2 ;  /* 0x0000000210007986 */ /* 0x0011e2000c101b24 */
[----:B------:R-:W-:Y:S05]  /*8e00*/  BRA `(.L_x_8694) ;  /* 0x0000000800b87947 */ /* 0x000fea0003800000 */
.L_x_8689:
        /* <DEDUP_REMOVED lines=13> */
.L_x_8703:
[----:B-1----:R-:W-:Y:S01]  /*8ee0*/  IMAD.U32 R3, R3, 0x10000, RZ ;  /* 0x0001000003037824 */ /* 0x002fe200078e00ff */
[----:B------:R-:W-:-:S03]  /*8ef0*/  CS2R R6, SRZ ;  /* 0x0000000000067805 */ /* 0x000fc6000001ff00 */
[----:B------:R-:W-:-:S04]  /*8f00*/  FMUL.FTZ R3, R3, 1 ;  /* 0x3f80000003037820 */ /* 0x000fc80000410000 */
[----:B------:R-:W1:Y:S02]  /*8f10*/  F2F.F64.F32 R4, R3 ;  /* 0x0000000300047310 */ /* 0x000e640000201800 */
[----:B-1----:R1:W-:Y:S01]  /*8f20*/  STG.E.128 desc[UR36][R16.64], R4 ;  /* 0x0000000410007986 */ /* 0x0023e2000c101d24 */
[----:B------:R-:W-:Y:S05]  /*8f30*/  BRA `(.L_x_8694) ;  /* 0x00000008006c7947 */ /* 0x000fea0003800000 */
.L_x_8702:
        /* <DEDUP_REMOVED lines=21> */
.L_x_8707:
[----:B------:R-:W-:Y:S05]  /*9090*/  BSYNC B0 ;  /* 0x0000000000007941 */ /* 0x000fea0003800000 */
.L_x_8706:
[----:B------:R-:W-:-:S05]  /*90a0*/  LOP3.LUT R3, R0, R3, RZ, 0xfc, !PT ;  /* 0x0000000300037212 */ /* 0x000fca00078efcff */
[----:B------:R0:W-:Y:S01]  /*90b0*/  STG.E.U8 desc[UR36][R16.64], R3 ;  /* 0x0000000310007986 */ /* 0x0001e2000c101124 */
[----:B------:R-:W-:Y:S05]  /*90c0*/  BRA `(.L_x_8694) ;  /* 0x0000000800087947 */ /* 0x000fea0003800000 */
.L_x_8705:
        /* <DEDUP_REMOVED lines=13> */
.L_x_8709:
[----:B------:R-:W-:Y:S01]  /*91a0*/  IMAD.MOV.U32 R0, RZ, RZ, 0x7f ;  /* 0x0000007fff007424 */ /* 0x000fe200078e00ff */
[----:B------:R-:W-:-:S04]  /*91b0*/  ISETP.GT.U32.AND P0, PT, R2, 0x7f800000, PT ;  /* 0x7f8000000200780c */ /* 0x000fc80003f04070 */
[----:B------:R-:W-:-:S09]  /*91c0*/  SEL R0, R0, 0x7c, P0 ;  /* 0x0000007c00007807 */ /* 0x000fd20000000000 */
.L_x_8710:
[----:B------:R-:W-:Y:S05]  /*91d0*/  BSYNC B0 ;  /* 0x0000000000007941 */ /* 0x000fea0003800000 */
.L_x_8708:
[----:B------:R-:W-:-:S04]  /*91e0*/  LOP3.LUT R2, R3, 0x80000000, RZ, 0xc0, !PT ;  /* 0x8000000003027812 */ /* 0x000fc800078ec0ff */
[----:B------:R-:W-:-:S04]  /*91f0*/  SHF.R.U32.HI R3, RZ, 0x18, R2 ;  /* 0x00000018ff037819 */ /* 0x000fc80000011602 */
[----:B------:R-:W-:-:S05]  /*9200*/  LOP3.LUT R3, R0, R3, RZ, 0xfc, !PT ;  /* 0x0000000300037212 */ /* 0x000fca00078efcff */
[----:B------:R0:W-:Y:S01]  /*9210*/  STG.E.U8 desc[UR36][R16.64], R3 ;  /* 0x0000000310007986 */ /* 0x0001e2000c101124 */
[----:B------:R-:W-:Y:S05]  /*9220*/  BRA `(.L_x_8694) ;  /* 0x0000000400b07947 */ /* 0x000fea0003800000 */
.L_x_8704:
[----:B-1----:R1:W-:Y:S01]  /*9230*/  STG.E.U16 desc[UR36][R16.64], R3 ;  /* 0x0000000310007986 */ /* 0x0023e2000c101524 */
[----:B------:R-:W-:Y:S05]  /*9240*/  BRA `(.L_x_8694) ;  /* 0x0000000400a87947 */ /* 0x000fea0003800000 */
.L_x_8701:
        /* <DEDUP_REMOVED lines=12> */
.L_x_8713:
        /* <DEDUP_REMOVED lines=17> */
.L_x_8716:
[----:B------:R-:W-:-:S04]  /*9420*/  LOP3.LUT R2, R3, 0x80000000, RZ, 0xc0, !PT ;  /* 0x8000000003027812 */ /* 0x000fc800078ec0ff */
[----:B------:R-:W-:-:S04]  /*9430*/  SHF.R.U32.HI R3, RZ, 0x18, R2 ;  /* 0x00000018ff037819 */ /* 0x000fc80000011602 */
[----:B------:R-:W-:-:S04]  /*9440*/  LOP3.LUT R0, R0, R3, RZ, 0xfc, !PT ;  /* 0x0000000300007212 */ /* 0x000fc800078efcff */
[----:B------:R-:W-:-:S07]  /*9450*/  PRMT R8, R0, 0x7610, R8 ;  /* 0x0000761000087816 */ /* 0x000fce0000000008 */
.L_x_8715:
[----:B------:R-:W-:Y:S05]  /*9460*/  BSYNC B0 ;  /* 0x0000000000007941 */ /* 0x000fea0003800000 */
.L_x_8714:
[----:B------:R0:W-:Y:S01]  /*9470*/  STG.E.U8 desc[UR36][R16.64], R8 ;  /* 0x0000000810007986 */ /* 0x0001e2000c101124 */
[----:B------:R-:W-:Y:S05]  /*9480*/  BRA `(.L_x_8694) ;  /* 0x0000000400187947 */ /* 0x000fea0003800000 */
.L_x_8712:
        /* <DEDUP_REMOVED lines=17> */
.L_x_8719:
[----:B------:R-:W-:-:S04]  /*95a0*/  LOP3.LUT R2, R3, 0x80000000, RZ, 0xc0, !PT ;  /* 0x8000000003027812 */ /* 0x000fc800078ec0ff */
[----:B------:R-:W-:-:S04]  /*95b0*/  SHF.R.U32.HI R3, RZ, 0x18, R2 ;  /* 0x00000018ff037819 */ /* 0x000fc80000011602 */
[----:B------:R-:W-:-:S04]  /*95c0*/  LOP3.LUT R0, R0, R3, RZ, 0xfc, !PT ;  /* 0x0000000300007212 */ /* 0x000fc800078efcff */
[----:B------:R-:W-:-:S07]  /*95d0*/  PRMT R8, R0, 0x7610, R8 ;  /* 0x0000761000087816 */ /* 0x000fce0000000008 */
.L_x_8718:
[----:B------:R-:W-:Y:S05]  /*95e0*/  BSYNC B0 ;  /* 0x0000000000007941 */ /* 0x000fea0003800000 */
.L_x_8717:
[----:B------:R0:W-:Y:S01]  /*95f0*/  STG.E.U8 desc[UR36][R16.64], R8 ;  /* 0x0000000810007986 */ /* 0x0001e2000c101124 */
[----:B------:R-:W-:Y:S05]  /*9600*/  BRA `(.L_x_8694) ;  /* 0x0000000000b87947 */ /* 0x000fea0003800000 */
.L_x_8711:
        /* <DEDUP_REMOVED lines=22> */
.L_x_8693:
        /* <DEDUP_REMOVED lines=16> */
.L_x_8722:
[----:B------:R-:W-:Y:S05]  /*9870*/  BRA `(.L_x_8694) ;  /* 0x00000000001c7947 */ /* 0x000fea0003800000 */
.L_x_8721:
[----:B-1----:R-:W-:-:S06]  /*9880*/  IMAD.U32 R3, R3, 0x10000, RZ ;  /* 0x0001000003037824 */ /* 0x002fcc00078e00ff */
[----:B0-----:R-:W0:Y:S02]  /*9890*/  F2I.U64.TRUNC R2, R3 ;  /* 0x0000000300027311 */ /* 0x001e24000020d800 */
[----:B0-----:R0:W-:Y:S01]  /*98a0*/  STG.E.64 desc[UR36][R16.64], R2 ;  /* 0x0000000210007986 */ /* 0x0011e2000c101b24 */
[----:B------:R-:W-:Y:S05]  /*98b0*/  BRA `(.L_x_8694) ;  /* 0x00000000000c7947 */ /* 0x000fea0003800000 */
.L_x_8720:
[----:B-1----:R-:W-:-:S06]  /*98c0*/  IMAD.U32 R3, R3, 0x10000, RZ ;  /* 0x0001000003037824 */ /* 0x002fcc00078e00ff */
[----:B------:R-:W1:Y:S02]  /*98d0*/  F2I.FTZ.U32.TRUNC.NTZ R3, R3 ;  /* 0x0000000300037305 */ /* 0x000e64000021f000 */
[----:B-1----:R1:W-:Y:S02]  /*98e0*/  STG.E desc[UR36][R16.64], R3 ;  /* 0x0000000310007986 */ /* 0x0023e4000c101924 */
.L_x_8694:
[----:B------:R-:W-:-:S07]  /*98f0*/  VIADD R19, R19, 0x80 ;  /* 0x0000008013137836 */ /* 0x000fce0000000000 */
.L_x_8654:
[----:B------:R-:W-:Y:S05]  /*9900*/  BSYNC B6 ;  /* 0x0000000000067941 */ /* 0x000fea0003800000 */
.L_x_8653:
[----:B------:R-:W-:Y:S02]  /*9910*/  ULDC UR4, c[0x0][0x210] ;  /* 0x0000840000047ab9 */ /* 0x000fe40000000800 */
[----:B------:R-:W-:-:S13]  /*9920*/  ISETP.GE.AND P0, PT, R19, UR4, PT ;  /* 0x0000000413007c0c */ /* 0x000fda000bf06270 */
[----:B------:R-:W-:Y:S05]  /*9930*/  @P0 EXIT ;  /* 0x000000000000094d */ /* 0x000fea0003800000 */
        /* <DEDUP_REMOVED lines=303> */
.L_x_8723:
        /* <DEDUP_REMOVED lines=22> */
.L_x_8727:
[----:B------:R-:W2:Y:S02]  /*ad90*/  LDG.E.U8 R2, desc[UR36][R2.64] ;  /* 0x0000002402027981 */ /* 0x000ea4000c1e1100 */
[----:B--2---:R-:W-:-:S04]  /*ada0*/  I2FP.F32.U32 R0, R2 ;  /* 0x0000000200007245 */ /* 0x004fc80000201000 */
[----:B------:R-:W-:Y:S01]  /*adb0*/  F2FP.BF16.F32.PACK_AB R0, RZ, R0 ;  /* 0x00000000ff00723e */ /* 0x000fe200000010ff */
[----:B------:R-:W-:Y:S06]  /*adc0*/  BRA `(.L_x_8729) ;  /* 0x0000000c00907947 */ /* 0x000fec0003800000 */
.L_x_8726:
        /* <DEDUP_REMOVED lines=10> */
.L_x_8731:
[----:B------:R-:W2:Y:S02]  /*ae70*/  LDG.E R2, desc[UR36][R2.64] ;  /* 0x0000002402027981 */ /* 0x000ea4000c1e1900 */
[----:B--2---:R-:W-:-:S04]  /*ae80*/  I2FP.F32.S32 R0, R2 ;  /* 0x0000000200007245 */ /* 0x004fc80000201400 */
[----:B------:R-:W-:Y:S01]  /*ae90*/  F2FP.BF16.F32.PACK_AB R0, RZ, R0 ;  /* 0x00000000ff00723e */ /* 0x000fe200000010ff */
[----:B------:R-:W-:Y:S06]  /*aea0*/  BRA `(.L_x_8729) ;  /* 0x0000000c00587947 */ /* 0x000fec0003800000 */
.L_x_8730:
[----:B------:R-:W2:Y:S02]  /*aeb0*/  LDG.E.U16 R2, desc[UR36][R2.64] ;  /* 0x0000002402027981 */ /* 0x000ea4000c1e1500 */
[----:B--2---:R-:W0:Y:S02]  /*aec0*/  I2F.S16 R0, R2 ;  /* 0x0000000200007306 */ /* 0x004e240000101400 */
[----:B0-----:R-:W-:Y:S01]  /*aed0*/  F2FP.BF16.F32.PACK_AB R0, RZ, R0 ;  /* 0x00000000ff00723e */ /* 0x001fe200000010ff */
[----:B------:R-:W-:Y:S06]  /*aee0*/  BRA `(.L_x_8729) ;  /* 0x0000000c00487947 */ /* 0x000fec0003800000 */
.L_x_8725:
        /* <DEDUP_REMOVED lines=9> */
.L_x_8733:
[----:B------:R-:W2:Y:S02]  /*af80*/  LDG.E.U16 R0, desc[UR36][R2.64] ;  /* 0x0000002402007981 */ /* 0x000ea4000c1e1500 */
[----:B--2---:R-:W-:-:S05]  /*af90*/  HADD2.F32 R0, -RZ, R0.H0_H0 ;  /* 0x20000000ff007230 */ /* 0x004fca0000004100 */
[----:B------:R-:W-:Y:S01]  /*afa0*/  F2FP.BF16.F32.PACK_AB R0, RZ, R0 ;  /* 0x00000000ff00723e */ /* 0x000fe200000010ff */
[----:B------:R-:W-:Y:S06]  /*afb0*/  BRA `(.L_x_8729) ;  /* 0x0000000c00147947 */ /* 0x000fec0003800000 */
.L_x_8732:
        /* <DEDUP_REMOVED lines=9> */
.L_x_8735:
[----:B------:R-:W2:Y:S02]  /*b050*/  LDG.E.U16 R2, desc[UR36][R2.64] ;  /* 0x0000002402027981 */ /* 0x000ea4000c1e1500 */
[----:B--2---:R-:W-:-:S05]  /*b060*/  HADD2.F32 R0, -RZ, R2.H0_H0 ;  /* 0x20000002ff007230 */ /* 0x004fca0000004100 */
[----:B------:R-:W-:Y:S01]  /*b070*/  F2FP.BF16.F32.PACK_AB R0, RZ, R0 ;  /* 0x00000000ff00723e */ /* 0x000fe200000010ff */
[----:B------:R-:W-:Y:S06]  /*b080*/  BRA `(.L_x_8729) ;  /* 0x0000000800e07947 */ /* 0x000fec0003800000 */
.L_x_8734:
        /* <DEDUP_REMOVED lines=8> */
.L_x_8724:
        /* <DEDUP_REMOVED lines=13> */
.L_x_8738:
        /* <DEDUP_REMOVED lines=8> */
.L_x_8737:
        /* <DEDUP_REMOVED lines=28> */
.L_x_8740:
        /* <DEDUP_REMOVED lines=15> */
.L_x_8739:
[----:B------:R0:W5:Y:S01]  /*b510*/  LDG.E.U16 R0, desc[UR36][R2.64] ;  /* 0x0000002402007981 */ /* 0x000162000c1e1500 */
[----:B------:R-:W-:Y:S05]  /*b520*/  BRA `(.L_x_8729) ;  /* 0x0000000400b87947 */ /* 0x000fea0003800000 */
.L_x_8736:
        /* <DEDUP_REMOVED lines=12> */
.L_x_8743:
        /* <DEDUP_REMOVED lines=21> */
.L_x_8747:
[----:B------:R-:W-:Y:S05]  /*b740*/  BSYNC B1 ;  /* 0x0000000000017941 */ /* 0x000fea0003800000 */
.L_x_8746:
[----:B------:R-:W-:Y:S01]  /*b750*/  LEA R3, R0, 0x3b800000, 0x17 ;  /* 0x3b80000000037811 */ /* 0x000fe200078eb8ff */
[----:B------:R-:W-:-:S05]  /*b760*/  IMAD.SHL.U32 R0, R2, 0x100000, RZ ;  /* 0x0010000002007824 */ /* 0x000fca00078e00ff */
[----:B------:R-:W-:-:S07]  /*b770*/  LOP3.LUT R0, R3, R0, R4, 0xfe, !PT ;  /* 0x0000000003007212 */ /* 0x000fce00078efe04 */
.L_x_8745:
[----:B------:R-:W-:Y:S05]  /*b780*/  BSYNC B0 ;  /* 0x0000000000007941 */ /* 0x000fea0003800000 */
.L_x_8744:
[----:B------:R-:W-:Y:S01]  /*b790*/  F2FP.BF16.F32.PACK_AB R0, RZ, R0 ;  /* 0x00000000ff00723e */ /* 0x000fe200000010ff */
[----:B------:R-:W-:Y:S06]  /*b7a0*/  BRA `(.L_x_8729) ;  /* 0x0000000400187947 */ /* 0x000fec0003800000 */
.L_x_8742:
        /* <DEDUP_REMOVED lines=21> */
.L_x_8751:
[----:B------:R-:W-:Y:S05]  /*b900*/  BSYNC B1 ;  /* 0x0000000000017941 */ /* 0x000fea0003800000 */
.L_x_8750:
[----:B------:R-:W-:Y:S01]  /*b910*/  LEA R3, R0, 0x37800000, 0x17 ;  /* 0x3780000000037811 */ /* 0x000fe200078eb8ff */
[----:B------:R-:W-:-:S05]  /*b920*/  IMAD.SHL.U32 R0, R2, 0x200000, RZ ;  /* 0x0020000002007824 */ /* 0x000fca00078e00ff */
[----:B------:R-:W-:-:S07]  /*b930*/  LOP3.LUT R0, R3, R0, R4, 0xfe, !PT ;  /* 0x0000000003007212 */ /* 0x000fce00078efe04 */
.L_x_8749:
[----:B------:R-:W-:Y:S05]  /*b940*/  BSYNC B0 ;  /* 0x0000000000007941 */ /* 0x000fea0003800000 */
.L_x_8748:
[----:B------:R-:W-:Y:S01]  /*b950*/  F2FP.BF16.F32.PACK_AB R0, RZ, R0 ;  /* 0x00000000ff00723e */ /* 0x000fe200000010ff */
[----:B------:R-:W-:Y:S06]  /*b960*/  BRA `(.L_x_8729) ;  /* 0x0000000000a87947 */ /* 0x000fec0003800000 */
.L_x_8741:
        /* <DEDUP_REMOVED lines=14> */
.L_x_8755:
[----:B------:R-:W-:Y:S05]  /*ba50*/  BSYNC B0 ;  /* 0x0000000000007941 */ /* 0x000fea0003800000 */
.L_x_8754:
[----:B------:R-:W-:Y:S01]  /*ba60*/  F2FP.BF16.F32.PACK_AB R0, RZ, R0 ;  /* 0x00000000ff00723e */ /* 0x000fe200000010ff */
[----:B------:R-:W-:Y:S06]  /*ba70*/  BRA `(.L_x_8729) ;  /* 0x0000000000647947 */ /* 0x000fec0003800000 */
.L_x_8728:
        /* <DEDUP_REMOVED lines=16> */
.L_x_8756:
[----:B------:R-:W-:Y:S01]  /*bb80*/  PRMT R0, RZ, 0x7610, R0 ;  /* 0x00007610ff007816 */ /* 0x000fe20000000000 */
[----:B------:R-:W-:Y:S06]  /*bb90*/  BRA `(.L_x_8729) ;  /* 0x00000000001c7947 */ /* 0x000fec0003800000 */
.L_x_8753:
[----:B------:R-:W2:Y:S02]  /*bba0*/  LDG.E.64 R2, desc[UR36][R2.64] ;  /* 0x0000002402027981 */ /* 0x000ea4000c1e1b00 */
[----:B--2---:R-:W0:Y:S02]  /*bbb0*/  I2F.U64 R0, R2 ;  /* 0x0000000200007312 */ /* 0x004e240000301000 */
[----:B0-----:R-:W-:Y:S01]  /*bbc0*/  F2FP.BF16.F32.PACK_AB R0, RZ, R0 ;  /* 0x00000000ff00723e */ /* 0x001fe200000010ff */
[----:B------:R-:W-:Y:S06]  /*bbd0*/  BRA `(.L_x_8729) ;  /* 0x00000000000c7947 */ /* 0x000fec0003800000 */
.L_x_8752:
[----:B------:R-:W2:Y:S02]  /*bbe0*/  LDG.E R2, desc[UR36][R2.64] ;  /* 0x0000002402027981 */ /* 0x000ea4000c1e1900 */
[----:B--2---:R-:W-:-:S04]  /*bbf0*/  I2FP.F32.U32 R0, R2 ;  /* 0x0000000200007245 */ /* 0x004fc80000201000 */
[----:B------:R-:W-:-:S07]  /*bc00*/  F2FP.BF16.F32.PACK_AB R0, RZ, R0 ;  /* 0x00000000ff00723e */ /* 0x000fce00000010ff */
.L_x_8729:
        /* <DEDUP_REMOVED lines=20> */
[----:B-1----:R-:W-:Y:S01]  /*bd50*/  STG.E.U8 desc[UR36][R16.64], R3 ;  /* 0x0000000310007986 */ /* 0x002fe2000c101124 */
[----:B------:R-:W-:Y:S05]  /*bd60*/  EXIT ;  /* 0x000000000000794d */ /* 0x000fea0003800000 */
.L_x_8760:
[----:B-1----:R-:W-:-:S06]  /*bd70*/  IMAD.U32 R3, R3, 0x10000, RZ ;  /* 0x0001000003037824 */ /* 0x002fcc00078e00ff */
[----:B0-----:R-:W0:Y:S02]  /*bd80*/  F2I.S64.TRUNC R2, R3 ;  /* 0x0000000300027311 */ /* 0x001e24000020d900 */
[----:B0-----:R-:W-:Y:S01]  /*bd90*/  STG.E.U8 desc[UR36][R16.64], R2 ;  /* 0x0000000210007986 */ /* 0x001fe2000c101124 */
[----:B------:R-:W-:Y:S05]  /*bda0*/  EXIT ;  /* 0x000000000000794d */ /* 0x000fea0003800000 */
.L_x_8759:
        /* <DEDUP_REMOVED lines=8> */
[----:B0-----:R-:W-:Y:S01]  /*be30*/  STG.E.64 desc[UR36][R16.64], R2 ;  /* 0x0000000210007986 */ /* 0x001fe2000c101b24 */
[----:B------:R-:W-:Y:S05]  /*be40*/  EXIT ;  /* 0x000000000000794d */ /* 0x000fea0003800000 */
.L_x_8763:
[----:B-1----:R-:W-:-:S06]  /*be50*/  IMAD.U32 R3, R3, 0x10000, RZ ;  /* 0x0001000003037824 */ /* 0x002fcc00078e00ff */
[----:B------:R-:W1:Y:S02]  /*be60*/  F2I.FTZ.TRUNC.NTZ R3, R3 ;  /* 0x0000000300037305 */ /* 0x000e64000021f100 */
[----:B-1----:R-:W-:Y:S01]  /*be70*/  STG.E desc[UR36][R16.64], R3 ;  /* 0x0000000310007986 */ /* 0x002fe2000c101924 */
[----:B------:R-:W-:Y:S05]  /*be80*/  EXIT ;  /* 0x000000000000794d */ /* 0x000fea0003800000 */
.L_x_8762:
[----:B-1----:R-:W-:-:S06]  /*be90*/  IMAD.U32 R3, R3, 0x10000, RZ ;  /* 0x0001000003037824 */ /* 0x002fcc00078e00ff */
[----:B------:R-:W1:Y:S02]  /*bea0*/  F2I.FTZ.TRUNC.NTZ R3, R3 ;  /* 0x0000000300037305 */ /* 0x000e64000021f100 */
[----:B-1----:R-:W-:Y:S01]  /*beb0*/  STG.E.U16 desc[UR36][R16.64], R3 ;  /* 0x0000000310007986 */ /* 0x002fe2000c101524 */
[----:B------:R-:W-:Y:S05]  /*bec0*/  EXIT ;  /* 0x000000000000794d */ /* 0x000fea0003800000 */
.L_x_8758:
        /* <DEDUP_REMOVED lines=9> */
.L_x_8765:
[----:B-1----:R-:W-:-:S05]  /*bf60*/  IMAD.U32 R0, R3, 0x10000, RZ ;  /* 0x0001000003007824 */ /* 0x002fca00078e00ff */
[----:B------:R-:W-:-:S05]  /*bf70*/  F2FP.F16.F32.PACK_AB R0, RZ, R0 ;  /* 0x00000000ff00723e */ /* 0x000fca00000000ff */
[----:B------:R-:W-:Y:S01]  /*bf80*/  STG.E.U16 desc[UR36][R16.64], R0 ;  /* 0x0000000010007986 */ /* 0x000fe2000c101524 */
[----:B------:R-:W-:Y:S05]  /*bf90*/  EXIT ;  /* 0x000000000000794d */ /* 0x000fea0003800000 */
.L_x_8764:
        /* <DEDUP_REMOVED lines=8> */
[----:B------:R-:W-:Y:S01]  /*c020*/  STG.E.64 desc[UR36][R16.64], R2 ;  /* 0x0000000210007986 */ /* 0x000fe2000c101b24 */
[----:B------:R-:W-:Y:S05]  /*c030*/  EXIT ;  /* 0x000000000000794d */ /* 0x000fea0003800000 */
.L_x_8767:
[----:B-1----:R-:W-:-:S05]  /*c040*/  IMAD.U32 R3, R3, 0x10000, RZ ;  /* 0x0001000003037824 */ /* 0x002fca00078e00ff */
[----:B------:R-:W-:-:S04]  /*c050*/  F2FP.F16.F32.PACK_AB R3, RZ, R3 ;  /* 0x00000003ff03723e */ /* 0x000fc800000000ff */
[----:B------:R-:W-:-:S05]  /*c060*/  PRMT R3, R3, 0x5410, RZ ;  /* 0x0000541003037816 */ /* 0x000fca00000000ff */
[----:B------:R-:W-:Y:S01]  /*c070*/  STG.E desc[UR36][R16.64], R3 ;  /* 0x0000000310007986 */ /* 0x000fe2000c101924 */
[----:B------:R-:W-:Y:S05]  /*c080*/  EXIT ;  /* 0x000000000000794d */ /* 0x000fea0003800000 */
.L_x_8766:
[----:B01----:R-:W-:-:S04]  /*c090*/  IMAD.U32 R2, R3, 0x10000, RZ ;  /* 0x0001000003027824 */ /* 0x003fc800078e00ff */
[----:B------:R-:W-:-:S06]  /*c0a0*/  FMUL.FTZ R2, R2, 1 ;  /* 0x3f80000002027820 */ /* 0x000fcc0000410000 */
[----:B------:R-:W0:Y:S02]  /*c0b0*/  F2F.F64.F32 R2, R2 ;  /* 0x0000000200027310 */ /* 0x000e240000201800 */
[----:B0-----:R-:W-:Y:S01]  /*c0c0*/  STG.E.64 desc[UR36][R16.64], R2 ;  /* 0x0000000210007986 */ /* 0x001fe2000c101b24 */
[----:B------:R-:W-:Y:S05]  /*c0d0*/  EXIT ;  /* 0x000000000000794d */ /* 0x000fea0003800000 */
.L_x_8757:
        /* <DEDUP_REMOVED lines=13> */
.L_x_8770:
[----:B-1----:R-:W-:Y:S01]  /*c1b0*/  IMAD.U32 R3, R3, 0x10000, RZ ;  /* 0x0001000003037824 */ /* 0x002fe200078e00ff */
[----:B------:R-:W-:-:S03]  /*c1c0*/  CS2R R6, SRZ ;  /* 0x0000000000067805 */ /* 0x000fc6000001ff00 */
[----:B------:R-:W-:-:S04]  /*c1d0*/  FMUL.FTZ R3, R3, 1 ;  /* 0x3f80000003037820 */ /* 0x000fc80000410000 */
[----:B------:R-:W1:Y:S02]  /*c1e0*/  F2F.F64.F32 R4, R3 ;  /* 0x0000000300047310 */ /* 0x000e640000201800 */
[----:B-1----:R-:W-:Y:S01]  /*c1f0*/  STG.E.128 desc[UR36][R16.64], R4 ;  /* 0x0000000410007986 */ /* 0x002fe2000c101d24 */
[----:B------:R-:W-:Y:S05]  /*c200*/  EXIT ;  /* 0x000000000000794d */ /* 0x000fea0003800000 */
.L_x_8769:
        /* <DEDUP_REMOVED lines=21> */
.L_x_8774:
[----:B------:R-:W-:Y:S05]  /*c360*/  BSYNC B0 ;  /* 0x0000000000007941 */ /* 0x000fea0003800000 */
.L_x_8773:
[----:B------:R-:W-:-:S05]  /*c370*/  LOP3.LUT R3, R0, R3, RZ, 0xfc, !PT ;  /* 0x0000000300037212 */ /* 0x000fca00078efcff */
[----:B------:R-:W-:Y:S01]  /*c380*/  STG.E.U8 desc[UR36][R16.64], R3 ;  /* 0x0000000310007986 */ /* 0x000fe2000c101124 */
[----:B------:R-:W-:Y:S05]  /*c390*/  EXIT ;  /* 0x000000000000794d */ /* 0x000fea0003800000 */
.L_x_8772:
        /* <DEDUP_REMOVED lines=13> */
.L_x_8776:
[----:B------:R-:W-:Y:S01]  /*c470*/  IMAD.MOV.U32 R0, RZ, RZ, 0x7f ;  /* 0x0000007fff007424 */ /* 0x000fe200078e00ff */
[----:B------:R-:W-:-:S04]  /*c480*/  ISETP.GT.U32.AND P0, PT, R2, 0x7f800000, PT ;  /* 0x7f8000000200780c */ /* 0x000fc80003f04070 */
[----:B------:R-:W-:-:S09]  /*c490*/  SEL R0, R0, 0x7c, P0 ;  /* 0x0000007c00007807 */ /* 0x000fd20000000000 */
.L_x_8777:
[----:B------:R-:W-:Y:S05]  /*c4a0*/  BSYNC B0 ;  /* 0x0000000000007941 */ /* 0x000fea0003800000 */
.L_x_8775:
[----:B------:R-:W-:-:S04]  /*c4b0*/  LOP3.LUT R2, R3, 0x80000000, RZ, 0xc0, !PT ;  /* 0x8000000003027812 */ /* 0x000fc800078ec0ff */
[----:B------:R-:W-:-:S04]  /*c4c0*/  SHF.R.U32.HI R3, RZ, 0x18, R2 ;  /* 0x00000018ff037819 */ /* 0x000fc80000011602 */
[----:B------:R-:W-:-:S05]  /*c4d0*/  LOP3.LUT R3, R0, R3, RZ, 0xfc, !PT ;  /* 0x0000000300037212 */ /* 0x000fca00078efcff */
[----:B------:R-:W-:Y:S01]  /*c4e0*/  STG.E.U8 desc[UR36][R16.64], R3 ;  /* 0x0000000310007986 */ /* 0x000fe2000c101124 */
[----:B------:R-:W-:Y:S05]  /*c4f0*/  EXIT ;  /* 0x000000000000794d */ /* 0x000fea0003800000 */
.L_x_8771:
[----:B-1----:R-:W-:Y:S01]  /*c500*/  STG.E.U16 desc[UR36][R16.64], R3 ;  /* 0x0000000310007986 */ /* 0x002fe2000c101524 */
[----:B------:R-:W-:Y:S05]  /*c510*/  EXIT ;  /* 0x000000000000794d */ /* 0x000fea0003800000 */
.L_x_8768:
        /* <DEDUP_REMOVED lines=10> */
[----:B-1----:R-:W-:Y:S01]  /*c5c0*/  STG.E.U16 desc[UR36][R16.64], R3 ;  /* 0x0000000310007986 */ /* 0x002fe2000c101524 */
[----:B------:R-:W-:Y:S05]  /*c5d0*/  EXIT ;  /* 0x000000000000794d */ /* 0x000fea0003800000 */
.L_x_8780:
        /* <DEDUP_REMOVED lines=17> */
.L_x_8783:
[----:B------:R-:W-:-:S04]  /*c6f0*/  LOP3.LUT R2, R3, 0x80000000, RZ, 0xc0, !PT ;  /* 0x8000000003027812 */ /* 0x000fc800078ec0ff */
[----:B------:R-:W-:-:S04]  /*c700*/  SHF.R.U32.HI R3, RZ, 0x18, R2 ;  /* 0x00000018ff037819 */ /* 0x000fc80000011602 */
[----:B------:R-:W-:-:S04]  /*c710*/  LOP3.LUT R0, R0, R3, RZ, 0xfc, !PT ;  /* 0x0000000300007212 */ /* 0x000fc800078efcff */
[----:B------:R-:W-:-:S07]  /*c720*/  PRMT R8, R0, 0x7610, R8 ;  /* 0x0000761000087816 */ /* 0x000fce0000000008 */
.L_x_8782:
[----:B------:R-:W-:Y:S05]  /*c730*/  BSYNC B0 ;  /* 0x0000000000007941 */ /* 0x000fea0003800000 */
.L_x_8781:
[----:B------:R-:W-:Y:S01]  /*c740*/  STG.E.U8 desc[UR36][R16.64], R8 ;  /* 0x0000000810007986 */ /* 0x000fe2000c101124 */
[----:B------:R-:W-:Y:S05]  /*c750*/  EXIT ;  /* 0x000000000000794d */ /* 0x000fea0003800000 */
.L_x_8779:
        /* <DEDUP_REMOVED lines=17> */
.L_x_8786:
[----:B------:R-:W-:-:S04]  /*c870*/  LOP3.LUT R2, R3, 0x80000000, RZ, 0xc0, !PT ;  /* 0x8000000003027812 */ /* 0x000fc800078ec0ff */
[----:B------:R-:W-:-:S04]  /*c880*/  SHF.R.U32.HI R3, RZ, 0x18, R2 ;  /* 0x00000018ff037819 */ /* 0x000fc80000011602 */
[----:B------:R-:W-:-:S04]  /*c890*/  LOP3.LUT R0, R0, R3, RZ, 0xfc, !PT ;  /* 0x0000000300007212 */ /* 0x000fc800078efcff */
[----:B------:R-:W-:-:S07]  /*c8a0*/  PRMT R8, R0, 0x7610, R8 ;  /* 0x0000761000087816 */ /* 0x000fce0000000008 */
.L_x_8785:
[----:B------:R-:W-:Y:S05]  /*c8b0*/  BSYNC B0 ;  /* 0x0000000000007941 */ /* 0x000fea0003800000 */
.L_x_8784:
[----:B------:R-:W-:Y:S01]  /*c8c0*/  STG.E.U8 desc[UR36][R16.64], R8 ;  /* 0x0000000810007986 */ /* 0x000fe2000c101124 */
[----:B------:R-:W-:Y:S05]  /*c8d0*/  EXIT ;  /* 0x000000000000794d */ /* 0x000fea0003800000 */
.L_x_8778:
        /* <DEDUP_REMOVED lines=22> */
.L_x_8761:
        /* <DEDUP_REMOVED lines=16> */
.L_x_8789:
[----:B------:R-:W-:Y:S05]  /*cb40*/  EXIT ;  /* 0x000000000000794d */ /* 0x000fea0003800000 */
.L_x_8788:
[----:B-1----:R-:W-:-:S06]  /*cb50*/  IMAD.U32 R3, R3, 0x10000, RZ ;  /* 0x0001000003037824 */ /* 0x002fcc00078e00ff */
[----:B0-----:R-:W0:Y:S02]  /*cb60*/  F2I.U64.TRUNC R2, R3 ;  /* 0x0000000300027311 */ /* 0x001e24000020d800 */
[----:B0-----:R-:W-:Y:S01]  /*cb70*/  STG.E.64 desc[UR36][R16.64], R2 ;  /* 0x0000000210007986 */ /* 0x001fe2000c101b24 */
[----:B------:R-:W-:Y:S05]  /*cb80*/  EXIT ;  /* 0x000000000000794d */ /* 0x000fea0003800000 */
.L_x_8787:
[----:B-1----:R-:W-:-:S06]  /*cb90*/  IMAD.U32 R3, R3, 0x10000, RZ ;  /* 0x0001000003037824 */ /* 0x002fcc00078e00ff */
[----:B------:R-:W1:Y:S02]  /*cba0*/  F2I.FTZ.U32.TRUNC.NTZ R3, R3 ;  /* 0x0000000300037305 */ /* 0x000e64000021f000 */
[----:B-1----:R-:W-:Y:S01]  /*cbb0*/  STG.E desc[UR36][R16.64], R3 ;  /* 0x0000000310007986 */ /* 0x002fe2000c101924 */
[----:B------:R-:W-:Y:S05]  /*cbc0*/  EXIT ;  /* 0x000000000000794d */ /* 0x000fea0003800000 */
.L_x_8790:
        /* <DEDUP_REMOVED lines=11> */
.L_x_11230:


//--------------------- .text._ZN2at6native27unrolled_elementwise_kernelIZZZNS0_19sigmoid_kernel_cudaERNS_18TensorIteratorBaseEENKUlvE0_clEvENKUlvE2_clEvEUlN3c108BFloat16EE_St5arrayIPcLm2EELi4E23TrivialOffsetCalculatorILi1EjESD_NS0_6memory12LoadWithCastILi1EEENSE_13StoreWithCastILi1EEEEEviT_T0_T2_T3_T4_T5_ --------------------------
	.section	.text._ZN2at6native27unrolled_elementwise_kernelIZZZNS0_19sigmoid_kernel_cudaERNS_18TensorIteratorBaseEENKUlvE0_clEvENKUlvE2_clEvEUlN3c108BFloat16EE_St5arrayIPcLm2EELi4E23TrivialOffsetCalculatorILi1EjESD_NS0_6memory12LoadWithCastILi1EEENSE_13StoreWithCastILi1EEEEEviT_T0_T2_T3_T4_T5_,"ax",@progbits
	.align	128
        .global         _ZN2at6native27unrolled_elementwise_kernelIZZZNS0_19sigmoid_kernel_cudaERNS_18TensorIteratorBaseEENKUlvE0_clEvENKUlvE2_clEvEUlN3c108BFloat16EE_St5arrayIPcLm2EELi4E23TrivialOffsetCalculatorILi1EjESD_NS0_6memory12LoadWithCastILi1EEENSE_13StoreWithCastILi1EEEEEviT_T0_T2_T3_T4_T5_
        .type           _ZN2at6native27unrolled_elementwise_kernelIZZZNS0_19sigmoid_kernel_cudaERNS_18TensorIteratorBaseEENKUlvE0_clEvENKUlvE2_clEvEUlN3c108BFloat16EE_St5arrayIPcLm2EELi4E23TrivialOffsetCalculatorILi1EjESD_NS0_6memory12LoadWithCastILi1EEENSE_13StoreWithCastILi1EEEEEviT_T0_T2_T3_T4_T5_,@function
        .size           _ZN2at6native27unrolled_elementwise_kernelIZZZNS0_19sigmoid_kernel_cudaERNS_18TensorIteratorBaseEENKUlvE0_clEvENKUlvE2_clEvEUlN3c108BFloat16EE_St5arrayIPcLm2EELi4E23TrivialOffsetCalculatorILi1EjESD_NS0_6memory12LoadWithCastILi1EEENSE_13StoreWithCastILi1EEEEEviT_T0_T2_T3_T4_T5_,(.L_x_11231 - _ZN2at6native27unrolled_elementwise_kernelIZZZNS0_19sigmoid_kernel_cudaERNS_18TensorIteratorBaseEENKUlvE0_clEvENKUlvE2_clEvEUlN3c108BFloat16EE_St5arrayIPcLm2EELi4E23TrivialOffsetCalculatorILi1EjESD_NS0_6memory12LoadWithCastILi1EEENSE_13StoreWithCastILi1EEEEEviT_T0_T2_T3_T4_T5_)
        .other          _ZN2at6native27unrolled_elementwise_kernelIZZZNS0_19sigmoid_kernel_cudaERNS_18TensorIteratorBaseEENKUlvE0_clEvENKUlvE2_clEvEUlN3c108BFloat16EE_St5arrayIPcLm2EELi4E23TrivialOffsetCalculatorILi1EjESD_NS0_6memory12LoadWithCastILi1EEENSE_13StoreWithCastILi1EEEEEviT_T0_T2_T3_T4_T5_,@"STO_CUDA_ENTRY STV_DEFAULT"
_ZN2at6native27unrolled_elementwise_kernelIZZZNS0_19sigmoid_kernel_cudaERNS_18TensorIteratorBaseEENKUlvE0_clEvENKUlvE2_clEvEUlN3c108BFloat16EE_St5arrayIPcLm2EELi4E23TrivialOffsetCalculatorILi1EjESD_NS0_6memory12LoadWithCastILi1EEENSE_13StoreWithCastILi1EEEEEviT_T0_T2_T3_T4_T5_:
.text._ZN2at6native27unrolled_elementwise_kernelIZZZNS0_19sigmoid_kernel_cudaERNS_18TensorIteratorBaseEENKUlvE0_clEvENKUlvE2_clEvEUlN3c108BFloat16EE_St5arrayIPcLm2EELi4E23TrivialOffsetCalculatorILi1EjESD_NS0_6memory12LoadWithCastILi1EEENSE_13StoreWithCastILi1EEEEEviT_T0_T2_T3_T4_T5_:
        /* <DEDUP_REMOVED lines=34> */
.L_x_8796:
[----:B------:R-:W2:Y:S02]  /*0220*/  LDG.E.U8 R4, desc[UR36][R4.64] ;  /* 0x0000002404047981 */ /* 0x000ea4000c1e1100 */
[----:B--2---:R-:W-:-:S04]  /*0230*/  I2FP.F32.U32 R0, R4 ;  /* 0x0000000400007245 */ /* 0x004fc80000201000 */
[----:B------:R-:W-:-:S04]  /*0240*/  F2FP.BF16.F32.PACK_AB R0, RZ, R0 ;  /* 0x00000000ff00723e */ /* 0x000fc800000010ff */
[----:B------:R-:W-:Y:S01]  /*0250*/  PRMT R19, R0, 0x7610, R19 ;  /* 0x0000761000137816 */ /* 0x000fe20000000013 */
[----:B------:R-:W-:Y:S06]  /*0260*/  BRA `(.L_x_8798) ;  /* 0x0000000c00cc7947 */ /* 0x000fec0003800000 */
.L_x_8795:
        /* <DEDUP_REMOVED lines=11> */
.L_x_8800:
[----:B------:R-:W2:Y:S02]  /*0320*/  LDG.E R4, desc[UR36][R4.64] ;  /* 0x0000002404047981 */ /* 0x000ea4000c1e1900 */
[----:B--2---:R-:W-:-:S04]  /*0330*/  I2FP.F32.S32 R0, R4 ;  /* 0x0000000400007245 */ /* 0x004fc80000201400 */
[----:B------:R-:W-:-:S04]  /*0340*/  F2FP.BF16.F32.PACK_AB R0, RZ, R0 ;  /* 0x00000000ff00723e */ /* 0x000fc800000010ff */
[----:B------:R-:W-:Y:S01]  /*0350*/  PRMT R19, R0, 0x7610, R19 ;  /* 0x0000761000137816 */ /* 0x000fe20000000013 */
[----:B------:R-:W-:Y:S06]  /*0360*/  BRA `(.L_x_8798) ;  /* 0x0000000c008c7947 */ /* 0x000fec0003800000 */
.L_x_8799:
[----:B------:R-:W2:Y:S02]  /*0370*/  LDG.E.U16 R4, desc[UR36][R4.64] ;  /* 0x0000002404047981 */ /* 0x000ea4000c1e1500 */
[----:B--2---:R-:W0:Y:S02]  /*0380*/  I2F.S16 R0, R4 ;  /* 0x0000000400007306 */ /* 0x004e240000101400 */
[----:B0-----:R-:W-:-:S04]  /*0390*/  F2FP.BF16.F32.PACK_AB R0, RZ, R0 ;  /* 0x00000000ff00723e */ /* 0x001fc800000010ff */
[----:B------:R-:W-:Y:S01]  /*03a0*/  PRMT R19, R0, 0x7610, R19 ;  /* 0x0000761000137816 */ /* 0x000fe20000000013 */
[----:B------:R-:W-:Y:S06]  /*03b0*/  BRA `(.L_x_8798) ;  /* 0x0000000c00787947 */ /* 0x000fec0003800000 */
.L_x_8794:
        /* <DEDUP_REMOVED lines=9> */
.L_x_8802:
[----:B------:R-:W2:Y:S02]  /*0450*/  LDG.E.U16 R0, desc[UR36][R4.64] ;  /* 0x0000002404007981 */ /* 0x000ea4000c1e1500 */
[----:B--2---:R-:W-:-:S05]  /*0460*/  HADD2.F32 R0, -RZ, R0.H0_H0 ;  /* 0x20000000ff007230 */ /* 0x004fca0000004100 */
[----:B------:R-:W-:-:S04]  /*0470*/  F2FP.BF16.F32.PACK_AB R0, RZ, R0 ;  /* 0x00000000ff00723e */ /* 0x000fc800000010ff */
[----:B------:R-:W-:Y:S01]  /*0480*/  PRMT R19, R0, 0x7610, R19 ;  /* 0x0000761000137816 */ /* 0x000fe20000000013 */
[----:B------:R-:W-:Y:S06]  /*0490*/  BRA `(.L_x_8798) ;  /* 0x0000000c00407947 */ /* 0x000fec0003800000 */
.L_x_8801:
        /* <DEDUP_REMOVED lines=9> */
.L_x_8804:
[----:B------:R-:W2:Y:S02]  /*0530*/  LDG.E.U16 R4, desc[UR36][R4.64] ;  /* 0x0000002404047981 */ /* 0x000ea4000c1e1500 */
[----:B--2---:R-:W-:-:S05]  /*0540*/  HADD2.F32 R0, -RZ, R4.H0_H0 ;  /* 0x20000004ff007230 */ /* 0x004fca0000004100 */
[----:B------:R-:W-:-:S04]  /*0550*/  F2FP.BF16.F32.PACK_AB R0, RZ, R0 ;  /* 0x00000000ff00723e */ /* 0x000fc800000010ff */
[----:B------:R-:W-:Y:S01]  /*0560*/  PRMT R19, R0, 0x7610, R19 ;  /* 0x0000761000137816 */ /* 0x000fe20000000013 */
[----:B------:R-:W-:Y:S06]  /*0570*/  BRA `(.L_x_8798) ;  /* 0x0000000c00087947 */ /* 0x000fec0003800000 */
.L_x_8803:
        /* <DEDUP_REMOVED lines=9> */
.L_x_8793:
        /* <DEDUP_REMOVED lines=14> */
.L_x_8807:
        /* <DEDUP_REMOVED lines=9> */
.L_x_8806:
        /* <DEDUP_REMOVED lines=28> */
.L_x_8809:
        /* <DEDUP_REMOVED lines=16> */
.L_x_8808:
[----:B------:R0:W5:Y:S01]  /*0a40*/  LDG.E.U16 R19, desc[UR36][R4.64] ;  /* 0x0000002404137981 */ /* 0x000162000c1e1500 */
[----:B------:R-:W-:Y:S05]  /*0a50*/  BRA `(.L_x_8798) ;  /* 0x0000000400d07947 */ /* 0x000fea0003800000 */
.L_x_8805:
        /* <DEDUP_REMOVED lines=13> */
.L_x_8812:
        /* <DEDUP_REMOVED lines=21> */
.L_x_8816:
[----:B------:R-:W-:Y:S05]  /*0c80*/  BSYNC B1 ;  /* 0x0000000000017941 */ /* 0x000fea0003800000 */
.L_x_8815:
[----:B------:R-:W-:Y:S01]  /*0c90*/  LEA R5, R0, 0x3b800000, 0x17 ;  /* 0x3b80000000057811 */ /* 0x000fe200078eb8ff */
[----:B------:R-:W-:-:S05]  /*0ca0*/  IMAD.SHL.U32 R0, R3, 0x100000, RZ ;  /* 0x0010000003007824 */ /* 0x000fca00078e00ff */
[----:B------:R-:W-:-:S07]  /*0cb0*/  LOP3.LUT R0, R5, R0, R6, 0xfe, !PT ;  /* 0x0000000005007212 */ /* 0x000fce00078efe06 */
.L_x_8814:
[----:B------:R-:W-:Y:S05]  /*0cc0*/  BSYNC B0 ;  /* 0x0000000000007941 */ /* 0x000fea0003800000 */
.L_x_8813:
[----:B------:R-:W-:-:S04]  /*0cd0*/  F2FP.BF16.F32.PACK_AB R0, RZ, R0 ;  /* 0x00000000ff00723e */ /* 0x000fc800000010ff */
[----:B------:R-:W-:Y:S01]  /*0ce0*/  PRMT R19, R0, 0x7610, R19 ;  /* 0x0000761000137816 */ /* 0x000fe20000000013 */
[----:B------:R-:W-:Y:S06]  /*0cf0*/  BRA `(.L_x_8798) ;  /* 0x0000000400287947 */ /* 0x000fec0003800000 */
.L_x_8811:
        /* <DEDUP_REMOVED lines=21> */
.L_x_8820:
[----:B------:R-:W-:Y:S05]  /*0e50*/  BSYNC B1 ;  /* 0x0000000000017941 */ /* 0x000fea0003800000 */
.L_x_8819:
[----:B------:R-:W-:Y:S01]  /*0e60*/  LEA R5, R0, 0x37800000, 0x17 ;  /* 0x3780000000057811 */ /* 0x000fe200078eb8ff */
[----:B------:R-:W-:-:S05]  /*0e70*/  IMAD.SHL.U32 R0, R3, 0x200000, RZ ;  /* 0x0020000003007824 */ /* 0x000fca00078e00ff */
[----:B------:R-:W-:-:S07]  /*0e80*/  LOP3.LUT R0, R5, R0, R6, 0xfe, !PT ;  /* 0x0000000005007212 */ /* 0x000fce00078efe06 */
.L_x_8818:
[----:B------:R-:W-:Y:S05]  /*0e90*/  BSYNC B0 ;  /* 0x0000000000007941 */ /* 0x000fea0003800000 */
.L_x_8817:
[----:B------:R-:W-:-:S04]  /*0ea0*/  F2FP.BF16.F32.PACK_AB R0, RZ, R0 ;  /* 0x00000000ff00723e */ /* 0x000fc800000010ff */
[----:B------:R-:W-:Y:S01]  /*0eb0*/  PRMT R19, R0, 0x7610, R19 ;  /* 0x0000761000137816 */ /* 0x000fe20000000013 */
[----:B------:R-:W-:Y:S06]  /*0ec0*/  BRA `(.L_x_8798) ;  /* 0x0000000000b47947 */ /* 0x000fec0003800000 */
.L_x_8810:
        /* <DEDUP_REMOVED lines=14> */
.L_x_8824:
[----:B------:R-:W-:Y:S05]  /*0fb0*/  BSYNC B0 ;  /* 0x0000000000007941 */ /* 0x000fea0003800000 */
.L_x_8823:
[----:B------:R-:W-:-:S04]  /*0fc0*/  F2FP.BF16.F32.PACK_AB R0, RZ, R0 ;  /* 0x00000000ff00723e */ /* 0x000fc800000010ff */
[----:B------:R-:W-:Y:S01]  /*0fd0*/  PRMT R19, R0, 0x7610, R19 ;  /* 0x0000761000137816 */ /* 0x000fe20000000013 */
[----:B------:R-:W-:Y:S06]  /*0fe0*/  BRA `(.L_x_8798) ;  /* 0x00000000006c7947 */ /* 0x000fec0003800000 */
.L_x_8797:
        /* <DEDUP_REMOVED lines=16> */
.L_x_8825:
[----:B------:R-:W-:Y:S01]  /*10f0*/  PRMT R19, RZ, 0x7610, R19 ;  /* 0x00007610ff137816 */ /* 0x000fe20000000013 */
[----:B------:R-:W-:Y:S06]  /*1100*/  BRA `(.L_x_8798) ;  /* 0x0000000000247947 */ /* 0x000fec0003800000 */
.L_x_8822:
[----:B------:R-:W2:Y:S02]  /*1110*/  LDG.E.64 R4, desc[UR36][R4.64] ;  /* 0x0000002404047981 */ /* 0x000ea4000c1e1b00 */
[----:B--2---:R-:W0:Y:S02]  /*1120*/  I2F.U64 R0, R4 ;  /* 0x0000000400007312 */ /* 0x004e240000301000 */
[----:B0-----:R-:W-:-:S04]  /*1130*/  F2FP.BF16.F32.PACK_AB R0, RZ, R0 ;  /* 0x00000000ff00723e */ /* 0x001fc800000010ff */
[----:B------:R-:W-:Y:S01]  /*1140*/  PRMT R19, R0, 0x7610, R19 ;  /* 0x0000761000137816 */ /* 0x000fe20000000013 */
[----:B------:R-:W-:Y:S06]  /*1150*/  BRA `(.L_x_8798) ;  /* 0x0000000000107947 */ /* 0x000fec0003800000 */
.L_x_8821:
[----:B------:R-:W2:Y:S02]  /*1160*/  LDG.E R4, desc[UR36][R4.64] ;  /* 0x0000002404047981 */ /* 0x000ea4000c1e1900 */
[----:B--2---:R-:W-:-:S04]  /*1170*/  I2FP.F32.U32 R0, R4 ;  /* 0x0000000400007245 */ /* 0x004fc80000201000 */
[----:B------:R-:W-:-:S04]  /*1180*/  F2FP.BF16.F32.PACK_AB R0, RZ, R0 ;  /* 0x00000000ff00723e */ /* 0x000fc800000010ff */
[----:B------:R-:W-:-:S07]  /*1190*/  PRMT R19, R0, 0x7610, R19 ;  /* 0x0000761000137816 */ /* 0x000fce0000000013 */
.L_x_8798:
[----:B------:R-:W1:Y:S02]  /*11a0*/  S2R R23, SR_TID.X ;  /* 0x0000000000177919 */ /* 0x000e640000002100 */
[----:B-1----:R-:W-:-:S07]  /*11b0*/  VIADD R23, R23, 0x80 ;  /* 0x0000008017177836 */ /* 0x002fce0000000000 */
.L_x_8792:
[----:B------:R-:W-:Y:S05]  /*11c0*/  BSYNC B6 ;  /* 0x0000000000067941 */ /* 0x000fea0003800000 */
.L_x_8791:
        /* <DEDUP_REMOVED lines=26> */
.L_x_8831:
[----:B------:R-:W2:Y:S02]  /*1370*/  LDG.E.U8 R4, desc[UR36][R4.64] ;  /* 0x0000002404047981 */ /* 0x000ea4000c1e1100 */
[----:B--2---:R-:W-:-:S04]  /*1380*/  I2FP.F32.U32 R0, R4 ;  /* 0x0000000400007245 */ /* 0x004fc80000201000 */
[----:B------:R-:W-:-:S04]  /*1390*/  F2FP.BF16.F32.PACK_AB R0, RZ, R0 ;  /* 0x00000000ff00723e */ /* 0x000fc800000010ff */
[----:B------:R-:W-:Y:S01]  /*13a0*/  PRMT R17, R0, 0x7610, R17 ;  /* 0x0000761000117816 */ /* 0x000fe20000000011 */
[----:B------:R-:W-:Y:S06]  /*13b0*/  BRA `(.L_x_8833) ;  /* 0x0000000c00c87947 */ /* 0x000fec0003800000 */
.L_x_8830:
        /* <DEDUP_REMOVED lines=11> */
.L_x_8835:
[----:B------:R-:W2:Y:S02]  /*1470*/  LDG.E R4, desc[UR36][R4.64] ;  /* 0x0000002404047981 */ /* 0x000ea4000c1e1900 */
[----:B--2---:R-:W-:-:S04]  /*1480*/  I2FP.F32.S32 R0, R4 ;  /* 0x0000000400007245 */ /* 0x004fc80000201400 */
[----:B------:R-:W-:-:S04]  /*1490*/  F2FP.BF16.F32.PACK_AB R0, RZ, R0 ;  /* 0x00000000ff00723e */ /* 0x000fc800000010ff */
[----:B------:R-:W-:Y:S01]  /*14a0*/  PRMT R17, R0, 0x7610, R17 ;  /* 0x0000761000117816 */ /* 0x000fe20000000011 */
[----:B------:R-:W-:Y:S06]  /*14b0*/  BRA `(.L_x_8833) ;  /* 0x0000000c00887947 */ /* 0x000fec0003800000 */
.L_x_8834:
[----:B------:R-:W2:Y:S02]  /*14c0*/  LDG.E.U16 R4, desc[UR36][R4.64] ;  /* 0x0000002404047981 */ /* 0x000ea4000c1e1500 */
[----:B--2---:R-:W0:Y:S02]  /*14d0*/  I2F.S16 R0, R4 ;  /* 0x0000000400007306 */ /* 0x004e240000101400 */
[----:B0-----:R-:W-:-:S04]  /*14e0*/  F2FP.BF16.F32.PACK_AB R0, RZ, R0 ;  /* 0x00000000ff00723e */ /* 0x001fc800000010ff */
[----:B------:R-:W-:Y:S01]  /*14f0*/  PRMT R17, R0, 0x7610, R17 ;  /* 0x0000761000117816 */ /* 0x000fe20000000011 */
[----:B------:R-:W-:Y:S06]  /*1500*/  BRA `(.L_x_8833) ;  /* 0x0000000c00747947 */ /* 0x000fec0003800000 */
.L_x_8829:
        /* <DEDUP_REMOVED lines=9> */
.L_x_8837:
[----:B------:R-:W2:Y:S02]  /*15a0*/  LDG.E.U16 R0, desc[UR36][R4.64] ;  /* 0x0000002404007981 */ /* 0x000ea4000c1e1500 */
[----:B--2---:R-:W-:-:S05]  /*15b0*/  HADD2.F32 R0, -RZ, R0.H0_H0 ;  /* 0x20000000ff007230 */ /* 0x004fca0000004100 */
[----:B------:R-:W-:-:S04]  /*15c0*/  F2FP.BF16.F32.PACK_AB R0, RZ, R0 ;  /* 0x00000000ff00723e */ /* 0x000fc800000010ff */
[----:B------:R-:W-:Y:S01]  /*15d0*/  PRMT R17, R0, 0x7610, R17 ;  /* 0x0000761000117816 */ /* 0x000fe20000000011 */
[----:B------:R-:W-:Y:S06]  /*15e0*/  BRA `(.L_x_8833) ;  /* 0x0000000c003c7947 */ /* 0x000fec0003800000 */
.L_x_8836:
        /* <DEDUP_REMOVED lines=9> */
.L_x_8839:
[----:B------:R-:W2:Y:S02]  /*1680*/  LDG.E.U16 R4, desc[UR36][R4.64] ;  /* 0x0000002404047981 */ /* 0x000ea4000c1e1500 */
[----:B--2---:R-:W-:-:S05]  /*1690*/  HADD2.F32 R0, -RZ, R4.H0_H0 ;  /* 0x20000004ff007230 */ /* 0x004fca0000004100 */
[----:B------:R-:W-:-:S04]  /*16a0*/  F2FP.BF16.F32.PACK_AB R0, RZ, R0 ;  /* 0x00000000ff00723e */ /* 0x000fc800000010ff */
[----:B------:R-:W-:Y:S01]  /*16b0*/  PRMT R17, R0, 0x7610, R17 ;  /* 0x0000761000117816 */ /* 0x000fe20000000011 */
[----:B------:R-:W-:Y:S06]  /*16c0*/  BRA `(.L_x_8833) ;  /* 0x0000000c00047947 */ /* 0x000fec0003800000 */
.L_x_8838:
        /* <DEDUP_REMOVED lines=9> */
.L_x_8828:
        /* <DEDUP_REMOVED lines=14> */
.L_x_8842:
        /* <DEDUP_REMOVED lines=9> */
.L_x_8841:
        /* <DEDUP_REMOVED lines=28> */
.L_x_8844:
        /* <DEDUP_REMOVED lines=15> */
.L_x_8843:
[----:B------:R0:W5:Y:S01]  /*1b80*/  LDG.E.U16 R17, desc[UR36][R4.64] ;  /* 0x0000002404117981 */ /* 0x000162000c1e1500 */
[----:B------:R-:W-:Y:S05]  /*1b90*/  BRA `(.L_x_8833) ;  /* 0x0000000400d07947 */ /* 0x000fea0003800000 */
.L_x_8840:
        /* <DEDUP_REMOVED lines=13> */
.L_x_8847:
        /* <DEDUP_REMOVED lines=21> */
.L_x_8851:
[----:B------:R-:W-:Y:S05]  /*1dc0*/  BSYNC B1 ;  /* 0x0000000000017941 */ /* 0x000fea0003800000 */
.L_x_8850:
[----:B------:R-:W-:Y:S01]  /*1dd0*/  LEA R5, R0, 0x3b800000, 0x17 ;  /* 0x3b80000000057811 */ /* 0x000fe200078eb8ff */
[----:B------:R-:W-:-:S05]  /*1de0*/  IMAD.SHL.U32 R0, R3, 0x100000, RZ ;  /* 0x0010000003007824 */ /* 0x000fca00078e00ff */
[----:B------:R-:W-:-:S07]  /*1df0*/  LOP3.LUT R0, R5, R0, R6, 0xfe, !PT ;  /* 0x0000000005007212 */ /* 0x000fce00078efe06 */
.L_x_8849:
[----:B------:R-:W-:Y:S05]  /*1e00*/  BSYNC B0 ;  /* 0x0000000000007941 */ /* 0x000fea0003800000 */
.L_x_8848:
[----:B------:R-:W-:-:S04]  /*1e10*/  F2FP.BF16.F32.PACK_AB R0, RZ, R0 ;  /* 0x00000000ff00723e */ /* 0x000fc800000010ff */
[----:B------:R-:W-:Y:S01]  /*1e20*/  PRMT R17, R0, 0x7610, R17 ;  /* 0x0000761000117816 */ /* 0x000fe20000000011 */
[----:B------:R-:W-:Y:S06]  /*1e30*/  BRA `(.L_x_8833) ;  /* 0x0000000400287947 */ /* 0x000fec0003800000 */
.L_x_8846:
        /* <DEDUP_REMOVED lines=21> */
.L_x_8855:
[----:B------:R-:W-:Y:S05]  /*1f90*/  BSYNC B1 ;  /* 0x0000000000017941 */ /* 0x000fea0003800000 */
.L_x_8854:
[----:B------:R-:W-:Y:S01]  /*1fa0*/  LEA R5, R0, 0x37800000, 0x17 ;  /* 0x3780000000057811 */ /* 0x000fe200078eb8ff */
[----:B------:R-:W-:-:S05]  /*1fb0*/  IMAD.SHL.U32 R0, R3, 0x200000, RZ ;  /* 0x0020000003007824 */ /* 0x000fca00078e00ff */
[----:B------:R-:W-:-:S07]  /*1fc0*/  LOP3.LUT R0, R5, R0, R6, 0xfe, !PT ;  /* 0x0000000005007212 */ /* 0x000fce00078efe06 */
.L_x_8853:
[----:B------:R-:W-:Y:S05]  /*1fd0*/  BSYNC B0 ;  /* 0x0000000000007941 */ /* 0x000fea0003800000 */
.L_x_8852:
[----:B------:R-:W-:-:S04]  /*1fe0*/  F2FP.BF16.F32.PACK_AB R0, RZ, R0 ;  /* 0x00000000ff00723e */ /* 0x000fc800000010ff */
[----:B------:R-:W-:Y:S01]  /*1ff0*/  PRMT R17, R0, 0x7610, R17 ;  /* 0x0000761000117816 */ /* 0x000fe20000000011 */
[----:B------:R-:W-:Y:S06]  /*2000*/  BRA `(.L_x_8833) ;  /* 0x0000000000b47947 */ /* 0x000fec0003800000 */
.L_x_8845:
        /* <DEDUP_REMOVED lines=14> */
.L_x_8859:
[----:B------:R-:W-:Y:S05]  /*20f0*/  BSYNC B0 ;  /* 0x0000000000007941 */ /* 0x000fea0003800000 */
.L_x_8858:
[----:B------:R-:W-:-:S04]  /*2100*/  F2FP.BF16.F32.PACK_AB R0, RZ, R0 ;  /* 0x00000000ff00723e */ /* 0x000fc800000010ff */
[----:B------:R-:W-:Y:S01]  /*2110*/  PRMT R17, R0, 0x7610, R17 ;  /* 0x0000761000117816 */ /* 0x000fe20000000011 */
[----:B------:R-:W-:Y:S06]  /*2120*/  BRA `(.L_x_8833) ;  /* 0x00000000006c7947 */ /* 0x000fec0003800000 */
.L_x_8832:
        /* <DEDUP_REMOVED lines=16> */
.L_x_8860:
[----:B------:R-:W-:Y:S01]  /*2230*/  PRMT R17, RZ, 0x7610, R17 ;  /* 0x00007610ff117816 */ /* 0x000fe20000000011 */
[----:B------:R-:W-:Y:S06]  /*2240*/  BRA `(.L_x_8833) ;  /* 0x0000000000247947 */ /* 0x000fec0003800000 */
.L_x_8857:
[----:B------:R-:W2:Y:S02]  /*2250*/  LDG.E.64 R4, desc[UR36][R4.64] ;  /* 0x0000002404047981 */ /* 0x000ea4000c1e1b00 */
[----:B--2---:R-:W0:Y:S02]  /*2260*/  I2F.U64 R0, R4 ;  /* 0x0000000400007312 */ /* 0x004e240000301000 */
[----:B0-----:R-:W-:-:S04]  /*2270*/  F2FP.BF16.F32.PACK_AB R0, RZ, R0 ;  /* 0x00000000ff00723e */ /* 0x001fc800000010ff */
[----:B------:R-:W-:Y:S01]  /*2280*/  PRMT R17, R0, 0x7610, R17 ;  /* 0x0000761000117816 */ /* 0x000fe20000000011 */
[----:B------:R-:W-:Y:S06]  /*2290*/  BRA `(.L_x_8833) ;  /* 0x0000000000107947 */ /* 0x000fec0003800000 */
.L_x_8856:
[----:B------:R-:W2:Y:S02]  /*22a0*/  LDG.E R4, desc[UR36][R4.64] ;  /* 0x0000002404047981 */ /* 0x000ea4000c1e1900 */
[----:B--2---:R-:W-:-:S04]  /*22b0*/  I2FP.F32.U32 R0, R4 ;  /* 0x0000000400007245 */ /* 0x004fc80000201000 */
[----:B------:R-:W-:-:S04]  /*22c0*/  F2FP.BF16.F32.PACK_AB R0, RZ, R0 ;  /* 0x00000000ff00723e */ /* 0x000fc800000010ff */
[----:B------:R-:W-:-:S07]  /*22d0*/  PRMT R17, R0, 0x7610, R17 ;  /* 0x0000761000117816 */ /* 0x000fce0000000011 */
.L_x_8833:
[----:B------:R-:W-:-:S07]  /*22e0*/  VIADD R23, R23, 0x80 ;  /* 0x0000008017177836 */ /* 0x000fce0000000000 */
.L_x_8827:
[----:B------:R-:W-:Y:S05]  /*22f0*/  BSYNC B6 ;  /* 0x0000000000067941 */ /* 0x000fea0003800000 */
.L_x_8826:
        /* <DEDUP_REMOVED lines=28> */
.L_x_8866:
[----:B------:R-:W2:Y:S02]  /*24c0*/  LDG.E.U8 R4, desc[UR36][R4.64] ;  /* 0x0000002404047981 */ /* 0x000ea4000c1e1100 */
[----:B--2---:R-:W-:-:S04]  /*24d0*/  I2FP.F32.U32 R0, R4 ;  /* 0x0000000400007245 */ /* 0x004fc80000201000 */
[----:B------:R-:W-:-:S04]  /*24e0*/  F2FP.BF16.F32.PACK_AB R0, RZ, R0 ;  /* 0x00000000ff00723e */ /* 0x000fc800000010ff */
[----:B------:R-:W-:Y:S01]  /*24f0*/  PRMT R24, R0, 0x7610, R24 ;  /* 0x0000761000187816 */ /* 0x000fe20000000018 */
[----:B------:R-:W-:Y:S06]  /*2500*/  BRA `(.L_x_8868) ;  /* 0x0000000c00c87947 */ /* 0x000fec0003800000 */
.L_x_8865:
        /* <DEDUP_REMOVED lines=11> */
.L_x_8870:
[----:B------:R-:W2:Y:S02]  /*25c0*/  LDG.E R4, desc[UR36][R4.64] ;  /* 0x0000002404047981 */ /* 0x000ea4000c1e1900 */
[----:B--2---:R-:W-:-:S04]  /*25d0*/  I2FP.F32.S32 R0, R4 ;  /* 0x0000000400007245 */ /* 0x004fc80000201400 */
[----:B------:R-:W-:-:S04]  /*25e0*/  F2FP.BF16.F32.PACK_AB R0, RZ, R0 ;  /* 0x00000000ff00723e */ /* 0x000fc800000010ff */
[----:B------:R-:W-:Y:S01]  /*25f0*/  PRMT R24, R0, 0x7610, R24 ;  /* 0x0000761000187816 */ /* 0x000fe20000000018 */
[----:B------:R-:W-:Y:S06]  /*2600*/  BRA `(.L_x_8868) ;  /* 0x0000000c00887947 */ /* 0x000fec0003800000 */
.L_x_8869:
[----:B------:R-:W2:Y:S02]  /*2610*/  LDG.E.U16 R4, desc[UR36][R4.64] ;  /* 0x0000002404047981 */ /* 0x000ea4000c1e1500 */
[----:B--2---:R-:W0:Y:S02]  /*2620*/  I2F.S16 R0, R4 ;  /* 0x0000000400007306 */ /* 0x004e240000101400 */
[----:B0-----:R-:W-:-:S04]  /*2630*/  F2FP.BF16.F32.PACK_AB R0, RZ, R0 ;  /* 0x00000000ff00723e */ /* 0x001fc800000010ff */
[----:B------:R-:W-:Y:S01]  /*2640*/  PRMT R24, R0, 0x7610, R24 ;  /* 0x0000761000187816 */ /* 0x000fe20000000018 */
[----:B------:R-:W-:Y:S06]  /*2650*/  BRA `(.L_x_8868) ;  /* 0x0000000c00747947 */ /* 0x000fec0003800000 */
.L_x_8864:
        /* <DEDUP_REMOVED lines=9> */
.L_x_8872:
[----:B------:R-:W2:Y:S02]  /*26f0*/  LDG.E.U16 R0, desc[UR36][R4.64] ;  /* 0x0000002404007981 */ /* 0x000ea4000c1e1500 */
[----:B--2---:R-:W-:-:S05]  /*2700*/  HADD2.F32 R0, -RZ, R0.H0_H0 ;  /* 0x20000000ff007230 */ /* 0x004fca0000004100 */
[----:B------:R-:W-:-:S04]  /*2710*/  F2FP.BF16.F32.PACK_AB R0, RZ, R0 ;  /* 0x00000000ff00723e */ /* 0x000fc800000010ff */
[----:B------:R-:W-:Y:S01]  /*2720*/  PRMT R24, R0, 0x7610, R24 ;  /* 0x0000761000187816 */ /* 0x000fe20000000018 */
[----:B------:R-:W-:Y:S06]  /*2730*/  BRA `(.L_x_8868) ;  /* 0x0000000c003c7947 */ /* 0x000fec0003800000 */
.L_x_8871:
        /* <DEDUP_REMOVED lines=9> */
.L_x_8874:
[----:B------:R-:W2:Y:S02]  /*27d0*/  LDG.E.U16 R4, desc[UR36][R4.64] ;  /* 0x0000002404047981 */ /* 0x000ea4000c1e1500 */
[----:B--2---:R-:W-:-:S05]  /*27e0*/  HADD2.F32 R0, -RZ, R4.H0_H0 ;  /* 0x20000004ff007230 */ /* 0x004fca0000004100 */
[----:B------:R-:W-:-:S04]  /*27f0*/  F2FP.BF16.F32.PACK_AB R0, RZ, R0 ;  /* 0x00000000ff00723e */ /* 0x000fc800000010ff */
[----:B------:R-:W-:Y:S01]  /*2800*/  PRMT R24, R0, 0x7610, R24 ;  /* 0x0000761000187816 */ /* 0x000fe20000000018 */
[----:B------:R-:W-:Y:S06]  /*2810*/  BRA `(.L_x_8868) ;  /* 0x0000000c00047947 */ /* 0x000fec0003800000 */
.L_x_8873:
        /* <DEDUP_REMOVED lines=9> */
.L_x_8863:
        /* <DEDUP_REMOVED lines=14> */
.L_x_8877:
        /* <DEDUP_REMOVED lines=9> */
.L_x_8876:
        /* <DEDUP_REMOVED lines=28> */
.L_x_8879:
        /* <DEDUP_REMOVED lines=15> */
.L_x_8878:
[----:B------:R0:W5:Y:S01]  /*2cd0*/  LDG.E.U16 R24, desc[UR36][R4.64] ;  /* 0x0000002404187981 */ /* 0x000162000c1e1500 */
[----:B------:R-:W-:Y:S05]  /*2ce0*/  BRA `(.L_x_8868) ;  /* 0x0000000400d07947 */ /* 0x000fea0003800000 */
.L_x_8875:
        /* <DEDUP_REMOVED lines=13> */
.L_x_8882:
        /* <DEDUP_REMOVED lines=21> */
.L_x_8886:
[----:B------:R-:W-:Y:S05]  /*2f10*/  BSYNC B1 ;  /* 0x0000000000017941 */ /* 0x000fea0003800000 */
.L_x_8885:
[----:B------:R-:W-:Y:S01]  /*2f20*/  LEA R5, R0, 0x3b800000, 0x17 ;  /* 0x3b80000000057811 */ /* 0x000fe200078eb8ff */
[----:B------:R-:W-:-:S05]  /*2f30*/  IMAD.SHL.U32 R0, R3, 0x100000, RZ ;  /* 0x0010000003007824 */ /* 0x000fca00078e00ff */
[----:B------:R-:W-:-:S07]  /*2f40*/  LOP3.LUT R0, R5, R0, R6, 0xfe, !PT ;  /* 0x0000000005007212 */ /* 0x000fce00078efe06 */
.L_x_8884:
[----:B------:R-:W-:Y:S05]  /*2f50*/  BSYNC B0 ;  /* 0x0000000000007941 */ /* 0x000fea0003800000 */
.L_x_8883:
[----:B------:R-:W-:-:S04]  /*2f60*/  F2FP.BF16.F32.PACK_AB R0, RZ, R0 ;  /* 0x00000000ff00723e */ /* 0x000fc800000010ff */
[----:B------:R-:W-:Y:S01]  /*2f70*/  PRMT R24, R0, 0x7610, R24 ;  /* 0x0000761000187816 */ /* 0x000fe20000000018 */
[----:B------:R-:W-:Y:S06]  /*2f80*/  BRA `(.L_x_8868) ;  /* 0x0000000400287947 */ /* 0x000fec0003800000 */
.L_x_8881:
        /* <DEDUP_REMOVED lines=21> */
.L_x_8890:
[----:B------:R-:W-:Y:S05]  /*30e0*/  BSYNC B1 ;  /* 0x0000000000017941 */ /* 0x000fea0003800000 */
.L_x_8889:
[----:B------:R-:W-:Y:S01]  /*30f0*/  LEA R5, R0, 0x37800000, 0x17 ;  /* 0x3780000000057811 */ /* 0x000fe200078eb8ff */
[----:B------:R-:W-:-:S05]  /*3100*/  IMAD.SHL.U32 R0, R3, 0x200000, RZ ;  /* 0x0020000003007824 */ /* 0x000fca00078e00ff */
[----:B------:R-:W-:-:S07]  /*3110*/  LOP3.LUT R0, R5, R0, R6, 0xfe, !PT ;  /* 0x0000000005007212 */ /* 0x000fce00078efe06 */
.L_x_8888:
[----:B------:R-:W-:Y:S05]  /*3120*/  BSYNC B0 ;  /* 0x0000000000007941 */ /* 0x000fea0003800000 */
.L_x_8887:
[----:B------:R-:W-:-:S04]  /*3130*/  F2FP.BF16.F32.PACK_AB R0, RZ, R0 ;  /* 0x00000000ff00723e */ /* 0x000fc800000010ff */
[----:B------:R-:W-:Y:S01]  /*3140*/  PRMT R24, R0, 0x7610, R24 ;  /* 0x0000761000187816 */ /* 0x000fe20000000018 */
[----:B------:R-:W-:Y:S06]  /*3150*/  BRA `(.L_x_8868) ;  /* 0x0000000000b47947 */ /* 0x000fec0003800000 */
.L_x_8880:
        /* <DEDUP_REMOVED lines=14> */
.L_x_8894:
[----:B------:R-:W-:Y:S05]  /*3240*/  BSYNC B0 ;  /* 0x0000000000007941 */ /* 0x000fea0003800000 */
.L_x_8893:
[----:B------:R-:W-:-:S04]  /*3250*/  F2FP.BF16.F32.PACK_AB R0, RZ, R0 ;  /* 0x00000000ff00723e */ /* 0x000fc800000010ff */
[----:B------:R-:W-:Y:S01]  /*3260*/  PRMT R24, R0, 0x7610, R24 ;  /* 0x0000761000187816 */ /* 0x000fe20000000018 */
[----:B------:R-:W-:Y:S06]  /*3270*/  BRA `(.L_x_8868) ;  /* 0x00000000006c7947 */ /* 0x000fec0003800000 */
.L_x_8867:
        /* <DEDUP_REMOVED lines=16> */
.L_x_8895:
[----:B------:R-:W-:Y:S01]  /*3380*/  PRMT R24, RZ, 0x7610, R24 ;  /* 0x00007610ff187816 */ /* 0x000fe20000000018 */
[----:B------:R-:W-:Y:S06]  /*3390*/  BRA `(.L_x_8868) ;  /* 0x0000000000247947 */ /* 0x000fec0003800000 */
.L_x_8892:
[----:B------:R-:W2:Y:S02]  /*33a0*/  LDG.E.64 R4, desc[UR36][R4.64] ;  /* 0x0000002404047981 */ /* 0x000ea4000c1e1b00 */
[----:B--2---:R-:W0:Y:S02]  /*33b0*/  I2F.U64 R0, R4 ;  /* 0x0000000400007312 */ /* 0x004e240000301000 */
[----:B0-----:R-:W-:-:S04]  /*33c0*/  F2FP.BF16.F32.PACK_AB R0, RZ, R0 ;  /* 0x00000000ff00723e */ /* 0x001fc800000010ff */
[----:B------:R-:W-:Y:S01]  /*33d0*/  PRMT R24, R0, 0x7610, R24 ;  /* 0x0000761000187816 */ /* 0x000fe20000000018 */
[----:B------:R-:W-:Y:S06]  /*33e0*/  BRA `(.L_x_8868) ;  /* 0x0000000000107947 */ /* 0x000fec0003800000 */
.L_x_8891:
[----:B------:R-:W2:Y:S02]  /*33f0*/  LDG.E R4, desc[UR36][R4.64] ;  /* 0x0000002404047981 */ /* 0x000ea4000c1e1900 */
[----:B--2---:R-:W-:-:S04]  /*3400*/  I2FP.F32.U32 R0, R4 ;  /* 0x0000000400007245 */ /* 0x004fc80000201000 */
[----:B------:R-:W-:-:S04]  /*3410*/  F2FP.BF16.F32.PACK_AB R0, RZ, R0 ;  /* 0x00000000ff00723e */ /* 0x000fc800000010ff */
[----:B------:R-:W-:-:S07]  /*3420*/  PRMT R24, R0, 0x7610, R24 ;  /* 0x0000761000187816 */ /* 0x000fce0000000018 */
.L_x_8868:
[----:B------:R-:W-:-:S07]  /*3430*/  VIADD R23, R23, 0x80 ;  /* 0x0000008017177836 */ /* 0x000fce0000000000 */
.L_x_8862:
[----:B------:R-:W-:Y:S05]  /*3440*/  BSYNC B6 ;  /* 0x0000000000067941 */ /* 0x000fea0003800000 */
.L_x_8861:
        /* <DEDUP_REMOVED lines=25> */
.L_x_8901:
[----:B------:R-:W2:Y:S02]  /*35e0*/  LDG.E.U8 R4, desc[UR36][R4.64] ;  /* 0x0000002404047981 */ /* 0x000ea4000c1e1100 */
[----:B--2---:R-:W-:-:S04]  /*35f0*/  I2FP.F32.U32 R0, R4 ;  /* 0x0000000400007245 */ /* 0x004fc80000201000 */
[----:B------:R-:W-:-:S04]  /*3600*/  F2FP.BF16.F32.PACK_AB R0, RZ, R0 ;  /* 0x00000000ff00723e */ /* 0x000fc800000010ff */
[----:B------:R-:W-:Y:S01]  /*3610*/  PRMT R18, R0, 0x7610, R18 ;  /* 0x0000761000127816 */ /* 0x000fe20000000012 */
[----:B------:R-:W-:Y:S06]  /*3620*/  BRA `(.L_x_8897) ;  /* 0x0000000c00c87947 */ /* 0x000fec0003800000 */
.L_x_8900:
        /* <DEDUP_REMOVED lines=11> */
.L_x_8904:
[----:B------:R-:W2:Y:S02]  /*36e0*/  LDG.E R4, desc[UR36][R4.64] ;  /* 0x0000002404047981 */ /* 0x000ea4000c1e1900 */
[----:B--2---:R-:W-:-:S04]  /*36f0*/  I2FP.F32.S32 R0, R4 ;  /* 0x0000000400007245 */ /* 0x004fc80000201400 */
[----:B------:R-:W-:-:S04]  /*3700*/  F2FP.BF16.F32.PACK_AB R0, RZ, R0 ;  /* 0x00000000ff00723e */ /* 0x000fc800000010ff */
[----:B------:R-:W-:Y:S01]  /*3710*/  PRMT R18, R0, 0x7610, R18 ;  /* 0x0000761000127816 */ /* 0x000fe20000000012 */
[----:B------:R-:W-:Y:S06]  /*3720*/  BRA `(.L_x_8897) ;  /* 0x0000000c00887947 */ /* 0x000fec0003800000 */
.L_x_8903:
[----:B------:R-:W2:Y:S02]  /*3730*/  LDG.E.U16 R4, desc[UR36][R4.64] ;  /* 0x0000002404047981 */ /* 0x000ea4000c1e1500 */
[----:B--2---:R-:W0:Y:S02]  /*3740*/  I2F.S16 R0, R4 ;  /* 0x0000000400007306 */ /* 0x004e240000101400 */
[----:B0-----:R-:W-:-:S04]  /*3750*/  F2FP.BF16.F32.PACK_AB R0, RZ, R0 ;  /* 0x00000000ff00723e */ /* 0x001fc800000010ff */
[----:B------:R-:W-:Y:S01]  /*3760*/  PRMT R18, R0, 0x7610, R18 ;  /* 0x0000761000127816 */ /* 0x000fe20000000012 */
[----:B------:R-:W-:Y:S06]  /*3770*/  BRA `(.L_x_8897) ;  /* 0x0000000c00747947 */ /* 0x000fec0003800000 */
.L_x_8899:
        /* <DEDUP_REMOVED lines=9> */
.L_x_8906:
[----:B------:R-:W2:Y:S02]  /*3810*/  LDG.E.U16 R0, desc[UR36][R4.64] ;  /* 0x0000002404007981 */ /* 0x000ea4000c1e1500 */
[----:B--2---:R-:W-:-:S05]  /*3820*/  HADD2.F32 R0, -RZ, R0.H0_H0 ;  /* 0x20000000ff007230 */ /* 0x004fca0000004100 */
[----:B------:R-:W-:-:S04]  /*3830*/  F2FP.BF16.F32.PACK_AB R0, RZ, R0 ;  /* 0x00000000ff00723e */ /* 0x000fc800000010ff */
[----:B------:R-:W-:Y:S01]  /*3840*/  PRMT R18, R0, 0x7610, R18 ;  /* 0x0000761000127816 */ /* 0x000fe20000000012 */
[----:B------:R-:W-:Y:S06]  /*3850*/  BRA `(.L_x_8897) ;  /* 0x0000000c003c7947 */ /* 0x000fec0003800000 */
.L_x_8905:
        /* <DEDUP_REMOVED lines=9> */
.L_x_8908:
[----:B------:R-:W2:Y:S02]  /*38f0*/  LDG.E.U16 R4, desc[UR36][R4.64] ;  /* 0x0000002404047981 */ /* 0x000ea4000c1e1500 */
[----:B--2---:R-:W-:-:S05]  /*3900*/  HADD2.F32 R0, -RZ, R4.H0_H0 ;  /* 0x20000004ff007230 */ /* 0x004fca0000004100 */
[----:B------:R-:W-:-:S04]  /*3910*/  F2FP.BF16.F32.PACK_AB R0, RZ, R0 ;  /* 0x00000000ff00723e */ /* 0x000fc800000010ff */
[----:B------:R-:W-:Y:S01]  /*3920*/  PRMT R18, R0, 0x7610, R18 ;  /* 0x0000761000127816 */ /* 0x000fe20000000012 */
[----:B------:R-:W-:Y:S06]  /*3930*/  BRA `(.L_x_8897) ;  /* 0x0000000c00047947 */ /* 0x000fec0003800000 */
.L_x_8907:
        /* <DEDUP_REMOVED lines=9> */
.L_x_8898:
        /* <DEDUP_REMOVED lines=14> */
.L_x_8911:
        /* <DEDUP_REMOVED lines=9> */
.L_x_8910:
        /* <DEDUP_REMOVED lines=28> */
.L_x_8913:
        /* <DEDUP_REMOVED lines=15> */
.L_x_8912:
[----:B------:R1:W5:Y:S01]  /*3df0*/  LDG.E.U16 R18, desc[UR36][R4.64] ;  /* 0x0000002404127981 */ /* 0x000362000c1e1500 */
[----:B------:R-:W-:Y:S05]  /*3e00*/  BRA `(.L_x_8897) ;  /* 0x0000000400d07947 */ /* 0x000fea0003800000 */
.L_x_8909:
        /* <DEDUP_REMOVED lines=13> */
.L_x_8916:
        /* <DEDUP_REMOVED lines=21> */
.L_x_8920:
[----:B------:R-:W-:Y:S05]  /*4030*/  BSYNC B1 ;  /* 0x0000000000017941 */ /* 0x000fea0003800000 */
.L_x_8919:
[----:B------:R-:W-:Y:S01]  /*4040*/  LEA R5, R0, 0x3b800000, 0x17 ;  /* 0x3b80000000057811 */ /* 0x000fe200078eb8ff */
[----:B------:R-:W-:-:S05]  /*4050*/  IMAD.SHL.U32 R0, R3, 0x100000, RZ ;  /* 0x0010000003007824 */ /* 0x000fca00078e00ff */
[----:B------:R-:W-:-:S07]  /*4060*/  LOP3.LUT R0, R5, R0, R6, 0xfe, !PT ;  /* 0x0000000005007212 */ /* 0x000fce00078efe06 */
.L_x_8918:
[----:B------:R-:W-:Y:S05]  /*4070*/  BSYNC B0 ;  /* 0x0000000000007941 */ /* 0x000fea0003800000 */
.L_x_8917:
[----:B------:R-:W-:-:S04]  /*4080*/  F2FP.BF16.F32.PACK_AB R0, RZ, R0 ;  /* 0x00000000ff00723e */ /* 0x000fc800000010ff */
[----:B------:R-:W-:Y:S01]  /*4090*/  PRMT R18, R0, 0x7610, R18 ;  /* 0x0000761000127816 */ /* 0x000fe20000000012 */
[----:B------:R-:W-:Y:S06]  /*40a0*/  BRA `(.L_x_8897) ;  /* 0x0000000400287947 */ /* 0x000fec0003800000 */
.L_x_8915:
        /* <DEDUP_REMOVED lines=21> */
.L_x_8924:
[----:B------:R-:W-:Y:S05]  /*4200*/  BSYNC B1 ;  /* 0x0000000000017941 */ /* 0x000fea0003800000 */
.L_x_8923:
[----:B------:R-:W-:Y:S01]  /*4210*/  LEA R5, R0, 0x37800000, 0x17 ;  /* 0x3780000000057811 */ /* 0x000fe200078eb8ff */
[----:B------:R-:W-:-:S05]  /*4220*/  IMAD.SHL.U32 R0, R3, 0x200000, RZ ;  /* 0x0020000003007824 */ /* 0x000fca00078e00ff */
[----:B------:R-:W-:-:S07]  /*4230*/  LOP3.LUT R0, R5, R0, R6, 0xfe, !PT ;  /* 0x0000000005007212 */ /* 0x000fce00078efe06 */
.L_x_8922:
[----:B------:R-:W-:Y:S05]  /*4240*/  BSYNC B0 ;  /* 0x0000000000007941 */ /* 0x000fea0003800000 */
.L_x_8921:
[----:B------:R-:W-:-:S04]  /*4250*/  F2FP.BF16.F32.PACK_AB R0, RZ, R0 ;  /* 0x00000000ff00723e */ /* 0x000fc800000010ff */
[----:B------:R-:W-:Y:S01]  /*4260*/  PRMT R18, R0, 0x7610, R18 ;  /* 0x0000761000127816 */ /* 0x000fe20000000012 */
[----:B------:R-:W-:Y:S06]  /*4270*/  BRA `(.L_x_8897) ;  /* 0x0000000000b47947 */ /* 0x000fec0003800000 */
.L_x_8914:
        /* <DEDUP_REMOVED lines=14> */
.L_x_8928:
[----:B------:R-:W-:Y:S05]  /*4360*/  BSYNC B0 ;  /* 0x0000000000007941 */ /* 0x000fea0003800000 */
.L_x_8927:
[----:B------:R-:W-:-:S04]  /*4370*/  F2FP.BF16.F32.PACK_AB R0, RZ, R0 ;  /* 0x00000000ff00723e */ /* 0x000fc800000010ff */
[----:B------:R-:W-:Y:S01]  /*4380*/  PRMT R18, R0, 0x7610, R18 ;  /* 0x0000761000127816 */ /* 0x000fe20000000012 */
[----:B------:R-:W-:Y:S06]  /*4390*/  BRA `(.L_x_8897) ;  /* 0x00000000006c7947 */ /* 0x000fec0003800000 */
.L_x_8902:
        /* <DEDUP_REMOVED lines=16> */
.L_x_8929:
[----:B------:R-:W-:Y:S01]  /*44a0*/  PRMT R18, RZ, 0x7610, R18 ;  /* 0x00007610ff127816 */ /* 0x000fe20000000012 */
[----:B------:R-:W-:Y:S06]  /*44b0*/  BRA `(.L_x_8897) ;  /* 0x0000000000247947 */ /* 0x000fec0003800000 */
.L_x_8926:
[----:B------:R-:W2:Y:S02]  /*44c0*/  LDG.E.64 R4, desc[UR36][R4.64] ;  /* 0x0000002404047981 */ /* 0x000ea4000c1e1b00 */
[----:B--2---:R-:W0:Y:S02]  /*44d0*/  I2F.U64 R0, R4 ;  /* 0x0000000400007312 */ /* 0x004e240000301000 */
[----:B0-----:R-:W-:-:S04]  /*44e0*/  F2FP.BF16.F32.PACK_AB R0, RZ, R0 ;  /* 0x00000000ff00723e */ /* 0x001fc800000010ff */
[----:B------:R-:W-:Y:S01]  /*44f0*/  PRMT R18, R0, 0x7610, R18 ;  /* 0x0000761000127816 */ /* 0x000fe20000000012 */
[----:B------:R-:W-:Y:S06]  /*4500*/  BRA `(.L_x_8897) ;  /* 0x0000000000107947 */ /* 0x000fec0003800000 */
.L_x_8925:
[----:B------:R-:W2:Y:S02]  /*4510*/  LDG.E R4, desc[UR36][R4.64] ;  /* 0x0000002404047981 */ /* 0x000ea4000c1e1900 */
[----:B--2---:R-:W-:-:S04]  /*4520*/  I2FP.F32.U32 R0, R4 ;  /* 0x0000000400007245 */ /* 0x004fc80000201000 */
[----:B------:R-:W-:-:S04]  /*4530*/  F2FP.BF16.F32.PACK_AB R0, RZ, R0 ;  /* 0x00000000ff00723e */ /* 0x000fc800000010ff */
[----:B------:R-:W-:-:S07]  /*4540*/  PRMT R18, R0, 0x7610, R18 ;  /* 0x0000761000127816 */ /* 0x000fce0000000012 */
.L_x_8897:
[----:B------:R-:W-:Y:S05]  /*4550*/  BSYNC B6 ;  /* 0x0000000000067941 */ /* 0x000fea0003800000 */
.L_x_8896:
[----:B------:R-:W2:Y:S01]  /*4560*/  S2R R25, SR_TID.X ;  /* 0x0000000000197919 */ /* 0x000ea20000002100 */
[----:B------:R-:W-:Y:S01]  /*4570*/  BSSY B6, `(.L_x_8930) ;  /* 0x0000132000067945 */ /* 0x000fe20003800000 */
[C---:B--2---:R-:W-:Y:S01]  /*4580*/  ISETP.GE.AND P3, PT, R25.reuse, R16, PT ;  /* 0x000000101900720c */ /* 0x044fe20003f66270 */
[C---:B01----:R-:W-:Y:S02]  /*4590*/  VIADD R5, R25.reuse, 0x100 ;  /* 0x0000010019057836 */ /* 0x043fe40000000000 */
[----:B------:R-:W-:-:S03]  /*45a0*/  VIADD R23, R25, 0x80 ;  /* 0x0000008019177836 */ /* 0x000fc60000000000 */
[-C--:B------:R-:W-:Y:S01]  /*45b0*/  ISETP.GE.AND P1, PT, R5, R16.reuse, PT ;  /* 0x000000100500720c */ /* 0x080fe20003f26270 */
[----:B------:R-:W-:Y:S01]  /*45c0*/  VIADD R5, R25, 0x180 ;  /* 0x0000018019057836 */ /* 0x000fe20000000000 */
[----:B------:R-:W-:-:S04]  /*45d0*/  ISETP.GE.AND P0, PT, R23, R16, PT ;  /* 0x000000101700720c */ /* 0x000fc80003f06270 */
[----:B------:R-:W-:Y:S01]  /*45e0*/  ISETP.GE.AND P2, PT, R5, R16, PT ;  /* 0x000000100500720c */ /* 0x000fe20003f46270 */
[----:B-----5:R-:W-:-:S04]  /*45f0*/  @!P3 IMAD.U32 R0, R19, 0x10000, RZ ;  /* 0x000100001300b824 */ /* 0x020fc800078e00ff */
[----:B------:R-:W-:Y:S02]  /*4600*/  @!P3 FMUL.FTZ R0, R0, -1.4426950216293334961 ;  /* 0xbfb8aa3b0000b820 */ /* 0x000fe40000410000 */
[----:B------:R-:W-:-:S04]  /*4610*/  @!P1 IMAD.U32 R24, R24, 0x10000, RZ ;  /* 0x0001000018189824 */ /* 0x000fc800078e00ff */
[----:B------:R-:W0:Y:S01]  /*4620*/  @!P3 MUFU.EX2 R0, R0 ;  /* 0x000000000000b308 */ /* 0x000e220000000800 */
[----:B------:R-:W-:Y:S01]  /*4630*/  @!P1 FMUL.FTZ R24, R24, -1.4426950216293334961 ;  /* 0xbfb8aa3b18189820 */ /* 0x000fe20000410000 */
[----:B------:R-:W-:-:S04]  /*4640*/  @!P2 IMAD.U32 R18, R18, 0x10000, RZ ;  /* 0x000100001212a824 */ /* 0x000fc800078e00ff */
[----:B------:R-:W-:Y:S02]  /*4650*/  @!P2 FMUL.FTZ R18, R18, -1.4426950216293334961 ;  /* 0xbfb8aa3b1212a820 */ /* 0x000fe40000410000 */
[----:B------:R-:W1:Y:S08]  /*4660*/  @!P1 MUFU.EX2 R24, R24 ;  /* 0x0000001800189308 */ /* 0x000e700000000800 */
[----:B------:R-:W2:Y:S01]  /*4670*/  @!P2 MUFU.EX2 R18, R18 ;  /* 0x000000120012a308 */ /* 0x000ea20000000800 */
[----:B0-----:R-:W-:Y:S01]  /*4680*/  @!P3 FADD.FTZ R4, R0, 1 ;  /* 0x3f8000000004b421 */ /* 0x001fe20000010000 */
[----:B------:R-:W-:-:S04]  /*4690*/  @!P0 IMAD.U32 R0, R17, 0x10000, RZ ;  /* 0x0001000011008824 */ /* 0x000fc800078e00ff */
[----:B------:R-:W-:Y:S02]  /*46a0*/  @!P0 FMUL.FTZ R0, R0, -1.4426950216293334961 ;  /* 0xbfb8aa3b00008820 */ /* 0x000fe40000410000 */
[----:B------:R-:W-:Y:S01]  /*46b0*/  @!P3 MUFU.RCP R4, R4 ;  /* 0x000000040004b308 */ /* 0x000fe20000001000 */
[----:B-1----:R-:W-:-:S07]  /*46c0*/  @!P1 FADD.FTZ R6, R24, 1 ;  /* 0x3f80000018069421 */ /* 0x002fce0000010000 */
[----:B------:R-:W0:Y:S01]  /*46d0*/  @!P0 MUFU.EX2 R0, R0 ;  /* 0x0000000000008308 */ /* 0x000e220000000800 */
[----:B--2---:R-:W-:Y:S02]  /*46e0*/  @!P2 FADD.FTZ R7, R18, 1 ;  /* 0x3f8000001207a421 */ /* 0x004fe40000010000 */
[----:B------:R-:W1:Y:S05]  /*46f0*/  LDC.U8 R18, c[0x0][0x234] ;  /* 0x00008d00ff127b82 */ /* 0x000e6a0000000000 */
[----:B------:R-:W2:Y:S08]  /*4700*/  @!P1 MUFU.RCP R6, R6 ;  /* 0x0000000600069308 */ /* 0x000eb00000001000 */
[----:B------:R-:W3:Y:S01]  /*4710*/  @!P2 MUFU.RCP R7, R7 ;  /* 0x000000070007a308 */ /* 0x000ee20000001000 */
[----:B0-----:R-:W-:-:S07]  /*4720*/  @!P0 FADD.FTZ R5, R0, 1 ;  /* 0x3f80000000058421 */ /* 0x001fce0000010000 */
[----:B------:R-:W0:Y:S08]  /*4730*/  @!P0 MUFU.RCP R5, R5 ;  /* 0x0000000500058308 */ /* 0x000e300000001000 */
[----:B------:R4:W0:Y:S08]  /*4740*/  @!P3 F2F.BF16.F32 R3, R4 ;  /* 0x000000040003b304 */ /* 0x0008300000202000 */
[----:B--2---:R4:W2:Y:S08]  /*4750*/  @!P1 F2F.BF16.F32 R17, R6 ;  /* 0x0000000600119304 */ /* 0x0048b00000202000 */
[----:B---3--:R4:W3:Y:S08]  /*4760*/  @!P2 F2F.BF16.F32 R19, R7 ;  /* 0x000000070013a304 */ /* 0x0088f00000202000 */
[----:B0-----:R4:W0:Y:S01]  /*4770*/  @!P0 F2F.BF16.F32 R22, R5 ;  /* 0x0000000500168304 */ /* 0x0018220000202000 */
[----:B-12---:R-:W-:Y:S05]  /*4780*/  @P3 BRA `(.L_x_8931) ;  /* 0x0000001000403947 */ /* 0x006fea0003800000 */
[----:B------:R-:W1:Y:S01]  /*4790*/  LDC.64 R8, c[0x0][0x218] ;  /* 0x00008600ff087b82 */ /* 0x000e620000000a00 */
[----:B------:R-:W-:Y:S01]  /*47a0*/  PRMT R0, R18, 0x9910, RZ ;  /* 0x0000991012007816 */ /* 0x000fe200000000ff */
        /* <DEDUP_REMOVED lines=20> */
.L_x_8935:
[----:B----4-:R-:W-:Y:S02]  /*48f0*/  IMAD.U32 R5, R3, 0x10000, RZ ;  /* 0x0001000003057824 */ /* 0x010fe400078e00ff */
[----:B------:R-:W-:-:S04]  /*4900*/  IMAD.MOV.U32 R25, RZ, RZ, R23 ;  /* 0x000000ffff197224 */ /* 0x000fc800078e0017 */
[----:B------:R-:W1:Y:S02]  /*4910*/  F2I.S64.TRUNC R4, R5 ;  /* 0x0000000500047311 */ /* 0x000e64000020d900 */
[----:B-1----:R1:W-:Y:S01]  /*4920*/  STG.E.U8 desc[UR36][R8.64], R4 ;  /* 0x0000000408007986 */ /* 0x0023e2000c101124 */
[----:B------:R-:W-:Y:S05]  /*4930*/  BRA `(.L_x_8931) ;  /* 0x0000000c00d47947 */ /* 0x000fea0003800000 */
.L_x_8934:
[----:B------:R-:W-:-:S13]  /*4940*/  ISETP.NE.AND P0, PT, R0, 0x2, PT ;  /* 0x000000020000780c */ /* 0x000fda0003f05270 */
[----:B------:R-:W-:Y:S05]  /*4950*/  @!P0 BRA `(.L_x_8937) ;  /* 0x0000000000388947 */ /* 0x000fea0003800000 */
[----:B------:R-:W-:-:S13]  /*4960*/  ISETP.NE.AND P0, PT, R0, 0x3, PT ;  /* 0x000000030000780c */ /* 0x000fda0003f05270 */
[----:B------:R-:W-:Y:S05]  /*4970*/  @!P0 BRA `(.L_x_8938) ;  /* 0x00000000001c8947 */ /* 0x000fea0003800000 */
[----:B------:R-:W-:-:S13]  /*4980*/  ISETP.NE.AND P0, PT, R0, 0x4, PT ;  /* 0x000000040000780c */ /* 0x000fda0003f05270 */
[----:B------:R-:W-:Y:S05]  /*4990*/  @P0 BRA `(.L_x_8936) ;  /* 0x0000000c00500947 */ /* 0x000fea0003800000 */
[----:B----4-:R-:W-:Y:S02]  /*49a0*/  IMAD.U32 R4, R3, 0x10000, RZ ;  /* 0x0001000003047824 */ /* 0x010fe400078e00ff */
[----:B------:R-:W-:-:S04]  /*49b0*/  IMAD.MOV.U32 R25, RZ, RZ, R23 ;  /* 0x000000ffff197224 */ /* 0x000fc800078e0017 */
[----:B------:R-:W1:Y:S02]  /*49c0*/  F2I.S64.TRUNC R4, R4 ;  /* 0x0000000400047311 */ /* 0x000e64000020d900 */
[----:B-1----:R1:W-:Y:S01]  /*49d0*/  STG.E.64 desc[UR36][R8.64], R4 ;  /* 0x0000000408007986 */ /* 0x0023e2000c101b24 */
[----:B------:R-:W-:Y:S05]  /*49e0*/  BRA `(.L_x_8931) ;  /* 0x0000000c00a87947 */ /* 0x000fea0003800000 */
.L_x_8938:
[----:B------:R-:W-:Y:S02]  /*49f0*/  IMAD.U32 R3, R3, 0x10000, RZ ;  /* 0x0001000003037824 */ /* 0x000fe400078e00ff */
[----:B------:R-:W-:-:S04]  /*4a00*/  IMAD.MOV.U32 R25, RZ, RZ, R23 ;  /* 0x000000ffff197224 */ /* 0x000fc800078e0017 */
[----:B------:R-:W1:Y:S02]  /*4a10*/  F2I.FTZ.TRUNC.NTZ R3, R3 ;  /* 0x0000000300037305 */ /* 0x000e64000021f100 */
[----:B-1----:R1:W-:Y:S01]  /*4a20*/  STG.E desc[UR36][R8.64], R3 ;  /* 0x0000000308007986 */ /* 0x0023e2000c101924 */
[----:B------:R-:W-:Y:S05]  /*4a30*/  BRA `(.L_x_8931) ;  /* 0x0000000c00947947 */ /* 0x000fea0003800000 */
.L_x_8937:
[----:B------:R-:W-:Y:S02]  /*4a40*/  IMAD.U32 R3, R3, 0x10000, RZ ;  /* 0x0001000003037824 */ /* 0x000fe400078e00ff */
[----:B------:R-:W-:-:S04]  /*4a50*/  IMAD.MOV.U32 R25, RZ, RZ, R23 ;  /* 0x000000ffff197224 */ /* 0x000fc800078e0017 */
[----:B------:R-:W1:Y:S02]  /*4a60*/  F2I.FTZ.TRUNC.NTZ R3, R3 ;  /* 0x0000000300037305 */ /* 0x000e64000021f100 */
[----:B-1----:R1:W-:Y:S01]  /*4a70*/  STG.E.U16 desc[UR36][R8.64], R3 ;  /* 0x0000000308007986 */ /* 0x0023e2000c101524 */
[----:B------:R-:W-:Y:S05]  /*4a80*/  BRA `(.L_x_8931) ;  /* 0x0000000c00807947 */ /* 0x000fea0003800000 */
.L_x_8933:
        /* <DEDUP_REMOVED lines=10> */
.L_x_8940:
[----:B------:R-:W-:Y:S02]  /*4b30*/  IMAD.U32 R0, R3, 0x10000, RZ ;  /* 0x0001000003007824 */ /* 0x000fe400078e00ff */
[----:B------:R-:W-:-:S03]  /*4b40*/  IMAD.MOV.U32 R25, RZ, RZ, R23 ;  /* 0x000000ffff197224 */ /* 0x000fc600078e0017 */
[----:B------:R-:W-:-:S05]  /*4b50*/  F2FP.F16.F32.PACK_AB R0, RZ, R0 ;  /* 0x00000000ff00723e */ /* 0x000fca00000000ff */
[----:B------:R1:W-:Y:S01]  /*4b60*/  STG.E.U16 desc[UR36][R8.64], R0 ;  /* 0x0000000008007986 */ /* 0x0003e2000c101524 */
[----:B------:R-:W-:Y:S05]  /*4b70*/  BRA `(.L_x_8931) ;  /* 0x0000000c00447947 */ /* 0x000fea0003800000 */
.L_x_8939:
[----:B------:R-:W-:-:S13]  /*4b80*/  ISETP.NE.AND P0, PT, R0, 0x7, PT ;  /* 0x000000070000780c */ /* 0x000fda0003f05270 */
[----:B------:R-:W-:Y:S05]  /*4b90*/  @!P0 BRA `(.L_x_8941) ;  /* 0x00000000003c8947 */ /* 0x000fea0003800000 */
[----:B------:R-:W-:-:S13]  /*4ba0*/  ISETP.NE.AND P0, PT, R0, 0x8, PT ;  /* 0x000000080000780c */ /* 0x000fda0003f05270 */
[----:B------:R-:W-:Y:S05]  /*4bb0*/  @!P0 BRA `(.L_x_8942) ;  /* 0x00000000001c8947 */ /* 0x000fea0003800000 */
[----:B------:R-:W-:-:S13]  /*4bc0*/  ISETP.NE.AND P0, PT, R0, 0x9, PT ;  /* 0x000000090000780c */ /* 0x000fda0003f05270 */
[----:B------:R-:W-:Y:S05]  /*4bd0*/  @P0 BRA `(.L_x_8936) ;  /* 0x0000000800c00947 */ /* 0x000fea0003800000 */
[----:B----4-:R-:W-:Y:S02]  /*4be0*/  IMAD.U32 R4, R3, 0x10000, RZ ;  /* 0x0001000003047824 */ /* 0x010fe400078e00ff */
[----:B------:R-:W-:Y:S02]  /*4bf0*/  IMAD.MOV.U32 R5, RZ, RZ, RZ ;  /* 0x000000ffff057224 */ /* 0x000fe400078e00ff */
[----:B------:R-:W-:-:S03]  /*4c00*/  IMAD.MOV.U32 R25, RZ, RZ, R23 ;  /* 0x000000ffff197224 */ /* 0x000fc600078e0017 */
[----:B------:R1:W-:Y:S01]  /*4c10*/  STG.E.64 desc[UR36][R8.64], R4 ;  /* 0x0000000408007986 */ /* 0x0003e2000c101b24 */
[----:B------:R-:W-:Y:S05]  /*4c20*/  BRA `(.L_x_8931) ;  /* 0x0000000c00187947 */ /* 0x000fea0003800000 */
.L_x_8942:
[----:B------:R-:W-:Y:S02]  /*4c30*/  IMAD.U32 R3, R3, 0x10000, RZ ;  /* 0x0001000003037824 */ /* 0x000fe400078e00ff */
[----:B------:R-:W-:-:S03]  /*4c40*/  IMAD.MOV.U32 R25, RZ, RZ, R23 ;  /* 0x000000ffff197224 */ /* 0x000fc600078e0017 */
[----:B------:R-:W-:-:S04]  /*4c50*/  F2FP.F16.F32.PACK_AB R3, RZ, R3 ;  /* 0x00000003ff03723e */ /* 0x000fc800000000ff */
[----:B------:R-:W-:-:S05]  /*4c60*/  PRMT R3, R3, 0x5410, RZ ;  /* 0x0000541003037816 */ /* 0x000fca00000000ff */
[----:B------:R1:W-:Y:S01]  /*4c70*/  STG.E desc[UR36][R8.64], R3 ;  /* 0x0000000308007986 */ /* 0x0003e2000c101924 */
[----:B------:R-:W-:Y:S05]  /*4c80*/  BRA `(.L_x_8931) ;  /* 0x0000000c00007947 */ /* 0x000fea0003800000 */
.L_x_8941:
[----:B----4-:R-:W-:Y:S02]  /*4c90*/  IMAD.U32 R4, R3, 0x10000, RZ ;  /* 0x0001000003047824 */ /* 0x010fe400078e00ff */
[----:B------:R-:W-:Y:S02]  /*4ca0*/  IMAD.MOV.U32 R25, RZ, RZ, R23 ;  /* 0x000000ffff197224 */ /* 0x000fe400078e0017 */
[----:B------:R-:W-:-:S06]  /*4cb0*/  FMUL.FTZ R4, R4, 1 ;  /* 0x3f80000004047820 */ /* 0x000fcc0000410000 */
[----:B------:R-:W1:Y:S02]  /*4cc0*/  F2F.F64.F32 R4, R4 ;  /* 0x0000000400047310 */ /* 0x000e640000201800 */
[----:B-1----:R1:W-:Y:S01]  /*4cd0*/  STG.E.64 desc[UR36][R8.64], R4 ;  /* 0x0000000408007986 */ /* 0x0023e2000c101b24 */
[----:B------:R-:W-:Y:S05]  /*4ce0*/  BRA `(.L_x_8931) ;  /* 0x0000000800e87947 */ /* 0x000fea0003800000 */
.L_x_8932:
        /* <DEDUP_REMOVED lines=14> */
.L_x_8945:
[----:B------:R-:W-:Y:S01]  /*4dd0*/  IMAD.U32 R3, R3, 0x10000, RZ ;  /* 0x0001000003037824 */ /* 0x000fe200078e00ff */
[----:B----4-:R-:W-:Y:S01]  /*4de0*/  CS2R R6, SRZ ;  /* 0x0000000000067805 */ /* 0x010fe2000001ff00 */
[----:B------:R-:W-:Y:S02]  /*4df0*/  IMAD.MOV.U32 R25, RZ, RZ, R23 ;  /* 0x000000ffff197224 */ /* 0x000fe400078e0017 */
[----:B------:R-:W-:-:S04]  /*4e00*/  FMUL.FTZ R3, R3, 1 ;  /* 0x3f80000003037820 */ /* 0x000fc80000410000 */
[----:B------:R-:W1:Y:S02]  /*4e10*/  F2F.F64.F32 R4, R3 ;  /* 0x0000000300047310 */ /* 0x000e640000201800 */
[----:B-1----:R1:W-:Y:S01]  /*4e20*/  STG.E.128 desc[UR36][R8.64], R4 ;  /* 0x0000000408007986 */ /* 0x0023e2000c101d24 */
[----:B------:R-:W-:Y:S05]  /*4e30*/  BRA `(.L_x_8931) ;  /* 0x0000000800947947 */ /* 0x000fea0003800000 */
.L_x_8944:
[----:B------:R-:W-:-:S13]  /*4e40*/  ISETP.NE.AND P0, PT, R0, 0xf, PT ;  /* 0x0000000f0000780c */ /* 0x000fda0003f05270 */
[----:B------:R-:W-:Y:S05]  /*4e50*/  @!P0 BRA `(.L_x_8946) ;  /* 0x0000000000bc8947 */ /* 0x000fea0003800000 */
[----:B------:R-:W-:-:S13]  /*4e60*/  ISETP.NE.AND P0, PT, R0, 0x17, PT ;  /* 0x000000170000780c */ /* 0x000fda0003f05270 */
[----:B------:R-:W-:Y:S05]  /*4e70*/  @!P0 BRA `(.L_x_8947) ;  /* 0x0000000000588947 */ /* 0x000fea0003800000 */
[----:B------:R-:W-:-:S13]  /*4e80*/  ISETP.NE.AND P0, PT, R0, 0x18, PT ;  /* 0x000000180000780c */ /* 0x000fda0003f05270 */
[----:B------:R-:W-:Y:S05]  /*4e90*/  @P0 BRA `(.L_x_8936) ;  /* 0x0000000800100947 */ /* 0x000fea0003800000 */
[----:B----4-:R-:W-:Y:S01]  /*4ea0*/  IMAD.U32 R7, R3, 0x10000, RZ ;  /* 0x0001000003077824 */ /* 0x010fe200078e00ff */
        /* <DEDUP_REMOVED lines=14> */
.L_x_8949:
[----:B------:R-:W-:Y:S05]  /*4f90*/  BSYNC B0 ;  /* 0x0000000000007941 */ /* 0x000fea0003800000 */
.L_x_8948:
[----:B------:R-:W-:Y:S01]  /*4fa0*/  LOP3.LUT R5, R0, R5, RZ, 0xfc, !PT ;  /* 0x0000000500057212 */ /* 0x000fe200078efcff */
[----:B------:R-:W-:-:S04]  /*4fb0*/  IMAD.MOV.U32 R25, RZ, RZ, R23 ;  /* 0x000000ffff197224 */ /* 0x000fc800078e0017 */
[----:B------:R1:W-:Y:S01]  /*4fc0*/  STG.E.U8 desc[UR36][R8.64], R5 ;  /* 0x0000000508007986 */ /* 0x0003e2000c101124 */
[----:B------:R-:W-:Y:S05]  /*4fd0*/  BRA `(.L_x_8931) ;  /* 0x00000008002c7947 */ /* 0x000fea0003800000 */
.L_x_8947:
[----:B----4-:R-:W-:Y:S01]  /*4fe0*/  IMAD.U32 R5, R3, 0x10000, RZ ;  /* 0x0001000003057824 */ /* 0x010fe200078e00ff */
        /* <DEDUP_REMOVED lines=12> */
.L_x_8951:
[----:B------:R-:W-:Y:S01]  /*50b0*/  IMAD.MOV.U32 R0, RZ, RZ, 0x7f ;  /* 0x0000007fff007424 */ /* 0x000fe200078e00ff */
[----:B------:R-:W-:-:S04]  /*50c0*/  ISETP.GT.U32.AND P0, PT, R3, 0x7f800000, PT ;  /* 0x7f8000000300780c */ /* 0x000fc80003f04070 */
[----:B------:R-:W-:-:S09]  /*50d0*/  SEL R0, R0, 0x7c, P0 ;  /* 0x0000007c00007807 */ /* 0x000fd20000000000 */
.L_x_8952:
[----:B------:R-:W-:Y:S05]  /*50e0*/  BSYNC B0 ;  /* 0x0000000000007941 */ /* 0x000fea0003800000 */
.L_x_8950:
[----:B------:R-:W-:Y:S01]  /*50f0*/  LOP3.LUT R3, R5, 0x80000000, RZ, 0xc0, !PT ;  /* 0x8000000005037812 */ /* 0x000fe200078ec0ff */
[----:B------:R-:W-:-:S03]  /*5100*/  IMAD.MOV.U32 R25, RZ, RZ, R23 ;  /* 0x000000ffff197224 */ /* 0x000fc600078e0017 */
[----:B------:R-:W-:-:S04]  /*5110*/  SHF.R.U32.HI R3, RZ, 0x18, R3 ;  /* 0x00000018ff037819 */ /* 0x000fc80000011603 */
[----:B------:R-:W-:-:S05]  /*5120*/  LOP3.LUT R3, R0, R3, RZ, 0xfc, !PT ;  /* 0x0000000300037212 */ /* 0x000fca00078efcff */
[----:B------:R1:W-:Y:S01]  /*5130*/  STG.E.U8 desc[UR36][R8.64], R3 ;  /* 0x0000000308007986 */ /* 0x0003e2000c101124 */
[----:B------:R-:W-:Y:S05]  /*5140*/  BRA `(.L_x_8931) ;  /* 0x0000000400d07947 */ /* 0x000fea0003800000 */
.L_x_8946:
[----:B------:R1:W-:Y:S01]  /*5150*/  STG.E.U16 desc[UR36][R8.64], R3 ;  /* 0x0000000308007986 */ /* 0x0003e2000c101524 */
[----:B------:R-:W-:Y:S01]  /*5160*/  IMAD.MOV.U32 R25, RZ, RZ, R23 ;  /* 0x000000ffff197224 */ /* 0x000fe200078e0017 */
[----:B------:R-:W-:Y:S06]  /*5170*/  BRA `(.L_x_8931) ;  /* 0x0000000400c47947 */ /* 0x000fec0003800000 */
.L_x_8943:
        /* <DEDUP_REMOVED lines=13> */
.L_x_8955:
[----:B----4-:R-:W-:Y:S01]  /*5250*/  IMAD.U32 R5, R3, 0x10000, RZ ;  /* 0x0001000003057824 */ /* 0x010fe200078e00ff */
        /* <DEDUP_REMOVED lines=16> */
.L_x_8958:
[----:B------:R-:W-:-:S04]  /*5360*/  LOP3.LUT R3, R5, 0x80000000, RZ, 0xc0, !PT ;  /* 0x8000000005037812 */ /* 0x000fc800078ec0ff */
[----:B------:R-:W-:-:S04]  /*5370*/  SHF.R.U32.HI R3, RZ, 0x18, R3 ;  /* 0x00000018ff037819 */ /* 0x000fc80000011603 */
[----:B------:R-:W-:-:S04]  /*5380*/  LOP3.LUT R0, R0, R3, RZ, 0xfc, !PT ;  /* 0x0000000300007212 */ /* 0x000fc800078efcff */
[----:B------:R-:W-:-:S07]  /*5390*/  PRMT R4, R0, 0x7610, R4 ;  /* 0x0000761000047816 */ /* 0x000fce0000000004 */
.L_x_8957:
[----:B------:R-:W-:Y:S05]  /*53a0*/  BSYNC B0 ;  /* 0x0000000000007941 */ /* 0x000fea0003800000 */
.L_x_8956:
[----:B------:R1:W-:Y:S01]  /*53b0*/  STG.E.U8 desc[UR36][R8.64], R4 ;  /* 0x0000000408007986 */ /* 0x0003e2000c101124 */
[----:B------:R-:W-:Y:S01]  /*53c0*/  IMAD.MOV.U32 R25, RZ, RZ, R23 ;  /* 0x000000ffff197224 */ /* 0x000fe200078e0017 */
[----:B------:R-:W-:Y:S06]  /*53d0*/  BRA `(.L_x_8931) ;  /* 0x00000004002c7947 */ /* 0x000fec0003800000 */
.L_x_8954:
        /* <DEDUP_REMOVED lines=17> */
.L_x_8961:
[----:B------:R-:W-:-:S04]  /*54f0*/  LOP3.LUT R3, R5, 0x80000000, RZ, 0xc0, !PT ;  /* 0x8000000005037812 */ /* 0x000fc800078ec0ff */
[----:B------:R-:W-:-:S04]  /*5500*/  SHF.R.U32.HI R3, RZ, 0x18, R3 ;  /* 0x00000018ff037819 */ /* 0x000fc80000011603 */
[----:B------:R-:W-:-:S04]  /*5510*/  LOP3.LUT R0, R0, R3, RZ, 0xfc, !PT ;  /* 0x0000000300007212 */ /* 0x000fc800078efcff */
[----:B------:R-:W-:-:S07]  /*5520*/  PRMT R4, R0, 0x7610, R4 ;  /* 0x0000761000047816 */ /* 0x000fce0000000004 */
.L_x_8960:
[----:B------:R-:W-:Y:S05]  /*5530*/  BSYNC B0 ;  /* 0x0000000000007941 */ /* 0x000fea0003800000 */
.L_x_8959:
[----:B------:R1:W-:Y:S01]  /*5540*/  STG.E.U8 desc[UR36][R8.64], R4 ;  /* 0x0000000408007986 */ /* 0x0003e2000c101124 */
[----:B------:R-:W-:Y:S01]  /*5550*/  IMAD.MOV.U32 R25, RZ, RZ, R23 ;  /* 0x000000ffff197224 */ /* 0x000fe200078e0017 */
[----:B------:R-:W-:Y:S06]  /*5560*/  BRA `(.L_x_8931) ;  /* 0x0000000000c87947 */ /* 0x000fec0003800000 */
.L_x_8953:
[----:B------:R-:W-:-:S13]  /*5570*/  ISETP.NE.AND P0, PT, R0, 0x1c, PT ;  /* 0x0000001c0000780c */ /* 0x000fda0003f05270 */
[----:B------:R-:W-:Y:S05]  /*5580*/  @!P0 BRA `(.L_x_8962) ;  /* 0x0000000000b08947 */ /* 0x000fea0003800000 */
[----:B------:R-:W-:-:S13]  /*5590*/  ISETP.NE.AND P0, PT, R0, 0x1d, PT ;  /* 0x0000001d0000780c */ /* 0x000fda0003f05270 */
[----:B------:R-:W-:Y:S05]  /*55a0*/  @!P0 BRA `(.L_x_8963) ;  /* 0x0000000000948947 */ /* 0x000fea0003800000 */
[----:B------:R-:W-:-:S13]  /*55b0*/  ISETP.NE.AND P0, PT, R0, 0x2c, PT ;  /* 0x0000002c0000780c */ /* 0x000fda0003f05270 */
[----:B------:R-:W-:Y:S05]  /*55c0*/  @P0 BRA `(.L_x_8936) ;  /* 0x0000000000440947 */ /* 0x000fea0003800000 */
[----:B----4-:R-:W-:Y:S02]  /*55d0*/  IMAD.U32 R4, R3, 0x10000, RZ ;  /* 0x0001000003047824 */ /* 0x010fe400078e00ff */
        /* <DEDUP_REMOVED lines=16> */
.L_x_8936:
[----:B------:R-:W-:Y:S01]  /*56e0*/  MOV R14, 0x0 ;  /* 0x00000000000e7802 */ /* 0x000fe20000000f00 */
[----:B------:R-:W-:Y:S01]  /*56f0*/  ULDC.64 UR4, c[0x4][0x128] ;  /* 0x01004a0000047ab9 */ /* 0x000fe20000000a00 */
[----:B------:R-:W-:Y:S01]  /*5700*/  ULDC.64 UR6, c[0x4][0x130] ;  /* 0x01004c0000067ab9 */ /* 0x000fe20000000a00 */
[----:B----4-:R-:W-:Y:S02]  /*5710*/  IMAD.U32 R4, RZ, RZ, UR4 ;  /* 0x00000004ff047e24 */ /* 0x010fe4000f8e00ff */
        /* <DEDUP_REMOVED lines=12> */
.L_x_8964:
[----:B------:R-:W-:Y:S01]  /*57e0*/  IMAD.MOV.U32 R25, RZ, RZ, R23 ;  /* 0x000000ffff197224 */ /* 0x000fe200078e0017 */
[----:B------:R-:W-:Y:S06]  /*57f0*/  BRA `(.L_x_8931) ;  /* 0x0000000000247947 */ /* 0x000fec0003800000 */
.L_x_8963:
[----:B----4-:R-:W-:Y:S02]  /*5800*/  IMAD.U32 R4, R3, 0x10000, RZ ;  /* 0x0001000003047824 */ /* 0x010fe400078e00ff */
[----:B------:R-:W-:-:S04]  /*5810*/  IMAD.MOV.U32 R25, RZ, RZ, R23 ;  /* 0x000000ffff197224 */ /* 0x000fc800078e0017 */
[----:B------:R-:W1:Y:S02]  /*5820*/  F2I.U64.TRUNC R4, R4 ;  /* 0x0000000400047311 */ /* 0x000e64000020d800 */
[----:B-1----:R1:W-:Y:S01]  /*5830*/  STG.E.64 desc[UR36][R8.64], R4 ;  /* 0x0000000408007986 */ /* 0x0023e2000c101b24 */
[----:B------:R-:W-:Y:S05]  /*5840*/  BRA `(.L_x_8931) ;  /* 0x0000000000107947 */ /* 0x000fea0003800000 */
.L_x_8962:
[----:B------:R-:W-:Y:S02]  /*5850*/  IMAD.U32 R3, R3, 0x10000, RZ ;  /* 0x0001000003037824 */ /* 0x000fe400078e00ff */
[----:B------:R-:W-:-:S04]  /*5860*/  IMAD.MOV.U32 R25, RZ, RZ, R23 ;  /* 0x000000ffff197224 */ /* 0x000fc800078e0017 */
[----:B------:R-:W1:Y:S02]  /*5870*/  F2I.FTZ.U32.TRUNC.NTZ R3, R3 ;  /* 0x0000000300037305 */ /* 0x000e64000021f000 */
[----:B-1----:R1:W-:Y:S02]  /*5880*/  STG.E desc[UR36][R8.64], R3 ;  /* 0x0000000308007986 */ /* 0x0023e4000c101924 */
.L_x_8931:
[----:B------:R-:W-:Y:S05]  /*5890*/  BSYNC B6 ;  /* 0x0000000000067941 */ /* 0x000fea0003800000 */
.L_x_8930:
[----:B------:R-:W-:Y:S01]  /*58a0*/  ISETP.GE.AND P0, PT, R25, R16, PT ;  /* 0x000000101900720c */ /* 0x000fe20003f06270 */
[----:B------:R-:W-:-:S12]  /*58b0*/  BSSY B6, `(.L_x_8965) ;  /* 0x00001fc000067945 */ /* 0x000fd80003800000 */
[----:B------:R-:W-:Y:S05]  /*58c0*/  @P0 BRA `(.L_x_8966) ;  /* 0x0000001c00e80947 */ /* 0x000fea0003800000 */
[----:B-12---:R-:W1:Y:S01]  /*58d0*/  LDC.64 R8, c[0x0][0x218] ;  /* 0x00008600ff087b82 */ /* 0x006e620000000a00 */
[----:B------:R-:W-:Y:S01]  /*58e0*/  IMAD R0, R2, 0x200, R25 ;  /* 0x0000020002007824 */ /* 0x000fe200078e0219 */
[----:B----4-:R-:W-:Y:S01]  /*58f0*/  PRMT R4, R18, 0x9910, RZ ;  /* 0x0000991012047816 */ /* 0x010fe200000000ff */
        /* <DEDUP_REMOVED lines=19> */
.L_x_8970:
[----:B0-----:R-:W-:-:S06]  /*5a30*/  IMAD.U32 R5, R22, 0x10000, RZ ;  /* 0x0001000016057824 */ /* 0x001fcc00078e00ff */
[----:B------:R-:W0:Y:S02]  /*5a40*/  F2I.S64.TRUNC R4, R5 ;  /* 0x0000000500047311 */ /* 0x000e24000020d900 */
[----:B0-----:R0:W-:Y:S01]  /*5a50*/  STG.E.U8 desc[UR36][R8.64], R4 ;  /* 0x0000000408007986 */ /* 0x0011e2000c101124 */
[----:B------:R-:W-:Y:S05]  /*5a60*/  BRA `(.L_x_8972) ;  /* 0x0000000c00847947 */ /* 0x000fea0003800000 */
.L_x_8969:
        /* <DEDUP_REMOVED lines=10> */
.L_x_8974:
[----:B0-----:R-:W-:-:S04]  /*5b10*/  IMAD.U32 R22, R22, 0x10000, RZ ;  /* 0x0001000016167824 */ /* 0x001fc800078e00ff */
[----:B------:R-:W0:Y:S02]  /*5b20*/  F2I.FTZ.TRUNC.NTZ R3, R22 ;  /* 0x0000001600037305 */ /* 0x000e24000021f100 */
[----:B0-----:R0:W-:Y:S01]  /*5b30*/  STG.E desc[UR36][R8.64], R3 ;  /* 0x0000000308007986 */ /* 0x0011e2000c101924 */
[----:B------:R-:W-:Y:S05]  /*5b40*/  BRA `(.L_x_8972) ;  /* 0x0000000c004c7947 */ /* 0x000fea0003800000 */
.L_x_8973:
[----:B0-----:R-:W-:-:S04]  /*5b50*/  IMAD.U32 R22, R22, 0x10000, RZ ;  /* 0x0001000016167824 */ /* 0x001fc800078e00ff */
[----:B------:R-:W0:Y:S02]  /*5b60*/  F2I.FTZ.TRUNC.NTZ R3, R22 ;  /* 0x0000001600037305 */ /* 0x000e24000021f100 */
[----:B0-----:R0:W-:Y:S01]  /*5b70*/  STG.E.U16 desc[UR36][R8.64], R3 ;  /* 0x0000000308007986 */ /* 0x0011e2000c101524 */
[----:B------:R-:W-:Y:S05]  /*5b80*/  BRA `(.L_x_8972) ;  /* 0x0000000c003c7947 */ /* 0x000fea0003800000 */
.L_x_8968:
        /* <DEDUP_REMOVED lines=9> */
.L_x_8976:
[----:B0-----:R-:W-:-:S05]  /*5c20*/  IMAD.U32 R0, R22, 0x10000, RZ ;  /* 0x0001000016007824 */ /* 0x001fca00078e00ff */
[----:B------:R-:W-:-:S05]  /*5c30*/  F2FP.F16.F32.PACK_AB R0, RZ, R0 ;  /* 0x00000000ff00723e */ /* 0x000fca00000000ff */
[----:B------:R0:W-:Y:S01]  /*5c40*/  STG.E.U16 desc[UR36][R8.64], R0 ;  /* 0x0000000008007986 */ /* 0x0001e2000c101524 */
[----:B------:R-:W-:Y:S05]  /*5c50*/  BRA `(.L_x_8972) ;  /* 0x0000000c00087947 */ /* 0x000fea0003800000 */
.L_x_8975:
        /* <DEDUP_REMOVED lines=10> */
.L_x_8978:
[----:B0-----:R-:W-:-:S05]  /*5d00*/  IMAD.U32 R22, R22, 0x10000, RZ ;  /* 0x0001000016167824 */ /* 0x001fca00078e00ff */
[----:B------:R-:W-:-:S04]  /*5d10*/  F2FP.F16.F32.PACK_AB R3, RZ, R22 ;  /* 0x00000016ff03723e */ /* 0x000fc800000000ff */
[----:B------:R-:W-:-:S05]  /*5d20*/  PRMT R3, R3, 0x5410, RZ ;  /* 0x0000541003037816 */ /* 0x000fca00000000ff */
[----:B------:R0:W-:Y:S01]  /*5d30*/  STG.E desc[UR36][R8.64], R3 ;  /* 0x0000000308007986 */ /* 0x0001e2000c101924 */
[----:B------:R-:W-:Y:S05]  /*5d40*/  BRA `(.L_x_8972) ;  /* 0x0000000800cc7947 */ /* 0x000fea0003800000 */
.L_x_8977:
[----:B0-----:R-:W-:-:S04]  /*5d50*/  IMAD.U32 R4, R22, 0x10000, RZ ;  /* 0x0001000016047824 */ /* 0x001fc800078e00ff */
[----:B------:R-:W-:-:S06]  /*5d60*/  FMUL.FTZ R4, R4, 1 ;  /* 0x3f80000004047820 */ /* 0x000fcc0000410000 */
[----:B------:R-:W0:Y:S02]  /*5d70*/  F2F.F64.F32 R4, R4 ;  /* 0x0000000400047310 */ /* 0x000e240000201800 */
[----:B0-----:R0:W-:Y:S01]  /*5d80*/  STG.E.64 desc[UR36][R8.64], R4 ;  /* 0x0000000408007986 */ /* 0x0011e2000c101b24 */
[----:B------:R-:W-:Y:S05]  /*5d90*/  BRA `(.L_x_8972) ;  /* 0x0000000800b87947 */ /* 0x000fea0003800000 */
.L_x_8967:
        /* <DEDUP_REMOVED lines=13> */
.L_x_8981:
[----:B0-----:R-:W-:Y:S01]  /*5e70*/  IMAD.U32 R22, R22, 0x10000, RZ ;  /* 0x0001000016167824 */ /* 0x001fe200078e00ff */
[----:B------:R-:W-:-:S03]  /*5e80*/  CS2R R6, SRZ ;  /* 0x0000000000067805 */ /* 0x000fc6000001ff00 */
[----:B------:R-:W-:-:S06]  /*5e90*/  FMUL.FTZ R4, R22, 1 ;  /* 0x3f80000016047820 */ /* 0x000fcc0000410000 */
[----:B------:R-:W0:Y:S02]  /*5ea0*/  F2F.F64.F32 R4, R4 ;  /* 0x0000000400047310 */ /* 0x000e240000201800 */
[----:B0-----:R0:W-:Y:S01]  /*5eb0*/  STG.E.128 desc[UR36][R8.64], R4 ;  /* 0x0000000408007986 */ /* 0x0011e2000c101d24 */
[----:B------:R-:W-:Y:S05]  /*5ec0*/  BRA `(.L_x_8972) ;  /* 0x00000008006c7947 */ /* 0x000fea0003800000 */
.L_x_8980:
        /* <DEDUP_REMOVED lines=21> */
.L_x_8985:
[----:B------:R-:W-:Y:S05]  /*6020*/  BSYNC B0 ;  /* 0x0000000000007941 */ /* 0x000fea0003800000 */
.L_x_8984:
[----:B------:R-:W-:-:S05]  /*6030*/  LOP3.LUT R5, R0, R5, RZ, 0xfc, !PT ;  /* 0x0000000500057212 */ /* 0x000fca00078efcff */
[----:B------:R0:W-:Y:S01]  /*6040*/  STG.E.U8 desc[UR36][R8.64], R5 ;  /* 0x0000000508007986 */ /* 0x0001e2000c101124 */
[----:B------:R-:W-:Y:S05]  /*6050*/  BRA `(.L_x_8972) ;  /* 0x0000000800087947 */ /* 0x000fea0003800000 */
.L_x_8983:
        /* <DEDUP_REMOVED lines=13> */
.L_x_8987:
[----:B------:R-:W-:Y:S01]  /*6130*/  IMAD.MOV.U32 R0, RZ, RZ, 0x7f ;  /* 0x0000007fff007424 */ /* 0x000fe200078e00ff */
[----:B------:R-:W-:-:S04]  /*6140*/  ISETP.GT.U32.AND P0, PT, R3, 0x7f800000, PT ;  /* 0x7f8000000300780c */ /* 0x000fc80003f04070 */
[----:B------:R-:W-:-:S09]  /*6150*/  SEL R0, R0, 0x7c, P0 ;  /* 0x0000007c00007807 */ /* 0x000fd20000000000 */
.L_x_8988:
[----:B------:R-:W-:Y:S05]  /*6160*/  BSYNC B0 ;  /* 0x0000000000007941 */ /* 0x000fea0003800000 */
.L_x_8986:
[----:B------:R-:W-:-:S04]  /*6170*/  LOP3.LUT R3, R5, 0x80000000, RZ, 0xc0, !PT ;  /* 0x8000000005037812 */ /* 0x000fc800078ec0ff */
[----:B------:R-:W-:-:S04]  /*6180*/  SHF.R.U32.HI R3, RZ, 0x18, R3 ;  /* 0x00000018ff037819 */ /* 0x000fc80000011603 */
[----:B------:R-:W-:-:S05]  /*6190*/  LOP3.LUT R3, R0, R3, RZ, 0xfc, !PT ;  /* 0x0000000300037212 */ /* 0x000fca00078efcff */
[----:B------:R0:W-:Y:S01]  /*61a0*/  STG.E.U8 desc[UR36][R8.64], R3 ;  /* 0x0000000308007986 */ /* 0x0001e2000c101124 */
[----:B------:R-:W-:Y:S05]  /*61b0*/  BRA `(.L_x_8972) ;  /* 0x0000000400b07947 */ /* 0x000fea0003800000 */
.L_x_8982:
[----:B0-----:R0:W-:Y:S01]  /*61c0*/  STG.E.U16 desc[UR36][R8.64], R22 ;  /* 0x0000001608007986 */ /* 0x0011e2000c101524 */
[----:B------:R-:W-:Y:S05]  /*61d0*/  BRA `(.L_x_8972) ;  /* 0x0000000400a87947 */ /* 0x000fea0003800000 */
.L_x_8979:
        /* <DEDUP_REMOVED lines=12> */
.L_x_8991:
        /* <DEDUP_REMOVED lines=17> */
.L_x_8994:
[----:B------:R-:W-:-:S04]  /*63b0*/  LOP3.LUT R3, R5, 0x80000000, RZ, 0xc0, !PT ;  /* 0x8000000005037812 */ /* 0x000fc800078ec0ff */
[----:B------:R-:W-:-:S04]  /*63c0*/  SHF.R.U32.HI R3, RZ, 0x18, R3 ;  /* 0x00000018ff037819 */ /* 0x000fc80000011603 */
[----:B------:R-:W-:-:S04]  /*63d0*/  LOP3.LUT R0, R0, R3, RZ, 0xfc, !PT ;  /* 0x0000000300007212 */ /* 0x000fc800078efcff */
[----:B------:R-:W-:-:S07]  /*63e0*/  PRMT R4, R0, 0x7610, R4 ;  /* 0x0000761000047816 */ /* 0x000fce0000000004 */
.L_x_8993:
[----:B------:R-:W-:Y:S05]  /*63f0*/  BSYNC B0 ;  /* 0x0000000000007941 */ /* 0x000fea0003800000 */
.L_x_8992:
[----:B------:R4:W-:Y:S01]  /*6400*/  STG.E.U8 desc[UR36][R8.64], R4 ;  /* 0x0000000408007986 */ /* 0x0009e2000c101124 */
[----:B------:R-:W-:Y:S05]  /*6410*/  BRA `(.L_x_8972) ;  /* 0x0000000400187947 */ /* 0x000fea0003800000 */
.L_x_8990:
        /* <DEDUP_REMOVED lines=17> */
.L_x_8997:
[----:B------:R-:W-:-:S04]  /*6530*/  LOP3.LUT R3, R5, 0x80000000, RZ, 0xc0, !PT ;  /* 0x8000000005037812 */ /* 0x000fc800078ec0ff */
[----:B------:R-:W-:-:S04]  /*6540*/  SHF.R.U32.HI R3, RZ, 0x18, R3 ;  /* 0x00000018ff037819 */ /* 0x000fc80000011603 */
[----:B------:R-:W-:-:S04]  /*6550*/  LOP3.LUT R0, R0, R3, RZ, 0xfc, !PT ;  /* 0x0000000300007212 */ /* 0x000fc800078efcff */
[----:B------:R-:W-:-:S07]  /*6560*/  PRMT R4, R0, 0x7610, R4 ;  /* 0x0000761000047816 */ /* 0x000fce0000000004 */
.L_x_8996:
[----:B------:R-:W-:Y:S05]  /*6570*/  BSYNC B0 ;  /* 0x0000000000007941 */ /* 0x000fea0003800000 */
.L_x_8995:
[----:B------:R0:W-:Y:S01]  /*6580*/  STG.E.U8 desc[UR36][R8.64], R4 ;  /* 0x0000000408007986 */ /* 0x0001e2000c101124 */
[----:B------:R-:W-:Y:S05]  /*6590*/  BRA `(.L_x_8972) ;  /* 0x0000000000b87947 */ /* 0x000fea0003800000 */
.L_x_8989:
        /* <DEDUP_REMOVED lines=22> */
.L_x_8971:
        /* <DEDUP_REMOVED lines=16> */
.L_x_9000:
[----:B------:R-:W-:Y:S05]  /*6800*/  BRA `(.L_x_8972) ;  /* 0x00000000001c7947 */ /* 0x000fea0003800000 */
.L_x_8999:
[----:B0-----:R-:W-:-:S06]  /*6810*/  IMAD.U32 R4, R22, 0x10000, RZ ;  /* 0x0001000016047824 */ /* 0x001fcc00078e00ff */
[----:B------:R-:W0:Y:S02]  /*6820*/  F2I.U64.TRUNC R4, R4 ;  /* 0x0000000400047311 */ /* 0x000e24000020d800 */
[----:B0-----:R2:W-:Y:S01]  /*6830*/  STG.E.64 desc[UR36][R8.64], R4 ;  /* 0x0000000408007986 */ /* 0x0015e2000c101b24 */
[----:B------:R-:W-:Y:S05]  /*6840*/  BRA `(.L_x_8972) ;  /* 0x00000000000c7947 */ /* 0x000fea0003800000 */
.L_x_8998:
[----:B0-----:R-:W-:-:S04]  /*6850*/  IMAD.U32 R22, R22, 0x10000, RZ ;  /* 0x0001000016167824 */ /* 0x001fc800078e00ff */
[----:B------:R-:W0:Y:S02]  /*6860*/  F2I.FTZ.U32.TRUNC.NTZ R3, R22 ;  /* 0x0000001600037305 */ /* 0x000e24000021f000 */
[----:B0-----:R0:W-:Y:S02]  /*6870*/  STG.E desc[UR36][R8.64], R3 ;  /* 0x0000000308007986 */ /* 0x0011e4000c101924 */
.L_x_8972:
        /* <DEDUP_REMOVED lines=25> */
.L_x_9004:
[----:B------:R-:W-:-:S06]  /*6a10*/  IMAD.U32 R5, R17, 0x10000, RZ ;  /* 0x0001000011057824 */ /* 0x000fcc00078e00ff */
[----:B------:R-:W0:Y:S02]  /*6a20*/  F2I.S64.TRUNC R4, R5 ;  /* 0x0000000500047311 */ /* 0x000e24000020d900 */
[----:B0-----:R4:W-:Y:S01]  /*6a30*/  STG.E.U8 desc[UR36][R8.64], R4 ;  /* 0x0000000408007986 */ /* 0x0019e2000c101124 */
[----:B------:R-:W-:Y:S05]  /*6a40*/  BRA `(.L_x_9006) ;  /* 0x0000000c00847947 */ /* 0x000fea0003800000 */
.L_x_9003:
        /* <DEDUP_REMOVED lines=10> */
.L_x_9008:
[----:B------:R-:W-:-:S06]  /*6af0*/  IMAD.U32 R17, R17, 0x10000, RZ ;  /* 0x0001000011117824 */ /* 0x000fcc00078e00ff */
[----:B------:R-:W0:Y:S02]  /*6b00*/  F2I.FTZ.TRUNC.NTZ R17, R17 ;  /* 0x0000001100117305 */ /* 0x000e24000021f100 */
[----:B0-----:R2:W-:Y:S01]  /*6b10*/  STG.E desc[UR36][R8.64], R17 ;  /* 0x0000001108007986 */ /* 0x0015e2000c101924 */
[----:B------:R-:W-:Y:S05]  /*6b20*/  BRA `(.L_x_9006) ;  /* 0x0000000c004c7947 */ /* 0x000fea0003800000 */
.L_x_9007:
[----:B------:R-:W-:-:S06]  /*6b30*/  IMAD.U32 R17, R17, 0x10000, RZ ;  /* 0x0001000011117824 */ /* 0x000fcc00078e00ff */
[----:B------:R-:W0:Y:S02]  /*6b40*/  F2I.FTZ.TRUNC.NTZ R17, R17 ;  /* 0x0000001100117305 */ /* 0x000e24000021f100 */
[----:B0-----:R0:W-:Y:S01]  /*6b50*/  STG.E.U16 desc[UR36][R8.64], R17 ;  /* 0x0000001108007986 */ /* 0x0011e2000c101524 */
[----:B------:R-:W-:Y:S05]  /*6b60*/  BRA `(.L_x_9006) ;  /* 0x0000000c003c7947 */ /* 0x000fea0003800000 */
.L_x_9002:
        /* <DEDUP_REMOVED lines=9> */
.L_x_9010:
[----:B------:R-:W-:-:S05]  /*6c00*/  IMAD.U32 R0, R17, 0x10000, RZ ;  /* 0x0001000011007824 */ /* 0x000fca00078e00ff */
[----:B------:R-:W-:-:S05]  /*6c10*/  F2FP.F16.F32.PACK_AB R0, RZ, R0 ;  /* 0x00000000ff00723e */ /* 0x000fca00000000ff */
[----:B------:R0:W-:Y:S01]  /*6c20*/  STG.E.U16 desc[UR36][R8.64], R0 ;  /* 0x0000000008007986 */ /* 0x0001e2000c101524 */
[----:B------:R-:W-:Y:S05]  /*6c30*/  BRA `(.L_x_9006) ;  /* 0x0000000c00087947 */ /* 0x000fea0003800000 */
.L_x_9009:
        /* <DEDUP_REMOVED lines=10> */
.L_x_9012:
[----:B------:R-:W-:-:S05]  /*6ce0*/  IMAD.U32 R17, R17, 0x10000, RZ ;  /* 0x0001000011117824 */ /* 0x000fca00078e00ff */
[----:B------:R-:W-:-:S04]  /*6cf0*/  F2FP.F16.F32.PACK_AB R3, RZ, R17 ;  /* 0x00000011ff03723e */ /* 0x000fc800000000ff */
[----:B------:R-:W-:-:S05]  /*6d00*/  PRMT R3, R3, 0x5410, RZ ;  /* 0x0000541003037816 */ /* 0x000fca00000000ff */
[----:B------:R0:W-:Y:S01]  /*6d10*/  STG.E desc[UR36][R8.64], R3 ;  /* 0x0000000308007986 */ /* 0x0001e2000c101924 */
[----:B------:R-:W-:Y:S05]  /*6d20*/  BRA `(.L_x_9006) ;  /* 0x0000000800cc7947 */ /* 0x000fea0003800000 */
.L_x_9011:
[----:B------:R-:W-:-:S04]  /*6d30*/  IMAD.U32 R4, R17, 0x10000, RZ ;  /* 0x0001000011047824 */ /* 0x000fc800078e00ff */
[----:B------:R-:W-:-:S06]  /*6d40*/  FMUL.FTZ R4, R4, 1 ;  /* 0x3f80000004047820 */ /* 0x000fcc0000410000 */
[----:B------:R-:W0:Y:S02]  /*6d50*/  F2F.F64.F32 R4, R4 ;  /* 0x0000000400047310 */ /* 0x000e240000201800 */
[----:B0-----:R0:W-:Y:S01]  /*6d60*/  STG.E.64 desc[UR36][R8.64], R4 ;  /* 0x0000000408007986 */ /* 0x0011e2000c101b24 */
[----:B------:R-:W-:Y:S05]  /*6d70*/  BRA `(.L_x_9006) ;  /* 0x0000000800b87947 */ /* 0x000fea0003800000 */
.L_x_9001:
        /* <DEDUP_REMOVED lines=13> */
.L_x_9015:
[----:B------:R-:W-:Y:S01]  /*6e50*/  IMAD.U32 R17, R17, 0x10000, RZ ;  /* 0x0001000011117824 */ /* 0x000fe200078e00ff */
[----:B------:R-:W-:-:S03]  /*6e60*/  CS2R R6, SRZ ;  /* 0x0000000000067805 */ /* 0x000fc6000001ff00 */
[----:B------:R-:W-:-:S06]  /*6e70*/  FMUL.FTZ R4, R17, 1 ;  /* 0x3f80000011047820 */ /* 0x000fcc0000410000 */
[----:B------:R-:W0:Y:S02]  /*6e80*/  F2F.F64.F32 R4, R4 ;  /* 0x0000000400047310 */ /* 0x000e240000201800 */
[----:B0-----:R0:W-:Y:S01]  /*6e90*/  STG.E.128 desc[UR36][R8.64], R4 ;  /* 0x0000000408007986 */ /* 0x0011e2000c101d24 */
[----:B------:R-:W-:Y:S05]  /*6ea0*/  BRA `(.L_x_9006) ;  /* 0x00000008006c7947 */ /* 0x000fea0003800000 */
.L_x_9014:
        /* <DEDUP_REMOVED lines=21> */
.L_x_9019:
[----:B------:R-:W-:Y:S05]  /*7000*/  BSYNC B0 ;  /* 0x0000000000007941 */ /* 0x000fea0003800000 */
.L_x_9018:
[----:B------:R-:W-:-:S05]  /*7010*/  LOP3.LUT R5, R0, R5, RZ, 0xfc, !PT ;  /* 0x0000000500057212 */ /* 0x000fca00078efcff */
[----:B------:R0:W-:Y:S01]  /*7020*/  STG.E.U8 desc[UR36][R8.64], R5 ;  /* 0x0000000508007986 */ /* 0x0001e2000c101124 */
[----:B------:R-:W-:Y:S05]  /*7030*/  BRA `(.L_x_9006) ;  /* 0x0000000800087947 */ /* 0x000fea0003800000 */
.L_x_9017:
        /* <DEDUP_REMOVED lines=13> */
.L_x_9021:
[----:B------:R-:W-:Y:S01]  /*7110*/  IMAD.MOV.U32 R0, RZ, RZ, 0x7f ;  /* 0x0000007fff007424 */ /* 0x000fe200078e00ff */
[----:B------:R-:W-:-:S04]  /*7120*/  ISETP.GT.U32.AND P0, PT, R3, 0x7f800000, PT ;  /* 0x7f8000000300780c */ /* 0x000fc80003f04070 */
[----:B------:R-:W-:-:S09]  /*7130*/  SEL R0, R0, 0x7c, P0 ;  /* 0x0000007c00007807 */ /* 0x000fd20000000000 */
.L_x_9022:
[----:B------:R-:W-:Y:S05]  /*7140*/  BSYNC B0 ;  /* 0x0000000000007941 */ /* 0x000fea0003800000 */
.L_x_9020:
[----:B------:R-:W-:-:S04]  /*7150*/  LOP3.LUT R3, R17, 0x80000000, RZ, 0xc0, !PT ;  /* 0x8000000011037812 */ /* 0x000fc800078ec0ff */
[----:B------:R-:W-:-:S04]  /*7160*/  SHF.R.U32.HI R3, RZ, 0x18, R3 ;  /* 0x00000018ff037819 */ /* 0x000fc80000011603 */
[----:B------:R-:W-:-:S05]  /*7170*/  LOP3.LUT R3, R0, R3, RZ, 0xfc, !PT ;  /* 0x0000000300037212 */ /* 0x000fca00078efcff */
[----:B------:R0:W-:Y:S01]  /*7180*/  STG.E.U8 desc[UR36][R8.64], R3 ;  /* 0x0000000308007986 */ /* 0x0001e2000c101124 */
[----:B------:R-:W-:Y:S05]  /*7190*/  BRA `(.L_x_9006) ;  /* 0x0000000400b07947 */ /* 0x000fea0003800000 */
.L_x_9016:
[----:B------:R0:W-:Y:S01]  /*71a0*/  STG.E.U16 desc[UR36][R8.64], R17 ;  /* 0x0000001108007986 */ /* 0x0001e2000c101524 */
[----:B------:R-:W-:Y:S05]  /*71b0*/  BRA `(.L_x_9006) ;  /* 0x0000000400a87947 */ /* 0x000fea0003800000 */
.L_x_9013:
        /* <DEDUP_REMOVED lines=12> */
.L_x_9025:
        /* <DEDUP_REMOVED lines=17> */
.L_x_9028:
[----:B------:R-:W-:-:S04]  /*7390*/  LOP3.LUT R3, R17, 0x80000000, RZ, 0xc0, !PT ;  /* 0x8000000011037812 */ /* 0x000fc800078ec0ff */
[----:B------:R-:W-:-:S04]  /*73a0*/  SHF.R.U32.HI R3, RZ, 0x18, R3 ;  /* 0x00000018ff037819 */ /* 0x000fc80000011603 */
[----:B------:R-:W-:-:S04]  /*73b0*/  LOP3.LUT R0, R0, R3, RZ, 0xfc, !PT ;  /* 0x0000000300007212 */ /* 0x000fc800078efcff */
[----:B------:R-:W-:-:S07]  /*73c0*/  PRMT R4, R0, 0x7610, R4 ;  /* 0x0000761000047816 */ /* 0x000fce0000000004 */
.L_x_9027:
[----:B------:R-:W-:Y:S05]  /*73d0*/  BSYNC B0 ;  /* 0x0000000000007941 */ /* 0x000fea0003800000 */
.L_x_9026:
[----:B------:R0:W-:Y:S01]  /*73e0*/  STG.E.U8 desc[UR36][R8.64], R4 ;  /* 0x0000000408007986 */ /* 0x0001e2000c101124 */
[----:B------:R-:W-:Y:S05]  /*73f0*/  BRA `(.L_x_9006) ;  /* 0x0000000400187947 */ /* 0x000fea0003800000 */
.L_x_9024:
        /* <DEDUP_REMOVED lines=17> */
.L_x_9031:
[----:B------:R-:W-:-:S04]  /*7510*/  LOP3.LUT R3, R17, 0x80000000, RZ, 0xc0, !PT ;  /* 0x8000000011037812 */ /* 0x000fc800078ec0ff */
[----:B------:R-:W-:-:S04]  /*7520*/  SHF.R.U32.HI R3, RZ, 0x18, R3 ;  /* 0x00000018ff037819 */ /* 0x000fc80000011603 */
[----:B------:R-:W-:-:S04]  /*7530*/  LOP3.LUT R0, R0, R3, RZ, 0xfc, !PT ;  /* 0x0000000300007212 */ /* 0x000fc800078efcff */
[----:B------:R-:W-:-:S07]  /*7540*/  PRMT R4, R0, 0x7610, R4 ;  /* 0x0000761000047816 */ /* 0x000fce0000000004 */
.L_x_9030:
[----:B------:R-:W-:Y:S05]  /*7550*/  BSYNC B0 ;  /* 0x0000000000007941 */ /* 0x000fea0003800000 */
.L_x_9029:
[----:B------:R0:W-:Y:S01]  /*7560*/  STG.E.U8 desc[UR36][R8.64], R4 ;  /* 0x0000000408007986 */ /* 0x0001e2000c101124 */
[----:B------:R-:W-:Y:S05]  /*7570*/  BRA `(.L_x_9006) ;  /* 0x0000000000b87947 */ /* 0x000fea0003800000 */
.L_x_9023:
        /* <DEDUP_REMOVED lines=22> */
.L_x_9005:
        /* <DEDUP_REMOVED lines=16> */
.L_x_9034:
[----:B------:R-:W-:Y:S05]  /*77e0*/  BRA `(.L_x_9006) ;  /* 0x00000000001c7947 */ /* 0x000fea0003800000 */
.L_x_9033:
[----:B------:R-:W-:-:S06]  /*77f0*/  IMAD.U32 R4, R17, 0x10000, RZ ;  /* 0x0001000011047824 */ /* 0x000fcc00078e00ff */
[----:B------:R-:W0:Y:S02]  /*7800*/  F2I.U64.TRUNC R4, R4 ;  /* 0x0000000400047311 */ /* 0x000e24000020d800 */
[----:B0-----:R0:W-:Y:S01]  /*7810*/  STG.E.64 desc[UR36][R8.64], R4 ;  /* 0x0000000408007986 */ /* 0x0011e2000c101b24 */
[----:B------:R-:W-:Y:S05]  /*7820*/  BRA `(.L_x_9006) ;  /* 0x00000000000c7947 */ /* 0x000fea0003800000 */
.L_x_9032:
[----:B------:R-:W-:-:S06]  /*7830*/  IMAD.U32 R17, R17, 0x10000, RZ ;  /* 0x0001000011117824 */ /* 0x000fcc00078e00ff */
[----:B------:R-:W0:Y:S02]  /*7840*/  F2I.FTZ.U32.TRUNC.NTZ R17, R17 ;  /* 0x0000001100117305 */ /* 0x000e24000021f000 */
[----:B0-----:R0:W-:Y:S02]  /*7850*/  STG.E desc[UR36][R8.64], R17 ;  /* 0x0000001108007986 */ /* 0x0011e4000c101924 */
.L_x_9006:
[----:B------:R-:W-:-:S07]  /*7860*/  VIADD R25, R25, 0x80 ;  /* 0x0000008019197836 */ /* 0x000fce0000000000 */
.L_x_8966:
[----:B------:R-:W-:Y:S05]  /*7870*/  BSYNC B6 ;  /* 0x0000000000067941 */ /* 0x000fea0003800000 */
.L_x_8965:
        /* <DEDUP_REMOVED lines=23> */
.L_x_9038:
[----:B---3--:R-:W-:-:S06]  /*79f0*/  IMAD.U32 R5, R19, 0x10000, RZ ;  /* 0x0001000013057824 */ /* 0x008fcc00078e00ff */
[----:B------:R-:W0:Y:S02]  /*7a00*/  F2I.S64.TRUNC R4, R5 ;  /* 0x0000000500047311 */ /* 0x000e24000020d900 */
[----:B0-----:R-:W-:Y:S01]  /*7a10*/  STG.E.U8 desc[UR36][R2.64], R4 ;  /* 0x0000000402007986 */ /* 0x001fe2000c101124 */
[----:B------:R-:W-:Y:S05]  /*7a20*/  EXIT ;  /* 0x000000000000794d */ /* 0x000fea0003800000 */
.L_x_9037:
        /* <DEDUP_REMOVED lines=10> */
.L_x_9041:
[----:B---3--:R-:W-:-:S06]  /*7ad0*/  IMAD.U32 R19, R19, 0x10000, RZ ;  /* 0x0001000013137824 */ /* 0x008fcc00078e00ff */
[----:B------:R-:W0:Y:S02]  /*7ae0*/  F2I.FTZ.TRUNC.NTZ R19, R19 ;  /* 0x0000001300137305 */ /* 0x000e24000021f100 */
[----:B0-----:R-:W-:Y:S01]  /*7af0*/  STG.E desc[UR36][R2.64], R19 ;  /* 0x0000001302007986 */ /* 0x001fe2000c101924 */
[----:B------:R-:W-:Y:S05]  /*7b00*/  EXIT ;  /* 0x000000000000794d */ /* 0x000fea0003800000 */
.L_x_9040:
[----:B---3--:R-:W-:-:S06]  /*7b10*/  IMAD.U32 R19, R19, 0x10000, RZ ;  /* 0x0001000013137824 */ /* 0x008fcc00078e00ff */
[----:B------:R-:W0:Y:S02]  /*7b20*/  F2I.FTZ.TRUNC.NTZ R19, R19 ;  /* 0x0000001300137305 */ /* 0x000e24000021f100 */
[----:B0-----:R-:W-:Y:S01]  /*7b30*/  STG.E.U16 desc[UR36][R2.64], R19 ;  /* 0x0000001302007986 */ /* 0x001fe2000c101524 */
[----:B------:R-:W-:Y:S05]  /*7b40*/  EXIT ;  /* 0x000000000000794d */ /* 0x000fea0003800000 */
.L_x_9036:
        /* <DEDUP_REMOVED lines=9> */
.L_x_9043:
[----:B---3--:R-:W-:-:S05]  /*7be0*/  IMAD.U32 R0, R19, 0x10000, RZ ;  /* 0x0001000013007824 */ /* 0x008fca00078e00ff */
[----:B------:R-:W-:-:S05]  /*7bf0*/  F2FP.F16.F32.PACK_AB R0, RZ, R0 ;  /* 0x00000000ff00723e */ /* 0x000fca00000000ff */
[----:B------:R-:W-:Y:S01]  /*7c00*/  STG.E.U16 desc[UR36][R2.64], R0 ;  /* 0x0000000002007986 */ /* 0x000fe2000c101524 */
[----:B------:R-:W-:Y:S05]  /*7c10*/  EXIT ;  /* 0x000000000000794d */ /* 0x000fea0003800000 */
.L_x_9042:
        /* <DEDUP_REMOVED lines=10> */
.L_x_9045:
[----:B---3--:R-:W-:-:S05]  /*7cc0*/  IMAD.U32 R19, R19, 0x10000, RZ ;  /* 0x0001000013137824 */ /* 0x008fca00078e00ff */
[----:B------:R-:W-:-:S04]  /*7cd0*/  F2FP.F16.F32.PACK_AB R5, RZ, R19 ;  /* 0x00000013ff05723e */ /* 0x000fc800000000ff */
[----:B------:R-:W-:-:S05]  /*7ce0*/  PRMT R5, R5, 0x5410, RZ ;  /* 0x0000541005057816 */ /* 0x000fca00000000ff */
[----:B------:R-:W-:Y:S01]  /*7cf0*/  STG.E desc[UR36][R2.64], R5 ;  /* 0x0000000502007986 */ /* 0x000fe2000c101924 */
[----:B------:R-:W-:Y:S05]  /*7d00*/  EXIT ;  /* 0x000000000000794d */ /* 0x000fea0003800000 */
.L_x_9044:
[----:B---3--:R-:W-:-:S04]  /*7d10*/  IMAD.U32 R4, R19, 0x10000, RZ ;  /* 0x0001000013047824 */ /* 0x008fc800078e00ff */
[----:B------:R-:W-:-:S06]  /*7d20*/  FMUL.FTZ R4, R4, 1 ;  /* 0x3f80000004047820 */ /* 0x000fcc0000410000 */
[----:B------:R-:W0:Y:S02]  /*7d30*/  F2F.F64.F32 R4, R4 ;  /* 0x0000000400047310 */ /* 0x000e240000201800 */
[----:B0-----:R-:W-:Y:S01]  /*7d40*/  STG.E.64 desc[UR36][R2.64], R4 ;  /* 0x0000000402007986 */ /* 0x001fe2000c101b24 */
[----:B------:R-:W-:Y:S05]  /*7d50*/  EXIT ;  /* 0x000000000000794d */ /* 0x000fea0003800000 */
.L_x_9035:
        /* <DEDUP_REMOVED lines=13> */
.L_x_9048:
[----:B---3--:R-:W-:Y:S01]  /*7e30*/  IMAD.U32 R19, R19, 0x10000, RZ ;  /* 0x0001000013137824 */ /* 0x008fe200078e00ff */
[----:B------:R-:W-:-:S03]  /*7e40*/  CS2R R6, SRZ ;  /* 0x0000000000067805 */ /* 0x000fc6000001ff00 */
[----:B------:R-:W-:-:S06]  /*7e50*/  FMUL.FTZ R4, R19, 1 ;  /* 0x3f80000013047820 */ /* 0x000fcc0000410000 */
[----:B------:R-:W0:Y:S02]  /*7e60*/  F2F.F64.F32 R4, R4 ;  /* 0x0000000400047310 */ /* 0x000e240000201800 */
[----:B0-----:R-:W-:Y:S01]  /*7e70*/  STG.E.128 desc[UR36][R2.64], R4 ;  /* 0x0000000402007986 */ /* 0x001fe2000c101d24 */
[----:B------:R-:W-:Y:S05]  /*7e80*/  EXIT ;  /* 0x000000000000794d */ /* 0x000fea0003800000 */
.L_x_9047:
        /* <DEDUP_REMOVED lines=21> */
.L_x_9052:
[----:B------:R-:W-:Y:S05]  /*7fe0*/  BSYNC B0 ;  /* 0x0000000000007941 */ /* 0x000fea0003800000 */
.L_x_9051:
[----:B------:R-:W-:-:S05]  /*7ff0*/  LOP3.LUT R5, R0, R5, RZ, 0xfc, !PT ;  /* 0x0000000500057212 */ /* 0x000fca00078efcff */
[----:B------:R-:W-:Y:S01]  /*8000*/  STG.E.U8 desc[UR36][R2.64], R5 ;  /* 0x0000000502007986 */ /* 0x000fe2000c101124 */
[----:B------:R-:W-:Y:S05]  /*8010*/  EXIT ;  /* 0x000000000000794d */ /* 0x000fea0003800000 */
.L_x_9050:
        /* <DEDUP_REMOVED lines=13> */
.L_x_9054:
[----:B------:R-:W-:Y:S01]  /*80f0*/  IMAD.MOV.U32 R0, RZ, RZ, 0x7f ;  /* 0x0000007fff007424 */ /* 0x000fe200078e00ff */
[----:B------:R-:W-:-:S04]  /*8100*/  ISETP.GT.U32.AND P0, PT, R4, 0x7f800000, PT ;  /* 0x7f8000000400780c */ /* 0x000fc80003f04070 */
[----:B------:R-:W-:-:S09]  /*8110*/  SEL R0, R0, 0x7c, P0 ;  /* 0x0000007c00007807 */ /* 0x000fd20000000000 */
.L_x_9055:
[----:B------:R-:W-:Y:S05]  /*8120*/  BSYNC B0 ;  /* 0x0000000000007941 */ /* 0x000fea0003800000 */
.L_x_9053:
[----:B------:R-:W-:-:S04]  /*8130*/  LOP3.LUT R4, R19, 0x80000000, RZ, 0xc0, !PT ;  /* 0x8000000013047812 */ /* 0x000fc800078ec0ff */
[----:B------:R-:W-:-:S04]  /*8140*/  SHF.R.U32.HI R5, RZ, 0x18, R4 ;  /* 0x00000018ff057819 */ /* 0x000fc80000011604 */
[----:B------:R-:W-:-:S05]  /*8150*/  LOP3.LUT R5, R0, R5, RZ, 0xfc, !PT ;  /* 0x0000000500057212 */ /* 0x000fca00078efcff */
[----:B------:R-:W-:Y:S01]  /*8160*/  STG.E.U8 desc[UR36][R2.64], R5 ;  /* 0x0000000502007986 */ /* 0x000fe2000c101124 */
[----:B------:R-:W-:Y:S05]  /*8170*/  EXIT ;  /* 0x000000000000794d */ /* 0x000fea0003800000 */
.L_x_9049:
[----:B---3--:R-:W-:Y:S01]  /*8180*/  STG.E.U16 desc[UR36][R2.64], R19 ;  /* 0x0000001302007986 */ /* 0x008fe2000c101524 */
[----:B------:R-:W-:Y:S05]  /*8190*/  EXIT ;  /* 0x000000000000794d */ /* 0x000fea0003800000 */
.L_x_9046:
        /* <DEDUP_REMOVED lines=12> */
.L_x_9058:
        /* <DEDUP_REMOVED lines=17> */
.L_x_9061:
[----:B------:R-:W-:-:S04]  /*8370*/  LOP3.LUT R0, R19, 0x80000000, RZ, 0xc0, !PT ;  /* 0x8000000013007812 */ /* 0x000fc800078ec0ff */
[----:B------:R-:W-:-:S04]  /*8380*/  SHF.R.U32.HI R5, RZ, 0x18, R0 ;  /* 0x00000018ff057819 */ /* 0x000fc80000011600 */
[----:B------:R-:W-:-:S04]  /*8390*/  LOP3.LUT R4, R4, R5, RZ, 0xfc, !PT ;  /* 0x0000000504047212 */ /* 0x000fc800078efcff */
[----:B------:R-:W-:-:S07]  /*83a0*/  PRMT R0, R4, 0x7610, R0 ;  /* 0x0000761004007816 */ /* 0x000fce0000000000 */
.L_x_9060:
[----:B------:R-:W-:Y:S05]  /*83b0*/  BSYNC B0 ;  /* 0x0000000000007941 */ /* 0x000fea0003800000 */
.L_x_9059:
[----:B------:R-:W-:Y:S01]  /*83c0*/  STG.E.U8 desc[UR36][R2.64], R0 ;  /* 0x0000000002007986 */ /* 0x000fe2000c101124 */
[----:B------:R-:W-:Y:S05]  /*83d0*/  EXIT ;  /* 0x000000000000794d */ /* 0x000fea0003800000 */
.L_x_9057:
        /* <DEDUP_REMOVED lines=17> */
.L_x_9064:
[----:B------:R-:W-:-:S04]  /*84f0*/  LOP3.LUT R0, R19, 0x80000000, RZ, 0xc0, !PT ;  /* 0x8000000013007812 */ /* 0x000fc800078ec0ff */
[----:B------:R-:W-:-:S04]  /*8500*/  SHF.R.U32.HI R5, RZ, 0x18, R0 ;  /* 0x00000018ff057819 */ /* 0x000fc80000011600 */
[----:B------:R-:W-:-:S04]  /*8510*/  LOP3.LUT R4, R4, R5, RZ, 0xfc, !PT ;  /* 0x0000000504047212 */ /* 0x000fc800078efcff */
[----:B------:R-:W-:-:S07]  /*8520*/  PRMT R0, R4, 0x7610, R0 ;  /* 0x0000761004007816 */ /* 0x000fce0000000000 */
.L_x_9063:
[----:B------:R-:W-:Y:S05]  /*8530*/  BSYNC B0 ;  /* 0x0000000000007941 */ /* 0x000fea0003800000 */
.L_x_9062:
[----:B------:R-:W-:Y:S01]  /*8540*/  STG.E.U8 desc[UR36][R2.64], R0 ;  /* 0x0000000002007986 */ /* 0x000fe2000c101124 */
[----:B------:R-:W-:Y:S05]  /*8550*/  EXIT ;  /* 0x000000000000794d */ /* 0x000fea0003800000 */
.L_x_9056:
        /* <DEDUP_REMOVED lines=22> */
.L_x_9039:
        /* <DEDUP_REMOVED lines=16> */
.L_x_9067:
[----:B------:R-:W-:Y:S05]  /*87c0*/  EXIT ;  /* 0x000000000000794d */ /* 0x000fea0003800000 */
.L_x_9066:
[----:B---3--:R-:W-:-:S06]  /*87d0*/  IMAD.U32 R4, R19, 0x10000, RZ ;  /* 0x0001000013047824 */ /* 0x008fcc00078e00ff */
[----:B------:R-:W0:Y:S02]  /*87e0*/  F2I.U64.TRUNC R4, R4 ;  /* 0x0000000400047311 */ /* 0x000e24000020d800 */
[----:B0-----:R-:W-:Y:S01]  /*87f0*/  STG.E.64 desc[UR36][R2.64], R4 ;  /* 0x0000000402007986 */ /* 0x001fe2000c101b24 */
[----:B------:R-:W-:Y:S05]  /*8800*/  EXIT ;  /* 0x000000000000794d */ /* 0x000fea0003800000 */
.L_x_9065:
[----:B---3--:R-:W-:-:S06]  /*8810*/  IMAD.U32 R19, R19, 0x10000, RZ ;  /* 0x0001000013137824 */ /* 0x008fcc00078e00ff */
[----:B------:R-:W0:Y:S02]  /*8820*/  F2I.FTZ.U32.TRUNC.NTZ R19, R19 ;  /* 0x0000001300137305 */ /* 0x000e24000021f000 */
[----:B0-----:R-:W-:Y:S01]  /*8830*/  STG.E desc[UR36][R2.64], R19 ;  /* 0x0000001302007986 */ /* 0x001fe2000c101924 */
[----:B------:R-:W-:Y:S05]  /*8840*/  EXIT ;  /* 0x000000000000794d */ /* 0x000fea0003800000 */
.L_x_9068:
        /* <DEDUP_REMOVED lines=11> */
.L_x_11231:


//--------------------- .text._ZN2at6native18elementwise_kernelILi128ELi4EZNS0_22gpu_kernel_impl_nocastIZZZNS0_19sigmoid_kernel_cudaERNS_18TensorIteratorBaseEENKUlvE0_clEvENKUlvE2_clEvEUlN3c108BFloat16EE_EEvS4_RKT_EUliE_EEviT1_ --------------------------
	.section	.text._ZN2at6native18elementwise_kernelILi128ELi4EZNS0_22gpu_kernel_impl_nocastIZZZNS0_19sigmoid_kernel_cudaERNS_18TensorIteratorBaseEENKUlvE0_clEvENKUlvE2_clEvEUlN3c108BFloat16EE_EEvS4_RKT_EUliE_EEviT1_,"ax",@progbits
	.align	128
        .global         _ZN2at6native18elementwise_kernelILi128ELi4EZNS0_22gpu_kernel_impl_nocastIZZZNS0_19sigmoid_kernel_cudaERNS_18TensorIteratorBaseEENKUlvE0_clEvENKUlvE2_clEvEUlN3c108BFloat16EE_EEvS4_RKT_EUliE_EEviT1_
        .type           _ZN2at6native18elementwise_kernelILi128ELi4EZNS0_22gpu_kernel_impl_nocastIZZZNS0_19sigmoid_kernel_cudaERNS_18TensorIteratorBaseEENKUlvE0_clEvENKUlvE2_clEvEUlN3c108BFloat16EE_EEvS4_RKT_EUliE_EEviT1_,@function
        .size           _ZN2at6native18elementwise_kernelILi128ELi4EZNS0_22gpu_kernel_impl_nocastIZZZNS0_19sigmoid_kernel_cudaERNS_18TensorIteratorBaseEENKUlvE0_clEvENKUlvE2_clEvEUlN3c108BFloat16EE_EEvS4_RKT_EUliE_EEviT1_,(.L_x_11232 - _ZN2at6native18elementwise_kernelILi128ELi4EZNS0_22gpu_kernel_impl_nocastIZZZNS0_19sigmoid_kernel_cudaERNS_18TensorIteratorBaseEENKUlvE0_clEvENKUlvE2_clEvEUlN3c108BFloat16EE_EEvS4_RKT_EUliE_EEviT1_)
        .other          _ZN2at6native18elementwise_kernelILi128ELi4EZNS0_22gpu_kernel_impl_nocastIZZZNS0_19sigmoid_kernel_cudaERNS_18TensorIteratorBaseEENKUlvE0_clEvENKUlvE2_clEvEUlN3c108BFloat16EE_EEvS4_RKT_EUliE_EEviT1_,@"STO_CUDA_ENTRY STV_DEFAULT"
_ZN2at6native18elementwise_kernelILi128ELi4EZNS0_22gpu_kernel_impl_nocastIZZZNS0_19sigmoid_kernel_cudaERNS_18TensorIteratorBaseEENKUlvE0_clEvENKUlvE2_clEvEUlN3c108BFloat16EE_EEvS4_RKT_EUliE_EEviT1_:
.text._ZN2at6native18elementwise_kernelILi128ELi4EZNS0_22gpu_kernel_impl_nocastIZZZNS0_19sigmoid_kernel_cudaERNS_18TensorIteratorBaseEENKUlvE0_clEvENKUlvE2_clEvEUlN3c108BFloat16EE_EEvS4_RKT_EUliE_EEviT1_:
        /* <DEDUP_REMOVED lines=304> */
[----:B------:R-:W-:-:S03]  /*1300*/  ULDC.64 UR8, c[0x0][0x400] ;  /* 0x0001000000087ab9 */ /* 0x000fc60000000a00 */
[----:B------:R-:W-:Y:S02]  /*1310*/  @P0 IMAD.MOV R8, RZ, RZ, -R8 ;  /* 0x000000ffff080224 */ /* 0x000fe400078e0a08 */
[----:B------:R-:W-:Y:S02]  /*1320*/  IMAD R3, R4, UR8, R3 ;  /* 0x0000000804037c24 */ /* 0x000fe4000f8e0203 */
[----:B-1----:R-:W-:Y:S02]  /*1330*/  @P0 IMAD R8, R8, R15, R9 ;  /* 0x0000000f08080224 */ /* 0x002fe400078e0209 */
[----:B------:R-:W-:Y:S02]  /*1340*/  IMAD R2, R4, UR9, R2 ;  /* 0x0000000904027c24 */ /* 0x000fe4000f8e0202 */
[C---:B--2---:R-:W-:Y:S02]  /*1350*/  @P0 IMAD R3, R8.reuse, R6, R3 ;  /* 0x0000000608030224 */ /* 0x044fe400078e0203 */
[----:B------:R-:W-:-:S07]  /*1360*/  @P0 IMAD R2, R8, R7, R2 ;  /* 0x0000000708020224 */ /* 0x000fce00078e0202 */
.L_x_9071:
[----:B------:R-:W-:Y:S02]  /*1370*/  ULDC.64 UR8, c[0x0][0x418] ;  /* 0x0001060000087ab9 */ /* 0x000fe40000000a00 */
[----:B------:R-:W-:-:S04]  /*1380*/  IADD3 R4, P0, R2, UR8, RZ ;  /* 0x0000000802047c10 */ /* 0x000fc8000ff1e0ff */
[----:B------:R-:W-:Y:S01]  /*1390*/  IADD3.X R5, RZ, UR9, RZ, P0, !PT ;  /* 0x00000009ff057c10 */ /* 0x000fe200087fe4ff */
[----:B------:R-:W-:-:S04]  /*13a0*/  ULDC.64 UR8, c[0x0][0x410] ;  /* 0x0001040000087ab9 */ /* 0x000fc80000000a00 */
[----:B------:R-:W2:Y:S01]  /*13b0*/  LDG.E.U16 R4, desc[UR4][R4.64] ;  /* 0x0000000404047981 */ /* 0x000ea2000c1e1500 */
[----:B------:R-:W-:Y:S02]  /*13c0*/  IADD3 R0, R0, 0x80, RZ ;  /* 0x0000008000007810 */ /* 0x000fe40007ffe0ff */
[----:B--2---:R-:W-:-:S05]  /*13d0*/  SHF.L.U32 R2, R4, 0x10, RZ ;  /* 0x0000001004027819 */ /* 0x004fca00000006ff */
[----:B------:R-:W-:Y:S01]  /*13e0*/  FMUL.FTZ R6, R2, -1.4426950216293334961 ;  /* 0xbfb8aa3b02067820 */ /* 0x000fe20000410000 */
[----:B------:R-:W-:-:S04]  /*13f0*/  IADD3 R2, P0, R3, UR8, RZ ;  /* 0x0000000803027c10 */ /* 0x000fc8000ff1e0ff */
[----:B------:R-:W-:Y:S01]  /*1400*/  IADD3.X R3, RZ, UR9, RZ, P0, !PT ;  /* 0x00000009ff037c10 */ /* 0x000fe200087fe4ff */
[----:B------:R-:W0:Y:S02]  /*1410*/  MUFU.EX2 R6, R6 ;  /* 0x0000000600067308 */ /* 0x000e240000000800 */
[----:B0-----:R-:W-:-:S06]  /*1420*/  FADD.FTZ R7, R6, 1 ;  /* 0x3f80000006077421 */ /* 0x001fcc0000010000 */
[----:B------:R-:W0:Y:S02]  /*1430*/  MUFU.RCP R7, R7 ;  /* 0x0000000700077308 */ /* 0x000e240000001000 */
[----:B0-----:R-:W-:-:S05]  /*1440*/  F2FP.BF16.F32.PACK_AB R5, RZ, R7 ;  /* 0x00000007ff05723e */ /* 0x001fca00000010ff */
[----:B------:R0:W-:Y:S02]  /*1450*/  STG.E.U16 desc[UR4][R2.64], R5 ;  /* 0x0000000502007986 */ /* 0x0001e4000c101504 */
.L_x_9070:
[----:B------:R-:W-:Y:S05]  /*1460*/  BSYNC B0 ;  /* 0x0000000000007941 */ /* 0x000fea0003800000 */
.L_x_9069:
[----:B------:R-:W-:Y:S01]  /*1470*/  ISETP.GE.AND P0, PT, R0, UR6, PT ;  /* 0x0000000600007c0c */ /* 0x000fe2000bf06270 */
[----:B------:R-:W-:-:S12]  /*1480*/  BSSY B0, `(.L_x_9072) ;  /* 0x000027e000007945 */ /* 0x000fd80003800000 */
[----:B------:R-:W-:Y:S05]  /*1490*/  @P0 BRA `(.L_x_9073) ;  /* 0x0000002400f00947 */ /* 0x000fea0003800000 */
[----:B------:R-:W1:Y:S01]  /*14a0*/  LDC R8, c[0x0][0x218] ;  /* 0x00008600ff087b82 */ /* 0x000e620000000800 */
[----:B0-----:R-:W-:Y:S02]  /*14b0*/  CS2R R2, SRZ ;  /* 0x0000000000027805 */ /* 0x001fe4000001ff00 */
[----:B-1----:R-:W-:-:S13]  /*14c0*/  ISETP.NE.AND P0, PT, R8, RZ, PT ;  /* 0x000000ff0800720c */ /* 0x002fda0003f05270 */
        /* <DEDUP_REMOVED lines=299> */
.L_x_9074:
        /* <DEDUP_REMOVED lines=10> */
[----:B------:R-:W0:Y:S01]  /*2820*/  MUFU.EX2 R6, R6 ;  /* 0x0000000600067308 */ /* 0x000e220000000800 */
[----:B------:R-:W-:Y:S01]  /*2830*/  ISETP.GE.AND P0, PT, R0, UR6, PT ;  /* 0x0000000600007c0c */ /* 0x000fe2000bf06270 */
[----:B0-----:R-:W-:-:S06]  /*2840*/  FADD.FTZ R7, R6, 1 ;  /* 0x3f80000006077421 */ /* 0x001fcc0000010000 */
[----:B------:R-:W0:Y:S02]  /*2850*/  MUFU.RCP R7, R7 ;  /* 0x0000000700077308 */ /* 0x000e240000001000 */
[----:B0-----:R-:W-:-:S05]  /*2860*/  F2FP.BF16.F32.PACK_AB R5, RZ, R7 ;  /* 0x00000007ff05723e */ /* 0x001fca00000010ff */
[----:B------:R1:W-:Y:S01]  /*2870*/  STG.E.U16 desc[UR4][R2.64], R5 ;  /* 0x0000000502007986 */ /* 0x0003e2000c101504 */
[----:B------:R-:W-:Y:S05]  /*2880*/  @P0 BRA `(.L_x_9073) ;  /* 0x0000001000f40947 */ /* 0x000fea0003800000 */
[----:B------:R-:W0:Y:S01]  /*2890*/  LDC R8, c[0x0][0x218] ;  /* 0x00008600ff087b82 */ /* 0x000e220000000800 */
[----:B-1----:R-:W-:Y:S02]  /*28a0*/  CS2R R2, SRZ ;  /* 0x0000000000027805 */ /* 0x002fe4000001ff00 */
        /* <DEDUP_REMOVED lines=300> */
.L_x_9075:
        /* <DEDUP_REMOVED lines=15> */
.L_x_9073:
[----:B------:R-:W-:Y:S05]  /*3c60*/  BSYNC B0 ;  /* 0x0000000000007941 */ /* 0x000fea0003800000 */
.L_x_9072:
[----:B------:R-:W-:-:S13]  /*3c70*/  ISETP.GE.AND P0, PT, R0, UR6, PT ;  /* 0x0000000600007c0c */ /* 0x000fda000bf06270 */
[----:B------:R-:W-:Y:S05]  /*3c80*/  @P0 EXIT ;  /* 0x000000000000094d */ /* 0x000fea0003800000 */
[----:B------:R-:W3:Y:S01]  /*3c90*/  LDC R8, c[0x0][0x218] ;  /* 0x00008600ff087b82 */ /* 0x000ee20000000800 */
[----:B012---:R-:W-:Y:S02]  /*3ca0*/  CS2R R2, SRZ ;  /* 0x0000000000027805 */ /* 0x007fe4000001ff00 */
[----:B---3--:R-:W-:-:S13]  /*3cb0*/  ISETP.NE.AND P0, PT, R8, RZ, PT ;  /* 0x000000ff0800720c */ /* 0x008fda0003f05270 */
[----:B------:R-:W-:Y:S05]  /*3cc0*/  @!P0 BRA `(.L_x_9076) ;  /* 0x0000001000a88947 */ /* 0x000fea0003800000 */
[----:B------:R-:W-:Y:S01]  /*3cd0*/  MOV R2, RZ ;  /* 0x000000ff00027202 */ /* 0x000fe20000000f00 */
[----:B------:R-:W-:Y:S01]  /*3ce0*/  ULDC.64 UR6, c[0x0][0x220] ;  /* 0x0000880000067ab9 */ /* 0x000fe20000000a00 */
[----:B------:R-:W-:Y:S02]  /*3cf0*/  MOV R3, R0 ;  /* 0x0000000000037202 */ /* 0x000fe40000000f00 */
        /* <DEDUP_REMOVED lines=295> */
.L_x_9076:
        /* <DEDUP_REMOVED lines=8> */
[----:B------:R-:W-:-:S06]  /*4ff0*/  FMUL.FTZ R0, R0, -1.4426950216293334961 ;  /* 0xbfb8aa3b00007820 */ /* 0x000fcc0000410000 */
[----:B------:R-:W0:Y:S02]  /*5000*/  MUFU.EX2 R0, R0 ;  /* 0x0000000000007308 */ /* 0x000e240000000800 */
[----:B0-----:R-:W-:-:S06]  /*5010*/  FADD.FTZ R6, R0, 1 ;  /* 0x3f80000000067421 */ /* 0x001fcc0000010000 */
[----:B------:R-:W0:Y:S02]  /*5020*/  MUFU.RCP R6, R6 ;  /* 0x0000000600067308 */ /* 0x000e240000001000 */
[----:B0-----:R-:W-:-:S05]  /*5030*/  F2FP.BF16.F32.PACK_AB R5, RZ, R6 ;  /* 0x00000006ff05723e */ /* 0x001fca00000010ff */
[----:B------:R-:W-:Y:S01]  /*5040*/  STG.E.U16 desc[UR4][R2.64], R5 ;  /* 0x0000000502007986 */ /* 0x000fe2000c101504 */
[----:B------:R-:W-:Y:S05]  /*5050*/  EXIT ;  /* 0x000000000000794d */ /* 0x000fea0003800000 */
.L_x_9077:
        /* <DEDUP_REMOVED lines=10> */
.L_x_11232:


//--------------------- .text._ZN2at6native27unrolled_elementwise_kernelIZZZNS0_19sigmoid_kernel_cudaERNS_18TensorIteratorBaseEENKUlvE0_clEvENKUlvE2_clEvEUlN3c108BFloat16EE_St5arrayIPcLm2EELi4E23TrivialOffsetCalculatorILi1EjESD_NS0_6memory15LoadWithoutCastENSE_16StoreWithoutCastEEEviT_T0_T2_T3_T4_T5_ --------------------------
	.section	.text._ZN2at6native27unrolled_elementwise_kernelIZZZNS0_19sigmoid_kernel_cudaERNS_18TensorIteratorBaseEENKUlvE0_clEvENKUlvE2_clEvEUlN3c108BFloat16EE_St5arrayIPcLm2EELi4E23TrivialOffsetCalculatorILi1EjESD_NS0_6memory15LoadWithoutCastENSE_16StoreWithoutCastEEEviT_T0_T2_T3_T4_T5_,"ax",@progbits
	.align	128
        .global         _ZN2at6native27unrolled_elementwise_kernelIZZZNS0_19sigmoid_kernel_cudaERNS_18TensorIteratorBaseEENKUlvE0_clEvENKUlvE2_clEvEUlN3c108BFloat16EE_St5arrayIPcLm2EELi4E23TrivialOffsetCalculatorILi1EjESD_NS0_6memory15LoadWithoutCastENSE_16StoreWithoutCastEEEviT_T0_T2_T3_T4_T5_
        .type           _ZN2at6native27unrolled_elementwise_kernelIZZZNS0_19sigmoid_kernel_cudaERNS_18TensorIteratorBaseEENKUlvE0_clEvENKUlvE2_clEvEUlN3c108BFloat16EE_St5arrayIPcLm2EELi4E23TrivialOffsetCalculatorILi1EjESD_NS0_6memory15LoadWithoutCastENSE_16StoreWithoutCastEEEviT_T0_T2_T3_T4_T5_,@function
        .size           _ZN2at6native27unrolled_elementwise_kernelIZZZNS0_19sigmoid_kernel_cudaERNS_18TensorIteratorBaseEENKUlvE0_clEvENKUlvE2_clEvEUlN3c108BFloat16EE_St5arrayIPcLm2EELi4E23TrivialOffsetCalculatorILi1EjESD_NS0_6memory15LoadWithoutCastENSE_16StoreWithoutCastEEEviT_T0_T2_T3_T4_T5_,(.L_x_11233 - _ZN2at6native27unrolled_elementwise_kernelIZZZNS0_19sigmoid_kernel_cudaERNS_18TensorIteratorBaseEENKUlvE0_clEvENKUlvE2_clEvEUlN3c108BFloat16EE_St5arrayIPcLm2EELi4E23TrivialOffsetCalculatorILi1EjESD_NS0_6memory15LoadWithoutCastENSE_16StoreWithoutCastEEEviT_T0_T2_T3_T4_T5_)
        .other          _ZN2at6native27unrolled_elementwise_kernelIZZZNS0_19sigmoid_kernel_cudaERNS_18TensorIteratorBaseEENKUlvE0_clEvENKUlvE2_clEvEUlN3c108BFloat16EE_St5arrayIPcLm2EELi4E23TrivialOffsetCalculatorILi1EjESD_NS0_6memory15LoadWithoutCastENSE_16StoreWithoutCastEEEviT_T0_T2_T3_T4_T5_,@"STO_CUDA_ENTRY STV_DEFAULT"
_ZN2at6native27unrolled_elementwise_kernelIZZZNS0_19sigmoid_kernel_cudaERNS_18TensorIteratorBaseEENKUlvE0_clEvENKUlvE2_clEvEUlN3c108BFloat16EE_St5arrayIPcLm2EELi4E23TrivialOffsetCalculatorILi1EjESD_NS0_6memory15LoadWithoutCastENSE_16StoreWithoutCastEEEviT_T0_T2_T3_T4_T5_:
.text._ZN2at6native27unrolled_elementwise_kernelIZZZNS0_19sigmoid_kernel_cudaERNS_18TensorIteratorBaseEENKUlvE0_clEvENKUlvE2_clEvEUlN3c108BFloat16EE_St5arrayIPcLm2EELi4E23TrivialOffsetCalculatorILi1EjESD_NS0_6memory15LoadWithoutCastENSE_16StoreWithoutCastEEEviT_T0_T2_T3_T4_T5_:
        /* <DEDUP_REMOVED lines=25> */
[----:B------:R-:W-:-:S06]  /*0190*/  PRMT R18, RZ, 0x7610, R18 ;  /* 0x00007610ff127816 */ /* 0x000fcc0000000012 */
[----:B------:R-:W4:Y:S01]  /*01a0*/  @!P1 LDG.E.U16 R18, desc[UR4][R14.64] ;  /* 0x000000040e129981 */ /* 0x000f22000c1e1500 */
[----:B---3--:R-:W-:Y:S02]  /*01b0*/  @!P3 IMAD.WIDE.U32 R16, R21, 0x2, R8 ;  /* 0x000000021510b825 */ /* 0x008fe400078e0008 */
[----:B------:R-:W1:Y:S03]  /*01c0*/  @!P2 LDC.64 R8, c[0x0][0x220] ;  /* 0x00008800ff08ab82 */ /* 0x000e660000000a00 */
[----:B------:R-:W3:Y:S01]  /*01d0*/  @!P3 LDG.E.U16 R20, desc[UR4][R16.64] ;  /* 0x000000041014b981 */ /* 0x000ee2000c1e1500 */
[----:B------:R-:W-:Y:S01]  /*01e0*/  @!P2 IMAD R11, R0, 0x200, R19 ;  /* 0x00000200000ba824 */ /* 0x000fe200078e0213 */
[----:B------:R-:W-:-:S03]  /*01f0*/  PRMT R10, RZ, 0x7610, R10 ;  /* 0x00007610ff0a7816 */ /* 0x000fc6000000000a */
[----:B-1----:R-:W-:-:S05]  /*0200*/  @!P2 IMAD.WIDE.U32 R8, R11, 0x2, R8 ;  /* 0x000000020b08a825 */ /* 0x002fca00078e0008 */
[----:B------:R1:W5:Y:S01]  /*0210*/  @!P2 LDG.E.U16 R10, desc[UR4][R8.64] ;  /* 0x00000004080aa981 */ /* 0x000362000c1e1500 */
[C---:B0-----:R-:W-:Y:S01]  /*0220*/  VIADD R13, R7.reuse, 0x100 ;  /* 0x00000100070d7836 */ /* 0x041fe20000000000 */
[----:B------:R-:W-:-:S04]  /*0230*/  IADD3 R11, R7, 0x80, RZ ;  /* 0x00000080070b7810 */ /* 0x000fc80007ffe0ff */
[-C--:B------:R-:W-:Y:S02]  /*0240*/  ISETP.GE.AND P3, PT, R13, R2.reuse, PT ;  /* 0x000000020d00720c */ /* 0x080fe40003f66270 */
[----:B------:R-:W-:Y:S01]  /*0250*/  ISETP.GE.AND P2, PT, R11, R2, PT ;  /* 0x000000020b00720c */ /* 0x000fe20003f46270 */
[----:B-1----:R-:W-:-:S05]  /*0260*/  VIADD R9, R7, 0x180 ;  /* 0x0000018007097836 */ /* 0x002fca0000000000 */
[----:B------:R-:W-:Y:S02]  /*0270*/  ISETP.GE.AND P1, PT, R9, R2, PT ;  /* 0x000000020900720c */ /* 0x000fe40003f26270 */
[----:B------:R-:W0:Y:S01]  /*0280*/  @!P0 LDC.64 R8, c[0x0][0x218] ;  /* 0x00008600ff088b82 */ /* 0x000e220000000a00 */
[----:B------:R-:W-:Y:S01]  /*0290*/  @!P0 IMAD R15, R0, 0x200, R7 ;  /* 0x00000200000f8824 */ /* 0x000fe200078e0207 */
[----:B------:R-:W-:-:S04]  /*02a0*/  @!P0 MOV R7, R11 ;  /* 0x0000000b00078202 */ /* 0x000fc80000000f00 */
[----:B------:R-:W-:Y:S01]  /*02b0*/  ISETP.GE.AND P4, PT, R7, R2, PT ;  /* 0x000000020700720c */ /* 0x000fe20003f86270 */
[----:B0-----:R-:W-:Y:S01]  /*02c0*/  @!P0 IMAD.WIDE.U32 R8, R15, 0x2, R8 ;  /* 0x000000020f088825 */ /* 0x001fe200078e0008 */
[----:B------:R-:W-:Y:S01]  /*02d0*/  BSSY B0, `(.L_x_9078) ;  /* 0x0000023000007945 */ /* 0x000fe20003800000 */
[----:B--2---:R-:W-:-:S05]  /*02e0*/  @!P0 SHF.L.U32 R6, R6, 0x10, RZ ;  /* 0x0000001006068819 */ /* 0x004fca00000006ff */
[----:B------:R-:W-:-:S06]  /*02f0*/  @!P0 FMUL.FTZ R6, R6, -1.4426950216293334961 ;  /* 0xbfb8aa3b06068820 */ /* 0x000fcc0000410000 */
[----:B------:R-:W0:Y:S01]  /*0300*/  @!P0 MUFU.EX2 R6, R6 ;  /* 0x0000000600068308 */ /* 0x000e220000000800 */
[----:B----4-:R-:W-:Y:S02]  /*0310*/  @!P2 IMAD.U32 R18, R18, 0x10000, RZ ;  /* 0x000100001212a824 */ /* 0x010fe400078e00ff */
[----:B0-----:R-:W-:Y:S02]  /*0320*/  @!P0 FADD.FTZ R12, R6, 1 ;  /* 0x3f800000060c8421 */ /* 0x001fe40000010000 */
[----:B------:R-:W-:Y:S01]  /*0330*/  @!P2 FMUL.FTZ R18, R18, -1.4426950216293334961 ;  /* 0xbfb8aa3b1212a820 */ /* 0x000fe20000410000 */
[----:B---3--:R-:W-:-:S03]  /*0340*/  @!P3 SHF.L.U32 R20, R20, 0x10, RZ ;  /* 0x000000101414b819 */ /* 0x008fc600000006ff */
[----:B------:R-:W0:Y:S02]  /*0350*/  @!P0 MUFU.RCP R12, R12 ;  /* 0x0000000c000c8308 */ /* 0x000e240000001000 */
[----:B------:R-:W-:-:S06]  /*0360*/  @!P3 FMUL.FTZ R20, R20, -1.4426950216293334961 ;  /* 0xbfb8aa3b1414b820 */ /* 0x000fcc0000410000 */
[----:B------:R-:W1:Y:S08]  /*0370*/  @!P2 MUFU.EX2 R18, R18 ;  /* 0x000000120012a308 */ /* 0x000e700000000800 */
[----:B------:R-:W2:Y:S01]  /*0380*/  @!P3 MUFU.EX2 R20, R20 ;  /* 0x000000140014b308 */ /* 0x000ea20000000800 */
[----:B0-----:R-:W-:-:S05]  /*0390*/  @!P0 F2FP.BF16.F32.PACK_AB R5, RZ, R12 ;  /* 0x0000000cff05823e */ /* 0x001fca00000010ff */
[----:B------:R0:W-:Y:S01]  /*03a0*/  @!P0 STG.E.U16 desc[UR4][R8.64], R5 ;  /* 0x0000000508008986 */ /* 0x0001e2000c101504 */
[----:B-1----:R-:W-:Y:S01]  /*03b0*/  @!P2 FADD.FTZ R6, R18, 1 ;  /* 0x3f8000001206a421 */ /* 0x002fe20000010000 */
[----:B-----5:R-:W-:Y:S01]  /*03c0*/  @!P1 SHF.L.U32 R10, R10, 0x10, RZ ;  /* 0x000000100a0a9819 */ /* 0x020fe200000006ff */
[----:B--2---:R-:W-:-:S04]  /*03d0*/  @!P3 FADD.FTZ R13, R20, 1 ;  /* 0x3f800000140db421 */ /* 0x004fc80000010000 */
[----:B------:R-:W-:Y:S01]  /*03e0*/  @!P1 FMUL.FTZ R10, R10, -1.4426950216293334961 ;  /* 0xbfb8aa3b0a0a9820 */ /* 0x000fe20000410000 */
[----:B------:R-:W1:Y:S08]  /*03f0*/  @!P2 MUFU.RCP R6, R6 ;  /* 0x000000060006a308 */ /* 0x000e700000001000 */
[----:B------:R-:W2:Y:S08]  /*0400*/  @!P3 MUFU.RCP R13, R13 ;  /* 0x0000000d000db308 */ /* 0x000eb00000001000 */
[----:B------:R-:W3:Y:S01]  /*0410*/  @!P1 MUFU.EX2 R10, R10 ;  /* 0x0000000a000a9308 */ /* 0x000ee20000000800 */
[----:B-1----:R-:W-:-:S02]  /*0420*/  @!P2 F2FP.BF16.F32.PACK_AB R4, RZ, R6 ;  /* 0x00000006ff04a23e */ /* 0x002fc400000010ff */
[----:B--2---:R-:W-:Y:S01]  /*0430*/  @!P3 F2FP.BF16.F32.PACK_AB R3, RZ, R13 ;  /* 0x0000000dff03b23e */ /* 0x004fe200000010ff */
[----:B0-----:R-:W-:Y:S06]  /*0440*/  @P4 BRA `(.L_x_9079) ;  /* 0x00000000002c4947 */ /* 0x001fec0003800000 */
        /* <DEDUP_REMOVED lines=11> */
.L_x_9079:
[----:B------:R-:W-:Y:S05]  /*0500*/  BSYNC B0 ;  /* 0x0000000000007941 */ /* 0x000fea0003800000 */
.L_x_9078:
[----:B------:R-:W-:Y:S01]  /*0510*/  ISETP.GE.AND P0, PT, R7, R2, PT ;  /* 0x000000020700720c */ /* 0x000fe20003f06270 */
[----:B---3--:R-:W-:-:S12]  /*0520*/  @!P1 FADD.FTZ R10, R10, 1 ;  /* 0x3f8000000a0a9421 */ /* 0x008fd80000010000 */
[----:B------:R-:W-:Y:S05]  /*0530*/  @P0 EXIT ;  /* 0x000000000000094d */ /* 0x000fea0003800000 */
[----:B0-----:R-:W0:Y:S01]  /*0540*/  LDC.64 R2, c[0x0][0x218] ;  /* 0x00008600ff027b82 */ /* 0x001e220000000a00 */
[----:B------:R-:W1:Y:S01]  /*0550*/  @!P1 MUFU.RCP R10, R10 ;  /* 0x0000000a000a9308 */ /* 0x000e620000001000 */
[----:B------:R-:W-:Y:S01]  /*0560*/  IMAD R7, R0, 0x200, R7 ;  /* 0x0000020000077824 */ /* 0x000fe200078e0207 */
[----:B-1----:R-:W-:-:S03]  /*0570*/  @!P1 F2FP.BF16.F32.PACK_AB R4, RZ, R10 ;  /* 0x0000000aff04923e */ /* 0x002fc600000010ff */
[----:B0-----:R-:W-:-:S05]  /*0580*/  IMAD.WIDE.U32 R2, R7, 0x2, R2 ;  /* 0x0000000207027825 */ /* 0x001fca00078e0002 */
[----:B------:R-:W-:Y:S01]  /*0590*/  STG.E.U16 desc[UR4][R2.64], R4 ;  /* 0x0000000402007986 */ /* 0x000fe2000c101504 */
[----:B------:R-:W-:Y:S05]  /*05a0*/  EXIT ;  /* 0x000000000000794d */ /* 0x000fea0003800000 */
.L_x_9080:
        /* <DEDUP_REMOVED lines=13> */
.L_x_11233:


//--------------------- .text._ZN2at6native29vectorized_elementwise_kernelILi2EZZZNS0_19sigmoid_kernel_cudaERNS_18TensorIteratorBaseEENKUlvE0_clEvENKUlvE2_clEvEUlN3c108BFloat16EE_St5arrayIPcLm2EEEEviT0_T1_ --------------------------
	.section	.text._ZN2at6native29vectorized_elementwise_kernelILi2EZZZNS0_19sigmoid_kernel_cudaERNS_18TensorIteratorBaseEENKUlvE0_clEvENKUlvE2_clEvEUlN3c108BFloat16EE_St5arrayIPcLm2EEEEviT0_T1_,"ax",@progbits
	.align	128
        .global         _ZN2at6native29vectorized_elementwise_kernelILi2EZZZNS0_19sigmoid_kernel_cudaERNS_18TensorIteratorBaseEENKUlvE0_clEvENKUlvE2_clEvEUlN3c108BFloat16EE_St5arrayIPcLm2EEEEviT0_T1_
        .type           _ZN2at6native29vectorized_elementwise_kernelILi2EZZZNS0_19sigmoid_kernel_cudaERNS_18TensorIteratorBaseEENKUlvE0_clEvENKUlvE2_clEvEUlN3c108BFloat16EE_St5arrayIPcLm2EEEEviT0_T1_,@function
        .size           _ZN2at6native29vectorized_elementwise_kernelILi2EZZZNS0_19sigmoid_kernel_cudaERNS_18TensorIteratorBaseEENKUlvE0_clEvENKUlvE2_clEvEUlN3c108BFloat16EE_St5arrayIPcLm2EEEEviT0_T1_,(.L_x_11234 - _ZN2at6native29vectorized_elementwise_kernelILi2EZZZNS0_19sigmoid_kernel_cudaERNS_18TensorIteratorBaseEENKUlvE0_clEvENKUlvE2_clEvEUlN3c108BFloat16EE_St5arrayIPcLm2EEEEviT0_T1_)
        .other          _ZN2at6native29vectorized_elementwise_kernelILi2EZZZNS0_19sigmoid_kernel_cudaERNS_18TensorIteratorBaseEENKUlvE0_clEvENKUlvE2_clEvEUlN3c108BFloat16EE_St5arrayIPcLm2EEEEviT0_T1_,@"STO_CUDA_ENTRY STV_DEFAULT"
_ZN2at6native29vectorized_elementwise_kernelILi2EZZZNS0_19sigmoid_kernel_cudaERNS_18TensorIteratorBaseEENKUlvE0_clEvENKUlvE2_clEvEUlN3c108BFloat16EE_St5arrayIPcLm2EEEEviT0_T1_:
.text._ZN2at6native29vectorized_elementwise_kernelILi2EZZZNS0_19sigmoid_kernel_cudaERNS_18TensorIteratorBaseEENKUlvE0_clEvENKUlvE2_clEvEUlN3c108BFloat16EE_St5arrayIPcLm2EEEEviT0_T1_:
        /* <DEDUP_REMOVED lines=17> */
[----:B---3--:R-:W-:-:S03]  /*0110*/  PRMT R6, R9, 0x7632, R6 ;  /* 0x0000763209067816 */ /* 0x008fc60000000006 */
[----:B------:R-:W-:Y:S01]  /*0120*/  FMUL.FTZ R11, R8, -1.4426950216293334961 ;  /* 0xbfb8aa3b080b7820 */ /* 0x000fe20000410000 */
[----:B----4-:R-:W-:Y:S01]  /*0130*/  PRMT R7, R10, 0x7632, R7 ;  /* 0x000076320a077816 */ /* 0x010fe20000000007 */
[----:B------:R-:W-:Y:S01]  /*0140*/  IMAD.U32 R8, R6, 0x10000, RZ ;  /* 0x0001000006087824 */ /* 0x000fe200078e00ff */
[----:B------:R-:W-:Y:S01]  /*0150*/  SHF.L.U32 R4, R10, 0x10, RZ ;  /* 0x000000100a047819 */ /* 0x000fe200000006ff */
[C---:B-----5:R-:W-:Y:S01]  /*0160*/  IMAD.U32 R5, R12.reuse, 0x10000, RZ ;  /* 0x000100000c057824 */ /* 0x060fe200078e00ff */
[----:B------:R-:W-:Y:S01]  /*0170*/  SHF.L.U32 R10, R7, 0x10, RZ ;  /* 0x00000010070a7819 */ /* 0x000fe200000006ff */
[----:B------:R-:W-:Y:S01]  /*0180*/  IMAD.U32 R2, R9, 0x10000, RZ ;  /* 0x0001000009027824 */ /* 0x000fe200078e00ff */
[----:B------:R-:W-:Y:S01]  /*0190*/  PRMT R7, R12, 0x7632, R7 ;  /* 0x000076320c077816 */ /* 0x000fe20000000007 */
[----:B------:R-:W-:Y:S01]  /*01a0*/  FMUL.FTZ R4, R4, -1.4426950216293334961 ;  /* 0xbfb8aa3b04047820 */ /* 0x000fe20000410000 */
[----:B------:R-:W-:Y:S01]  /*01b0*/  FMUL.FTZ R5, R5, -1.4426950216293334961 ;  /* 0xbfb8aa3b05057820 */ /* 0x000fe20000410000 */
[----:B------:R-:W-:Y:S01]  /*01c0*/  FMUL.FTZ R9, R8, -1.4426950216293334961 ;  /* 0xbfb8aa3b08097820 */ /* 0x000fe20000410000 */
[----:B------:R-:W-:Y:S01]  /*01d0*/  PRMT R8, R13, 0x7632, R8 ;  /* 0x000076320d087816 */ /* 0x000fe20000000008 */
[----:B------:R-:W-:-:S02]  /*01e0*/  IMAD.U32 R7, R7, 0x10000, RZ ;  /* 0x0001000007077824 */ /* 0x000fc400078e00ff */
[----:B------:R-:W-:Y:S01]  /*01f0*/  FMUL.FTZ R2, R2, -1.4426950216293334961 ;  /* 0xbfb8aa3b02027820 */ /* 0x000fe20000410000 */
[----:B------:R-:W0:Y:S01]  /*0200*/  MUFU.EX2 R4, R4 ;  /* 0x0000000400047308 */ /* 0x000e220000000800 */
[----:B------:R-:W-:Y:S01]  /*0210*/  SHF.L.U32 R8, R8, 0x10, RZ ;  /* 0x0000001008087819 */ /* 0x000fe200000006ff */
[----:B------:R-:W-:-:S06]  /*0220*/  FMUL.FTZ R10, R10, -1.4426950216293334961 ;  /* 0xbfb8aa3b0a0a7820 */ /* 0x000fcc0000410000 */
[----:B------:R-:W1:Y:S01]  /*0230*/  MUFU.EX2 R5, R5 ;  /* 0x0000000500057308 */ /* 0x000e620000000800 */
[----:B------:R-:W-:-:S07]  /*0240*/  FMUL.FTZ R12, R8, -1.4426950216293334961 ;  /* 0xbfb8aa3b080c7820 */ /* 0x000fce0000410000 */
[----:B------:R2:W-:Y:S02]  /*0250*/  MUFU.EX2 R6, R11 ;  /* 0x0000000b00067308 */ /* 0x0005e40000000800 */
[----:B--2---:R-:W-:-:S06]  /*0260*/  FMUL.FTZ R11, R7, -1.4426950216293334961 ;  /* 0xbfb8aa3b070b7820 */ /* 0x004fcc0000410000 */
[----:B------:R-:W2:Y:S08]  /*0270*/  MUFU.EX2 R2, R2 ;  /* 0x0000000200027308 */ /* 0x000eb00000000800 */
[----:B------:R-:W3:Y:S08]  /*0280*/  MUFU.EX2 R9, R9 ;  /* 0x0000000900097308 */ /* 0x000ef00000000800 */
[----:B------:R-:W4:Y:S08]  /*0290*/  MUFU.EX2 R10, R10 ;  /* 0x0000000a000a7308 */ /* 0x000f300000000800 */
[----:B------:R-:W5:Y:S01]  /*02a0*/  MUFU.EX2 R11, R11 ;  /* 0x0000000b000b7308 */ /* 0x000f620000000800 */
[----:B0-----:R-:W-:-:S07]  /*02b0*/  FADD.FTZ R7, R4, 1 ;  /* 0x3f80000004077421 */ /* 0x001fce0000010000 */
[----:B------:R-:W0:Y:S01]  /*02c0*/  MUFU.EX2 R12, R12 ;  /* 0x0000000c000c7308 */ /* 0x000e220000000800 */
[----:B-1----:R-:W-:Y:S02]  /*02d0*/  FADD.FTZ R8, R5, 1 ;  /* 0x3f80000005087421 */ /* 0x002fe40000010000 */
[----:B------:R-:W1:Y:S01]  /*02e0*/  LDC.64 R4, c[0x0][0x218] ;  /* 0x00008600ff047b82 */ /* 0x000e620000000a00 */
[----:B--2---:R-:W-:Y:S01]  /*02f0*/  FADD.FTZ R2, R2, 1 ;  /* 0x3f80000002027421 */ /* 0x004fe20000010000 */
[----:B---3--:R-:W-:Y:S01]  /*0300*/  FADD.FTZ R9, R9, 1 ;  /* 0x3f80000009097421 */ /* 0x008fe20000010000 */
[----:B------:R-:W-:Y:S01]  /*0310*/  FADD.FTZ R6, R6, 1 ;  /* 0x3f80000006067421 */ /* 0x000fe20000010000 */
[----:B----4-:R-:W-:Y:S01]  /*0320*/  FADD.FTZ R10, R10, 1 ;  /* 0x3f8000000a0a7421 */ /* 0x010fe20000010000 */
[----:B-----5:R-:W-:Y:S02]  /*0330*/  FADD.FTZ R11, R11, 1 ;  /* 0x3f8000000b0b7421 */ /* 0x020fe40000010000 */
[----:B------:R-:W-:Y:S01]  /*0340*/  MUFU.RCP R2, R2 ;  /* 0x0000000200027308 */ /* 0x000fe20000001000 */
[----:B0-----:R-:W-:-:S07]  /*0350*/  FADD.FTZ R12, R12, 1 ;  /* 0x3f8000000c0c7421 */ /* 0x001fce0000010000 */
[----:B------:R-:W0:Y:S08]  /*0360*/  MUFU.RCP R9, R9 ;  /* 0x0000000900097308 */ /* 0x000e300000001000 */
[----:B------:R-:W-:Y:S08]  /*0370*/  MUFU.RCP R7, R7 ;  /* 0x0000000700077308 */ /* 0x000ff00000001000 */
[----:B------:R-:W-:Y:S08]  /*0380*/  MUFU.RCP R8, R8 ;  /* 0x0000000800087308 */ /* 0x000ff00000001000 */
[----:B------:R-:W-:Y:S08]  /*0390*/  MUFU.RCP R6, R6 ;  /* 0x0000000600067308 */ /* 0x000ff00000001000 */
[----:B------:R-:W2:Y:S08]  /*03a0*/  MUFU.RCP R10, R10 ;  /* 0x0000000a000a7308 */ /* 0x000eb00000001000 */
[----:B------:R-:W3:Y:S08]  /*03b0*/  MUFU.RCP R11, R11 ;  /* 0x0000000b000b7308 */ /* 0x000ef00000001000 */
[----:B------:R-:W4:Y:S01]  /*03c0*/  MUFU.RCP R13, R12 ;  /* 0x0000000c000d7308 */ /* 0x000f220000001000 */
[----:B-1----:R-:W-:Y:S01]  /*03d0*/  IMAD.WIDE.U32 R4, R3, 0x2, R4 ;  /* 0x0000000203047825 */ /* 0x002fe200078e0004 */
[----:B0-----:R-:W-:-:S02]  /*03e0*/  F2FP.BF16.F32.PACK_AB R3, R9, R2 ;  /* 0x000000020903723e */ /* 0x001fc400000010ff */
[----:B--2---:R-:W-:Y:S01]  /*03f0*/  F2FP.BF16.F32.PACK_AB R7, R10, R7 ;  /* 0x000000070a07723e */ /* 0x004fe200000010ff */
[----:B------:R-:W-:Y:S01]  /*0400*/  IMAD.WIDE R4, R0, 0x4, R4 ;  /* 0x0000000400047825 */ /* 0x000fe200078e0204 */
[----:B---3--:R-:W-:-:S04]  /*0410*/  F2FP.BF16.F32.PACK_AB R9, R11, R8 ;  /* 0x000000080b09723e */ /* 0x008fc800000010ff */
[----:B------:R-:W-:Y:S01]  /*0420*/  STG.E desc[UR4][R4.64], R3 ;  /* 0x0000000304007986 */ /* 0x000fe2000c101904 */
[----:B----4-:R-:W-:-:S03]  /*0430*/  F2FP.BF16.F32.PACK_AB R13, R13, R6 ;  /* 0x000000060d0d723e */ /* 0x010fc600000010ff */
[----:B------:R-:W-:Y:S04]  /*0440*/  STG.E desc[UR4][R4.64+0x200], R7 ;  /* 0x0002000704007986 */ /* 0x000fe8000c101904 */
[----:B------:R-:W-:Y:S04]  /*0450*/  STG.E desc[UR4][R4.64+0x400], R9 ;  /* 0x0004000904007986 */ /* 0x000fe8000c101904 */
[----:B------:R-:W-:Y:S01]  /*0460*/  STG.E desc[UR4][R4.64+0x600], R13 ;  /* 0x0006000d04007986 */ /* 0x000fe2000c101904 */
[----:B------:R-:W-:Y:S05]  /*0470*/  EXIT ;  /* 0x000000000000794d */ /* 0x000fea0003800000 */
.L_x_9081:
[----:B------:R-:W0:Y:S02]  /*0480*/  S2R R18, SR_TID.X ;  /* 0x0000000000127919 */ /* 0x000e240000002100 */
[----:B0-----:R-:W-:Y:S01]  /*0490*/  ISETP.GE.AND P0, PT, R18, R5, PT ;  /* 0x000000051200720c */ /* 0x001fe20003f06270 */
[----:B------:R-:W-:-:S12]  /*04a0*/  IMAD.MOV.U32 R0, RZ, RZ, R18 ;  /* 0x000000ffff007224 */ /* 0x000fd800078e0012 */
[----:B------:R-:W-:Y:S01]  /*04b0*/  @!P0 IADD3 R0, R18, 0x80, RZ ;  /* 0x0000008012008810 */ /* 0x000fe20007ffe0ff */
[----:B------:R-:W0:Y:S01]  /*04c0*/  @!P0 LDC.64 R20, c[0x0][0x220] ;  /* 0x00008800ff148b82 */ /* 0x000e220000000a00 */
[----:B------:R-:W-:Y:S01]  /*04d0*/  PRMT R19, RZ, 0x7610, R19 ;  /* 0x00007610ff137816 */ /* 0x000fe20000000013 */
[----:B------:R-:W-:Y:S01]  /*04e0*/  @!P0 IMAD.IADD R11, R3, 0x1, R18 ;  /* 0x00000001030b8824 */ /* 0x000fe200078e0212 */
[----:B------:R-:W-:-:S13]  /*04f0*/  ISETP.GE.AND P3, PT, R0, R5, PT ;  /* 0x000000050000720c */ /* 0x000fda0003f66270 */
[----:B------:R-:W-:Y:S01]  /*0500*/  @!P3 IMAD.IADD R23, R3, 0x1, R0 ;  /* 0x000000010317b824 */ /* 0x000fe200078e0200 */
[----:B------:R-:W-:Y:S01]  /*0510*/  @!P3 IADD3 R0, R0, 0x80, RZ ;  /* 0x000000800000b810 */ /* 0x000fe20007ffe0ff */
[----:B------:R-:W1:Y:S03]  /*0520*/  @!P3 LDC.64 R12, c[0x0][0x220] ;  /* 0x00008800ff0cbb82 */ /* 0x000e660000000a00 */
[----:B------:R-:W-:Y:S01]  /*0530*/  ISETP.GE.AND P4, PT, R0, R5, PT ;  /* 0x000000050000720c */ /* 0x000fe20003f86270 */
[----:B0-----:R-:W-:Y:S01]  /*0540*/  @!P0 IMAD.WIDE.U32 R20, R11, 0x2, R20 ;  /* 0x000000020b148825 */ /* 0x001fe200078e0014 */
[----:B------:R-:W-:-:S06]  /*0550*/  PRMT R11, RZ, 0x7610, R11 ;  /* 0x00007610ff0b7816 */ /* 0x000fcc000000000b */
[----:B------:R0:W2:Y:S05]  /*0560*/  @!P0 LDG.E.U16 R11, desc[UR4][R20.64] ;  /* 0x00000004140b8981 */ /* 0x0000aa000c1e1500 */
[----:B------:R-:W-:Y:S01]  /*0570*/  @!P4 IMAD.IADD R17, R3, 0x1, R0 ;  /* 0x000000010311c824 */ /* 0x000fe200078e0200 */
[----:B------:R-:W-:Y:S01]  /*0580*/  @!P4 IADD3 R0, R0, 0x80, RZ ;  /* 0x000000800000c810 */ /* 0x000fe20007ffe0ff */
[----:B------:R-:W3:Y:S03]  /*0590*/  @!P4 LDC.64 R14, c[0x0][0x220] ;  /* 0x00008800ff0ecb82 */ /* 0x000ee60000000a00 */
[----:B------:R-:W-:-:S13]  /*05a0*/  ISETP.GE.AND P5, PT, R0, R5, PT ;  /* 0x000000050000720c */ /* 0x000fda0003fa6270 */
[----:B------:R-:W-:Y:S01]  /*05b0*/  @!P5 IMAD.IADD R25, R3, 0x1, R0 ;  /* 0x000000010319d824 */ /* 0x000fe200078e0200 */
[----:B------:R-:W-:Y:S01]  /*05c0*/  @!P5 IADD3 R0, R0, 0x80, RZ ;  /* 0x000000800000d810 */ /* 0x000fe20007ffe0ff */
[----:B------:R-:W4:Y:S03]  /*05d0*/  @!P5 LDC.64 R28, c[0x0][0x220] ;  /* 0x00008800ff1cdb82 */ /* 0x000f260000000a00 */
[----:B------:R-:W-:Y:S01]  /*05e0*/  ISETP.GE.AND P1, PT, R0, R5, PT ;  /* 0x000000050000720c */ /* 0x000fe20003f26270 */
[----:B---3--:R-:W-:-:S05]  /*05f0*/  @!P4 IMAD.WIDE.U32 R14, R17, 0x2, R14 ;  /* 0x00000002110ec825 */ /* 0x008fca00078e000e */
[----:B------:R3:W5:Y:S07]  /*0600*/  @!P4 LDG.E.U16 R19, desc[UR4][R14.64] ;  /* 0x000000040e13c981 */ /* 0x00076e000c1e1500 */
[----:B------:R-:W-:Y:S01]  /*0610*/  @!P1 IADD3 R17, R3, R0, RZ ;  /* 0x0000000003119210 */ /* 0x000fe20007ffe0ff */
[----:B------:R-:W-:Y:S01]  /*0620*/  @!P1 VIADD R0, R0, 0x80 ;  /* 0x0000008000009836 */ /* 0x000fe20000000000 */
[----:B0-----:R-:W0:Y:S04]  /*0630*/  @!P1 LDC.64 R20, c[0x0][0x220] ;  /* 0x00008800ff149b82 */ /* 0x001e280000000a00 */
[----:B------:R-:W-:-:S13]  /*0640*/  ISETP.GE.AND P2, PT, R0, R5, PT ;  /* 0x000000050000720c */ /* 0x000fda0003f46270 */
[----:B------:R-:W-:Y:S01]  /*0650*/  @!P2 IADD3 R27, R3, R0, RZ ;  /* 0x00000000031ba210 */ /* 0x000fe20007ffe0ff */
[----:B------:R-:W-:-:S05]  /*0660*/  @!P2 VIADD R0, R0, 0x80 ;  /* 0x000000800000a836 */ /* 0x000fca0000000000 */
[----:B------:R-:W-:Y:S01]  /*0670*/  ISETP.GE.AND P4, PT, R0, R5, PT ;  /* 0x000000050000720c */ /* 0x000fe20003f86270 */
[----:B----4-:R-:W-:Y:S01]  /*0680*/  @!P5 IMAD.WIDE.U32 R28, R25, 0x2, R28 ;  /* 0x00000002191cd825 */ /* 0x010fe200078e001c */
[----:B------:R-:W-:-:S03]  /*0690*/  PRMT R24, RZ, 0x7610, R24 ;  /* 0x00007610ff187816 */ /* 0x000fc60000000018 */
[----:B-1----:R-:W-:Y:S01]  /*06a0*/  @!P3 IMAD.WIDE.U32 R12, R23, 0x2, R12 ;  /* 0x00000002170cb825 */ /* 0x002fe200078e000c */
[----:B------:R-:W-:Y:S02]  /*06b0*/  PRMT R23, RZ, 0x7610, R23 ;  /* 0x00007610ff177816 */ /* 0x000fe40000000017 */
[----:B------:R-:W4:Y:S04]  /*06c0*/  @!P5 LDG.E.U16 R24, desc[UR4][R28.64] ;  /* 0x000000041c18d981 */ /* 0x000f28000c1e1500 */
[----:B------:R1:W4:Y:S01]  /*06d0*/  @!P3 LDG.E.U16 R23, desc[UR4][R12.64] ;  /* 0x000000040c17b981 */ /* 0x000322000c1e1500 */
[----:B------:R-:W-:Y:S01]  /*06e0*/  @!P4 IADD3 R26, R3, R0, RZ ;  /* 0x00000000031ac210 */ /* 0x000fe20007ffe0ff */
[----:B------:R-:W-:Y:S01]  /*06f0*/  @!P4 VIADD R0, R0, 0x80 ;  /* 0x000000800000c836 */ /* 0x000fe20000000000 */
[----:B---3--:R-:W3:Y:S04]  /*0700*/  @!P4 LDC.64 R14, c[0x0][0x220] ;  /* 0x00008800ff0ecb82 */ /* 0x008ee80000000a00 */
[----:B------:R-:W-:Y:S01]  /*0710*/  ISETP.GE.AND P3, PT, R0, R5, PT ;  /* 0x000000050000720c */ /* 0x000fe20003f66270 */
[----:B0-----:R-:W-:-:S03]  /*0720*/  @!P1 IMAD.WIDE.U32 R20, R17, 0x2, R20 ;  /* 0x0000000211149825 */ /* 0x001fc600078e0014 */
[----:B------:R-:W0:Y:S09]  /*0730*/  @!P2 LDC.64 R16, c[0x0][0x220] ;  /* 0x00008800ff10ab82 */ /* 0x000e320000000a00 */
[----:B-1----:R-:W1:Y:S01]  /*0740*/  @!P3 LDC.64 R12, c[0x0][0x220] ;  /* 0x00008800ff0cbb82 */ /* 0x002e620000000a00 */
[----:B------:R-:W-:-:S02]  /*0750*/  PRMT R25, RZ, 0x7610, R25 ;  /* 0x00007610ff197816 */ /* 0x000fc40000000019 */
[----:B------:R-:W-:Y:S01]  /*0760*/  @!P3 IADD3 R29, R3, R0, RZ ;  /* 0x00000000031db210 */ /* 0x000fe20007ffe0ff */
[----:B---3--:R-:W-:-:S03]  /*0770*/  @!P4 IMAD.WIDE.U32 R14, R26, 0x2, R14 ;  /* 0x000000021a0ec825 */ /* 0x008fc600078e000e */
[----:B------:R3:W4:Y:S01]  /*0780*/  @!P1 LDG.E.U16 R25, desc[UR4][R20.64] ;  /* 0x0000000414199981 */ /* 0x000722000c1e1500 */
[----:B------:R-:W-:Y:S01]  /*0790*/  PRMT R26, RZ, 0x7610, R26 ;  /* 0x00007610ff1a7816 */ /* 0x000fe2000000001a */
[----:B0-----:R-:W-:Y:S01]  /*07a0*/  @!P2 IMAD.WIDE.U32 R16, R27, 0x2, R16 ;  /* 0x000000021b10a825 */ /* 0x001fe200078e0010 */
[----:B------:R-:W-:-:S04]  /*07b0*/  PRMT R27, RZ, 0x7610, R27 ;  /* 0x00007610ff1b7816 */ /* 0x000fc8000000001b */
[----:B------:R-:W4:Y:S01]  /*07c0*/  @!P4 LDG.E.U16 R26, desc[UR4][R14.64] ;  /* 0x000000040e1ac981 */ /* 0x000f22000c1e1500 */
[----:B---3--:R-:W-:-:S03]  /*07d0*/  PRMT R20, RZ, 0x7610, R20 ;  /* 0x00007610ff147816 */ /* 0x008fc60000000014 */
[----:B------:R-:W3:Y:S01]  /*07e0*/  @!P2 LDG.E.U16 R27, desc[UR4][R16.64] ;  /* 0x00000004101ba981 */ /* 0x000ee2000c1e1500 */
[----:B-1----:R-:W-:-:S05]  /*07f0*/  @!P3 IMAD.WIDE.U32 R12, R29, 0x2, R12 ;  /* 0x000000021d0cb825 */ /* 0x002fca00078e000c */
[----:B------:R0:W3:Y:S01]  /*0800*/  @!P3 LDG.E.U16 R20, desc[UR4][R12.64] ;  /* 0x000000040c14b981 */ /* 0x0000e2000c1e1500 */
[----:B------:R-:W-:-:S05]  /*0810*/  VIADD R0, R18, 0x100 ;  /* 0x0000010012007836 */ /* 0x000fca0000000000 */
[----:B------:R-:W-:Y:S01]  /*0820*/  ISETP.GE.AND P5, PT, R0, R5, PT ;  /* 0x000000050000720c */ /* 0x000fe20003fa6270 */
[----:B0-----:R-:W-:-:S05]  /*0830*/  VIADD R12, R18, 0x180 ;  /* 0x00000180120c7836 */ /* 0x001fca0000000000 */
[----:B------:R-:W-:Y:S02]  /*0840*/  ISETP.GE.AND P2, PT, R12, R5, PT ;  /* 0x000000050c00720c */ /* 0x000fe40003f46270 */
[----:B------:R-:W-:-:S04]  /*0850*/  IADD3 R0, R18, 0x80, RZ ;  /* 0x0000008012007810 */ /* 0x000fc80007ffe0ff */
[----:B------:R-:W-:Y:S02]  /*0860*/  ISETP.GE.AND P1, PT, R0, R5, PT ;  /* 0x000000050000720c */ /* 0x000fe40003f26270 */
[C---:B------:R-:W-:Y:S01]  /*0870*/  IADD3 R16, R18.reuse, 0x280, RZ ;  /* 0x0000028012107810 */ /* 0x040fe20007ffe0ff */
[----:B------:R-:W-:-:S03]  /*0880*/  VIADD R14, R18, 0x200 ;  /* 0x00000200120e7836 */ /* 0x000fc60000000000 */
[-C--:B------:R-:W-:Y:S01]  /*0890*/  ISETP.GE.AND P4, PT, R16, R5.reuse, PT ;  /* 0x000000051000720c */ /* 0x080fe20003f86270 */
[----:B------:R-:W-:Y:S01]  /*08a0*/  VIADD R16, R18, 0x300 ;  /* 0x0000030012107836 */ /* 0x000fe20000000000 */
[----:B------:R-:W-:-:S04]  /*08b0*/  ISETP.GE.AND P3, PT, R14, R5, PT ;  /* 0x000000050e00720c */ /* 0x000fc80003f66270 */
[----:B------:R-:W-:Y:S02]  /*08c0*/  ISETP.GE.AND P6, PT, R16, R5, PT ;  /* 0x000000051000720c */ /* 0x000fe40003fc6270 */
[----:B------:R-:W-:Y:S01]  /*08d0*/  @!P0 IADD3 R21, R3, R18, RZ ;  /* 0x0000001203158210 */ /* 0x000fe20007ffe0ff */
[----:B------:R-:W-:Y:S04]  /*08e0*/  BSSY B0, `(.L_x_9082) ;  /* 0x0000063000007945 */ /* 0x000fe80003800000 */
[----:B------:R-:W-:Y:S01]  /*08f0*/  BSSY B1, `(.L_x_9083) ;  /* 0x000005b000017945 */ /* 0x000fe20003800000 */
[----:B-----5:R-:W-:-:S05]  /*0900*/  @!P5 SHF.L.U32 R19, R19, 0x10, RZ ;  /* 0x000000101313d819 */ /* 0x020fca00000006ff */
[----:B------:R-:W-:-:S06]  /*0910*/  @!P5 FMUL.FTZ R19, R19, -1.4426950216293334961 ;  /* 0xbfb8aa3b1313d820 */ /* 0x000fcc0000410000 */
[----:B------:R-:W0:Y:S01]  /*0920*/  @!P5 MUFU.EX2 R19, R19 ;  /* 0x000000130013d308 */ /* 0x000e220000000800 */
[----:B--2---:R-:W-:-:S04]  /*0930*/  @!P0 IMAD.U32 R11, R11, 0x10000, RZ ;  /* 0x000100000b0b8824 */ /* 0x004fc800078e00ff */
[----:B------:R-:W-:Y:S01]  /*0940*/  @!P0 FMUL.FTZ R11, R11, -1.4426950216293334961 ;  /* 0xbfb8aa3b0b0b8820 */ /* 0x000fe20000410000 */
[----:B0-----:R-:W-:Y:S01]  /*0950*/  @!P5 FADD.FTZ R13, R19, 1 ;  /* 0x3f800000130dd421 */ /* 0x001fe20000010000 */
[----:B----4-:R-:W-:-:S05]  /*0960*/  @!P2 SHF.L.U32 R24, R24, 0x10, RZ ;  /* 0x000000101818a819 */ /* 0x010fca00000006ff */
[----:B------:R-:W-:Y:S01]  /*0970*/  @!P2 FMUL.FTZ R24, R24, -1.4426950216293334961 ;  /* 0xbfb8aa3b1818a820 */ /* 0x000fe20000410000 */
[----:B------:R-:W0:Y:S01]  /*0980*/  @!P5 MUFU.RCP R13, R13 ;  /* 0x0000000d000dd308 */ /* 0x000e220000001000 */
[----:B------:R-:W-:-:S07]  /*0990*/  @!P1 SHF.L.U32 R23, R23, 0x10, RZ ;  /* 0x0000001017179819 */ /* 0x000fce00000006ff */
[----:B------:R-:W1:Y:S01]  /*09a0*/  @!P2 MUFU.EX2 R24, R24 ;  /* 0x000000180018a308 */ /* 0x000e620000000800 */
[----:B------:R-:W-:-:S07]  /*09b0*/  @!P1 FMUL.FTZ R12, R23, -1.4426950216293334961 ;  /* 0xbfb8aa3b170c9820 */ /* 0x000fce0000410000 */
[----:B------:R-:W2:Y:S01]  /*09c0*/  @!P0 MUFU.EX2 R11, R11 ;  /* 0x0000000b000b8308 */ /* 0x000ea20000000800 */
[----:B0-----:R-:W-:-:S07]  /*09d0*/  @!P5 F2FP.BF16.F32.PACK_AB R2, RZ, R13 ;  /* 0x0000000dff02d23e */ /* 0x001fce00000010ff */
[----:B------:R-:W0:Y:S01]  /*09e0*/  @!P1 MUFU.EX2 R12, R12 ;  /* 0x0000000c000c9308 */ /* 0x000e220000000800 */
[----:B-1----:R-:W-:Y:S01]  /*09f0*/  @!P2 FADD.FTZ R15, R24, 1 ;  /* 0x3f800000180fa421 */ /* 0x002fe20000010000 */
[----:B------:R-:W-:-:S04]  /*0a00*/  IADD3 R24, R18, 0x380, RZ ;  /* 0x0000038012187810 */ /* 0x000fc80007ffe0ff */
[----:B------:R-:W-:Y:S01]  /*0a10*/  ISETP.GE.AND P5, PT, R24, R5, PT ;  /* 0x000000051800720c */ /* 0x000fe20003fa6270 */
[----:B------:R-:W-:Y:S02]  /*0a20*/  @!P3 IMAD.U32 R25, R25, 0x10000, RZ ;  /* 0x000100001919b824 */ /* 0x000fe400078e00ff */
[----:B--2---:R-:W-:Y:S01]  /*0a30*/  @!P0 FADD.FTZ R14, R11, 1 ;  /* 0x3f8000000b0e8421 */ /* 0x004fe20000010000 */
[----:B------:R-:W-:Y:S01]  /*0a40*/  @!P6 SHF.L.U32 R26, R26, 0x10, RZ ;  /* 0x000000101a1ae819 */ /* 0x000fe200000006ff */
[----:B------:R-:W-:Y:S02]  /*0a50*/  @!P3 FMUL.FTZ R25, R25, -1.4426950216293334961 ;  /* 0xbfb8aa3b1919b820 */ /* 0x000fe40000410000 */
[----:B------:R-:W1:Y:S01]  /*0a60*/  @!P0 MUFU.RCP R11, R14 ;  /* 0x0000000e000b8308 */ /* 0x000e620000001000 */
[----:B---3--:R-:W-:Y:S02]  /*0a70*/  @!P4 IMAD.U32 R27, R27, 0x10000, RZ ;  /* 0x000100001b1bc824 */ /* 0x008fe400078e00ff */
[----:B0-----:R-:W-:Y:S01]  /*0a80*/  @!P1 FADD.FTZ R12, R12, 1 ;  /* 0x3f8000000c0c9421 */ /* 0x001fe20000010000 */
[----:B------:R-:W-:-:S02]  /*0a90*/  @!P6 FMUL.FTZ R26, R26, -1.4426950216293334961 ;  /* 0xbfb8aa3b1a1ae820 */ /* 0x000fc40000410000 */
[----:B------:R-:W-:Y:S02]  /*0aa0*/  @!P5 IMAD.U32 R20, R20, 0x10000, RZ ;  /* 0x000100001414d824 */ /* 0x000fe400078e00ff */
[----:B------:R0:W-:Y:S01]  /*0ab0*/  @!P1 MUFU.RCP R14, R12 ;  /* 0x0000000c000e9308 */ /* 0x0001e20000001000 */
[----:B------:R-:W-:Y:S01]  /*0ac0*/  @!P4 FMUL.FTZ R27, R27, -1.4426950216293334961 ;  /* 0xbfb8aa3b1b1bc820 */ /* 0x000fe20000410000 */
[----:B------:R-:W-:Y:S01]  /*0ad0*/  @!P5 FMUL.FTZ R19, R20, -1.4426950216293334961 ;  /* 0xbfb8aa3b1413d820 */ /* 0x000fe20000410000 */
[----:B0-----:R-:W0:Y:S05]  /*0ae0*/  @!P0 LDC.64 R12, c[0x0][0x218] ;  /* 0x00008600ff0c8b82 */ /* 0x001e2a0000000a00 */
[----:B------:R-:W2:Y:S08]  /*0af0*/  @!P3 MUFU.EX2 R25, R25 ;  /* 0x000000190019b308 */ /* 0x000eb00000000800 */
[----:B------:R-:W3:Y:S08]  /*0b00*/  @!P4 MUFU.EX2 R27, R27 ;  /* 0x0000001b001bc308 */ /* 0x000ef00000000800 */
[----:B------:R-:W4:Y:S08]  /*0b10*/  @!P6 MUFU.EX2 R26, R26 ;  /* 0x0000001a001ae308 */ /* 0x000f300000000800 */
[----:B------:R-:W5:Y:S01]  /*0b20*/  @!P5 MUFU.EX2 R19, R19 ;  /* 0x000000130013d308 */ /* 0x000f620000000800 */
[----:B-1----:R-:W-:Y:S01]  /*0b30*/  @!P0 F2FP.BF16.F32.PACK_AB R22, RZ, R11 ;  /* 0x0000000bff16823e */ /* 0x002fe200000010ff */
[----:B--2---:R-:W-:Y:S01]  /*0b40*/  @!P3 FADD.FTZ R16, R25, 1 ;  /* 0x3f8000001910b421 */ /* 0x004fe20000010000 */
[----:B---3--:R-:W-:Y:S01]  /*0b50*/  @!P4 FADD.FTZ R17, R27, 1 ;  /* 0x3f8000001b11c421 */ /* 0x008fe20000010000 */
[----:B0-----:R-:W-:-:S04]  /*0b60*/  @!P0 IMAD.WIDE.U32 R12, R21, 0x2, R12 ;  /* 0x00000002150c8825 */ /* 0x001fc800078e000c */
[----:B----4-:R-:W-:Y:S01]  /*0b70*/  @!P6 FADD.FTZ R20, R26, 1 ;  /* 0x3f8000001a14e421 */ /* 0x010fe20000010000 */
[----:B------:R-:W-:Y:S01]  /*0b80*/  @!P0 IMAD.MOV.U32 R18, RZ, RZ, R0 ;  /* 0x000000ffff128224 */ /* 0x000fe200078e0000 */
[----:B------:R-:W0:Y:S01]  /*0b90*/  @!P2 MUFU.RCP R15, R15 ;  /* 0x0000000f000fa308 */ /* 0x000e220000001000 */
[----:B-----5:R-:W-:Y:S01]  /*0ba0*/  @!P5 FADD.FTZ R11, R19, 1 ;  /* 0x3f800000130bd421 */ /* 0x020fe20000010000 */
[----:B------:R1:W-:Y:S06]  /*0bb0*/  @!P0 STG.E.U16 desc[UR4][R12.64], R22 ;  /* 0x000000160c008986 */ /* 0x0003ec000c101504 */
[----:B------:R-:W2:Y:S01]  /*0bc0*/  @!P3 MUFU.RCP R16, R16 ;  /* 0x000000100010b308 */ /* 0x000ea20000001000 */
[----:B------:R-:W-:-:S07]  /*0bd0*/  ISETP.GE.AND P0, PT, R18, R5, PT ;  /* 0x000000051200720c */ /* 0x000fce0003f06270 */
[----:B------:R-:W3:Y:S08]  /*0be0*/  @!P4 MUFU.RCP R17, R17 ;  /* 0x000000110011c308 */ /* 0x000ef00000001000 */
[----:B------:R-:W4:Y:S08]  /*0bf0*/  @!P6 MUFU.RCP R20, R20 ;  /* 0x000000140014e308 */ /* 0x000f300000001000 */
[----:B------:R-:W5:Y:S01]  /*0c00*/  @!P5 MUFU.RCP R11, R11 ;  /* 0x0000000b000bd308 */ /* 0x000f620000001000 */
[----:B------:R-:W-:-:S02]  /*0c10*/  @!P1 F2FP.BF16.F32.PACK_AB R4, RZ, R14 ;  /* 0x0000000eff04923e */ /* 0x000fc400000010ff */
[----:B0-----:R-:W-:Y:S02]  /*0c20*/  @!P2 F2FP.BF16.F32.PACK_AB R6, RZ, R15 ;  /* 0x0000000fff06a23e */ /* 0x001fe400000010ff */
[----:B--2---:R-:W-:Y:S02]  /*0c30*/  @!P3 F2FP.BF16.F32.PACK_AB R7, RZ, R16 ;  /* 0x00000010ff07b23e */ /* 0x004fe400000010ff */
[----:B---3--:R-:W-:Y:S02]  /*0c40*/  @!P4 F2FP.BF16.F32.PACK_AB R8, RZ, R17 ;  /* 0x00000011ff08c23e */ /* 0x008fe400000010ff */
[----:B----4-:R-:W-:Y:S02]  /*0c50*/  @!P6 F2FP.BF16.F32.PACK_AB R9, RZ, R20 ;  /* 0x00000014ff09e23e */ /* 0x010fe400000010ff */
[----:B-----5:R-:W-:Y:S01]  /*0c60*/  @!P5 F2FP.BF16.F32.PACK_AB R10, RZ, R11 ;  /* 0x0000000bff0ad23e */ /* 0x020fe200000010ff */
[----:B-1----:R-:W-:Y:S06]  /*0c70*/  @P0 BRA `(.L_x_9084) ;  /* 0x0000000000300947 */ /* 0x002fec0003800000 */
        /* <DEDUP_REMOVED lines=12> */
.L_x_9084:
[----:B------:R-:W-:-:S13]  /*0d40*/  ISETP.GE.AND P0, PT, R18, R5, PT ;  /* 0x000000051200720c */ /* 0x000fda0003f06270 */
[----:B------:R-:W-:Y:S05]  /*0d50*/  @P0 BRA `(.L_x_9086) ;  /* 0x0000000000300947 */ /* 0x000fea0003800000 */
[----:B0-----:R-:W0:Y:S01]  /*0d60*/  LDC.64 R12, c[0x0][0x218] ;  /* 0x00008600ff0c7b82 */ /* 0x001e220000000a00 */
[----:B------:R-:W-:Y:S01]  /*0d70*/  IMAD.IADD R11, R3, 0x1, R18 ;  /* 0x00000001030b7824 */ /* 0x000fe200078e0212 */
[----:B------:R-:W-:-:S03]  /*0d80*/  IADD3 R18, R18, 0x80, RZ ;  /* 0x0000008012127810 */ /* 0x000fc60007ffe0ff */
[----:B0-----:R-:W-:-:S05]  /*0d90*/  IMAD.WIDE.U32 R12, R11, 0x2, R12 ;  /* 0x000000020b0c7825 */ /* 0x001fca00078e000c */
[----:B------:R1:W-:Y:S02]  /*0da0*/  STG.E.U16 desc[UR4][R12.64], R6 ;  /* 0x000000060c007986 */ /* 0x0003e4000c101504 */
.L_x_9085:
[----:B------:R-:W-:-:S13]  /*0db0*/  ISETP.GE.AND P0, PT, R18, R5, PT ;  /* 0x000000051200720c */ /* 0x000fda0003f06270 */
[----:B------:R-:W-:Y:S05]  /*0dc0*/  @P0 BRA `(.L_x_9087) ;  /* 0x0000000000340947 */ /* 0x000fea0003800000 */
[----:B01----:R-:W0:Y:S01]  /*0dd0*/  LDC.64 R12, c[0x0][0x218] ;  /* 0x00008600ff0c7b82 */ /* 0x003e220000000a00 */
[----:B------:R-:W-:Y:S01]  /*0de0*/  IADD3 R11, R3, R18, RZ ;  /* 0x00000012030b7210 */ /* 0x000fe20007ffe0ff */
[----:B------:R-:W-:-:S04]  /*0df0*/  VIADD R18, R18, 0x80 ;  /* 0x0000008012127836 */ /* 0x000fc80000000000 */
[----:B0-----:R-:W-:-:S05]  /*0e00*/  IMAD.WIDE.U32 R12, R11, 0x2, R12 ;  /* 0x000000020b0c7825 */ /* 0x001fca00078e000c */
[----:B------:R1:W-:Y:S02]  /*0e10*/  STG.E.U16 desc[UR4][R12.64], R7 ;  /* 0x000000070c007986 */ /* 0x0003e4000c101504 */
.L_x_9086:
        /* <DEDUP_REMOVED lines=8> */
.L_x_9087:
[----:B------:R-:W-:Y:S05]  /*0ea0*/  BSYNC B1 ;  /* 0x0000000000017941 */ /* 0x000fea0003800000 */
.L_x_9083:
[----:B------:R-:W-:-:S13]  /*0eb0*/  ISETP.GE.AND P0, PT, R18, R5, PT ;  /* 0x000000051200720c */ /* 0x000fda0003f06270 */
[----:B-12---:R-:W1:Y:S01]  /*0ec0*/  @!P0 LDC.64 R6, c[0x0][0x218] ;  /* 0x00008600ff068b82 */ /* 0x006e620000000a00 */
[----:B------:R-:W-:Y:S01]  /*0ed0*/  @!P0 IMAD.IADD R11, R3, 0x1, R18 ;  /* 0x00000001030b8824 */ /* 0x000fe200078e0212 */
[----:B------:R-:W-:-:S03]  /*0ee0*/  @!P0 IADD3 R18, R18, 0x80, RZ ;  /* 0x0000008012128810 */ /* 0x000fc60007ffe0ff */
[----:B-1----:R-:W-:-:S05]  /*0ef0*/  @!P0 IMAD.WIDE.U32 R6, R11, 0x2, R6 ;  /* 0x000000020b068825 */ /* 0x002fca00078e0006 */
[----:B------:R2:W-:Y:S02]  /*0f00*/  @!P0 STG.E.U16 desc[UR4][R6.64], R9 ;  /* 0x0000000906008986 */ /* 0x0005e4000c101504 */
.L_x_9088:
[----:B------:R-:W-:Y:S05]  /*0f10*/  BSYNC B0 ;  /* 0x0000000000007941 */ /* 0x000fea0003800000 */
.L_x_9082:
        /* <DEDUP_REMOVED lines=8> */
.L_x_9089:
        /* <DEDUP_REMOVED lines=14> */
.L_x_11234:


//--------------------- .text._ZN2at6native29vectorized_elementwise_kernelILi4EZZZNS0_19sigmoid_kernel_cudaERNS_18TensorIteratorBaseEENKUlvE0_clEvENKUlvE2_clEvEUlN3c108BFloat16EE_St5arrayIPcLm2EEEEviT0_T1_ --------------------------
	.section	.text._ZN2at6native29vectorized_elementwise_kernelILi4EZZZNS0_19sigmoid_kernel_cudaERNS_18TensorIteratorBaseEENKUlvE0_clEvENKUlvE2_clEvEUlN3c108BFloat16EE_St5arrayIPcLm2EEEEviT0_T1_,"ax",@progbits
	.align	128
        .global         _ZN2at6native29vectorized_elementwise_kernelILi4EZZZNS0_19sigmoid_kernel_cudaERNS_18TensorIteratorBaseEENKUlvE0_clEvENKUlvE2_clEvEUlN3c108BFloat16EE_St5arrayIPcLm2EEEEviT0_T1_
        .type           _ZN2at6native29vectorized_elementwise_kernelILi4EZZZNS0_19sigmoid_kernel_cudaERNS_18TensorIteratorBaseEENKUlvE0_clEvENKUlvE2_clEvEUlN3c108BFloat16EE_St5arrayIPcLm2EEEEviT0_T1_,@function
        .size           _ZN2at6native29vectorized_elementwise_kernelILi4EZZZNS0_19sigmoid_kernel_cudaERNS_18TensorIteratorBaseEENKUlvE0_clEvENKUlvE2_clEvEUlN3c108BFloat16EE_St5arrayIPcLm2EEEEviT0_T1_,(.L_x_11235 - _ZN2at6native29vectorized_elementwise_kernelILi4EZZZNS0_19sigmoid_kernel_cudaERNS_18TensorIteratorBaseEENKUlvE0_clEvENKUlvE2_clEvEUlN3c108BFloat16EE_St5arrayIPcLm2EEEEviT0_T1_)
        .other          _ZN2at6native29vectorized_elementwise_kernelILi4EZZZNS0_19sigmoid_kernel_cudaERNS_18TensorIteratorBaseEENKUlvE0_clEvENKUlvE2_clEvEUlN3c108BFloat16EE_St5arrayIPcLm2EEEEviT0_T1_,@"STO_CUDA_ENTRY STV_DEFAULT"
_ZN2at6native29vectorized_elementwise_kernelILi4EZZZNS0_19sigmoid_kernel_cudaERNS_18TensorIteratorBaseEENKUlvE0_clEvENKUlvE2_clEvEUlN3c108BFloat16EE_St5arrayIPcLm2EEEEviT0_T1_:
.text._ZN2at6native29vectorized_elementwise_kernelILi4EZZZNS0_19sigmoid_kernel_cudaERNS_18TensorIteratorBaseEENKUlvE0_clEvENKUlvE2_clEvEUlN3c108BFloat16EE_St5arrayIPcLm2EEEEviT0_T1_:
        /* <DEDUP_REMOVED lines=16> */
[----:B------:R-:W-:Y:S01]  /*0100*/  PRMT R6, R6, 0x7632, R6 ;  /* 0x0000763206067816 */ /* 0x000fe20000000006 */
[----:B---3--:R-:W-:Y:S02]  /*0110*/  IMAD.U32 R12, R4, 0x10000, RZ ;  /* 0x00010000040c7824 */ /* 0x008fe400078e00ff */
[----:B------:R-:W-:Y:S01]  /*0120*/  FMUL.FTZ R9, R8, -1.4426950216293334961 ;  /* 0xbfb8aa3b08097820 */ /* 0x000fe20000410000 */
[----:B------:R-:W-:Y:S01]  /*0130*/  PRMT R7, R7, 0x7632, R7 ;  /* 0x0000763207077816 */ /* 0x000fe20000000007 */
[----:B------:R-:W-:-:S02]  /*0140*/  IMAD.U32 R10, R6, 0x10000, RZ ;  /* 0x00010000060a7824 */ /* 0x000fc400078e00ff */
[----:B------:R-:W-:Y:S01]  /*0150*/  FMUL.FTZ R8, R12, -1.4426950216293334961 ;  /* 0xbfb8aa3b0c087820 */ /* 0x000fe20000410000 */
[C---:B------:R-:W-:Y:S01]  /*0160*/  SHF.L.U32 R12, R5.reuse, 0x10, RZ ;  /* 0x00000010050c7819 */ /* 0x040fe200000006ff */
[----:B------:R-:W-:Y:S01]  /*0170*/  FMUL.FTZ R2, R2, -1.4426950216293334961 ;  /* 0xbfb8aa3b02027820 */ /* 0x000fe20000410000 */
[----:B------:R-:W-:Y:S01]  /*0180*/  PRMT R5, R5, 0x7632, R5 ;  /* 0x0000763205057816 */ /* 0x000fe20000000005 */
[----:B------:R-:W-:Y:S01]  /*0190*/  FMUL.FTZ R10, R10, -1.4426950216293334961 ;  /* 0xbfb8aa3b0a0a7820 */ /* 0x000fe20000410000 */
[----:B------:R-:W-:Y:S01]  /*01a0*/  PRMT R4, R4, 0x7632, R4 ;  /* 0x0000763204047816 */ /* 0x000fe20000000004 */
[----:B------:R-:W-:Y:S01]  /*01b0*/  FMUL.FTZ R12, R12, -1.4426950216293334961 ;  /* 0xbfb8aa3b0c0c7820 */ /* 0x000fe20000410000 */
[----:B------:R-:W-:Y:S01]  /*01c0*/  SHF.L.U32 R5, R5, 0x10, RZ ;  /* 0x0000001005057819 */ /* 0x000fe200000006ff */
[----:B------:R-:W0:Y:S01]  /*01d0*/  MUFU.EX2 R9, R9 ;  /* 0x0000000900097308 */ /* 0x000e220000000800 */
[----:B------:R-:W-:Y:S01]  /*01e0*/  SHF.L.U32 R7, R7, 0x10, RZ ;  /* 0x0000001007077819 */ /* 0x000fe200000006ff */
[----:B------:R-:W-:-:S02]  /*01f0*/  IMAD.U32 R4, R4, 0x10000, RZ ;  /* 0x0001000004047824 */ /* 0x000fc400078e00ff */
[----:B------:R-:W-:Y:S02]  /*0200*/  FMUL.FTZ R5, R5, -1.4426950216293334961 ;  /* 0xbfb8aa3b05057820 */ /* 0x000fe40000410000 */
[----:B------:R-:W-:Y:S01]  /*0210*/  FMUL.FTZ R7, R7, -1.4426950216293334961 ;  /* 0xbfb8aa3b07077820 */ /* 0x000fe20000410000 */
[----:B------:R-:W-:Y:S01]  /*0220*/  FMUL.FTZ R4, R4, -1.4426950216293334961 ;  /* 0xbfb8aa3b04047820 */ /* 0x000fe20000410000 */
[----:B------:R-:W1:Y:S08]  /*0230*/  MUFU.EX2 R2, R2 ;  /* 0x0000000200027308 */ /* 0x000e700000000800 */
[----:B------:R-:W2:Y:S01]  /*0240*/  MUFU.EX2 R8, R8 ;  /* 0x0000000800087308 */ /* 0x000ea20000000800 */
[----:B0-----:R-:W-:-:S07]  /*0250*/  FADD.FTZ R9, R9, 1 ;  /* 0x3f80000009097421 */ /* 0x001fce0000010000 */
[----:B------:R-:W0:Y:S01]  /*0260*/  MUFU.EX2 R6, R12 ;  /* 0x0000000c00067308 */ /* 0x000e220000000800 */
[----:B-1----:R-:W-:-:S07]  /*0270*/  FADD.FTZ R2, R2, 1 ;  /* 0x3f80000002027421 */ /* 0x002fce0000010000 */
[----:B------:R-:W1:Y:S01]  /*0280*/  MUFU.EX2 R15, R5 ;  /* 0x00000005000f7308 */ /* 0x000e620000000800 */
[----:B--2---:R-:W-:-:S07]  /*0290*/  FADD.FTZ R8, R8, 1 ;  /* 0x3f80000008087421 */ /* 0x004fce0000010000 */
[----:B------:R-:W2:Y:S01]  /*02a0*/  MUFU.EX2 R11, R7 ;  /* 0x00000007000b7308 */ /* 0x000ea20000000800 */
[----:B0-----:R-:W-:-:S07]  /*02b0*/  FADD.FTZ R14, R6, 1 ;  /* 0x3f800000060e7421 */ /* 0x001fce0000010000 */
[----:B------:R-:W0:Y:S01]  /*02c0*/  MUFU.EX2 R10, R10 ;  /* 0x0000000a000a7308 */ /* 0x000e220000000800 */
[----:B-1----:R-:W-:-:S07]  /*02d0*/  FADD.FTZ R15, R15, 1 ;  /* 0x3f8000000f0f7421 */ /* 0x002fce0000010000 */
[----:B------:R1:W3:Y:S01]  /*02e0*/  MUFU.EX2 R12, R4 ;  /* 0x00000004000c7308 */ /* 0x0002e20000000800 */
[----:B--2---:R-:W-:-:S07]  /*02f0*/  FADD.FTZ R11, R11, 1 ;  /* 0x3f8000000b0b7421 */ /* 0x004fce0000010000 */
[----:B------:R-:W-:Y:S01]  /*0300*/  MUFU.RCP R9, R9 ;  /* 0x0000000900097308 */ /* 0x000fe20000001000 */
[----:B-1----:R-:W1:Y:S01]  /*0310*/  LDC.64 R4, c[0x0][0x218] ;  /* 0x00008600ff047b82 */ /* 0x002e620000000a00 */
[----:B0-----:R-:W-:-:S06]  /*0320*/  FADD.FTZ R10, R10, 1 ;  /* 0x3f8000000a0a7421 */ /* 0x001fcc0000010000 */
[----:B------:R-:W0:Y:S01]  /*0330*/  MUFU.RCP R6, R11 ;  /* 0x0000000b00067308 */ /* 0x000e220000001000 */
[----:B---3--:R-:W-:-:S07]  /*0340*/  FADD.FTZ R12, R12, 1 ;  /* 0x3f8000000c0c7421 */ /* 0x008fce0000010000 */
[----:B------:R-:W-:Y:S08]  /*0350*/  MUFU.RCP R2, R2 ;  /* 0x0000000200027308 */ /* 0x000ff00000001000 */
[----:B------:R-:W-:Y:S01]  /*0360*/  MUFU.RCP R8, R8 ;  /* 0x0000000800087308 */ /* 0x000fe20000001000 */
[----:B-1----:R-:W-:Y:S01]  /*0370*/  IMAD.WIDE.U32 R4, R3, 0x2, R4 ;  /* 0x0000000203047825 */ /* 0x002fe200078e0004 */
[----:B0-----:R-:W-:-:S03]  /*0380*/  F2FP.BF16.F32.PACK_AB R3, R6, R9 ;  /* 0x000000090603723e */ /* 0x001fc600000010ff */
[----:B------:R-:W-:-:S03]  /*0390*/  IMAD.WIDE R4, R0, 0x8, R4 ;  /* 0x0000000800047825 */ /* 0x000fc600078e0204 */
[----:B------:R-:W-:Y:S08]  /*03a0*/  MUFU.RCP R14, R14 ;  /* 0x0000000e000e7308 */ /* 0x000ff00000001000 */
[----:B------:R-:W0:Y:S08]  /*03b0*/  MUFU.RCP R7, R10 ;  /* 0x0000000a00077308 */ /* 0x000e300000001000 */
[----:B------:R-:W1:Y:S08]  /*03c0*/  MUFU.RCP R13, R12 ;  /* 0x0000000c000d7308 */ /* 0x000e700000001000 */
[----:B------:R-:W2:Y:S01]  /*03d0*/  MUFU.RCP R15, R15 ;  /* 0x0000000f000f7308 */ /* 0x000ea20000001000 */
[----:B0-----:R-:W-:-:S05]  /*03e0*/  F2FP.BF16.F32.PACK_AB R2, R7, R2 ;  /* 0x000000020702723e */ /* 0x001fca00000010ff */
[----:B------:R-:W-:Y:S01]  /*03f0*/  STG.E.64 desc[UR4][R4.64], R2 ;  /* 0x0000000204007986 */ /* 0x000fe2000c101b04 */
[----:B-1----:R-:W-:Y:S02]  /*0400*/  F2FP.BF16.F32.PACK_AB R8, R13, R8 ;  /* 0x000000080d08723e */ /* 0x002fe400000010ff */
[----:B--2---:R-:W-:-:S05]  /*0410*/  F2FP.BF16.F32.PACK_AB R9, R15, R14 ;  /* 0x0000000e0f09723e */ /* 0x004fca00000010ff */
[----:B------:R-:W-:Y:S01]  /*0420*/  STG.E.64 desc[UR4][R4.64+0x400], R8 ;  /* 0x0004000804007986 */ /* 0x000fe2000c101b04 */
[----:B------:R-:W-:Y:S05]  /*0430*/  EXIT ;  /* 0x000000000000794d */ /* 0x000fea0003800000 */
.L_x_9090:
        /* <DEDUP_REMOVED lines=140> */
.L_x_9093:
[----:B------:R-:W-:-:S13]  /*0d00*/  ISETP.GE.AND P0, PT, R18, R5, PT ;  /* 0x000000051200720c */ /* 0x000fda0003f06270 */
[----:B------:R-:W-:Y:S05]  /*0d10*/  @P0 BRA `(.L_x_9095) ;  /* 0x0000000000300947 */ /* 0x000fea0003800000 */
[----:B0-----:R-:W0:Y:S01]  /*0d20*/  LDC.64 R12, c[0x0][0x218] ;  /* 0x00008600ff0c7b82 */ /* 0x001e220000000a00 */
[----:B------:R-:W-:Y:S01]  /*0d30*/  IMAD.IADD R11, R3, 0x1, R18 ;  /* 0x00000001030b7824 */ /* 0x000fe200078e0212 */
[----:B------:R-:W-:-:S03]  /*0d40*/  IADD3 R18, R18, 0x80, RZ ;  /* 0x0000008012127810 */ /* 0x000fc60007ffe0ff */
[----:B0-----:R-:W-:-:S05]  /*0d50*/  IMAD.WIDE.U32 R12, R11, 0x2, R12 ;  /* 0x000000020b0c7825 */ /* 0x001fca00078e000c */
[----:B------:R1:W-:Y:S02]  /*0d60*/  STG.E.U16 desc[UR4][R12.64], R6 ;  /* 0x000000060c007986 */ /* 0x0003e4000c101504 */
.L_x_9094:
[----:B------:R-:W-:-:S13]  /*0d70*/  ISETP.GE.AND P0, PT, R18, R5, PT ;  /* 0x000000051200720c */ /* 0x000fda0003f06270 */
[----:B------:R-:W-:Y:S05]  /*0d80*/  @P0 BRA `(.L_x_9096) ;  /* 0x0000000000340947 */ /* 0x000fea0003800000 */
[----:B01----:R-:W0:Y:S01]  /*0d90*/  LDC.64 R12, c[0x0][0x218] ;  /* 0x00008600ff0c7b82 */ /* 0x003e220000000a00 */
[----:B------:R-:W-:Y:S01]  /*0da0*/  IADD3 R11, R3, R18, RZ ;  /* 0x00000012030b7210 */ /* 0x000fe20007ffe0ff */
[----:B------:R-:W-:-:S04]  /*0db0*/  VIADD R18, R18, 0x80 ;  /* 0x0000008012127836 */ /* 0x000fc80000000000 */
[----:B0-----:R-:W-:-:S05]  /*0dc0*/  IMAD.WIDE.U32 R12, R11, 0x2, R12 ;  /* 0x000000020b0c7825 */ /* 0x001fca00078e000c */
[----:B------:R1:W-:Y:S02]  /*0dd0*/  STG.E.U16 desc[UR4][R12.64], R7 ;  /* 0x000000070c007986 */ /* 0x0003e4000c101504 */
.L_x_9095:
        /* <DEDUP_REMOVED lines=8> */
.L_x_9096:
[----:B------:R-:W-:Y:S05]  /*0e60*/  BSYNC B1 ;  /* 0x0000000000017941 */ /* 0x000fea0003800000 */
.L_x_9092:
[----:B------:R-:W-:-:S13]  /*0e70*/  ISETP.GE.AND P0, PT, R18, R5, PT ;  /* 0x000000051200720c */ /* 0x000fda0003f06270 */
[----:B-12---:R-:W1:Y:S01]  /*0e80*/  @!P0 LDC.64 R6, c[0x0][0x218] ;  /* 0x00008600ff068b82 */ /* 0x006e620000000a00 */
[----:B------:R-:W-:Y:S01]  /*0e90*/  @!P0 IMAD.IADD R11, R3, 0x1, R18 ;  /* 0x00000001030b8824 */ /* 0x000fe200078e0212 */
[----:B------:R-:W-:-:S03]  /*0ea0*/  @!P0 IADD3 R18, R18, 0x80, RZ ;  /* 0x0000008012128810 */ /* 0x000fc60007ffe0ff */
[----:B-1----:R-:W-:-:S05]  /*0eb0*/  @!P0 IMAD.WIDE.U32 R6, R11, 0x2, R6 ;  /* 0x000000020b068825 */ /* 0x002fca00078e0006 */
[----:B------:R2:W-:Y:S02]  /*0ec0*/  @!P0 STG.E.U16 desc[UR4][R6.64], R9 ;  /* 0x0000000906008986 */ /* 0x0005e4000c101504 */
.L_x_9097:
[----:B------:R-:W-:Y:S05]  /*0ed0*/  BSYNC B0 ;  /* 0x0000000000007941 */ /* 0x000fea0003800000 */
.L_x_9091:
        /* <DEDUP_REMOVED lines=8> */
.L_x_9098:
        /* <DEDUP_REMOVED lines=10> */
.L_x_11235:


//--------------------- .text._ZN2at6native29vectorized_elementwise_kernelILi8EZZZNS0_19sigmoid_kernel_cudaERNS_18TensorIteratorBaseEENKUlvE0_clEvENKUlvE2_clEvEUlN3c108BFloat16EE_St5arrayIPcLm2EEEEviT0_T1_ --------------------------
	.section	.text._ZN2at6native29vectorized_elementwise_kernelILi8EZZZNS0_19sigmoid_kernel_cudaERNS_18TensorIteratorBaseEENKUlvE0_clEvENKUlvE2_clEvEUlN3c108BFloat16EE_St5arrayIPcLm2EEEEviT0_T1_,"ax",@progbits
	.align	128
        .global         _ZN2at6native29vectorized_elementwise_kernelILi8EZZZNS0_19sigmoid_kernel_cudaERNS_18TensorIteratorBaseEENKUlvE0_clEvENKUlvE2_clEvEUlN3c108BFloat16EE_St5arrayIPcLm2EEEEviT0_T1_
        .type           _ZN2at6native29vectorized_elementwise_kernelILi8EZZZNS0_19sigmoid_kernel_cudaERNS_18TensorIteratorBaseEENKUlvE0_clEvENKUlvE2_clEvEUlN3c108BFloat16EE_St5arrayIPcLm2EEEEviT0_T1_,@function
        .size           _ZN2at6native29vectorized_elementwise_kernelILi8EZZZNS0_19sigmoid_kernel_cudaERNS_18TensorIteratorBaseEENKUlvE0_clEvENKUlvE2_clEvEUlN3c108BFloat16EE_St5arrayIPcLm2EEEEviT0_T1_,(.L_x_11236 - _ZN2at6native29vectorized_elementwise_kernelILi8EZZZNS0_19sigmoid_kernel_cudaERNS_18TensorIteratorBaseEENKUlvE0_clEvENKUlvE2_clEvEUlN3c108BFloat16EE_St5arrayIPcLm2EEEEviT0_T1_)
        .other          _ZN2at6native29vectorized_elementwise_kernelILi8EZZZNS0_19sigmoid_kernel_cudaERNS_18TensorIteratorBaseEENKUlvE0_clEvENKUlvE2_clEvEUlN3c108BFloat16EE_St5arrayIPcLm2EEEEviT0_T1_,@"STO_CUDA_ENTRY STV_DEFAULT"
_ZN2at6native29vectorized_elementwise_kernelILi8EZZZNS0_19sigmoid_kernel_cudaERNS_18TensorIteratorBaseEENKUlvE0_clEvENKUlvE2_clEvEUlN3c108BFloat16EE_St5arrayIPcLm2EEEEviT0_T1_:
.text._ZN2at6native29vectorized_elementwise_kernelILi8EZZZNS0_19sigmoid_kernel_cudaERNS_18TensorIteratorBaseEENKUlvE0_clEvENKUlvE2_clEvEUlN3c108BFloat16EE_St5arrayIPcLm2EEEEviT0_T1_:
        /* <DEDUP_REMOVED lines=14> */
[----:B------:R-:W-:Y:S01]  /*00e0*/  IMAD.U32 R10, R6, 0x10000, RZ ;  /* 0x00010000060a7824 */ /* 0x000fe200078e00ff */
[----:B------:R-:W-:Y:S01]  /*00f0*/  PRMT R5, R5, 0x7632, R5 ;  /* 0x0000763205057816 */ /* 0x000fe20000000005 */
[C---:B------:R-:W-:Y:S01]  /*0100*/  IMAD.U32 R2, R4.reuse, 0x10000, RZ ;  /* 0x0001000004027824 */ /* 0x040fe200078e00ff */
[----:B------:R-:W-:Y:S01]  /*0110*/  PRMT R4, R4, 0x7632, R4 ;  /* 0x0000763204047816 */ /* 0x000fe20000000004 */
[----:B------:R-:W-:Y:S01]  /*0120*/  FMUL.FTZ R9, R8, -1.4426950216293334961 ;  /* 0xbfb8aa3b08097820 */ /* 0x000fe20000410000 */
[----:B------:R-:W-:Y:S01]  /*0130*/  FMUL.FTZ R8, R10, -1.4426950216293334961 ;  /* 0xbfb8aa3b0a087820 */ /* 0x000fe20000410000 */
[C---:B------:R-:W-:Y:S01]  /*0140*/  SHF.L.U32 R10, R7.reuse, 0x10, RZ ;  /* 0x00000010070a7819 */ /* 0x040fe200000006ff */
[----:B------:R-:W-:Y:S01]  /*0150*/  FMUL.FTZ R2, R2, -1.4426950216293334961 ;  /* 0xbfb8aa3b02027820 */ /* 0x000fe20000410000 */
[----:B------:R-:W-:-:S02]  /*0160*/  PRMT R7, R7, 0x7632, R7 ;  /* 0x0000763207077816 */ /* 0x000fc40000000007 */
[----:B------:R-:W-:Y:S01]  /*0170*/  PRMT R6, R6, 0x7632, R6 ;  /* 0x0000763206067816 */ /* 0x000fe20000000006 */
[----:B------:R-:W-:Y:S01]  /*0180*/  FMUL.FTZ R12, R10, -1.4426950216293334961 ;  /* 0xbfb8aa3b0a0c7820 */ /* 0x000fe20000410000 */
[----:B------:R-:W-:Y:S01]  /*0190*/  IMAD.U32 R10, R4, 0x10000, RZ ;  /* 0x00010000040a7824 */ /* 0x000fe200078e00ff */
[----:B------:R-:W-:Y:S01]  /*01a0*/  SHF.L.U32 R14, R7, 0x10, RZ ;  /* 0x00000010070e7819 */ /* 0x000fe200000006ff */
[----:B------:R-:W0:Y:S01]  /*01b0*/  MUFU.EX2 R2, R2 ;  /* 0x0000000200027308 */ /* 0x000e220000000800 */
[----:B------:R-:W-:Y:S01]  /*01c0*/  SHF.L.U32 R5, R5, 0x10, RZ ;  /* 0x0000001005057819 */ /* 0x000fe200000006ff */
[----:B------:R-:W-:Y:S02]  /*01d0*/  IMAD.U32 R6, R6, 0x10000, RZ ;  /* 0x0001000006067824 */ /* 0x000fe400078e00ff */
[----:B------:R-:W-:Y:S01]  /*01e0*/  FMUL.FTZ R10, R10, -1.4426950216293334961 ;  /* 0xbfb8aa3b0a0a7820 */ /* 0x000fe20000410000 */
[----:B------:R-:W-:Y:S01]  /*01f0*/  FMUL.FTZ R15, R14, -1.4426950216293334961 ;  /* 0xbfb8aa3b0e0f7820 */ /* 0x000fe20000410000 */
[----:B------:R-:W-:Y:S01]  /*0200*/  FMUL.FTZ R5, R5, -1.4426950216293334961 ;  /* 0xbfb8aa3b05057820 */ /* 0x000fe20000410000 */
[----:B------:R-:W-:Y:S01]  /*0210*/  FMUL.FTZ R7, R6, -1.4426950216293334961 ;  /* 0xbfb8aa3b06077820 */ /* 0x000fe20000410000 */
[----:B------:R-:W1:Y:S08]  /*0220*/  MUFU.EX2 R4, R12 ;  /* 0x0000000c00047308 */ /* 0x000e700000000800 */
[----:B------:R2:W3:Y:S01]  /*0230*/  MUFU.EX2 R11, R5 ;  /* 0x00000005000b7308 */ /* 0x0004e20000000800 */
[----:B0-----:R-:W-:-:S07]  /*0240*/  FADD.FTZ R2, R2, 1 ;  /* 0x3f80000002027421 */ /* 0x001fce0000010000 */
[----:B------:R-:W0:Y:S01]  /*0250*/  MUFU.EX2 R13, R7 ;  /* 0x00000007000d7308 */ /* 0x000e220000000800 */
[----:B-1----:R-:W-:Y:S02]  /*0260*/  FADD.FTZ R14, R4, 1 ;  /* 0x3f800000040e7421 */ /* 0x002fe40000010000 */
[----:B--2---:R-:W1:Y:S05]  /*0270*/  LDC.64 R4, c[0x0][0x218] ;  /* 0x00008600ff047b82 */ /* 0x004e6a0000000a00 */
[----:B------:R-:W2:Y:S01]  /*0280*/  MUFU.EX2 R15, R15 ;  /* 0x0000000f000f7308 */ /* 0x000ea20000000800 */
[----:B---3--:R-:W-:-:S07]  /*0290*/  FADD.FTZ R11, R11, 1 ;  /* 0x3f8000000b0b7421 */ /* 0x008fce0000010000 */
[----:B------:R-:W3:Y:S01]  /*02a0*/  MUFU.EX2 R9, R9 ;  /* 0x0000000900097308 */ /* 0x000ee20000000800 */
[----:B0-----:R-:W-:-:S07]  /*02b0*/  FADD.FTZ R13, R13, 1 ;  /* 0x3f8000000d0d7421 */ /* 0x001fce0000010000 */
[----:B------:R-:W0:Y:S01]  /*02c0*/  MUFU.EX2 R10, R10 ;  /* 0x0000000a000a7308 */ /* 0x000e220000000800 */
[----:B--2---:R-:W-:Y:S01]  /*02d0*/  FADD.FTZ R15, R15, 1 ;  /* 0x3f8000000f0f7421 */ /* 0x004fe20000010000 */
[----:B-1----:R-:W-:-:S06]  /*02e0*/  IMAD.WIDE.U32 R4, R3, 0x2, R4 ;  /* 0x0000000203047825 */ /* 0x002fcc00078e0004 */
[----:B------:R-:W1:Y:S01]  /*02f0*/  MUFU.EX2 R8, R8 ;  /* 0x0000000800087308 */ /* 0x000e620000000800 */
[----:B---3--:R-:W-:-:S07]  /*0300*/  FADD.FTZ R9, R9, 1 ;  /* 0x3f80000009097421 */ /* 0x008fce0000010000 */
[----:B------:R-:W-:Y:S01]  /*0310*/  MUFU.RCP R2, R2 ;  /* 0x0000000200027308 */ /* 0x000fe20000001000 */
[----:B0-----:R-:W-:-:S07]  /*0320*/  FADD.FTZ R10, R10, 1 ;  /* 0x3f8000000a0a7421 */ /* 0x001fce0000010000 */
[----:B------:R-:W-:Y:S01]  /*0330*/  MUFU.RCP R6, R9 ;  /* 0x0000000900067308 */ /* 0x000fe20000001000 */
[----:B-1----:R-:W-:-:S07]  /*0340*/  FADD.FTZ R8, R8, 1 ;  /* 0x3f80000008087421 */ /* 0x002fce0000010000 */
[----:B------:R-:W0:Y:S08]  /*0350*/  MUFU.RCP R7, R10 ;  /* 0x0000000a00077308 */ /* 0x000e300000001000 */
[----:B------:R-:W1:Y:S08]  /*0360*/  MUFU.RCP R11, R11 ;  /* 0x0000000b000b7308 */ /* 0x000e700000001000 */
[----:B------:R2:W-:Y:S08]  /*0370*/  MUFU.RCP R12, R8 ;  /* 0x00000008000c7308 */ /* 0x0005f00000001000 */
[----:B------:R-:W-:Y:S01]  /*0380*/  MUFU.RCP R14, R14 ;  /* 0x0000000e000e7308 */ /* 0x000fe20000001000 */
[----:B--2---:R-:W-:Y:S01]  /*0390*/  IMAD.WIDE R8, R0, 0x10, R4 ;  /* 0x0000001000087825 */ /* 0x004fe200078e0204 */
[----:B0-----:R-:W-:-:S02]  /*03a0*/  F2FP.BF16.F32.PACK_AB R4, R7, R2 ;  /* 0x000000020704723e */ /* 0x001fc400000010ff */
[----:B-1----:R-:W-:-:S04]  /*03b0*/  F2FP.BF16.F32.PACK_AB R5, R11, R6 ;  /* 0x000000060b05723e */ /* 0x002fc800000010ff */
[----:B------:R-:W0:Y:S08]  /*03c0*/  MUFU.RCP R13, R13 ;  /* 0x0000000d000d7308 */ /* 0x000e300000001000 */
[----:B------:R-:W1:Y:S01]  /*03d0*/  MUFU.RCP R15, R15 ;  /* 0x0000000f000f7308 */ /* 0x000e620000001000 */
[----:B0-----:R-:W-:Y:S02]  /*03e0*/  F2FP.BF16.F32.PACK_AB R6, R13, R12 ;  /* 0x0000000c0d06723e */ /* 0x001fe400000010ff */
[----:B-1----:R-:W-:-:S05]  /*03f0*/  F2FP.BF16.F32.PACK_AB R7, R15, R14 ;  /* 0x0000000e0f07723e */ /* 0x002fca00000010ff */
[----:B------:R-:W-:Y:S01]  /*0400*/  STG.E.128 desc[UR4][R8.64], R4 ;  /* 0x0000000408007986 */ /* 0x000fe2000c101d04 */
[----:B------:R-:W-:Y:S05]  /*0410*/  EXIT ;  /* 0x000000000000794d */ /* 0x000fea0003800000 */
.L_x_9099:
        /* <DEDUP_REMOVED lines=140> */
.L_x_9102:
[----:B------:R-:W-:-:S13]  /*0ce0*/  ISETP.GE.AND P0, PT, R18, R5, PT ;  /* 0x000000051200720c */ /* 0x000fda0003f06270 */
[----:B------:R-:W-:Y:S05]  /*0cf0*/  @P0 BRA `(.L_x_9104) ;  /* 0x0000000000300947 */ /* 0x000fea0003800000 */
[----:B0-----:R-:W0:Y:S01]  /*0d00*/  LDC.64 R12, c[0x0][0x218] ;  /* 0x00008600ff0c7b82 */ /* 0x001e220000000a00 */
[----:B------:R-:W-:Y:S01]  /*0d10*/  IMAD.IADD R11, R3, 0x1, R18 ;  /* 0x00000001030b7824 */ /* 0x000fe200078e0212 */
[----:B------:R-:W-:-:S03]  /*0d20*/  IADD3 R18, R18, 0x80, RZ ;  /* 0x0000008012127810 */ /* 0x000fc60007ffe0ff */
[----:B0-----:R-:W-:-:S05]  /*0d30*/  IMAD.WIDE.U32 R12, R11, 0x2, R12 ;  /* 0x000000020b0c7825 */ /* 0x001fca00078e000c */
[----:B------:R1:W-:Y:S02]  /*0d40*/  STG.E.U16 desc[UR4][R12.64], R6 ;  /* 0x000000060c007986 */ /* 0x0003e4000c101504 */
.L_x_9103:
[----:B------:R-:W-:-:S13]  /*0d50*/  ISETP.GE.AND P0, PT, R18, R5, PT ;  /* 0x000000051200720c */ /* 0x000fda0003f06270 */
[----:B------:R-:W-:Y:S05]  /*0d60*/  @P0 BRA `(.L_x_9105) ;  /* 0x0000000000340947 */ /* 0x000fea0003800000 */
[----:B01----:R-:W0:Y:S01]  /*0d70*/  LDC.64 R12, c[0x0][0x218] ;  /* 0x00008600ff0c7b82 */ /* 0x003e220000000a00 */
[----:B------:R-:W-:Y:S01]  /*0d80*/  IADD3 R11, R3, R18, RZ ;  /* 0x00000012030b7210 */ /* 0x000fe20007ffe0ff */
[----:B------:R-:W-:-:S04]  /*0d90*/  VIADD R18, R18, 0x80 ;  /* 0x0000008012127836 */ /* 0x000fc80000000000 */
[----:B0-----:R-:W-:-:S05]  /*0da0*/  IMAD.WIDE.U32 R12, R11, 0x2, R12 ;  /* 0x000000020b0c7825 */ /* 0x001fca00078e000c */
[----:B------:R1:W-:Y:S02]  /*0db0*/  STG.E.U16 desc[UR4][R12.64], R7 ;  /* 0x000000070c007986 */ /* 0x0003e4000c101504 */
.L_x_9104:
        /* <DEDUP_REMOVED lines=8> */
.L_x_9105:
[----:B------:R-:W-:Y:S05]  /*0e40*/  BSYNC B1 ;  /* 0x0000000000017941 */ /* 0x000fea0003800000 */
.L_x_9101:
[----:B------:R-:W-:-:S13]  /*0e50*/  ISETP.GE.AND P0, PT, R18, R5, PT ;  /* 0x000000051200720c */ /* 0x000fda0003f06270 */
[----:B-12---:R-:W1:Y:S01]  /*0e60*/  @!P0 LDC.64 R6, c[0x0][0x218] ;  /* 0x00008600ff068b82 */ /* 0x006e620000000a00 */
[----:B------:R-:W-:Y:S01]  /*0e70*/  @!P0 IMAD.IADD R11, R3, 0x1, R18 ;  /* 0x00000001030b8824 */ /* 0x000fe200078e0212 */
[----:B------:R-:W-:-:S03]  /*0e80*/  @!P0 IADD3 R18, R18, 0x80, RZ ;  /* 0x0000008012128810 */ /* 0x000fc60007ffe0ff */
[----:B-1----:R-:W-:-:S05]  /*0e90*/  @!P0 IMAD.WIDE.U32 R6, R11, 0x2, R6 ;  /* 0x000000020b068825 */ /* 0x002fca00078e0006 */
[----:B------:R2:W-:Y:S02]  /*0ea0*/  @!P0 STG.E.U16 desc[UR4][R6.64], R9 ;  /* 0x0000000906008986 */ /* 0x0005e4000c101504 */
.L_x_9106:
[----:B------:R-:W-:Y:S05]  /*0eb0*/  BSYNC B0 ;  /* 0x0000000000007941 */ /* 0x000fea0003800000 */
.L_x_9100:
        /* <DEDUP_REMOVED lines=8> */
.L_x_9107:
        /* <DEDUP_REMOVED lines=12> */
.L_x_11236:


//--------------------- .text._ZN2at6native18elementwise_kernelILi128ELi4EZNS0_15gpu_kernel_implIZZZNS0_19sigmoid_kernel_cudaERNS_18TensorIteratorBaseEENKUlvE0_clEvENKUlvE1_clEvEUlN3c104HalfEE_EEvS4_RKT_EUliE_EEviT1_ --------------------------
	.section	.text._ZN2at6native18elementwise_kernelILi128ELi4EZNS0_15gpu_kernel_implIZZZNS0_19sigmoid_kernel_cudaERNS_18TensorIteratorBaseEENKUlvE0_clEvENKUlvE1_clEvEUlN3c104HalfEE_EEvS4_RKT_EUliE_EEviT1_,"ax",@progbits
	.align	128
        .global         _ZN2at6native18elementwise_kernelILi128ELi4EZNS0_15gpu_kernel_implIZZZNS0_19sigmoid_kernel_cudaERNS_18TensorIteratorBaseEENKUlvE0_clEvENKUlvE1_clEvEUlN3c104HalfEE_EEvS4_RKT_EUliE_EEviT1_
        .type           _ZN2at6native18elementwise_kernelILi128ELi4EZNS0_15gpu_kernel_implIZZZNS0_19sigmoid_kernel_cudaERNS_18TensorIteratorBaseEENKUlvE0_clEvENKUlvE1_clEvEUlN3c104HalfEE_EEvS4_RKT_EUliE_EEviT1_,@function
        .size           _ZN2at6native18elementwise_kernelILi128ELi4EZNS0_15gpu_kernel_implIZZZNS0_19sigmoid_kernel_cudaERNS_18TensorIteratorBaseEENKUlvE0_clEvENKUlvE1_clEvEUlN3c104HalfEE_EEvS4_RKT_EUliE_EEviT1_,(.L_x_11237 - _ZN2at6native18elementwise_kernelILi128ELi4EZNS0_15gpu_kernel_implIZZZNS0_19sigmoid_kernel_cudaERNS_18TensorIteratorBaseEENKUlvE0_clEvENKUlvE1_clEvEUlN3c104HalfEE_EEvS4_RKT_EUliE_EEviT1_)
        .other          _ZN2at6native18elementwise_kernelILi128ELi4EZNS0_15gpu_kernel_implIZZZNS0_19sigmoid_kernel_cudaERNS_18TensorIteratorBaseEENKUlvE0_clEvENKUlvE1_clEvEUlN3c104HalfEE_EEvS4_RKT_EUliE_EEviT1_,@"STO_CUDA_ENTRY STV_DEFAULT"
_ZN2at6native18elementwise_kernelILi128ELi4EZNS0_15gpu_kernel_implIZZZNS0_19sigmoid_kernel_cudaERNS_18TensorIteratorBaseEENKUlvE0_clEvENKUlvE1_clEvEUlN3c104HalfEE_EEvS4_RKT_EUliE_EEviT1_:
.text._ZN2at6native18elementwise_kernelILi128ELi4EZNS0_15gpu_kernel_implIZZZNS0_19sigmoid_kernel_cudaERNS_18TensorIteratorBaseEENKUlvE0_clEvENKUlvE1_clEvEUlN3c104HalfEE_EEvS4_RKT_EUliE_EEviT1_:
        /* <DEDUP_REMOVED lines=313> */
.L_x_9110:
        /* <DEDUP_REMOVED lines=22> */
.L_x_9114:
[----:B------:R-:W2:Y:S02]  /*14f0*/  LDG.E.U8 R2, desc[UR36][R2.64] ;  /* 0x0000002402027981 */ /* 0x000ea4000c1e1100 */
[----:B--2---:R-:W-:-:S04]  /*1500*/  I2FP.F32.U32 R0, R2 ;  /* 0x0000000200007245 */ /* 0x004fc80000201000 */
[----:B------:R-:W-:Y:S01]  /*1510*/  F2FP.F16.F32.PACK_AB R0, RZ, R0 ;  /* 0x00000000ff00723e */ /* 0x000fe200000000ff */
[----:B------:R-:W-:Y:S06]  /*1520*/  BRA `(.L_x_9116) ;  /* 0x0000000c00887947 */ /* 0x000fec0003800000 */
.L_x_9113:
        /* <DEDUP_REMOVED lines=10> */
.L_x_9118:
[----:B------:R-:W2:Y:S02]  /*15d0*/  LDG.E R2, desc[UR36][R2.64] ;  /* 0x0000002402027981 */ /* 0x000ea4000c1e1900 */
[----:B--2---:R-:W-:-:S04]  /*15e0*/  I2FP.F32.S32 R0, R2 ;  /* 0x0000000200007245 */ /* 0x004fc80000201400 */
[----:B------:R-:W-:Y:S01]  /*15f0*/  F2FP.F16.F32.PACK_AB R0, RZ, R0 ;  /* 0x00000000ff00723e */ /* 0x000fe200000000ff */
[----:B------:R-:W-:Y:S06]  /*1600*/  BRA `(.L_x_9116) ;  /* 0x0000000c00507947 */ /* 0x000fec0003800000 */
.L_x_9117:
[----:B------:R-:W2:Y:S02]  /*1610*/  LDG.E.U16 R2, desc[UR36][R2.64] ;  /* 0x0000002402027981 */ /* 0x000ea4000c1e1500 */
[----:B--2---:R-:W0:Y:S02]  /*1620*/  I2F.S16 R0, R2 ;  /* 0x0000000200007306 */ /* 0x004e240000101400 */
[----:B0-----:R-:W-:Y:S01]  /*1630*/  F2FP.F16.F32.PACK_AB R0, RZ, R0 ;  /* 0x00000000ff00723e */ /* 0x001fe200000000ff */
[----:B------:R-:W-:Y:S06]  /*1640*/  BRA `(.L_x_9116) ;  /* 0x0000000c00407947 */ /* 0x000fec0003800000 */
.L_x_9112:
        /* <DEDUP_REMOVED lines=9> */
.L_x_9120:
[----:B------:R0:W5:Y:S01]  /*16e0*/  LDG.E.U16 R0, desc[UR36][R2.64] ;  /* 0x0000002402007981 */ /* 0x000162000c1e1500 */
[----:B------:R-:W-:Y:S05]  /*16f0*/  BRA `(.L_x_9116) ;  /* 0x0000000c00147947 */ /* 0x000fea0003800000 */
.L_x_9119:
        /* <DEDUP_REMOVED lines=9> */
.L_x_9122:
[----:B------:R1:W5:Y:S01]  /*1790*/  LDG.E.U16 R0, desc[UR36][R2.64] ;  /* 0x0000002402007981 */ /* 0x000362000c1e1500 */
[----:B------:R-:W-:Y:S05]  /*17a0*/  BRA `(.L_x_9116) ;  /* 0x0000000800e87947 */ /* 0x000fea0003800000 */
.L_x_9121:
        /* <DEDUP_REMOVED lines=8> */
.L_x_9111:
        /* <DEDUP_REMOVED lines=13> */
.L_x_9125:
        /* <DEDUP_REMOVED lines=8> */
.L_x_9124:
        /* <DEDUP_REMOVED lines=28> */
.L_x_9127:
        /* <DEDUP_REMOVED lines=15> */
.L_x_9126:
[----:B------:R-:W2:Y:S02]  /*1c30*/  LDG.E.U16 R0, desc[UR36][R2.64] ;  /* 0x0000002402007981 */ /* 0x000ea4000c1e1500 */
[----:B--2---:R-:W-:-:S05]  /*1c40*/  IMAD.U32 R0, R0, 0x10000, RZ ;  /* 0x0001000000007824 */ /* 0x004fca00078e00ff */
[----:B------:R-:W-:Y:S01]  /*1c50*/  F2FP.F16.F32.PACK_AB R0, RZ, R0 ;  /* 0x00000000ff00723e */ /* 0x000fe200000000ff */
[----:B------:R-:W-:Y:S06]  /*1c60*/  BRA `(.L_x_9116) ;  /* 0x0000000400b87947 */ /* 0x000fec0003800000 */
.L_x_9123:
        /* <DEDUP_REMOVED lines=12> */
.L_x_9130:
        /* <DEDUP_REMOVED lines=21> */
.L_x_9134:
[----:B------:R-:W-:Y:S05]  /*1e80*/  BSYNC B1 ;  /* 0x0000000000017941 */ /* 0x000fea0003800000 */
.L_x_9133:
[----:B------:R-:W-:Y:S01]  /*1e90*/  LEA R3, R0, 0x3b800000, 0x17 ;  /* 0x3b80000000037811 */ /* 0x000fe200078eb8ff */
[----:B------:R-:W-:-:S05]  /*1ea0*/  IMAD.SHL.U32 R0, R2, 0x100000, RZ ;  /* 0x0010000002007824 */ /* 0x000fca00078e00ff */
[----:B------:R-:W-:-:S07]  /*1eb0*/  LOP3.LUT R0, R3, R0, R4, 0xfe, !PT ;  /* 0x0000000003007212 */ /* 0x000fce00078efe04 */
.L_x_9132:
[----:B------:R-:W-:Y:S05]  /*1ec0*/  BSYNC B0 ;  /* 0x0000000000007941 */ /* 0x000fea0003800000 */
.L_x_9131:
[----:B------:R-:W-:Y:S01]  /*1ed0*/  F2FP.F16.F32.PACK_AB R0, RZ, R0 ;  /* 0x00000000ff00723e */ /* 0x000fe200000000ff */
[----:B------:R-:W-:Y:S06]  /*1ee0*/  BRA `(.L_x_9116) ;  /* 0x0000000400187947 */ /* 0x000fec0003800000 */
.L_x_9129:
        /* <DEDUP_REMOVED lines=21> */
.L_x_9138:
[----:B------:R-:W-:Y:S05]  /*2040*/  BSYNC B1 ;  /* 0x0000000000017941 */ /* 0x000fea0003800000 */
.L_x_9137:
[----:B------:R-:W-:Y:S01]  /*2050*/  LEA R3, R0, 0x37800000, 0x17 ;  /* 0x3780000000037811 */ /* 0x000fe200078eb8ff */
[----:B------:R-:W-:-:S05]  /*2060*/  IMAD.SHL.U32 R0, R2, 0x200000, RZ ;  /* 0x0020000002007824 */ /* 0x000fca00078e00ff */
[----:B------:R-:W-:-:S07]  /*2070*/  LOP3.LUT R0, R3, R0, R4, 0xfe, !PT ;  /* 0x0000000003007212 */ /* 0x000fce00078efe04 */
.L_x_9136:
[----:B------:R-:W-:Y:S05]  /*2080*/  BSYNC B0 ;  /* 0x0000000000007941 */ /* 0x000fea0003800000 */
.L_x_9135:
[----:B------:R-:W-:Y:S01]  /*2090*/  F2FP.F16.F32.PACK_AB R0, RZ, R0 ;  /* 0x00000000ff00723e */ /* 0x000fe200000000ff */
[----:B------:R-:W-:Y:S06]  /*20a0*/  BRA `(.L_x_9116) ;  /* 0x0000000000a87947 */ /* 0x000fec0003800000 */
.L_x_9128:
        /* <DEDUP_REMOVED lines=14> */
.L_x_9142:
[----:B------:R-:W-:Y:S05]  /*2190*/  BSYNC B0 ;  /* 0x0000000000007941 */ /* 0x000fea0003800000 */
.L_x_9141:
[----:B------:R-:W-:Y:S01]  /*21a0*/  F2FP.F16.F32.PACK_AB R0, RZ, R0 ;  /* 0x00000000ff00723e */ /* 0x000fe200000000ff */
[----:B------:R-:W-:Y:S06]  /*21b0*/  BRA `(.L_x_9116) ;  /* 0x0000000000647947 */ /* 0x000fec0003800000 */
.L_x_9115:
        /* <DEDUP_REMOVED lines=16> */
.L_x_9143:
[----:B------:R-:W-:Y:S01]  /*22c0*/  PRMT R0, RZ, 0x7610, R0 ;  /* 0x00007610ff007816 */ /* 0x000fe20000000000 */
[----:B------:R-:W-:Y:S06]  /*22d0*/  BRA `(.L_x_9116) ;  /* 0x00000000001c7947 */ /* 0x000fec0003800000 */
.L_x_9140:
[----:B------:R-:W2:Y:S02]  /*22e0*/  LDG.E.64 R2, desc[UR36][R2.64] ;  /* 0x0000002402027981 */ /* 0x000ea4000c1e1b00 */
[----:B--2---:R-:W0:Y:S02]  /*22f0*/  I2F.U64 R0, R2 ;  /* 0x0000000200007312 */ /* 0x004e240000301000 */
[----:B0-----:R-:W-:Y:S01]  /*2300*/  F2FP.F16.F32.PACK_AB R0, RZ, R0 ;  /* 0x00000000ff00723e */ /* 0x001fe200000000ff */
[----:B------:R-:W-:Y:S06]  /*2310*/  BRA `(.L_x_9116) ;  /* 0x00000000000c7947 */ /* 0x000fec0003800000 */
.L_x_9139:
[----:B------:R-:W2:Y:S02]  /*2320*/  LDG.E R2, desc[UR36][R2.64] ;  /* 0x0000002402027981 */ /* 0x000ea4000c1e1900 */
[----:B--2---:R-:W-:-:S04]  /*2330*/  I2FP.F32.U32 R0, R2 ;  /* 0x0000000200007245 */ /* 0x004fc80000201000 */
[----:B------:R-:W-:-:S07]  /*2340*/  F2FP.F16.F32.PACK_AB R0, RZ, R0 ;  /* 0x00000000ff00723e */ /* 0x000fce00000000ff */
.L_x_9116:
[----:B-----5:R-:W-:Y:S01]  /*2350*/  HADD2.F32 R0, -RZ, R0.H0_H0 ;  /* 0x20000000ff007230 */ /* 0x020fe20000004100 */
[----:B------:R-:W0:Y:S04]  /*2360*/  LDC.U8 R5, c[0x0][0x421] ;  /* 0x00010840ff057b82 */ /* 0x000e280000000000 */
[----:B------:R-:W-:-:S06]  /*2370*/  FMUL.FTZ R0, R0, -1.4426950216293334961 ;  /* 0xbfb8aa3b00007820 */ /* 0x000fcc0000410000 */
[----:B------:R-:W2:Y:S01]  /*2380*/  MUFU.EX2 R0, R0 ;  /* 0x0000000000007308 */ /* 0x000ea20000000800 */
[----:B01----:R-:W-:Y:S01]  /*2390*/  PRMT R3, R5, 0x9910, RZ ;  /* 0x0000991005037816 */ /* 0x003fe200000000ff */
[----:B--2---:R-:W-:-:S03]  /*23a0*/  FADD.FTZ R2, R0, 1 ;  /* 0x3f80000000027421 */ /* 0x004fc60000010000 */
[----:B------:R-:W-:-:S03]  /*23b0*/  ISETP.GT.AND P0, PT, R3, 0x9, PT ;  /* 0x000000090300780c */ /* 0x000fc60003f04270 */
[----:B------:R-:W0:Y:S02]  /*23c0*/  MUFU.RCP R2, R2 ;  /* 0x0000000200027308 */ /* 0x000e240000001000 */
[----:B0-----:R-:W-:-:S08]  /*23d0*/  F2FP.F16.F32.PACK_AB R4, RZ, R2 ;  /* 0x00000002ff04723e */ /* 0x001fd000000000ff */
        /* <DEDUP_REMOVED lines=13> */
.L_x_9147:
[----:B------:R-:W-:-:S06]  /*24b0*/  HADD2.F32 R3, -RZ, R4.H0_H0 ;  /* 0x20000004ff037230 */ /* 0x000fcc0000004100 */
[----:B------:R-:W0:Y:S02]  /*24c0*/  F2I.S64.TRUNC R2, R3 ;  /* 0x0000000300027311 */ /* 0x000e24000020d900 */
[----:B0-----:R3:W-:Y:S01]  /*24d0*/  STG.E.U8 desc[UR36][R16.64], R2 ;  /* 0x0000000210007986 */ /* 0x0017e2000c101124 */
[----:B------:R-:W-:Y:S05]  /*24e0*/  BRA `(.L_x_9149) ;  /* 0x0000000c00847947 */ /* 0x000fea0003800000 */
.L_x_9146:
        /* <DEDUP_REMOVED lines=10> */
.L_x_9151:
[----:B------:R-:W-:-:S04]  /*2590*/  HADD2.F32 R4, -RZ, R4.H0_H0 ;  /* 0x20000004ff047230 */ /* 0x000fc80000004100 */
[----:B------:R-:W0:Y:S02]  /*25a0*/  F2I.FTZ.TRUNC.NTZ R3, R4 ;  /* 0x0000000400037305 */ /* 0x000e24000021f100 */
[----:B0-----:R1:W-:Y:S01]  /*25b0*/  STG.E desc[UR36][R16.64], R3 ;  /* 0x0000000310007986 */ /* 0x0013e2000c101924 */
[----:B------:R-:W-:Y:S05]  /*25c0*/  BRA `(.L_x_9149) ;  /* 0x0000000c004c7947 */ /* 0x000fea0003800000 */
.L_x_9150:
[----:B------:R-:W-:-:S04]  /*25d0*/  HADD2.F32 R4, -RZ, R4.H0_H0 ;  /* 0x20000004ff047230 */ /* 0x000fc80000004100 */
[----:B------:R-:W0:Y:S02]  /*25e0*/  F2I.FTZ.TRUNC.NTZ R3, R4 ;  /* 0x0000000400037305 */ /* 0x000e24000021f100 */
[----:B0-----:R2:W-:Y:S01]  /*25f0*/  STG.E.U16 desc[UR36][R16.64], R3 ;  /* 0x0000000310007986 */ /* 0x0015e2000c101524 */
[----:B------:R-:W-:Y:S05]  /*2600*/  BRA `(.L_x_9149) ;  /* 0x0000000c003c7947 */ /* 0x000fea0003800000 */
.L_x_9145:
        /* <DEDUP_REMOVED lines=9> */
.L_x_9153:
[----:B------:R0:W-:Y:S01]  /*26a0*/  STG.E.U16 desc[UR36][R16.64], R4 ;  /* 0x0000000410007986 */ /* 0x0001e2000c101524 */
[----:B------:R-:W-:Y:S05]  /*26b0*/  BRA `(.L_x_9149) ;  /* 0x0000000c00107947 */ /* 0x000fea0003800000 */
.L_x_9152:
        /* <DEDUP_REMOVED lines=10> */
.L_x_9155:
[----:B------:R-:W-:-:S05]  /*2760*/  HADD2.F32 R0, -RZ, R4.H0_H0 ;  /* 0x20000004ff007230 */ /* 0x000fca0000004100 */
[----:B------:R-:W-:-:S04]  /*2770*/  F2FP.F16.F32.PACK_AB R0, RZ, R0 ;  /* 0x00000000ff00723e */ /* 0x000fc800000000ff */
[----:B------:R-:W-:-:S05]  /*2780*/  PRMT R0, R0, 0x5410, RZ ;  /* 0x0000541000007816 */ /* 0x000fca00000000ff */
[----:B------:R0:W-:Y:S01]  /*2790*/  STG.E desc[UR36][R16.64], R0 ;  /* 0x0000000010007986 */ /* 0x0001e2000c101924 */
[----:B------:R-:W-:Y:S05]  /*27a0*/  BRA `(.L_x_9149) ;  /* 0x0000000800d47947 */ /* 0x000fea0003800000 */
.L_x_9154:
[----:B------:R-:W-:-:S05]  /*27b0*/  HADD2.F32 R2, -RZ, R4.H0_H0 ;  /* 0x20000004ff027230 */ /* 0x000fca0000004100 */
[----:B------:R-:W-:-:S06]  /*27c0*/  FMUL.FTZ R2, R2, 1 ;  /* 0x3f80000002027820 */ /* 0x000fcc0000410000 */
[----:B------:R-:W0:Y:S02]  /*27d0*/  F2F.F64.F32 R2, R2 ;  /* 0x0000000200027310 */ /* 0x000e240000201800 */
[----:B0-----:R0:W-:Y:S01]  /*27e0*/  STG.E.64 desc[UR36][R16.64], R2 ;  /* 0x0000000210007986 */ /* 0x0011e2000c101b24 */
[----:B------:R-:W-:Y:S05]  /*27f0*/  BRA `(.L_x_9149) ;  /* 0x0000000800c07947 */ /* 0x000fea0003800000 */
.L_x_9144:
        /* <DEDUP_REMOVED lines=13> */
.L_x_9158:
[----:B------:R-:W-:Y:S01]  /*28d0*/  HADD2.F32 R4, -RZ, R4.H0_H0 ;  /* 0x20000004ff047230 */ /* 0x000fe20000004100 */
[----:B------:R-:W-:-:S04]  /*28e0*/  CS2R R6, SRZ ;  /* 0x0000000000067805 */ /* 0x000fc8000001ff00 */
[----:B------:R-:W-:-:S06]  /*28f0*/  FMUL.FTZ R4, R4, 1 ;  /* 0x3f80000004047820 */ /* 0x000fcc0000410000 */
[----:B------:R-:W0:Y:S02]  /*2900*/  F2F.F64.F32 R4, R4 ;  /* 0x0000000400047310 */ /* 0x000e240000201800 */
[----:B0-----:R0:W-:Y:S01]  /*2910*/  STG.E.128 desc[UR36][R16.64], R4 ;  /* 0x0000000410007986 */ /* 0x0011e2000c101d24 */
[----:B------:R-:W-:Y:S05]  /*2920*/  BRA `(.L_x_9149) ;  /* 0x0000000800747947 */ /* 0x000fea0003800000 */
.L_x_9157:
        /* <DEDUP_REMOVED lines=21> */
.L_x_9162:
[----:B------:R-:W-:Y:S05]  /*2a80*/  BSYNC B0 ;  /* 0x0000000000007941 */ /* 0x000fea0003800000 */
.L_x_9161:
[----:B------:R-:W-:-:S05]  /*2a90*/  LOP3.LUT R3, R0, R3, RZ, 0xfc, !PT ;  /* 0x0000000300037212 */ /* 0x000fca00078efcff */
[----:B------:R0:W-:Y:S01]  /*2aa0*/  STG.E.U8 desc[UR36][R16.64], R3 ;  /* 0x0000000310007986 */ /* 0x0001e2000c101124 */
[----:B------:R-:W-:Y:S05]  /*2ab0*/  BRA `(.L_x_9149) ;  /* 0x0000000800107947 */ /* 0x000fea0003800000 */
.L_x_9160:
        /* <DEDUP_REMOVED lines=13> */
.L_x_9164:
[----:B------:R-:W-:Y:S01]  /*2b90*/  IMAD.MOV.U32 R0, RZ, RZ, 0x7f ;  /* 0x0000007fff007424 */ /* 0x000fe200078e00ff */
[----:B------:R-:W-:-:S04]  /*2ba0*/  ISETP.GT.U32.AND P0, PT, R2, 0x7f800000, PT ;  /* 0x7f8000000200780c */ /* 0x000fc80003f04070 */
[----:B------:R-:W-:-:S09]  /*2bb0*/  SEL R0, R0, 0x7c, P0 ;  /* 0x0000007c00007807 */ /* 0x000fd20000000000 */
.L_x_9165:
[----:B------:R-:W-:Y:S05]  /*2bc0*/  BSYNC B0 ;  /* 0x0000000000007941 */ /* 0x000fea0003800000 */
.L_x_9163:
[----:B------:R-:W-:-:S04]  /*2bd0*/  LOP3.LUT R2, R3, 0x80000000, RZ, 0xc0, !PT ;  /* 0x8000000003027812 */ /* 0x000fc800078ec0ff */
[----:B------:R-:W-:-:S04]  /*2be0*/  SHF.R.U32.HI R3, RZ, 0x18, R2 ;  /* 0x00000018ff037819 */ /* 0x000fc80000011602 */
[----:B------:R-:W-:-:S05]  /*2bf0*/  LOP3.LUT R3, R0, R3, RZ, 0xfc, !PT ;  /* 0x0000000300037212 */ /* 0x000fca00078efcff */
[----:B------:R0:W-:Y:S01]  /*2c00*/  STG.E.U8 desc[UR36][R16.64], R3 ;  /* 0x0000000310007986 */ /* 0x0001e2000c101124 */
[----:B------:R-:W-:Y:S05]  /*2c10*/  BRA `(.L_x_9149) ;  /* 0x0000000400b87947 */ /* 0x000fea0003800000 */
.L_x_9159:
[----:B------:R-:W-:-:S05]  /*2c20*/  HADD2.F32 R0, -RZ, R4.H0_H0 ;  /* 0x20000004ff007230 */ /* 0x000fca0000004100 */
[----:B------:R-:W-:-:S05]  /*2c30*/  F2FP.BF16.F32.PACK_AB R0, RZ, R0 ;  /* 0x00000000ff00723e */ /* 0x000fca00000010ff */
[----:B------:R0:W-:Y:S01]  /*2c40*/  STG.E.U16 desc[UR36][R16.64], R0 ;  /* 0x0000000010007986 */ /* 0x0001e2000c101524 */
[----:B------:R-:W-:Y:S05]  /*2c50*/  BRA `(.L_x_9149) ;  /* 0x0000000400a87947 */ /* 0x000fea0003800000 */
.L_x_9156:
        /* <DEDUP_REMOVED lines=12> */
.L_x_9168:
        /* <DEDUP_REMOVED lines=17> */
.L_x_9171:
[----:B------:R-:W-:-:S04]  /*2e30*/  LOP3.LUT R2, R3, 0x80000000, RZ, 0xc0, !PT ;  /* 0x8000000003027812 */ /* 0x000fc800078ec0ff */
[----:B------:R-:W-:-:S04]  /*2e40*/  SHF.R.U32.HI R3, RZ, 0x18, R2 ;  /* 0x00000018ff037819 */ /* 0x000fc80000011602 */
[----:B------:R-:W-:-:S04]  /*2e50*/  LOP3.LUT R0, R0, R3, RZ, 0xfc, !PT ;  /* 0x0000000300007212 */ /* 0x000fc800078efcff */
[----:B------:R-:W-:-:S07]  /*2e60*/  PRMT R8, R0, 0x7610, R8 ;  /* 0x0000761000087816 */ /* 0x000fce0000000008 */
.L_x_9170:
[----:B------:R-:W-:Y:S05]  /*2e70*/  BSYNC B0 ;  /* 0x0000000000007941 */ /* 0x000fea0003800000 */
.L_x_9169:
[----:B------:R0:W-:Y:S01]  /*2e80*/  STG.E.U8 desc[UR36][R16.64], R8 ;  /* 0x0000000810007986 */ /* 0x0001e2000c101124 */
[----:B------:R-:W-:Y:S05]  /*2e90*/  BRA `(.L_x_9149) ;  /* 0x0000000400187947 */ /* 0x000fea0003800000 */
.L_x_9167:
        /* <DEDUP_REMOVED lines=17> */
.L_x_9174:
[----:B------:R-:W-:-:S04]  /*2fb0*/  LOP3.LUT R2, R3, 0x80000000, RZ, 0xc0, !PT ;  /* 0x8000000003027812 */ /* 0x000fc800078ec0ff */
[----:B------:R-:W-:-:S04]  /*2fc0*/  SHF.R.U32.HI R3, RZ, 0x18, R2 ;  /* 0x00000018ff037819 */ /* 0x000fc80000011602 */
[----:B------:R-:W-:-:S04]  /*2fd0*/  LOP3.LUT R0, R0, R3, RZ, 0xfc, !PT ;  /* 0x0000000300007212 */ /* 0x000fc800078efcff */
[----:B------:R-:W-:-:S07]  /*2fe0*/  PRMT R8, R0, 0x7610, R8 ;  /* 0x0000761000087816 */ /* 0x000fce0000000008 */
.L_x_9173:
[----:B------:R-:W-:Y:S05]  /*2ff0*/  BSYNC B0 ;  /* 0x0000000000007941 */ /* 0x000fea0003800000 */
.L_x_9172:
[----:B------:R0:W-:Y:S01]  /*3000*/  STG.E.U8 desc[UR36][R16.64], R8 ;  /* 0x0000000810007986 */ /* 0x0001e2000c101124 */
[----:B------:R-:W-:Y:S05]  /*3010*/  BRA `(.L_x_9149) ;  /* 0x0000000000b87947 */ /* 0x000fea0003800000 */
.L_x_9166:
        /* <DEDUP_REMOVED lines=22> */
.L_x_9148:
        /* <DEDUP_REMOVED lines=16> */
.L_x_9177:
[----:B------:R-:W-:Y:S05]  /*3280*/  BRA `(.L_x_9149) ;  /* 0x00000000001c7947 */ /* 0x000fea0003800000 */
.L_x_9176:
[----:B------:R-:W-:-:S06]  /*3290*/  HADD2.F32 R2, -RZ, R4.H0_H0 ;  /* 0x20000004ff027230 */ /* 0x000fcc0000004100 */
[----:B------:R-:W0:Y:S02]  /*32a0*/  F2I.U64.TRUNC R2, R2 ;  /* 0x0000000200027311 */ /* 0x000e24000020d800 */
[----:B0-----:R0:W-:Y:S01]  /*32b0*/  STG.E.64 desc[UR36][R16.64], R2 ;  /* 0x0000000210007986 */ /* 0x0011e2000c101b24 */
[----:B------:R-:W-:Y:S05]  /*32c0*/  BRA `(.L_x_9149) ;  /* 0x00000000000c7947 */ /* 0x000fea0003800000 */
.L_x_9175:
[----:B------:R-:W-:-:S04]  /*32d0*/  HADD2.F32 R4, -RZ, R4.H0_H0 ;  /* 0x20000004ff047230 */ /* 0x000fc80000004100 */
[----:B------:R-:W0:Y:S02]  /*32e0*/  F2I.FTZ.U32.TRUNC.NTZ R3, R4 ;  /* 0x0000000400037305 */ /* 0x000e24000021f000 */
[----:B0-----:R0:W-:Y:S02]  /*32f0*/  STG.E desc[UR36][R16.64], R3 ;  /* 0x0000000310007986 */ /* 0x0011e4000c101924 */
.L_x_9149:
[----:B------:R-:W-:-:S04]  /*3300*/  IMAD R18, R23, 0x200, R18 ;  /* 0x0000020017127824 */ /* 0x000fc800078e0212 */
[----:B------:R-:W-:-:S07]  /*3310*/  VIADD R19, R18, 0x80 ;  /* 0x0000008012137836 */ /* 0x000fce0000000000 */
.L_x_9109:
[----:B------:R-:W-:Y:S05]  /*3320*/  BSYNC B6 ;  /* 0x0000000000067941 */ /* 0x000fea0003800000 */
.L_x_9108:
        /* <DEDUP_REMOVED lines=307> */
.L_x_9180:
        /* <DEDUP_REMOVED lines=22> */
.L_x_9184:
[----:B------:R-:W2:Y:S02]  /*47c0*/  LDG.E.U8 R2, desc[UR36][R2.64] ;  /* 0x0000002402027981 */ /* 0x000ea4000c1e1100 */
[----:B--2---:R-:W-:-:S04]  /*47d0*/  I2FP.F32.U32 R0, R2 ;  /* 0x0000000200007245 */ /* 0x004fc80000201000 */
[----:B------:R-:W-:Y:S01]  /*47e0*/  F2FP.F16.F32.PACK_AB R0, RZ, R0 ;  /* 0x00000000ff00723e */ /* 0x000fe200000000ff */
[----:B------:R-:W-:Y:S06]  /*47f0*/  BRA `(.L_x_9186) ;  /* 0x0000000c00887947 */ /* 0x000fec0003800000 */
.L_x_9183:
        /* <DEDUP_REMOVED lines=10> */
.L_x_9188:
[----:B------:R-:W2:Y:S02]  /*48a0*/  LDG.E R2, desc[UR36][R2.64] ;  /* 0x0000002402027981 */ /* 0x000ea4000c1e1900 */
[----:B--2---:R-:W-:-:S04]  /*48b0*/  I2FP.F32.S32 R0, R2 ;  /* 0x0000000200007245 */ /* 0x004fc80000201400 */
[----:B------:R-:W-:Y:S01]  /*48c0*/  F2FP.F16.F32.PACK_AB R0, RZ, R0 ;  /* 0x00000000ff00723e */ /* 0x000fe200000000ff */
[----:B------:R-:W-:Y:S06]  /*48d0*/  BRA `(.L_x_9186) ;  /* 0x0000000c00507947 */ /* 0x000fec0003800000 */
.L_x_9187:
[----:B------:R-:W2:Y:S02]  /*48e0*/  LDG.E.U16 R2, desc[UR36][R2.64] ;  /* 0x0000002402027981 */ /* 0x000ea4000c1e1500 */
[----:B--2---:R-:W0:Y:S02]  /*48f0*/  I2F.S16 R0, R2 ;  /* 0x0000000200007306 */ /* 0x004e240000101400 */
[----:B0-----:R-:W-:Y:S01]  /*4900*/  F2FP.F16.F32.PACK_AB R0, RZ, R0 ;  /* 0x00000000ff00723e */ /* 0x001fe200000000ff */
[----:B------:R-:W-:Y:S06]  /*4910*/  BRA `(.L_x_9186) ;  /* 0x0000000c00407947 */ /* 0x000fec0003800000 */
.L_x_9182:
        /* <DEDUP_REMOVED lines=9> */
.L_x_9190:
[----:B------:R0:W5:Y:S01]  /*49b0*/  LDG.E.U16 R0, desc[UR36][R2.64] ;  /* 0x0000002402007981 */ /* 0x000162000c1e1500 */
[----:B------:R-:W-:Y:S05]  /*49c0*/  BRA `(.L_x_9186) ;  /* 0x0000000c00147947 */ /* 0x000fea0003800000 */
.L_x_9189:
        /* <DEDUP_REMOVED lines=9> */
.L_x_9192:
[----:B------:R1:W5:Y:S01]  /*4a60*/  LDG.E.U16 R0, desc[UR36][R2.64] ;  /* 0x0000002402007981 */ /* 0x000362000c1e1500 */
[----:B------:R-:W-:Y:S05]  /*4a70*/  BRA `(.L_x_9186) ;  /* 0x0000000800e87947 */ /* 0x000fea0003800000 */
.L_x_9191:
        /* <DEDUP_REMOVED lines=8> */
.L_x_9181:
        /* <DEDUP_REMOVED lines=13> */
.L_x_9195:
        /* <DEDUP_REMOVED lines=8> */
.L_x_9194:
        /* <DEDUP_REMOVED lines=28> */
.L_x_9197:
        /* <DEDUP_REMOVED lines=15> */
.L_x_9196:
[----:B------:R-:W2:Y:S02]  /*4f00*/  LDG.E.U16 R0, desc[UR36][R2.64] ;  /* 0x0000002402007981 */ /* 0x000ea4000c1e1500 */
[----:B--2---:R-:W-:-:S05]  /*4f10*/  IMAD.U32 R0, R0, 0x10000, RZ ;  /* 0x0001000000007824 */ /* 0x004fca00078e00ff */
[----:B------:R-:W-:Y:S01]  /*4f20*/  F2FP.F16.F32.PACK_AB R0, RZ, R0 ;  /* 0x00000000ff00723e */ /* 0x000fe200000000ff */
[----:B------:R-:W-:Y:S06]  /*4f30*/  BRA `(.L_x_9186) ;  /* 0x0000000400b87947 */ /* 0x000fec0003800000 */
.L_x_9193:
        /* <DEDUP_REMOVED lines=12> */
.L_x_9200:
        /* <DEDUP_REMOVED lines=21> */
.L_x_9204:
[----:B------:R-:W-:Y:S05]  /*5150*/  BSYNC B1 ;  /* 0x0000000000017941 */ /* 0x000fea0003800000 */
.L_x_9203:
[----:B------:R-:W-:Y:S01]  /*5160*/  LEA R3, R0, 0x3b800000, 0x17 ;  /* 0x3b80000000037811 */ /* 0x000fe200078eb8ff */
[----:B------:R-:W-:-:S05]  /*5170*/  IMAD.SHL.U32 R0, R2, 0x100000, RZ ;  /* 0x0010000002007824 */ /* 0x000fca00078e00ff */
[----:B------:R-:W-:-:S07]  /*5180*/  LOP3.LUT R0, R3, R0, R4, 0xfe, !PT ;  /* 0x0000000003007212 */ /* 0x000fce00078efe04 */
.L_x_9202:
[----:B------:R-:W-:Y:S05]  /*5190*/  BSYNC B0 ;  /* 0x0000000000007941 */ /* 0x000fea0003800000 */
.L_x_9201:
[----:B------:R-:W-:Y:S01]  /*51a0*/  F2FP.F16.F32.PACK_AB R0, RZ, R0 ;  /* 0x00000000ff00723e */ /* 0x000fe200000000ff */
[----:B------:R-:W-:Y:S06]  /*51b0*/  BRA `(.L_x_9186) ;  /* 0x0000000400187947 */ /* 0x000fec0003800000 */
.L_x_9199:
        /* <DEDUP_REMOVED lines=21> */
.L_x_9208:
[----:B------:R-:W-:Y:S05]  /*5310*/  BSYNC B1 ;  /* 0x0000000000017941 */ /* 0x000fea0003800000 */
.L_x_9207:
[----:B------:R-:W-:Y:S01]  /*5320*/  LEA R3, R0, 0x37800000, 0x17 ;  /* 0x3780000000037811 */ /* 0x000fe200078eb8ff */
[----:B------:R-:W-:-:S05]  /*5330*/  IMAD.SHL.U32 R0, R2, 0x200000, RZ ;  /* 0x0020000002007824 */ /* 0x000fca00078e00ff */
[----:B------:R-:W-:-:S07]  /*5340*/  LOP3.LUT R0, R3, R0, R4, 0xfe, !PT ;  /* 0x0000000003007212 */ /* 0x000fce00078efe04 */
.L_x_9206:
[----:B------:R-:W-:Y:S05]  /*5350*/  BSYNC B0 ;  /* 0x0000000000007941 */ /* 0x000fea0003800000 */
.L_x_9205:
[----:B------:R-:W-:Y:S01]  /*5360*/  F2FP.F16.F32.PACK_AB R0, RZ, R0 ;  /* 0x00000000ff00723e */ /* 0x000fe200000000ff */
[----:B------:R-:W-:Y:S06]  /*5370*/  BRA `(.L_x_9186) ;  /* 0x0000000000a87947 */ /* 0x000fec0003800000 */
.L_x_9198:
        /* <DEDUP_REMOVED lines=14> */
.L_x_9212:
[----:B------:R-:W-:Y:S05]  /*5460*/  BSYNC B0 ;  /* 0x0000000000007941 */ /* 0x000fea0003800000 */
.L_x_9211:
[----:B------:R-:W-:Y:S01]  /*5470*/  F2FP.F16.F32.PACK_AB R0, RZ, R0 ;  /* 0x00000000ff00723e */ /* 0x000fe200000000ff */
[----:B------:R-:W-:Y:S06]  /*5480*/  BRA `(.L_x_9186) ;  /* 0x0000000000647947 */ /* 0x000fec0003800000 */
.L_x_9185:
        /* <DEDUP_REMOVED lines=16> */
.L_x_9213:
[----:B------:R-:W-:Y:S01]  /*5590*/  PRMT R0, RZ, 0x7610, R0 ;  /* 0x00007610ff007816 */ /* 0x000fe20000000000 */
[----:B------:R-:W-:Y:S06]  /*55a0*/  BRA `(.L_x_9186) ;  /* 0x00000000001c7947 */ /* 0x000fec0003800000 */
.L_x_9210:
[----:B------:R-:W2:Y:S02]  /*55b0*/  LDG.E.64 R2, desc[UR36][R2.64] ;  /* 0x0000002402027981 */ /* 0x000ea4000c1e1b00 */
[----:B--2---:R-:W0:Y:S02]  /*55c0*/  I2F.U64 R0, R2 ;  /* 0x0000000200007312 */ /* 0x004e240000301000 */
[----:B0-----:R-:W-:Y:S01]  /*55d0*/  F2FP.F16.F32.PACK_AB R0, RZ, R0 ;  /* 0x00000000ff00723e */ /* 0x001fe200000000ff */
[----:B------:R-:W-:Y:S06]  /*55e0*/  BRA `(.L_x_9186) ;  /* 0x00000000000c7947 */ /* 0x000fec0003800000 */
.L_x_9209:
[----:B------:R-:W2:Y:S02]  /*55f0*/  LDG.E R2, desc[UR36][R2.64] ;  /* 0x0000002402027981 */ /* 0x000ea4000c1e1900 */
[----:B--2---:R-:W-:-:S04]  /*5600*/  I2FP.F32.U32 R0, R2 ;  /* 0x0000000200007245 */ /* 0x004fc80000201000 */
[----:B------:R-:W-:-:S07]  /*5610*/  F2FP.F16.F32.PACK_AB R0, RZ, R0 ;  /* 0x00000000ff00723e */ /* 0x000fce00000000ff */
.L_x_9186:
[----:B-----5:R-:W-:Y:S01]  /*5620*/  HADD2.F32 R0, -RZ, R0.H0_H0 ;  /* 0x20000000ff007230 */ /* 0x020fe20000004100 */
[----:B------:R-:W2:Y:S04]  /*5630*/  LDC.U8 R5, c[0x0][0x421] ;  /* 0x00010840ff057b82 */ /* 0x000ea80000000000 */
[----:B------:R-:W-:-:S06]  /*5640*/  FMUL.FTZ R0, R0, -1.4426950216293334961 ;  /* 0xbfb8aa3b00007820 */ /* 0x000fcc0000410000 */
[----:B------:R-:W0:Y:S01]  /*5650*/  MUFU.EX2 R0, R0 ;  /* 0x0000000000007308 */ /* 0x000e220000000800 */
[----:B--2---:R-:W-:Y:S01]  /*5660*/  PRMT R4, R5, 0x9910, RZ ;  /* 0x0000991005047816 */ /* 0x004fe200000000ff */
[----:B01----:R-:W-:-:S03]  /*5670*/  FADD.FTZ R2, R0, 1 ;  /* 0x3f80000000027421 */ /* 0x003fc60000010000 */
        /* <DEDUP_REMOVED lines=16> */
.L_x_9217:
[----:B------:R-:W-:-:S06]  /*5780*/  HADD2.F32 R3, -RZ, R3.H0_H0 ;  /* 0x20000003ff037230 */ /* 0x000fcc0000004100 */
[----:B------:R-:W0:Y:S02]  /*5790*/  F2I.S64.TRUNC R2, R3 ;  /* 0x0000000300027311 */ /* 0x000e24000020d900 */
[----:B0-----:R0:W-:Y:S01]  /*57a0*/  STG.E.U8 desc[UR36][R16.64], R2 ;  /* 0x0000000210007986 */ /* 0x0011e2000c101124 */
[----:B------:R-:W-:Y:S05]  /*57b0*/  BRA `(.L_x_9219) ;  /* 0x0000000c00847947 */ /* 0x000fea0003800000 */
.L_x_9216:
        /* <DEDUP_REMOVED lines=10> */
.L_x_9221:
[----:B------:R-:W-:-:S06]  /*5860*/  HADD2.F32 R3, -RZ, R3.H0_H0 ;  /* 0x20000003ff037230 */ /* 0x000fcc0000004100 */
[----:B------:R-:W0:Y:S02]  /*5870*/  F2I.FTZ.TRUNC.NTZ R3, R3 ;  /* 0x0000000300037305 */ /* 0x000e24000021f100 */
[----:B0-----:R0:W-:Y:S01]  /*5880*/  STG.E desc[UR36][R16.64], R3 ;  /* 0x0000000310007986 */ /* 0x0011e2000c101924 */
[----:B------:R-:W-:Y:S05]  /*5890*/  BRA `(.L_x_9219) ;  /* 0x0000000c004c7947 */ /* 0x000fea0003800000 */
.L_x_9220:
[----:B------:R-:W-:-:S06]  /*58a0*/  HADD2.F32 R3, -RZ, R3.H0_H0 ;  /* 0x20000003ff037230 */ /* 0x000fcc0000004100 */
[----:B------:R-:W0:Y:S02]  /*58b0*/  F2I.FTZ.TRUNC.NTZ R3, R3 ;  /* 0x0000000300037305 */ /* 0x000e24000021f100 */
[----:B0-----:R0:W-:Y:S01]  /*58c0*/  STG.E.U16 desc[UR36][R16.64], R3 ;  /* 0x0000000310007986 */ /* 0x0011e2000c101524 */
[----:B------:R-:W-:Y:S05]  /*58d0*/  BRA `(.L_x_9219) ;  /* 0x0000000c003c7947 */ /* 0x000fea0003800000 */
.L_x_9215:
        /* <DEDUP_REMOVED lines=9> */
.L_x_9223:
[----:B------:R0:W-:Y:S01]  /*5970*/  STG.E.U16 desc[UR36][R16.64], R3 ;  /* 0x0000000310007986 */ /* 0x0001e2000c101524 */
[----:B------:R-:W-:Y:S05]  /*5980*/  BRA `(.L_x_9219) ;  /* 0x0000000c00107947 */ /* 0x000fea0003800000 */
.L_x_9222:
        /* <DEDUP_REMOVED lines=10> */
.L_x_9225:
[----:B------:R-:W-:-:S05]  /*5a30*/  HADD2.F32 R0, -RZ, R3.H0_H0 ;  /* 0x20000003ff007230 */ /* 0x000fca0000004100 */
[----:B------:R-:W-:-:S04]  /*5a40*/  F2FP.F16.F32.PACK_AB R0, RZ, R0 ;  /* 0x00000000ff00723e */ /* 0x000fc800000000ff */
[----:B------:R-:W-:-:S05]  /*5a50*/  PRMT R0, R0, 0x5410, RZ ;  /* 0x0000541000007816 */ /* 0x000fca00000000ff */
[----:B------:R0:W-:Y:S01]  /*5a60*/  STG.E desc[UR36][R16.64], R0 ;  /* 0x0000000010007986 */ /* 0x0001e2000c101924 */
[----:B------:R-:W-:Y:S05]  /*5a70*/  BRA `(.L_x_9219) ;  /* 0x0000000800d47947 */ /* 0x000fea0003800000 */
.L_x_9224:
[----:B------:R-:W-:-:S05]  /*5a80*/  HADD2.F32 R2, -RZ, R3.H0_H0 ;  /* 0x20000003ff027230 */ /* 0x000fca0000004100 */
[----:B------:R-:W-:-:S06]  /*5a90*/  FMUL.FTZ R2, R2, 1 ;  /* 0x3f80000002027820 */ /* 0x000fcc0000410000 */
[----:B------:R-:W0:Y:S02]  /*5aa0*/  F2F.F64.F32 R2, R2 ;  /* 0x0000000200027310 */ /* 0x000e240000201800 */
[----:B0-----:R0:W-:Y:S01]  /*5ab0*/  STG.E.64 desc[UR36][R16.64], R2 ;  /* 0x0000000210007986 */ /* 0x0011e2000c101b24 */
[----:B------:R-:W-:Y:S05]  /*5ac0*/  BRA `(.L_x_9219) ;  /* 0x0000000800c07947 */ /* 0x000fea0003800000 */
.L_x_9214:
        /* <DEDUP_REMOVED lines=13> */
.L_x_9228:
[----:B------:R-:W-:Y:S01]  /*5ba0*/  HADD2.F32 R3, -RZ, R3.H0_H0 ;  /* 0x20000003ff037230 */ /* 0x000fe20000004100 */
[----:B------:R-:W-:-:S04]  /*5bb0*/  CS2R R6, SRZ ;  /* 0x0000000000067805 */ /* 0x000fc8000001ff00 */
[----:B------:R-:W-:-:S04]  /*5bc0*/  FMUL.FTZ R3, R3, 1 ;  /* 0x3f80000003037820 */ /* 0x000fc80000410000 */
[----:B------:R-:W0:Y:S02]  /*5bd0*/  F2F.F64.F32 R4, R3 ;  /* 0x0000000300047310 */ /* 0x000e240000201800 */
[----:B0-----:R0:W-:Y:S01]  /*5be0*/  STG.E.128 desc[UR36][R16.64], R4 ;  /* 0x0000000410007986 */ /* 0x0011e2000c101d24 */
[----:B------:R-:W-:Y:S05]  /*5bf0*/  BRA `(.L_x_9219) ;  /* 0x0000000800747947 */ /* 0x000fea0003800000 */
.L_x_9227:
        /* <DEDUP_REMOVED lines=21> */
.L_x_9232:
[----:B------:R-:W-:Y:S05]  /*5d50*/  BSYNC B0 ;  /* 0x0000000000007941 */ /* 0x000fea0003800000 */
.L_x_9231:
[----:B------:R-:W-:-:S05]  /*5d60*/  LOP3.LUT R3, R0, R3, RZ, 0xfc, !PT ;  /* 0x0000000300037212 */ /* 0x000fca00078efcff */
[----:B------:R0:W-:Y:S01]  /*5d70*/  STG.E.U8 desc[UR36][R16.64], R3 ;  /* 0x0000000310007986 */ /* 0x0001e2000c101124 */
[----:B------:R-:W-:Y:S05]  /*5d80*/  BRA `(.L_x_9219) ;  /* 0x0000000800107947 */ /* 0x000fea0003800000 */
.L_x_9230:
        /* <DEDUP_REMOVED lines=13> */
.L_x_9234:
[----:B------:R-:W-:Y:S01]  /*5e60*/  IMAD.MOV.U32 R0, RZ, RZ, 0x7f ;  /* 0x0000007fff007424 */ /* 0x000fe200078e00ff */
[----:B------:R-:W-:-:S04]  /*5e70*/  ISETP.GT.U32.AND P0, PT, R2, 0x7f800000, PT ;  /* 0x7f8000000200780c */ /* 0x000fc80003f04070 */
[----:B------:R-:W-:-:S09]  /*5e80*/  SEL R0, R0, 0x7c, P0 ;  /* 0x0000007c00007807 */ /* 0x000fd20000000000 */
.L_x_9235:
[----:B------:R-:W-:Y:S05]  /*5e90*/  BSYNC B0 ;  /* 0x0000000000007941 */ /* 0x000fea0003800000 */
.L_x_9233:
[----:B------:R-:W-:-:S04]  /*5ea0*/  LOP3.LUT R2, R3, 0x80000000, RZ, 0xc0, !PT ;  /* 0x8000000003027812 */ /* 0x000fc800078ec0ff */
[----:B------:R-:W-:-:S04]  /*5eb0*/  SHF.R.U32.HI R3, RZ, 0x18, R2 ;  /* 0x00000018ff037819 */ /* 0x000fc80000011602 */
[----:B------:R-:W-:-:S05]  /*5ec0*/  LOP3.LUT R3, R0, R3, RZ, 0xfc, !PT ;  /* 0x0000000300037212 */ /* 0x000fca00078efcff */
[----:B------:R0:W-:Y:S01]  /*5ed0*/  STG.E.U8 desc[UR36][R16.64], R3 ;  /* 0x0000000310007986 */ /* 0x0001e2000c101124 */
[----:B------:R-:W-:Y:S05]  /*5ee0*/  BRA `(.L_x_9219) ;  /* 0x0000000400b87947 */ /* 0x000fea0003800000 */
.L_x_9229:
[----:B------:R-:W-:-:S05]  /*5ef0*/  HADD2.F32 R0, -RZ, R3.H0_H0 ;  /* 0x20000003ff007230 */ /* 0x000fca0000004100 */
[----:B------:R-:W-:-:S05]  /*5f00*/  F2FP.BF16.F32.PACK_AB R0, RZ, R0 ;  /* 0x00000000ff00723e */ /* 0x000fca00000010ff */
[----:B------:R0:W-:Y:S01]  /*5f10*/  STG.E.U16 desc[UR36][R16.64], R0 ;  /* 0x0000000010007986 */ /* 0x0001e2000c101524 */
[----:B------:R-:W-:Y:S05]  /*5f20*/  BRA `(.L_x_9219) ;  /* 0x0000000400a87947 */ /* 0x000fea0003800000 */
.L_x_9226:
        /* <DEDUP_REMOVED lines=12> */
.L_x_9238:
        /* <DEDUP_REMOVED lines=17> */
.L_x_9241:
[----:B------:R-:W-:-:S04]  /*6100*/  LOP3.LUT R2, R3, 0x80000000, RZ, 0xc0, !PT ;  /* 0x8000000003027812 */ /* 0x000fc800078ec0ff */
[----:B------:R-:W-:-:S04]  /*6110*/  SHF.R.U32.HI R3, RZ, 0x18, R2 ;  /* 0x00000018ff037819 */ /* 0x000fc80000011602 */
[----:B------:R-:W-:-:S04]  /*6120*/  LOP3.LUT R0, R0, R3, RZ, 0xfc, !PT ;  /* 0x0000000300007212 */ /* 0x000fc800078efcff */
[----:B------:R-:W-:-:S07]  /*6130*/  PRMT R8, R0, 0x7610, R8 ;  /* 0x0000761000087816 */ /* 0x000fce0000000008 */
.L_x_9240:
[----:B------:R-:W-:Y:S05]  /*6140*/  BSYNC B0 ;  /* 0x0000000000007941 */ /* 0x000fea0003800000 */
.L_x_9239:
[----:B------:R3:W-:Y:S01]  /*6150*/  STG.E.U8 desc[UR36][R16.64], R8 ;  /* 0x0000000810007986 */ /* 0x0007e2000c101124 */
[----:B------:R-:W-:Y:S05]  /*6160*/  BRA `(.L_x_9219) ;  /* 0x0000000400187947 */ /* 0x000fea0003800000 */
.L_x_9237:
        /* <DEDUP_REMOVED lines=17> */
.L_x_9244:
[----:B------:R-:W-:-:S04]  /*6280*/  LOP3.LUT R2, R3, 0x80000000, RZ, 0xc0, !PT ;  /* 0x8000000003027812 */ /* 0x000fc800078ec0ff */
[----:B------:R-:W-:-:S04]  /*6290*/  SHF.R.U32.HI R3, RZ, 0x18, R2 ;  /* 0x00000018ff037819 */ /* 0x000fc80000011602 */
[----:B------:R-:W-:-:S04]  /*62a0*/  LOP3.LUT R0, R0, R3, RZ, 0xfc, !PT ;  /* 0x0000000300007212 */ /* 0x000fc800078efcff */
[----:B------:R-:W-:-:S07]  /*62b0*/  PRMT R8, R0, 0x7610, R8 ;  /* 0x0000761000087816 */ /* 0x000fce0000000008 */
.L_x_9243:
[----:B------:R-:W-:Y:S05]  /*62c0*/  BSYNC B0 ;  /* 0x0000000000007941 */ /* 0x000fea0003800000 */
.L_x_9242:
[----:B------:R0:W-:Y:S01]  /*62d0*/  STG.E.U8 desc[UR36][R16.64], R8 ;  /* 0x0000000810007986 */ /* 0x0001e2000c101124 */
[----:B------:R-:W-:Y:S05]  /*62e0*/  BRA `(.L_x_9219) ;  /* 0x0000000000b87947 */ /* 0x000fea0003800000 */
.L_x_9236:
        /* <DEDUP_REMOVED lines=22> */
.L_x_9218:
        /* <DEDUP_REMOVED lines=16> */
.L_x_9247:
[----:B------:R-:W-:Y:S05]  /*6550*/  BRA `(.L_x_9219) ;  /* 0x00000000001c7947 */ /* 0x000fea0003800000 */
.L_x_9246:
[----:B------:R-:W-:-:S06]  /*6560*/  HADD2.F32 R3, -RZ, R3.H0_H0 ;  /* 0x20000003ff037230 */ /* 0x000fcc0000004100 */
[----:B------:R-:W0:Y:S02]  /*6570*/  F2I.U64.TRUNC R2, R3 ;  /* 0x0000000300027311 */ /* 0x000e24000020d800 */
[----:B0-----:R2:W-:Y:S01]  /*6580*/  STG.E.64 desc[UR36][R16.64], R2 ;  /* 0x0000000210007986 */ /* 0x0015e2000c101b24 */
[----:B------:R-:W-:Y:S05]  /*6590*/  BRA `(.L_x_9219) ;  /* 0x00000000000c7947 */ /* 0x000fea0003800000 */
.L_x_9245:
[----:B------:R-:W-:-:S06]  /*65a0*/  HADD2.F32 R3, -RZ, R3.H0_H0 ;  /* 0x20000003ff037230 */ /* 0x000fcc0000004100 */
[----:B------:R-:W0:Y:S02]  /*65b0*/  F2I.FTZ.U32.TRUNC.NTZ R3, R3 ;  /* 0x0000000300037305 */ /* 0x000e24000021f000 */
[----:B0-----:R0:W-:Y:S02]  /*65c0*/  STG.E desc[UR36][R16.64], R3 ;  /* 0x0000000310007986 */ /* 0x0011e4000c101924 */
.L_x_9219:
[----:B------:R-:W-:-:S07]  /*65d0*/  VIADD R19, R19, 0x80 ;  /* 0x0000008013137836 */ /* 0x000fce0000000000 */
.L_x_9179:
[----:B------:R-:W-:Y:S05]  /*65e0*/  BSYNC B6 ;  /* 0x0000000000067941 */ /* 0x000fea0003800000 */
.L_x_9178:
        /* <DEDUP_REMOVED lines=307> */
.L_x_9250:
        /* <DEDUP_REMOVED lines=22> */
.L_x_9254:
[----:B------:R-:W2:Y:S02]  /*7a80*/  LDG.E.U8 R2, desc[UR36][R2.64] ;  /* 0x0000002402027981 */ /* 0x000ea4000c1e1100 */
[----:B--2---:R-:W-:-:S04]  /*7a90*/  I2FP.F32.U32 R0, R2 ;  /* 0x0000000200007245 */ /* 0x004fc80000201000 */
[----:B------:R-:W-:Y:S01]  /*7aa0*/  F2FP.F16.F32.PACK_AB R0, RZ, R0 ;  /* 0x00000000ff00723e */ /* 0x000fe200000000ff */
[----:B------:R-:W-:Y:S06]  /*7ab0*/  BRA `(.L_x_9256) ;  /* 0x0000000c00887947 */ /* 0x000fec0003800000 */
.L_x_9253:
        /* <DEDUP_REMOVED lines=10> */
.L_x_9258:
[----:B------:R-:W2:Y:S02]  /*7b60*/  LDG.E R2, desc[UR36][R2.64] ;  /* 0x0000002402027981 */ /* 0x000ea4000c1e1900 */
[----:B--2---:R-:W-:-:S04]  /*7b70*/  I2FP.F32.S32 R0, R2 ;  /* 0x0000000200007245 */ /* 0x004fc80000201400 */
[----:B------:R-:W-:Y:S01]  /*7b80*/  F2FP.F16.F32.PACK_AB R0, RZ, R0 ;  /* 0x00000000ff00723e */ /* 0x000fe200000000ff */
[----:B------:R-:W-:Y:S06]  /*7b90*/  BRA `(.L_x_9256) ;  /* 0x0000000c00507947 */ /* 0x000fec0003800000 */
.L_x_9257:
[----:B------:R-:W2:Y:S02]  /*7ba0*/  LDG.E.U16 R2, desc[UR36][R2.64] ;  /* 0x0000002402027981 */ /* 0x000ea4000c1e1500 */
[----:B--2---:R-:W0:Y:S02]  /*7bb0*/  I2F.S16 R0, R2 ;  /* 0x0000000200007306 */ /* 0x004e240000101400 */
[----:B0-----:R-:W-:Y:S01]  /*7bc0*/  F2FP.F16.F32.PACK_AB R0, RZ, R0 ;  /* 0x00000000ff00723e */ /* 0x001fe200000000ff */
[----:B------:R-:W-:Y:S06]  /*7bd0*/  BRA `(.L_x_9256) ;  /* 0x0000000c00407947 */ /* 0x000fec0003800000 */
.L_x_9252:
        /* <DEDUP_REMOVED lines=9> */
.L_x_9260:
[----:B------:R1:W5:Y:S01]  /*7c70*/  LDG.E.U16 R0, desc[UR36][R2.64] ;  /* 0x0000002402007981 */ /* 0x000362000c1e1500 */
[----:B------:R-:W-:Y:S05]  /*7c80*/  BRA `(.L_x_9256) ;  /* 0x0000000c00147947 */ /* 0x000fea0003800000 */
.L_x_9259:
        /* <DEDUP_REMOVED lines=9> */
.L_x_9262:
[----:B------:R0:W5:Y:S01]  /*7d20*/  LDG.E.U16 R0, desc[UR36][R2.64] ;  /* 0x0000002402007981 */ /* 0x000162000c1e1500 */
[----:B------:R-:W-:Y:S05]  /*7d30*/  BRA `(.L_x_9256) ;  /* 0x0000000800e87947 */ /* 0x000fea0003800000 */
.L_x_9261:
        /* <DEDUP_REMOVED lines=8> */
.L_x_9251:
        /* <DEDUP_REMOVED lines=13> */
.L_x_9265:
        /* <DEDUP_REMOVED lines=8> */
.L_x_9264:
        /* <DEDUP_REMOVED lines=28> */
.L_x_9267:
        /* <DEDUP_REMOVED lines=15> */
.L_x_9266:
[----:B------:R-:W2:Y:S02]  /*81c0*/  LDG.E.U16 R0, desc[UR36][R2.64] ;  /* 0x0000002402007981 */ /* 0x000ea4000c1e1500 */
[----:B--2---:R-:W-:-:S05]  /*81d0*/  IMAD.U32 R0, R0, 0x10000, RZ ;  /* 0x0001000000007824 */ /* 0x004fca00078e00ff */
[----:B------:R-:W-:Y:S01]  /*81e0*/  F2FP.F16.F32.PACK_AB R0, RZ, R0 ;  /* 0x00000000ff00723e */ /* 0x000fe200000000ff */
[----:B------:R-:W-:Y:S06]  /*81f0*/  BRA `(.L_x_9256) ;  /* 0x0000000400b87947 */ /* 0x000fec0003800000 */
.L_x_9263:
        /* <DEDUP_REMOVED lines=12> */
.L_x_9270:
        /* <DEDUP_REMOVED lines=21> */
.L_x_9274:
[----:B------:R-:W-:Y:S05]  /*8410*/  BSYNC B1 ;  /* 0x0000000000017941 */ /* 0x000fea0003800000 */
.L_x_9273:
[----:B------:R-:W-:Y:S01]  /*8420*/  LEA R3, R0, 0x3b800000, 0x17 ;  /* 0x3b80000000037811 */ /* 0x000fe200078eb8ff */
[----:B------:R-:W-:-:S05]  /*8430*/  IMAD.SHL.U32 R0, R2, 0x100000, RZ ;  /* 0x0010000002007824 */ /* 0x000fca00078e00ff */
[----:B------:R-:W-:-:S07]  /*8440*/  LOP3.LUT R0, R3, R0, R4, 0xfe, !PT ;  /* 0x0000000003007212 */ /* 0x000fce00078efe04 */
.L_x_9272:
[----:B------:R-:W-:Y:S05]  /*8450*/  BSYNC B0 ;  /* 0x0000000000007941 */ /* 0x000fea0003800000 */
.L_x_9271:
[----:B------:R-:W-:Y:S01]  /*8460*/  F2FP.F16.F32.PACK_AB R0, RZ, R0 ;  /* 0x00000000ff00723e */ /* 0x000fe200000000ff */
[----:B------:R-:W-:Y:S06]  /*8470*/  BRA `(.L_x_9256) ;  /* 0x0000000400187947 */ /* 0x000fec0003800000 */
.L_x_9269:
        /* <DEDUP_REMOVED lines=21> */
.L_x_9278:
[----:B------:R-:W-:Y:S05]  /*85d0*/  BSYNC B1 ;  /* 0x0000000000017941 */ /* 0x000fea0003800000 */
.L_x_9277:
[----:B------:R-:W-:Y:S01]  /*85e0*/  LEA R3, R0, 0x37800000, 0x17 ;  /* 0x3780000000037811 */ /* 0x000fe200078eb8ff */
[----:B------:R-:W-:-:S05]  /*85f0*/  IMAD.SHL.U32 R0, R2, 0x200000, RZ ;  /* 0x0020000002007824 */ /* 0x000fca00078e00ff */
[----:B------:R-:W-:-:S07]  /*8600*/  LOP3.LUT R0, R3, R0, R4, 0xfe, !PT ;  /* 0x0000000003007212 */ /* 0x000fce00078efe04 */
.L_x_9276:
[----:B------:R-:W-:Y:S05]  /*8610*/  BSYNC B0 ;  /* 0x0000000000007941 */ /* 0x000fea0003800000 */
.L_x_9275:
[----:B------:R-:W-:Y:S01]  /*8620*/  F2FP.F16.F32.PACK_AB R0, RZ, R0 ;  /* 0x00000000ff00723e */ /* 0x000fe200000000ff */
[----:B------:R-:W-:Y:S06]  /*8630*/  BRA `(.L_x_9256) ;  /* 0x0000000000a87947 */ /* 0x000fec0003800000 */
.L_x_9268:
        /* <DEDUP_REMOVED lines=14> */
.L_x_9282:
[----:B------:R-:W-:Y:S05]  /*8720*/  BSYNC B0 ;  /* 0x0000000000007941 */ /* 0x000fea0003800000 */
.L_x_9281:
[----:B------:R-:W-:Y:S01]  /*8730*/  F2FP.F16.F32.PACK_AB R0, RZ, R0 ;  /* 0x00000000ff00723e */ /* 0x000fe200000000ff */
[----:B------:R-:W-:Y:S06]  /*8740*/  BRA `(.L_x_9256) ;  /* 0x0000000000647947 */ /* 0x000fec0003800000 */
.L_x_9255:
        /* <DEDUP_REMOVED lines=16> */
.L_x_9283:
[----:B------:R-:W-:Y:S01]  /*8850*/  PRMT R0, RZ, 0x7610, R0 ;  /* 0x00007610ff007816 */ /* 0x000fe20000000000 */
[----:B------:R-:W-:Y:S06]  /*8860*/  BRA `(.L_x_9256) ;  /* 0x00000000001c7947 */ /* 0x000fec0003800000 */
.L_x_9280:
[----:B------:R-:W2:Y:S02]  /*8870*/  LDG.E.64 R2, desc[UR36][R2.64] ;  /* 0x0000002402027981 */ /* 0x000ea4000c1e1b00 */
[----:B--2---:R-:W0:Y:S02]  /*8880*/  I2F.U64 R0, R2 ;  /* 0x0000000200007312 */ /* 0x004e240000301000 */
[----:B0-----:R-:W-:Y:S01]  /*8890*/  F2FP.F16.F32.PACK_AB R0, RZ, R0 ;  /* 0x00000000ff00723e */ /* 0x001fe200000000ff */
[----:B------:R-:W-:Y:S06]  /*88a0*/  BRA `(.L_x_9256) ;  /* 0x00000000000c7947 */ /* 0x000fec0003800000 */
.L_x_9279:
[----:B------:R-:W2:Y:S02]  /*88b0*/  LDG.E R2, desc[UR36][R2.64] ;  /* 0x0000002402027981 */ /* 0x000ea4000c1e1900 */
[----:B--2---:R-:W-:-:S04]  /*88c0*/  I2FP.F32.U32 R0, R2 ;  /* 0x0000000200007245 */ /* 0x004fc80000201000 */
[----:B------:R-:W-:-:S07]  /*88d0*/  F2FP.F16.F32.PACK_AB R0, RZ, R0 ;  /* 0x00000000ff00723e */ /* 0x000fce00000000ff */
.L_x_9256:
        /* <DEDUP_REMOVED lines=22> */
.L_x_9287:
[----:B------:R-:W-:-:S06]  /*8a40*/  HADD2.F32 R3, -RZ, R3.H0_H0 ;  /* 0x20000003ff037230 */ /* 0x000fcc0000004100 */
[----:B------:R-:W0:Y:S02]  /*8a50*/  F2I.S64.TRUNC R2, R3 ;  /* 0x0000000300027311 */ /* 0x000e24000020d900 */
[----:B0-----:R3:W-:Y:S01]  /*8a60*/  STG.E.U8 desc[UR36][R16.64], R2 ;  /* 0x0000000210007986 */ /* 0x0017e2000c101124 */
[----:B------:R-:W-:Y:S05]  /*8a70*/  BRA `(.L_x_9289) ;  /* 0x0000000c00847947 */ /* 0x000fea0003800000 */
.L_x_9286:
        /* <DEDUP_REMOVED lines=10> */
.L_x_9291:
[----:B------:R-:W-:-:S06]  /*8b20*/  HADD2.F32 R3, -RZ, R3.H0_H0 ;  /* 0x20000003ff037230 */ /* 0x000fcc0000004100 */
[----:B------:R-:W0:Y:S02]  /*8b30*/  F2I.FTZ.TRUNC.NTZ R3, R3 ;  /* 0x0000000300037305 */ /* 0x000e24000021f100 */
[----:B0-----:R2:W-:Y:S01]  /*8b40*/  STG.E desc[UR36][R16.64], R3 ;  /* 0x0000000310007986 */ /* 0x0015e2000c101924 */
[----:B------:R-:W-:Y:S05]  /*8b50*/  BRA `(.L_x_9289) ;  /* 0x0000000c004c7947 */ /* 0x000fea0003800000 */
.L_x_9290:
[----:B------:R-:W-:-:S06]  /*8b60*/  HADD2.F32 R3, -RZ, R3.H0_H0 ;  /* 0x20000003ff037230 */ /* 0x000fcc0000004100 */
[----:B------:R-:W0:Y:S02]  /*8b70*/  F2I.FTZ.TRUNC.NTZ R3, R3 ;  /* 0x0000000300037305 */ /* 0x000e24000021f100 */
[----:B0-----:R0:W-:Y:S01]  /*8b80*/  STG.E.U16 desc[UR36][R16.64], R3 ;  /* 0x0000000310007986 */ /* 0x0011e2000c101524 */
[----:B------:R-:W-:Y:S05]  /*8b90*/  BRA `(.L_x_9289) ;  /* 0x0000000c003c7947 */ /* 0x000fea0003800000 */
.L_x_9285:
        /* <DEDUP_REMOVED lines=9> */
.L_x_9293:
[----:B------:R0:W-:Y:S01]  /*8c30*/  STG.E.U16 desc[UR36][R16.64], R3 ;  /* 0x0000000310007986 */ /* 0x0001e2000c101524 */
[----:B------:R-:W-:Y:S05]  /*8c40*/  BRA `(.L_x_9289) ;  /* 0x0000000c00107947 */ /* 0x000fea0003800000 */
.L_x_9292:
        /* <DEDUP_REMOVED lines=10> */
.L_x_9295:
[----:B------:R-:W-:-:S05]  /*8cf0*/  HADD2.F32 R0, -RZ, R3.H0_H0 ;  /* 0x20000003ff007230 */ /* 0x000fca0000004100 */
[----:B------:R-:W-:-:S04]  /*8d00*/  F2FP.F16.F32.PACK_AB R0, RZ, R0 ;  /* 0x00000000ff00723e */ /* 0x000fc800000000ff */
[----:B------:R-:W-:-:S05]  /*8d10*/  PRMT R0, R0, 0x5410, RZ ;  /* 0x0000541000007816 */ /* 0x000fca00000000ff */
[----:B------:R0:W-:Y:S01]  /*8d20*/  STG.E desc[UR36][R16.64], R0 ;  /* 0x0000000010007986 */ /* 0x0001e2000c101924 */
[----:B------:R-:W-:Y:S05]  /*8d30*/  BRA `(.L_x_9289) ;  /* 0x0000000800d47947 */ /* 0x000fea0003800000 */
.L_x_9294:
[----:B------:R-:W-:-:S05]  /*8d40*/  HADD2.F32 R2, -RZ, R3.H0_H0 ;  /* 0x20000003ff027230 */ /* 0x000fca0000004100 */
[----:B------:R-:W-:-:S06]  /*8d50*/  FMUL.FTZ R2, R2, 1 ;  /* 0x3f80000002027820 */ /* 0x000fcc0000410000 */
[----:B------:R-:W0:Y:S02]  /*8d60*/  F2F.F64.F32 R2, R2 ;  /* 0x0000000200027310 */ /* 0x000e240000201800 */
[----:B0-----:R0:W-:Y:S01]  /*8d70*/  STG.E.64 desc[UR36][R16.64], R2 ;  /* 0x0000000210007986 */ /* 0x0011e2000c101b24 */
[----:B------:R-:W-:Y:S05]  /*8d80*/  BRA `(.L_x_9289) ;  /* 0x0000000800c07947 */ /* 0x000fea0003800000 */
.L_x_9284:
        /* <DEDUP_REMOVED lines=13> */
.L_x_9298:
[----:B------:R-:W-:Y:S01]  /*8e60*/  HADD2.F32 R3, -RZ, R3.H0_H0 ;  /* 0x20000003ff037230 */ /* 0x000fe20000004100 */
[----:B------:R-:W-:-:S04]  /*8e70*/  CS2R R6, SRZ ;  /* 0x0000000000067805 */ /* 0x000fc8000001ff00 */
[----:B------:R-:W-:-:S04]  /*8e80*/  FMUL.FTZ R3, R3, 1 ;  /* 0x3f80000003037820 */ /* 0x000fc80000410000 */
[----:B------:R-:W0:Y:S02]  /*8e90*/  F2F.F64.F32 R4, R3 ;  /* 0x0000000300047310 */ /* 0x000e240000201800 */
[----:B0-----:R0:W-:Y:S01]  /*8ea0*/  STG.E.128 desc[UR36][R16.64], R4 ;  /* 0x0000000410007986 */ /* 0x0011e2000c101d24 */
[----:B------:R-:W-:Y:S05]  /*8eb0*/  BRA `(.L_x_9289) ;  /* 0x0000000800747947 */ /* 0x000fea0003800000 */
.L_x_9297:
        /* <DEDUP_REMOVED lines=21> */
.L_x_9302:
[----:B------:R-:W-:Y:S05]  /*9010*/  BSYNC B0 ;  /* 0x0000000000007941 */ /* 0x000fea0003800000 */
.L_x_9301:
[----:B------:R-:W-:-:S05]  /*9020*/  LOP3.LUT R3, R0, R3, RZ, 0xfc, !PT ;  /* 0x0000000300037212 */ /* 0x000fca00078efcff */
[----:B------:R0:W-:Y:S01]  /*9030*/  STG.E.U8 desc[UR36][R16.64], R3 ;  /* 0x0000000310007986 */ /* 0x0001e2000c101124 */
[----:B------:R-:W-:Y:S05]  /*9040*/  BRA `(.L_x_9289) ;  /* 0x0000000800107947 */ /* 0x000fea0003800000 */
.L_x_9300:
        /* <DEDUP_REMOVED lines=13> */
.L_x_9304:
[----:B------:R-:W-:Y:S01]  /*9120*/  IMAD.MOV.U32 R0, RZ, RZ, 0x7f ;  /* 0x0000007fff007424 */ /* 0x000fe200078e00ff */
[----:B------:R-:W-:-:S04]  /*9130*/  ISETP.GT.U32.AND P0, PT, R2, 0x7f800000, PT ;  /* 0x7f8000000200780c */ /* 0x000fc80003f04070 */
[----:B------:R-:W-:-:S09]  /*9140*/  SEL R0, R0, 0x7c, P0 ;  /* 0x0000007c00007807 */ /* 0x000fd20000000000 */
.L_x_9305:
[----:B------:R-:W-:Y:S05]  /*9150*/  BSYNC B0 ;  /* 0x0000000000007941 */ /* 0x000fea0003800000 */
.L_x_9303:
[----:B------:R-:W-:-:S04]  /*9160*/  LOP3.LUT R2, R3, 0x80000000, RZ, 0xc0, !PT ;  /* 0x8000000003027812 */ /* 0x000fc800078ec0ff */
[----:B------:R-:W-:-:S04]  /*9170*/  SHF.R.U32.HI R3, RZ, 0x18, R2 ;  /* 0x00000018ff037819 */ /* 0x000fc80000011602 */
[----:B------:R-:W-:-:S05]  /*9180*/  LOP3.LUT R3, R0, R3, RZ, 0xfc, !PT ;  /* 0x0000000300037212 */ /* 0x000fca00078efcff */
[----:B------:R0:W-:Y:S01]  /*9190*/  STG.E.U8 desc[UR36][R16.64], R3 ;  /* 0x0000000310007986 */ /* 0x0001e2000c101124 */
[----:B------:R-:W-:Y:S05]  /*91a0*/  BRA `(.L_x_9289) ;  /* 0x0000000400b87947 */ /* 0x000fea0003800000 */
.L_x_9299:
[----:B------:R-:W-:-:S05]  /*91b0*/  HADD2.F32 R0, -RZ, R3.H0_H0 ;  /* 0x20000003ff007230 */ /* 0x000fca0000004100 */
[----:B------:R-:W-:-:S05]  /*91c0*/  F2FP.BF16.F32.PACK_AB R0, RZ, R0 ;  /* 0x00000000ff00723e */ /* 0x000fca00000010ff */
[----:B------:R0:W-:Y:S01]  /*91d0*/  STG.E.U16 desc[UR36][R16.64], R0 ;  /* 0x0000000010007986 */ /* 0x0001e2000c101524 */
[----:B------:R-:W-:Y:S05]  /*91e0*/  BRA `(.L_x_9289) ;  /* 0x0000000400a87947 */ /* 0x000fea0003800000 */
.L_x_9296:
        /* <DEDUP_REMOVED lines=12> */
.L_x_9308:
        /* <DEDUP_REMOVED lines=17> */
.L_x_9311:
[----:B------:R-:W-:-:S04]  /*93c0*/  LOP3.LUT R2, R3, 0x80000000, RZ, 0xc0, !PT ;  /* 0x8000000003027812 */ /* 0x000fc800078ec0ff */
[----:B------:R-:W-:-:S04]  /*93d0*/  SHF.R.U32.HI R3, RZ, 0x18, R2 ;  /* 0x00000018ff037819 */ /* 0x000fc80000011602 */
[----:B------:R-:W-:-:S04]  /*93e0*/  LOP3.LUT R0, R0, R3, RZ, 0xfc, !PT ;  /* 0x0000000300007212 */ /* 0x000fc800078efcff */
[----:B------:R-:W-:-:S07]  /*93f0*/  PRMT R8, R0, 0x7610, R8 ;  /* 0x0000761000087816 */ /* 0x000fce0000000008 */
.L_x_9310:
[----:B------:R-:W-:Y:S05]  /*9400*/  BSYNC B0 ;  /* 0x0000000000007941 */ /* 0x000fea0003800000 */
.L_x_9309:
[----:B------:R0:W-:Y:S01]  /*9410*/  STG.E.U8 desc[UR36][R16.64], R8 ;  /* 0x0000000810007986 */ /* 0x0001e2000c101124 */
[----:B------:R-:W-:Y:S05]  /*9420*/  BRA `(.L_x_9289) ;  /* 0x0000000400187947 */ /* 0x000fea0003800000 */
.L_x_9307:
        /* <DEDUP_REMOVED lines=17> */
.L_x_9314:
[----:B------:R-:W-:-:S04]  /*9540*/  LOP3.LUT R2, R3, 0x80000000, RZ, 0xc0, !PT ;  /* 0x8000000003027812 */ /* 0x000fc800078ec0ff */
[----:B------:R-:W-:-:S04]  /*9550*/  SHF.R.U32.HI R3, RZ, 0x18, R2 ;  /* 0x00000018ff037819 */ /* 0x000fc80000011602 */
[----:B------:R-:W-:-:S04]  /*9560*/  LOP3.LUT R0, R0, R3, RZ, 0xfc, !PT ;  /* 0x0000000300007212 */ /* 0x000fc800078efcff */
[----:B------:R-:W-:-:S07]  /*9570*/  PRMT R8, R0, 0x7610, R8 ;  /* 0x0000761000087816 */ /* 0x000fce0000000008 */
.L_x_9313:
[----:B------:R-:W-:Y:S05]  /*9580*/  BSYNC B0 ;  /* 0x0000000000007941 */ /* 0x000fea0003800000 */
.L_x_9312:
[----:B------:R0:W-:Y:S01]  /*9590*/  STG.E.U8 desc[UR36][R16.64], R8 ;  /* 0x0000000810007986 */ /* 0x0001e2000c101124 */
[----:B------:R-:W-:Y:S05]  /*95a0*/  BRA `(.L_x_9289) ;  /* 0x0000000000b87947 */ /* 0x000fea0003800000 */
.L_x_9306:
        /* <DEDUP_REMOVED lines=22> */
.L_x_9288:
        /* <DEDUP_REMOVED lines=16> */
.L_x_9317:
[----:B------:R-:W-:Y:S05]  /*9810*/  BRA `(.L_x_9289) ;  /* 0x00000000001c7947 */ /* 0x000fea0003800000 */
.L_x_9316:
[----:B------:R-:W-:-:S06]  /*9820*/  HADD2.F32 R3, -RZ, R3.H0_H0 ;  /* 0x20000003ff037230 */ /* 0x000fcc0000004100 */
[----:B------:R-:W0:Y:S02]  /*9830*/  F2I.U64.TRUNC R2, R3 ;  /* 0x0000000300027311 */ /* 0x000e24000020d800 */
[----:B0-----:R0:W-:Y:S01]  /*9840*/  STG.E.64 desc[UR36][R16.64], R2 ;  /* 0x0000000210007986 */ /* 0x0011e2000c101b24 */
[----:B------:R-:W-:Y:S05]  /*9850*/  BRA `(.L_x_9289) ;  /* 0x00000000000c7947 */ /* 0x000fea0003800000 */
.L_x_9315:
[----:B------:R-:W-:-:S06]  /*9860*/  HADD2.F32 R3, -RZ, R3.H0_H0 ;  /* 0x20000003ff037230 */ /* 0x000fcc0000004100 */
[----:B------:R-:W0:Y:S02]  /*9870*/  F2I.FTZ.U32.TRUNC.NTZ R3, R3 ;  /* 0x0000000300037305 */ /* 0x000e24000021f000 */
[----:B0-----:R0:W-:Y:S02]  /*9880*/  STG.E desc[UR36][R16.64], R3 ;  /* 0x0000000310007986 */ /* 0x0011e4000c101924 */
.L_x_9289:
[----:B------:R-:W-:-:S07]  /*9890*/  VIADD R19, R19, 0x80 ;  /* 0x0000008013137836 */ /* 0x000fce0000000000 */
.L_x_9249:
[----:B------:R-:W-:Y:S05]  /*98a0*/  BSYNC B6 ;  /* 0x0000000000067941 */ /* 0x000fea0003800000 */
.L_x_9248:
        /* <DEDUP_REMOVED lines=306> */
.L_x_9318:
        /* <DEDUP_REMOVED lines=22> */
.L_x_9322:
[----:B------:R-:W2:Y:S02]  /*ad30*/  LDG.E.U8 R2, desc[UR36][R2.64] ;  /* 0x0000002402027981 */ /* 0x000ea4000c1e1100 */
[----:B--2---:R-:W-:-:S04]  /*ad40*/  I2FP.F32.U32 R0, R2 ;  /* 0x0000000200007245 */ /* 0x004fc80000201000 */
[----:B------:R-:W-:Y:S01]  /*ad50*/  F2FP.F16.F32.PACK_AB R0, RZ, R0 ;  /* 0x00000000ff00723e */ /* 0x000fe200000000ff */
[----:B------:R-:W-:Y:S06]  /*ad60*/  BRA `(.L_x_9324) ;  /* 0x0000000c00887947 */ /* 0x000fec0003800000 */
.L_x_9321:
        /* <DEDUP_REMOVED lines=10> */
.L_x_9326:
[----:B------:R-:W2:Y:S02]  /*ae10*/  LDG.E R2, desc[UR36][R2.64] ;  /* 0x0000002402027981 */ /* 0x000ea4000c1e1900 */
[----:B--2---:R-:W-:-:S04]  /*ae20*/  I2FP.F32.S32 R0, R2 ;  /* 0x0000000200007245 */ /* 0x004fc80000201400 */
[----:B------:R-:W-:Y:S01]  /*ae30*/  F2FP.F16.F32.PACK_AB R0, RZ, R0 ;  /* 0x00000000ff00723e */ /* 0x000fe200000000ff */
[----:B------:R-:W-:Y:S06]  /*ae40*/  BRA `(.L_x_9324) ;  /* 0x0000000c00507947 */ /* 0x000fec0003800000 */
.L_x_9325:
[----:B------:R-:W2:Y:S02]  /*ae50*/  LDG.E.U16 R2, desc[UR36][R2.64] ;  /* 0x0000002402027981 */ /* 0x000ea4000c1e1500 */
[----:B--2---:R-:W0:Y:S02]  /*ae60*/  I2F.S16 R0, R2 ;  /* 0x0000000200007306 */ /* 0x004e240000101400 */
[----:B0-----:R-:W-:Y:S01]  /*ae70*/  F2FP.F16.F32.PACK_AB R0, RZ, R0 ;  /* 0x00000000ff00723e */ /* 0x001fe200000000ff */
[----:B------:R-:W-:Y:S06]  /*ae80*/  BRA `(.L_x_9324) ;  /* 0x0000000c00407947 */ /* 0x000fec0003800000 */
.L_x_9320:
        /* <DEDUP_REMOVED lines=9> */
.L_x_9328:
[----:B------:R1:W5:Y:S01]  /*af20*/  LDG.E.U16 R0, desc[UR36][R2.64] ;  /* 0x0000002402007981 */ /* 0x000362000c1e1500 */
[----:B------:R-:W-:Y:S05]  /*af30*/  BRA `(.L_x_9324) ;  /* 0x0000000c00147947 */ /* 0x000fea0003800000 */
.L_x_9327:
        /* <DEDUP_REMOVED lines=9> */
.L_x_9330:
[----:B------:R0:W5:Y:S01]  /*afd0*/  LDG.E.U16 R0, desc[UR36][R2.64] ;  /* 0x0000002402007981 */ /* 0x000162000c1e1500 */
[----:B------:R-:W-:Y:S05]  /*afe0*/  BRA `(.L_x_9324) ;  /* 0x0000000800e87947 */ /* 0x000fea0003800000 */
.L_x_9329:
        /* <DEDUP_REMOVED lines=8> */
.L_x_9319:
        /* <DEDUP_REMOVED lines=13> */
.L_x_9333:
        /* <DEDUP_REMOVED lines=8> */
.L_x_9332:
        /* <DEDUP_REMOVED lines=28> */
.L_x_9335:
        /* <DEDUP_REMOVED lines=15> */
.L_x_9334:
[----:B------:R-:W2:Y:S02]  /*b470*/  LDG.E.U16 R0, desc[UR36][R2.64] ;  /* 0x0000002402007981 */ /* 0x000ea4000c1e1500 */
[----:B--2---:R-:W-:-:S05]  /*b480*/  IMAD.U32 R0, R0, 0x10000, RZ ;  /* 0x0001000000007824 */ /* 0x004fca00078e00ff */
[----:B------:R-:W-:Y:S01]  /*b490*/  F2FP.F16.F32.PACK_AB R0, RZ, R0 ;  /* 0x00000000ff00723e */ /* 0x000fe200000000ff */
[----:B------:R-:W-:Y:S06]  /*b4a0*/  BRA `(.L_x_9324) ;  /* 0x0000000400b87947 */ /* 0x000fec0003800000 */
.L_x_9331:
        /* <DEDUP_REMOVED lines=12> */
.L_x_9338:
        /* <DEDUP_REMOVED lines=21> */
.L_x_9342:
[----:B------:R-:W-:Y:S05]  /*b6c0*/  BSYNC B1 ;  /* 0x0000000000017941 */ /* 0x000fea0003800000 */
.L_x_9341:
[----:B------:R-:W-:Y:S01]  /*b6d0*/  LEA R3, R0, 0x3b800000, 0x17 ;  /* 0x3b80000000037811 */ /* 0x000fe200078eb8ff */
[----:B------:R-:W-:-:S05]  /*b6e0*/  IMAD.SHL.U32 R0, R2, 0x100000, RZ ;  /* 0x0010000002007824 */ /* 0x000fca00078e00ff */
[----:B------:R-:W-:-:S07]  /*b6f0*/  LOP3.LUT R0, R3, R0, R4, 0xfe, !PT ;  /* 0x0000000003007212 */ /* 0x000fce00078efe04 */
.L_x_9340:
[----:B------:R-:W-:Y:S05]  /*b700*/  BSYNC B0 ;  /* 0x0000000000007941 */ /* 0x000fea0003800000 */
.L_x_9339:
[----:B------:R-:W-:Y:S01]  /*b710*/  F2FP.F16.F32.PACK_AB R0, RZ, R0 ;  /* 0x00000000ff00723e */ /* 0x000fe200000000ff */
[----:B------:R-:W-:Y:S06]  /*b720*/  BRA `(.L_x_9324) ;  /* 0x0000000400187947 */ /* 0x000fec0003800000 */
.L_x_9337:
        /* <DEDUP_REMOVED lines=21> */
.L_x_9346:
[----:B------:R-:W-:Y:S05]  /*b880*/  BSYNC B1 ;  /* 0x0000000000017941 */ /* 0x000fea0003800000 */
.L_x_9345:
[----:B------:R-:W-:Y:S01]  /*b890*/  LEA R3, R0, 0x37800000, 0x17 ;  /* 0x3780000000037811 */ /* 0x000fe200078eb8ff */
[----:B------:R-:W-:-:S05]  /*b8a0*/  IMAD.SHL.U32 R0, R2, 0x200000, RZ ;  /* 0x0020000002007824 */ /* 0x000fca00078e00ff */
[----:B------:R-:W-:-:S07]  /*b8b0*/  LOP3.LUT R0, R3, R0, R4, 0xfe, !PT ;  /* 0x0000000003007212 */ /* 0x000fce00078efe04 */
.L_x_9344:
[----:B------:R-:W-:Y:S05]  /*b8c0*/  BSYNC B0 ;  /* 0x0000000000007941 */ /* 0x000fea0003800000 */
.L_x_9343:
[----:B------:R-:W-:Y:S01]  /*b8d0*/  F2FP.F16.F32.PACK_AB R0, RZ, R0 ;  /* 0x00000000ff00723e */ /* 0x000fe200000000ff */
[----:B------:R-:W-:Y:S06]  /*b8e0*/  BRA `(.L_x_9324) ;  /* 0x0000000000a87947 */ /* 0x000fec0003800000 */
.L_x_9336:
        /* <DEDUP_REMOVED lines=14> */
.L_x_9350:
[----:B------:R-:W-:Y:S05]  /*b9d0*/  BSYNC B0 ;  /* 0x0000000000007941 */ /* 0x000fea0003800000 */
.L_x_9349:
[----:B------:R-:W-:Y:S01]  /*b9e0*/  F2FP.F16.F32.PACK_AB R0, RZ, R0 ;  /* 0x00000000ff00723e */ /* 0x000fe200000000ff */
[----:B------:R-:W-:Y:S06]  /*b9f0*/  BRA `(.L_x_9324) ;  /* 0x0000000000647947 */ /* 0x000fec0003800000 */
.L_x_9323:
        /* <DEDUP_REMOVED lines=16> */
.L_x_9351:
[----:B------:R-:W-:Y:S01]  /*bb00*/  PRMT R0, RZ, 0x7610, R0 ;  /* 0x00007610ff007816 */ /* 0x000fe20000000000 */
[----:B------:R-:W-:Y:S06]  /*bb10*/  BRA `(.L_x_9324) ;  /* 0x00000000001c7947 */ /* 0x000fec0003800000 */
.L_x_9348:
[----:B------:R-:W2:Y:S02]  /*bb20*/  LDG.E.64 R2, desc[UR36][R2.64] ;  /* 0x0000002402027981 */ /* 0x000ea4000c1e1b00 */
[----:B--2---:R-:W0:Y:S02]  /*bb30*/  I2F.U64 R0, R2 ;  /* 0x0000000200007312 */ /* 0x004e240000301000 */
[----:B0-----:R-:W-:Y:S01]  /*bb40*/  F2FP.F16.F32.PACK_AB R0, RZ, R0 ;  /* 0x00000000ff00723e */ /* 0x001fe200000000ff */
[----:B------:R-:W-:Y:S06]  /*bb50*/  BRA `(.L_x_9324) ;  /* 0x00000000000c7947 */ /* 0x000fec0003800000 */
.L_x_9347:
[----:B------:R-:W2:Y:S02]  /*bb60*/  LDG.E R2, desc[UR36][R2.64] ;  /* 0x0000002402027981 */ /* 0x000ea4000c1e1900 */
[----:B--2---:R-:W-:-:S04]  /*bb70*/  I2FP.F32.U32 R0, R2 ;  /* 0x0000000200007245 */ /* 0x004fc80000201000 */
[----:B------:R-:W-:-:S07]  /*bb80*/  F2FP.F16.F32.PACK_AB R0, RZ, R0 ;  /* 0x00000000ff00723e */ /* 0x000fce00000000ff */
.L_x_9324:
        /* <DEDUP_REMOVED lines=22> */
.L_x_9355:
[----:B------:R-:W-:-:S06]  /*bcf0*/  HADD2.F32 R3, -RZ, R3.H0_H0 ;  /* 0x20000003ff037230 */ /* 0x000fcc0000004100 */
[----:B------:R-:W0:Y:S02]  /*bd00*/  F2I.S64.TRUNC R2, R3 ;  /* 0x0000000300027311 */ /* 0x000e24000020d900 */
[----:B0-----:R-:W-:Y:S01]  /*bd10*/  STG.E.U8 desc[UR36][R16.64], R2 ;  /* 0x0000000210007986 */ /* 0x001fe2000c101124 */
[----:B------:R-:W-:Y:S05]  /*bd20*/  EXIT ;  /* 0x000000000000794d */ /* 0x000fea0003800000 */
.L_x_9354:
        /* <DEDUP_REMOVED lines=10> */
.L_x_9358:
[----:B------:R-:W-:-:S06]  /*bdd0*/  HADD2.F32 R3, -RZ, R3.H0_H0 ;  /* 0x20000003ff037230 */ /* 0x000fcc0000004100 */
[----:B------:R-:W0:Y:S02]  /*bde0*/  F2I.FTZ.TRUNC.NTZ R3, R3 ;  /* 0x0000000300037305 */ /* 0x000e24000021f100 */
[----:B0-----:R-:W-:Y:S01]  /*bdf0*/  STG.E desc[UR36][R16.64], R3 ;  /* 0x0000000310007986 */ /* 0x001fe2000c101924 */
[----:B------:R-:W-:Y:S05]  /*be00*/  EXIT ;  /* 0x000000000000794d */ /* 0x000fea0003800000 */
.L_x_9357:
[----:B------:R-:W-:-:S06]  /*be10*/  HADD2.F32 R3, -RZ, R3.H0_H0 ;  /* 0x20000003ff037230 */ /* 0x000fcc0000004100 */
[----:B------:R-:W0:Y:S02]  /*be20*/  F2I.FTZ.TRUNC.NTZ R3, R3 ;  /* 0x0000000300037305 */ /* 0x000e24000021f100 */
[----:B0-----:R-:W-:Y:S01]  /*be30*/  STG.E.U16 desc[UR36][R16.64], R3 ;  /* 0x0000000310007986 */ /* 0x001fe2000c101524 */
[----:B------:R-:W-:Y:S05]  /*be40*/  EXIT ;  /* 0x000000000000794d */ /* 0x000fea0003800000 */
.L_x_9353:
        /* <DEDUP_REMOVED lines=9> */
.L_x_9360:
[----:B------:R-:W-:Y:S01]  /*bee0*/  STG.E.U16 desc[UR36][R16.64], R3 ;  /* 0x0000000310007986 */ /* 0x000fe2000c101524 */
[----:B------:R-:W-:Y:S05]  /*bef0*/  EXIT ;  /* 0x000000000000794d */ /* 0x000fea0003800000 */
.L_x_9359:
        /* <DEDUP_REMOVED lines=10> */
.L_x_9362:
[----:B------:R-:W-:-:S05]  /*bfa0*/  HADD2.F32 R0, -RZ, R3.H0_H0 ;  /* 0x20000003ff007230 */ /* 0x000fca0000004100 */
[----:B------:R-:W-:-:S04]  /*bfb0*/  F2FP.F16.F32.PACK_AB R0, RZ, R0 ;  /* 0x00000000ff00723e */ /* 0x000fc800000000ff */
[----:B------:R-:W-:-:S05]  /*bfc0*/  PRMT R0, R0, 0x5410, RZ ;  /* 0x0000541000007816 */ /* 0x000fca00000000ff */
[----:B------:R-:W-:Y:S01]  /*bfd0*/  STG.E desc[UR36][R16.64], R0 ;  /* 0x0000000010007986 */ /* 0x000fe2000c101924 */
[----:B------:R-:W-:Y:S05]  /*bfe0*/  EXIT ;  /* 0x000000000000794d */ /* 0x000fea0003800000 */
.L_x_9361:
[----:B------:R-:W-:-:S05]  /*bff0*/  HADD2.F32 R2, -RZ, R3.H0_H0 ;  /* 0x20000003ff027230 */ /* 0x000fca0000004100 */
[----:B------:R-:W-:-:S06]  /*c000*/  FMUL.FTZ R2, R2, 1 ;  /* 0x3f80000002027820 */ /* 0x000fcc0000410000 */
[----:B------:R-:W0:Y:S02]  /*c010*/  F2F.F64.F32 R2, R2 ;  /* 0x0000000200027310 */ /* 0x000e240000201800 */
[----:B0-----:R-:W-:Y:S01]  /*c020*/  STG.E.64 desc[UR36][R16.64], R2 ;  /* 0x0000000210007986 */ /* 0x001fe2000c101b24 */
[----:B------:R-:W-:Y:S05]  /*c030*/  EXIT ;  /* 0x000000000000794d */ /* 0x000fea0003800000 */
.L_x_9352:
        /* <DEDUP_REMOVED lines=13> */
.L_x_9365:
[----:B------:R-:W-:Y:S01]  /*c110*/  HADD2.F32 R3, -RZ, R3.H0_H0 ;  /* 0x20000003ff037230 */ /* 0x000fe20000004100 */
[----:B------:R-:W-:-:S04]  /*c120*/  CS2R R6, SRZ ;  /* 0x0000000000067805 */ /* 0x000fc8000001ff00 */
[----:B------:R-:W-:-:S04]  /*c130*/  FMUL.FTZ R3, R3, 1 ;  /* 0x3f80000003037820 */ /* 0x000fc80000410000 */
[----:B------:R-:W0:Y:S02]  /*c140*/  F2F.F64.F32 R4, R3 ;  /* 0x0000000300047310 */ /* 0x000e240000201800 */
[----:B0-----:R-:W-:Y:S01]  /*c150*/  STG.E.128 desc[UR36][R16.64], R4 ;  /* 0x0000000410007986 */ /* 0x001fe2000c101d24 */
[----:B------:R-:W-:Y:S05]  /*c160*/  EXIT ;  /* 0x000000000000794d */ /* 0x000fea0003800000 */
.L_x_9364:
        /* <DEDUP_REMOVED lines=21> */
.L_x_9369:
[----:B------:R-:W-:Y:S05]  /*c2c0*/  BSYNC B0 ;  /* 0x0000000000007941 */ /* 0x000fea0003800000 */
.L_x_9368:
[----:B------:R-:W-:-:S05]  /*c2d0*/  LOP3.LUT R3, R0, R3, RZ, 0xfc, !PT ;  /* 0x0000000300037212 */ /* 0x000fca00078efcff */
[----:B------:R-:W-:Y:S01]  /*c2e0*/  STG.E.U8 desc[UR36][R16.64], R3 ;  /* 0x0000000310007986 */ /* 0x000fe2000c101124 */
[----:B------:R-:W-:Y:S05]  /*c2f0*/  EXIT ;  /* 0x000000000000794d */ /* 0x000fea0003800000 */
.L_x_9367:
        /* <DEDUP_REMOVED lines=13> */
.L_x_9371:
[----:B------:R-:W-:Y:S01]  /*c3d0*/  IMAD.MOV.U32 R0, RZ, RZ, 0x7f ;  /* 0x0000007fff007424 */ /* 0x000fe200078e00ff */
[----:B------:R-:W-:-:S04]  /*c3e0*/  ISETP.GT.U32.AND P0, PT, R2, 0x7f800000, PT ;  /* 0x7f8000000200780c */ /* 0x000fc80003f04070 */
[----:B------:R-:W-:-:S09]  /*c3f0*/  SEL R0, R0, 0x7c, P0 ;  /* 0x0000007c00007807 */ /* 0x000fd20000000000 */
.L_x_9372:
[----:B------:R-:W-:Y:S05]  /*c400*/  BSYNC B0 ;  /* 0x0000000000007941 */ /* 0x000fea0003800000 */
.L_x_9370:
[----:B------:R-:W-:-:S04]  /*c410*/  LOP3.LUT R2, R3, 0x80000000, RZ, 0xc0, !PT ;  /* 0x8000000003027812 */ /* 0x000fc800078ec0ff */
[----:B------:R-:W-:-:S04]  /*c420*/  SHF.R.U32.HI R3, RZ, 0x18, R2 ;  /* 0x00000018ff037819 */ /* 0x000fc80000011602 */
[----:B------:R-:W-:-:S05]  /*c430*/  LOP3.LUT R3, R0, R3, RZ, 0xfc, !PT ;  /* 0x0000000300037212 */ /* 0x000fca00078efcff */
[----:B------:R-:W-:Y:S01]  /*c440*/  STG.E.U8 desc[UR36][R16.64], R3 ;  /* 0x0000000310007986 */ /* 0x000fe2000c101124 */
[----:B------:R-:W-:Y:S05]  /*c450*/  EXIT ;  /* 0x000000000000794d */ /* 0x000fea0003800000 */
.L_x_9366:
[----:B------:R-:W-:-:S05]  /*c460*/  HADD2.F32 R0, -RZ, R3.H0_H0 ;  /* 0x20000003ff007230 */ /* 0x000fca0000004100 */
[----:B------:R-:W-:-:S05]  /*c470*/  F2FP.BF16.F32.PACK_AB R0, RZ, R0 ;  /* 0x00000000ff00723e */ /* 0x000fca00000010ff */
[----:B------:R-:W-:Y:S01]  /*c480*/  STG.E.U16 desc[UR36][R16.64], R0 ;  /* 0x0000000010007986 */ /* 0x000fe2000c101524 */
[----:B------:R-:W-:Y:S05]  /*c490*/  EXIT ;  /* 0x000000000000794d */ /* 0x000fea0003800000 */
.L_x_9363:
        /* <DEDUP_REMOVED lines=12> */
.L_x_9375:
        /* <DEDUP_REMOVED lines=17> */
.L_x_9378:
[----:B------:R-:W-:-:S04]  /*c670*/  LOP3.LUT R2, R3, 0x80000000, RZ, 0xc0, !PT ;  /* 0x8000000003027812 */ /* 0x000fc800078ec0ff */
[----:B------:R-:W-:-:S04]  /*c680*/  SHF.R.U32.HI R3, RZ, 0x18, R2 ;  /* 0x00000018ff037819 */ /* 0x000fc80000011602 */
[----:B------:R-:W-:-:S04]  /*c690*/  LOP3.LUT R0, R0, R3, RZ, 0xfc, !PT ;  /* 0x0000000300007212 */ /* 0x000fc800078efcff */
[----:B------:R-:W-:-:S07]  /*c6a0*/  PRMT R8, R0, 0x7610, R8 ;  /* 0x0000761000087816 */ /* 0x000fce0000000008 */
.L_x_9377:
[----:B------:R-:W-:Y:S05]  /*c6b0*/  BSYNC B0 ;  /* 0x0000000000007941 */ /* 0x000fea0003800000 */
.L_x_9376:
[----:B------:R-:W-:Y:S01]  /*c6c0*/  STG.E.U8 desc[UR36][R16.64], R8 ;  /* 0x0000000810007986 */ /* 0x000fe2000c101124 */
[----:B------:R-:W-:Y:S05]  /*c6d0*/  EXIT ;  /* 0x000000000000794d */ /* 0x000fea0003800000 */
.L_x_9374:
        /* <DEDUP_REMOVED lines=17> */
.L_x_9381:
[----:B------:R-:W-:-:S04]  /*c7f0*/  LOP3.LUT R2, R3, 0x80000000, RZ, 0xc0, !PT ;  /* 0x8000000003027812 */ /* 0x000fc800078ec0ff */
[----:B------:R-:W-:-:S04]  /*c800*/  SHF.R.U32.HI R3, RZ, 0x18, R2 ;  /* 0x00000018ff037819 */ /* 0x000fc80000011602 */
[----:B------:R-:W-:-:S04]  /*c810*/  LOP3.LUT R0, R0, R3, RZ, 0xfc, !PT ;  /* 0x0000000300007212 */ /* 0x000fc800078efcff */
[----:B------:R-:W-:-:S07]  /*c820*/  PRMT R8, R0, 0x7610, R8 ;  /* 0x0000761000087816 */ /* 0x000fce0000000008 */
.L_x_9380:
[----:B------:R-:W-:Y:S05]  /*c830*/  BSYNC B0 ;  /* 0x0000000000007941 */ /* 0x000fea0003800000 */
.L_x_9379:
[----:B------:R-:W-:Y:S01]  /*c840*/  STG.E.U8 desc[UR36][R16.64], R8 ;  /* 0x0000000810007986 */ /* 0x000fe2000c101124 */
[----:B------:R-:W-:Y:S05]  /*c850*/  EXIT ;  /* 0x000000000000794d */ /* 0x000fea0003800000 */
.L_x_9373:
        /* <DEDUP_REMOVED lines=22> */
.L_x_9356:
        /* <DEDUP_REMOVED lines=16> */
.L_x_9384:
[----:B------:R-:W-:Y:S05]  /*cac0*/  EXIT ;  /* 0x000000000000794d */ /* 0x000fea0003800000 */
.L_x_9383:
[----:B------:R-:W-:-:S06]  /*cad0*/  HADD2.F32 R3, -RZ, R3.H0_H0 ;  /* 0x20000003ff037230 */ /* 0x000fcc0000004100 */
[----:B------:R-:W0:Y:S02]  /*cae0*/  F2I.U64.TRUNC R2, R3 ;  /* 0x0000000300027311 */ /* 0x000e24000020d800 */
[----:B0-----:R-:W-:Y:S01]  /*caf0*/  STG.E.64 desc[UR36][R16.64], R2 ;  /* 0x0000000210007986 */ /* 0x001fe2000c101b24 */
[----:B------:R-:W-:Y:S05]  /*cb00*/  EXIT ;  /* 0x000000000000794d */ /* 0x000fea0003800000 */
.L_x_9382:
[----:B------:R-:W-:-:S06]  /*cb10*/  HADD2.F32 R3, -RZ, R3.H0_H0 ;  /* 0x20000003ff037230 */ /* 0x000fcc0000004100 */
[----:B------:R-:W0:Y:S02]  /*cb20*/  F2I.FTZ.U32.TRUNC.NTZ R3, R3 ;  /* 0x0000000300037305 */ /* 0x000e24000021f000 */
[----:B0-----:R-:W-:Y:S01]  /*cb30*/  STG.E desc[UR36][R16.64], R3 ;  /* 0x0000000310007986 */ /* 0x001fe2000c101924 */
[----:B------:R-:W-:Y:S05]  /*cb40*/  EXIT ;  /* 0x000000000000794d */ /* 0x000fea0003800000 */
.L_x_9385:
        /* <DEDUP_REMOVED lines=11> */
.L_x_11237:


//--------------------- .text._ZN2at6native27unrolled_elementwise_kernelIZZZNS0_19sigmoid_kernel_cudaERNS_18TensorIteratorBaseEENKUlvE0_clEvENKUlvE1_clEvEUlN3c104HalfEE_St5arrayIPcLm2EELi4E23TrivialOffsetCalculatorILi1EjESD_NS0_6memory12LoadWithCastILi1EEENSE_13StoreWithCastILi1EEEEEviT_T0_T2_T3_T4_T5_ --------------------------
	.section	.text._ZN2at6native27unrolled_elementwise_kernelIZZZNS0_19sigmoid_kernel_cudaERNS_18TensorIteratorBaseEENKUlvE0_clEvENKUlvE1_clEvEUlN3c104HalfEE_St5arrayIPcLm2EELi4E23TrivialOffsetCalculatorILi1EjESD_NS0_6memory12LoadWithCastILi1EEENSE_13StoreWithCastILi1EEEEEviT_T0_T2_T3_T4_T5_,"ax",@progbits
	.align	128
        .global         _ZN2at6native27unrolled_elementwise_kernelIZZZNS0_19sigmoid_kernel_cudaERNS_18TensorIteratorBaseEENKUlvE0_clEvENKUlvE1_clEvEUlN3c104HalfEE_St5arrayIPcLm2EELi4E23TrivialOffsetCalculatorILi1EjESD_NS0_6memory12LoadWithCastILi1EEENSE_13StoreWithCastILi1EEEEEviT_T0_T2_T3_T4_T5_
        .type           _ZN2at6native27unrolled_elementwise_kernelIZZZNS0_19sigmoid_kernel_cudaERNS_18TensorIteratorBaseEENKUlvE0_clEvENKUlvE1_clEvEUlN3c104HalfEE_St5arrayIPcLm2EELi4E23TrivialOffsetCalculatorILi1EjESD_NS0_6memory12LoadWithCastILi1EEENSE_13StoreWithCastILi1EEEEEviT_T0_T2_T3_T4_T5_,@function
        .size           _ZN2at6native27unrolled_elementwise_kernelIZZZNS0_19sigmoid_kernel_cudaERNS_18TensorIteratorBaseEENKUlvE0_clEvENKUlvE1_clEvEUlN3c104HalfEE_St5arrayIPcLm2EELi4E23TrivialOffsetCalculatorILi1EjESD_NS0_6memory12LoadWithCastILi1EEENSE_13StoreWithCastILi1EEEEEviT_T0_T2_T3_T4_T5_,(.L_x_11238 - _ZN2at6native27unrolled_elementwise_kernelIZZZNS0_19sigmoid_kernel_cudaERNS_18TensorIteratorBaseEENKUlvE0_clEvENKUlvE1_clEvEUlN3c104HalfEE_St5arrayIPcLm2EELi4E23TrivialOffsetCalculatorILi1EjESD_NS0_6memory12LoadWithCastILi1EEENSE_13StoreWithCastILi1EEEEEviT_T0_T2_T3_T4_T5_)
        .other          _ZN2at6native27unrolled_elementwise_kernelIZZZNS0_19sigmoid_kernel_cudaERNS_18TensorIteratorBaseEENKUlvE0_clEvENKUlvE1_clEvEUlN3c104HalfEE_St5arrayIPcLm2EELi4E23TrivialOffsetCalculatorILi1EjESD_NS0_6memory12LoadWithCastILi1EEENSE_13StoreWithCastILi1EEEEEviT_T0_T2_T3_T4_T5_,@"STO_CUDA_ENTRY STV_DEFAULT"
_ZN2at6native27unrolled_elementwise_kernelIZZZNS0_19sigmoid_kernel_cudaERNS_18TensorIteratorBaseEENKUlvE0_clEvENKUlvE1_clEvEUlN3c104HalfEE_St5arrayIPcLm2EELi4E23TrivialOffsetCalculatorILi1EjESD_NS0_6memory12LoadWithCastILi1EEENSE_13StoreWithCastILi1EEEEEviT_T0_T2_T3_T4_T5_:
.text._ZN2at6native27unrolled_elementwise_kernelIZZZNS0_19sigmoid_kernel_cudaERNS_18TensorIteratorBaseEENKUlvE0_clEvENKUlvE1_clEvEUlN3c104HalfEE_St5arrayIPcLm2EELi4E23TrivialOffsetCalculatorILi1EjESD_NS0_6memory12LoadWithCastILi1EEENSE_13StoreWithCastILi1EEEEEviT_T0_T2_T3_T4_T5_:
        /* <DEDUP_REMOVED lines=34> */
.L_x_9391:
[----:B------:R-:W2:Y:S02]  /*0220*/  LDG.E.U8 R2, desc[UR36][R2.64] ;  /* 0x0000002402027981 */ /* 0x000ea4000c1e1100 */
[----:B--2---:R-:W-:-:S04]  /*0230*/  I2FP.F32.U32 R0, R2 ;  /* 0x0000000200007245 */ /* 0x004fc80000201000 */
[----:B------:R-:W-:-:S04]  /*0240*/  F2FP.F16.F32.PACK_AB R0, RZ, R0 ;  /* 0x00000000ff00723e */ /* 0x000fc800000000ff */
[----:B------:R-:W-:Y:S01]  /*0250*/  PRMT R22, R0, 0x7610, R22 ;  /* 0x0000761000167816 */ /* 0x000fe20000000016 */
[----:B------:R-:W-:Y:S06]  /*0260*/  BRA `(.L_x_9393) ;  /* 0x0000000c00c07947 */ /* 0x000fec0003800000 */
.L_x_9390:
        /* <DEDUP_REMOVED lines=11> */
.L_x_9395:
[----:B------:R-:W2:Y:S02]  /*0320*/  LDG.E R2, desc[UR36][R2.64] ;  /* 0x0000002402027981 */ /* 0x000ea4000c1e1900 */
[----:B--2---:R-:W-:-:S04]  /*0330*/  I2FP.F32.S32 R0, R2 ;  /* 0x0000000200007245 */ /* 0x004fc80000201400 */
[----:B------:R-:W-:-:S04]  /*0340*/  F2FP.F16.F32.PACK_AB R0, RZ, R0 ;  /* 0x00000000ff00723e */ /* 0x000fc800000000ff */
[----:B------:R-:W-:Y:S01]  /*0350*/  PRMT R22, R0, 0x7610, R22 ;  /* 0x0000761000167816 */ /* 0x000fe20000000016 */
[----:B------:R-:W-:Y:S06]  /*0360*/  BRA `(.L_x_9393) ;  /* 0x0000000c00807947 */ /* 0x000fec0003800000 */
.L_x_9394:
[----:B------:R-:W2:Y:S02]  /*0370*/  LDG.E.U16 R2, desc[UR36][R2.64] ;  /* 0x0000002402027981 */ /* 0x000ea4000c1e1500 */
[----:B--2---:R-:W0:Y:S02]  /*0380*/  I2F.S16 R0, R2 ;  /* 0x0000000200007306 */ /* 0x004e240000101400 */
[----:B0-----:R-:W-:-:S04]  /*0390*/  F2FP.F16.F32.PACK_AB R0, RZ, R0 ;  /* 0x00000000ff00723e */ /* 0x001fc800000000ff */
[----:B------:R-:W-:Y:S01]  /*03a0*/  PRMT R22, R0, 0x7610, R22 ;  /* 0x0000761000167816 */ /* 0x000fe20000000016 */
[----:B------:R-:W-:Y:S06]  /*03b0*/  BRA `(.L_x_9393) ;  /* 0x0000000c006c7947 */ /* 0x000fec0003800000 */
.L_x_9389:
        /* <DEDUP_REMOVED lines=9> */
.L_x_9397:
[----:B------:R1:W5:Y:S01]  /*0450*/  LDG.E.U16 R22, desc[UR36][R2.64] ;  /* 0x0000002402167981 */ /* 0x000362000c1e1500 */
[----:B------:R-:W-:Y:S05]  /*0460*/  BRA `(.L_x_9393) ;  /* 0x0000000c00407947 */ /* 0x000fea0003800000 */
.L_x_9396:
        /* <DEDUP_REMOVED lines=9> */
.L_x_9399:
[----:B------:R0:W5:Y:S01]  /*0500*/  LDG.E.U16 R22, desc[UR36][R2.64] ;  /* 0x0000002402167981 */ /* 0x000162000c1e1500 */
[----:B------:R-:W-:Y:S05]  /*0510*/  BRA `(.L_x_9393) ;  /* 0x0000000c00147947 */ /* 0x000fea0003800000 */
.L_x_9398:
        /* <DEDUP_REMOVED lines=9> */
.L_x_9388:
        /* <DEDUP_REMOVED lines=14> */
.L_x_9402:
        /* <DEDUP_REMOVED lines=9> */
.L_x_9401:
        /* <DEDUP_REMOVED lines=28> */
.L_x_9404:
        /* <DEDUP_REMOVED lines=16> */
.L_x_9403:
[----:B------:R-:W2:Y:S02]  /*09e0*/  LDG.E.U16 R0, desc[UR36][R2.64] ;  /* 0x0000002402007981 */ /* 0x000ea4000c1e1500 */
[----:B--2---:R-:W-:-:S05]  /*09f0*/  IMAD.U32 R0, R0, 0x10000, RZ ;  /* 0x0001000000007824 */ /* 0x004fca00078e00ff */
[----:B------:R-:W-:-:S04]  /*0a00*/  F2FP.F16.F32.PACK_AB R0, RZ, R0 ;  /* 0x00000000ff00723e */ /* 0x000fc800000000ff */
[----:B------:R-:W-:Y:S01]  /*0a10*/  PRMT R22, R0, 0x7610, R22 ;  /* 0x0000761000167816 */ /* 0x000fe20000000016 */
[----:B------:R-:W-:Y:S06]  /*0a20*/  BRA `(.L_x_9393) ;  /* 0x0000000400d07947 */ /* 0x000fec0003800000 */
.L_x_9400:
        /* <DEDUP_REMOVED lines=13> */
.L_x_9407:
        /* <DEDUP_REMOVED lines=21> */
.L_x_9411:
[----:B------:R-:W-:Y:S05]  /*0c50*/  BSYNC B1 ;  /* 0x0000000000017941 */ /* 0x000fea0003800000 */
.L_x_9410:
[----:B------:R-:W-:Y:S01]  /*0c60*/  LEA R3, R0, 0x3b800000, 0x17 ;  /* 0x3b80000000037811 */ /* 0x000fe200078eb8ff */
[----:B------:R-:W-:-:S05]  /*0c70*/  IMAD.SHL.U32 R0, R2, 0x100000, RZ ;  /* 0x0010000002007824 */ /* 0x000fca00078e00ff */
[----:B------:R-:W-:-:S07]  /*0c80*/  LOP3.LUT R0, R3, R0, R4, 0xfe, !PT ;  /* 0x0000000003007212 */ /* 0x000fce00078efe04 */
.L_x_9409:
[----:B------:R-:W-:Y:S05]  /*0c90*/  BSYNC B0 ;  /* 0x0000000000007941 */ /* 0x000fea0003800000 */
.L_x_9408:
[----:B------:R-:W-:-:S04]  /*0ca0*/  F2FP.F16.F32.PACK_AB R0, RZ, R0 ;  /* 0x00000000ff00723e */ /* 0x000fc800000000ff */
[----:B------:R-:W-:Y:S01]  /*0cb0*/  PRMT R22, R0, 0x7610, R22 ;  /* 0x0000761000167816 */ /* 0x000fe20000000016 */
[----:B------:R-:W-:Y:S06]  /*0cc0*/  BRA `(.L_x_9393) ;  /* 0x0000000400287947 */ /* 0x000fec0003800000 */
.L_x_9406:
        /* <DEDUP_REMOVED lines=21> */
.L_x_9415:
[----:B------:R-:W-:Y:S05]  /*0e20*/  BSYNC B1 ;  /* 0x0000000000017941 */ /* 0x000fea0003800000 */
.L_x_9414:
[----:B------:R-:W-:Y:S01]  /*0e30*/  LEA R3, R0, 0x37800000, 0x17 ;  /* 0x3780000000037811 */ /* 0x000fe200078eb8ff */
[----:B------:R-:W-:-:S05]  /*0e40*/  IMAD.SHL.U32 R0, R2, 0x200000, RZ ;  /* 0x0020000002007824 */ /* 0x000fca00078e00ff */
[----:B------:R-:W-:-:S07]  /*0e50*/  LOP3.LUT R0, R3, R0, R4, 0xfe, !PT ;  /* 0x0000000003007212 */ /* 0x000fce00078efe04 */
.L_x_9413:
[----:B------:R-:W-:Y:S05]  /*0e60*/  BSYNC B0 ;  /* 0x0000000000007941 */ /* 0x000fea0003800000 */
.L_x_9412:
[----:B------:R-:W-:-:S04]  /*0e70*/  F2FP.F16.F32.PACK_AB R0, RZ, R0 ;  /* 0x00000000ff00723e */ /* 0x000fc800000000ff */
[----:B------:R-:W-:Y:S01]  /*0e80*/  PRMT R22, R0, 0x7610, R22 ;  /* 0x0000761000167816 */ /* 0x000fe20000000016 */
[----:B------:R-:W-:Y:S06]  /*0e90*/  BRA `(.L_x_9393) ;  /* 0x0000000000b47947 */ /* 0x000fec0003800000 */
.L_x_9405:
        /* <DEDUP_REMOVED lines=14> */
.L_x_9419:
[----:B------:R-:W-:Y:S05]  /*0f80*/  BSYNC B0 ;  /* 0x0000000000007941 */ /* 0x000fea0003800000 */
.L_x_9418:
[----:B------:R-:W-:-:S04]  /*0f90*/  F2FP.F16.F32.PACK_AB R0, RZ, R0 ;  /* 0x00000000ff00723e */ /* 0x000fc800000000ff */
[----:B------:R-:W-:Y:S01]  /*0fa0*/  PRMT R22, R0, 0x7610, R22 ;  /* 0x0000761000167816 */ /* 0x000fe20000000016 */
[----:B------:R-:W-:Y:S06]  /*0fb0*/  BRA `(.L_x_9393) ;  /* 0x00000000006c7947 */ /* 0x000fec0003800000 */
.L_x_9392:
        /* <DEDUP_REMOVED lines=16> */
.L_x_9420:
[----:B------:R-:W-:Y:S01]  /*10c0*/  PRMT R22, RZ, 0x7610, R22 ;  /* 0x00007610ff167816 */ /* 0x000fe20000000016 */
[----:B------:R-:W-:Y:S06]  /*10d0*/  BRA `(.L_x_9393) ;  /* 0x0000000000247947 */ /* 0x000fec0003800000 */
.L_x_9417:
[----:B------:R-:W2:Y:S02]  /*10e0*/  LDG.E.64 R2, desc[UR36][R2.64] ;  /* 0x0000002402027981 */ /* 0x000ea4000c1e1b00 */
[----:B--2---:R-:W0:Y:S02]  /*10f0*/  I2F.U64 R0, R2 ;  /* 0x0000000200007312 */ /* 0x004e240000301000 */
[----:B0-----:R-:W-:-:S04]  /*1100*/  F2FP.F16.F32.PACK_AB R0, RZ, R0 ;  /* 0x00000000ff00723e */ /* 0x001fc800000000ff */
[----:B------:R-:W-:Y:S01]  /*1110*/  PRMT R22, R0, 0x7610, R22 ;  /* 0x0000761000167816 */ /* 0x000fe20000000016 */
[----:B------:R-:W-:Y:S06]  /*1120*/  BRA `(.L_x_9393) ;  /* 0x0000000000107947 */ /* 0x000fec0003800000 */
.L_x_9416:
[----:B------:R-:W2:Y:S02]  /*1130*/  LDG.E R2, desc[UR36][R2.64] ;  /* 0x0000002402027981 */ /* 0x000ea4000c1e1900 */
[----:B--2---:R-:W-:-:S04]  /*1140*/  I2FP.F32.U32 R0, R2 ;  /* 0x0000000200007245 */ /* 0x004fc80000201000 */
[----:B------:R-:W-:-:S04]  /*1150*/  F2FP.F16.F32.PACK_AB R0, RZ, R0 ;  /* 0x00000000ff00723e */ /* 0x000fc800000000ff */
[----:B------:R-:W-:-:S07]  /*1160*/  PRMT R22, R0, 0x7610, R22 ;  /* 0x0000761000167816 */ /* 0x000fce0000000016 */
.L_x_9393:
[----:B------:R-:W2:Y:S02]  /*1170*/  S2R R19, SR_TID.X ;  /* 0x0000000000137919 */ /* 0x000ea40000002100 */
[----:B--2---:R-:W-:-:S07]  /*1180*/  VIADD R19, R19, 0x80 ;  /* 0x0000008013137836 */ /* 0x004fce0000000000 */
.L_x_9387:
[----:B------:R-:W-:Y:S05]  /*1190*/  BSYNC B6 ;  /* 0x0000000000067941 */ /* 0x000fea0003800000 */
.L_x_9386:
        /* <DEDUP_REMOVED lines=26> */
.L_x_9426:
[----:B------:R-:W2:Y:S02]  /*1340*/  LDG.E.U8 R2, desc[UR36][R2.64] ;  /* 0x0000002402027981 */ /* 0x000ea4000c1e1100 */
[----:B--2---:R-:W-:-:S04]  /*1350*/  I2FP.F32.U32 R0, R2 ;  /* 0x0000000200007245 */ /* 0x004fc80000201000 */
[----:B------:R-:W-:-:S04]  /*1360*/  F2FP.F16.F32.PACK_AB R0, RZ, R0 ;  /* 0x00000000ff00723e */ /* 0x000fc800000000ff */
[----:B------:R-:W-:Y:S01]  /*1370*/  PRMT R23, R0, 0x7610, R23 ;  /* 0x0000761000177816 */ /* 0x000fe20000000017 */
[----:B------:R-:W-:Y:S06]  /*1380*/  BRA `(.L_x_9428) ;  /* 0x0000000c00bc7947 */ /* 0x000fec0003800000 */
.L_x_9425:
        /* <DEDUP_REMOVED lines=11> */
.L_x_9430:
[----:B------:R-:W2:Y:S02]  /*1440*/  LDG.E R2, desc[UR36][R2.64] ;  /* 0x0000002402027981 */ /* 0x000ea4000c1e1900 */
[----:B--2---:R-:W-:-:S04]  /*1450*/  I2FP.F32.S32 R0, R2 ;  /* 0x0000000200007245 */ /* 0x004fc80000201400 */
[----:B------:R-:W-:-:S04]  /*1460*/  F2FP.F16.F32.PACK_AB R0, RZ, R0 ;  /* 0x00000000ff00723e */ /* 0x000fc800000000ff */
[----:B------:R-:W-:Y:S01]  /*1470*/  PRMT R23, R0, 0x7610, R23 ;  /* 0x0000761000177816 */ /* 0x000fe20000000017 */
[----:B------:R-:W-:Y:S06]  /*1480*/  BRA `(.L_x_9428) ;  /* 0x0000000c007c7947 */ /* 0x000fec0003800000 */
.L_x_9429:
[----:B------:R-:W2:Y:S02]  /*1490*/  LDG.E.U16 R2, desc[UR36][R2.64] ;  /* 0x0000002402027981 */ /* 0x000ea4000c1e1500 */
[----:B--2---:R-:W0:Y:S02]  /*14a0*/  I2F.S16 R0, R2 ;  /* 0x0000000200007306 */ /* 0x004e240000101400 */
[----:B0-----:R-:W-:-:S04]  /*14b0*/  F2FP.F16.F32.PACK_AB R0, RZ, R0 ;  /* 0x00000000ff00723e */ /* 0x001fc800000000ff */
[----:B------:R-:W-:Y:S01]  /*14c0*/  PRMT R23, R0, 0x7610, R23 ;  /* 0x0000761000177816 */ /* 0x000fe20000000017 */
[----:B------:R-:W-:Y:S06]  /*14d0*/  BRA `(.L_x_9428) ;  /* 0x0000000c00687947 */ /* 0x000fec0003800000 */
.L_x_9424:
        /* <DEDUP_REMOVED lines=9> */
.L_x_9432:
[----:B------:R0:W5:Y:S01]  /*1570*/  LDG.E.U16 R23, desc[UR36][R2.64] ;  /* 0x0000002402177981 */ /* 0x000162000c1e1500 */
[----:B------:R-:W-:Y:S05]  /*1580*/  BRA `(.L_x_9428) ;  /* 0x0000000c003c7947 */ /* 0x000fea0003800000 */
.L_x_9431:
        /* <DEDUP_REMOVED lines=9> */
.L_x_9434:
[----:B------:R1:W5:Y:S01]  /*1620*/  LDG.E.U16 R23, desc[UR36][R2.64] ;  /* 0x0000002402177981 */ /* 0x000362000c1e1500 */
[----:B------:R-:W-:Y:S05]  /*1630*/  BRA `(.L_x_9428) ;  /* 0x0000000c00107947 */ /* 0x000fea0003800000 */
.L_x_9433:
        /* <DEDUP_REMOVED lines=9> */
.L_x_9423:
        /* <DEDUP_REMOVED lines=14> */
.L_x_9437:
        /* <DEDUP_REMOVED lines=9> */
.L_x_9436:
        /* <DEDUP_REMOVED lines=28> */
.L_x_9439:
        /* <DEDUP_REMOVED lines=15> */
.L_x_9438:
[----:B------:R-:W2:Y:S02]  /*1af0*/  LDG.E.U16 R0, desc[UR36][R2.64] ;  /* 0x0000002402007981 */ /* 0x000ea4000c1e1500 */
[----:B--2---:R-:W-:-:S05]  /*1b00*/  IMAD.U32 R0, R0, 0x10000, RZ ;  /* 0x0001000000007824 */ /* 0x004fca00078e00ff */
[----:B------:R-:W-:-:S04]  /*1b10*/  F2FP.F16.F32.PACK_AB R0, RZ, R0 ;  /* 0x00000000ff00723e */ /* 0x000fc800000000ff */
[----:B------:R-:W-:Y:S01]  /*1b20*/  PRMT R23, R0, 0x7610, R23 ;  /* 0x0000761000177816 */ /* 0x000fe20000000017 */
[----:B------:R-:W-:Y:S06]  /*1b30*/  BRA `(.L_x_9428) ;  /* 0x0000000400d07947 */ /* 0x000fec0003800000 */
.L_x_9435:
        /* <DEDUP_REMOVED lines=13> */
.L_x_9442:
        /* <DEDUP_REMOVED lines=21> */
.L_x_9446:
[----:B------:R-:W-:Y:S05]  /*1d60*/  BSYNC B1 ;  /* 0x0000000000017941 */ /* 0x000fea0003800000 */
.L_x_9445:
[----:B------:R-:W-:Y:S01]  /*1d70*/  LEA R3, R0, 0x3b800000, 0x17 ;  /* 0x3b80000000037811 */ /* 0x000fe200078eb8ff */
[----:B------:R-:W-:-:S05]  /*1d80*/  IMAD.SHL.U32 R0, R2, 0x100000, RZ ;  /* 0x0010000002007824 */ /* 0x000fca00078e00ff */
[----:B------:R-:W-:-:S07]  /*1d90*/  LOP3.LUT R0, R3, R0, R4, 0xfe, !PT ;  /* 0x0000000003007212 */ /* 0x000fce00078efe04 */
.L_x_9444:
[----:B------:R-:W-:Y:S05]  /*1da0*/  BSYNC B0 ;  /* 0x0000000000007941 */ /* 0x000fea0003800000 */
.L_x_9443:
[----:B------:R-:W-:-:S04]  /*1db0*/  F2FP.F16.F32.PACK_AB R0, RZ, R0 ;  /* 0x00000000ff00723e */ /* 0x000fc800000000ff */
[----:B------:R-:W-:Y:S01]  /*1dc0*/  PRMT R23, R0, 0x7610, R23 ;  /* 0x0000761000177816 */ /* 0x000fe20000000017 */
[----:B------:R-:W-:Y:S06]  /*1dd0*/  BRA `(.L_x_9428) ;  /* 0x0000000400287947 */ /* 0x000fec0003800000 */
.L_x_9441:
        /* <DEDUP_REMOVED lines=21> */
.L_x_9450:
[----:B------:R-:W-:Y:S05]  /*1f30*/  BSYNC B1 ;  /* 0x0000000000017941 */ /* 0x000fea0003800000 */
.L_x_9449:
[----:B------:R-:W-:Y:S01]  /*1f40*/  LEA R3, R0, 0x37800000, 0x17 ;  /* 0x3780000000037811 */ /* 0x000fe200078eb8ff */
[----:B------:R-:W-:-:S05]  /*1f50*/  IMAD.SHL.U32 R0, R2, 0x200000, RZ ;  /* 0x0020000002007824 */ /* 0x000fca00078e00ff */
[----:B------:R-:W-:-:S07]  /*1f60*/  LOP3.LUT R0, R3, R0, R4, 0xfe, !PT ;  /* 0x0000000003007212 */ /* 0x000fce00078efe04 */
.L_x_9448:
[----:B------:R-:W-:Y:S05]  /*1f70*/  BSYNC B0 ;  /* 0x0000000000007941 */ /* 0x000fea0003800000 */
.L_x_9447:
[----:B------:R-:W-:-:S04]  /*1f80*/  F2FP.F16.F32.PACK_AB R0, RZ, R0 ;  /* 0x00000000ff00723e */ /* 0x000fc800000000ff */
[----:B------:R-:W-:Y:S01]  /*1f90*/  PRMT R23, R0, 0x7610, R23 ;  /* 0x0000761000177816 */ /* 0x000fe20000000017 */
[----:B------:R-:W-:Y:S06]  /*1fa0*/  BRA `(.L_x_9428) ;  /* 0x0000000000b47947 */ /* 0x000fec0003800000 */
.L_x_9440:
        /* <DEDUP_REMOVED lines=14> */
.L_x_9454:
[----:B------:R-:W-:Y:S05]  /*2090*/  BSYNC B0 ;  /* 0x0000000000007941 */ /* 0x000fea0003800000 */
.L_x_9453:
[----:B------:R-:W-:-:S04]  /*20a0*/  F2FP.F16.F32.PACK_AB R0, RZ, R0 ;  /* 0x00000000ff00723e */ /* 0x000fc800000000ff */
[----:B------:R-:W-:Y:S01]  /*20b0*/  PRMT R23, R0, 0x7610, R23 ;  /* 0x0000761000177816 */ /* 0x000fe20000000017 */
[----:B------:R-:W-:Y:S06]  /*20c0*/  BRA `(.L_x_9428) ;  /* 0x00000000006c7947 */ /* 0x000fec0003800000 */
.L_x_9427:
        /* <DEDUP_REMOVED lines=16> */
.L_x_9455:
[----:B------:R-:W-:Y:S01]  /*21d0*/  PRMT R23, RZ, 0x7610, R23 ;  /* 0x00007610ff177816 */ /* 0x000fe20000000017 */
[----:B------:R-:W-:Y:S06]  /*21e0*/  BRA `(.L_x_9428) ;  /* 0x0000000000247947 */ /* 0x000fec0003800000 */
.L_x_9452:
[----:B------:R-:W2:Y:S02]  /*21f0*/  LDG.E.64 R2, desc[UR36][R2.64] ;  /* 0x0000002402027981 */ /* 0x000ea4000c1e1b00 */
[----:B--2---:R-:W0:Y:S02]  /*2200*/  I2F.U64 R0, R2 ;  /* 0x0000000200007312 */ /* 0x004e240000301000 */
[----:B0-----:R-:W-:-:S04]  /*2210*/  F2FP.F16.F32.PACK_AB R0, RZ, R0 ;  /* 0x00000000ff00723e */ /* 0x001fc800000000ff */
[----:B------:R-:W-:Y:S01]  /*2220*/  PRMT R23, R0, 0x7610, R23 ;  /* 0x0000761000177816 */ /* 0x000fe20000000017 */
[----:B------:R-:W-:Y:S06]  /*2230*/  BRA `(.L_x_9428) ;  /* 0x0000000000107947 */ /* 0x000fec0003800000 */
.L_x_9451:
[----:B------:R-:W2:Y:S02]  /*2240*/  LDG.E R2, desc[UR36][R2.64] ;  /* 0x0000002402027981 */ /* 0x000ea4000c1e1900 */
[----:B--2---:R-:W-:-:S04]  /*2250*/  I2FP.F32.U32 R0, R2 ;  /* 0x0000000200007245 */ /* 0x004fc80000201000 */
[----:B------:R-:W-:-:S04]  /*2260*/  F2FP.F16.F32.PACK_AB R0, RZ, R0 ;  /* 0x00000000ff00723e */ /* 0x000fc800000000ff */
[----:B------:R-:W-:-:S07]  /*2270*/  PRMT R23, R0, 0x7610, R23 ;  /* 0x0000761000177816 */ /* 0x000fce0000000017 */
.L_x_9428:
[----:B------:R-:W-:-:S07]  /*2280*/  VIADD R19, R19, 0x80 ;  /* 0x0000008013137836 */ /* 0x000fce0000000000 */
.L_x_9422:
[----:B------:R-:W-:Y:S05]  /*2290*/  BSYNC B6 ;  /* 0x0000000000067941 */ /* 0x000fea0003800000 */
.L_x_9421:
        /* <DEDUP_REMOVED lines=28> */
.L_x_9461:
[----:B------:R-:W2:Y:S02]  /*2460*/  LDG.E.U8 R2, desc[UR36][R2.64] ;  /* 0x0000002402027981 */ /* 0x000ea4000c1e1100 */
[----:B--2---:R-:W-:-:S04]  /*2470*/  I2FP.F32.U32 R0, R2 ;  /* 0x0000000200007245 */ /* 0x004fc80000201000 */
[----:B------:R-:W-:-:S04]  /*2480*/  F2FP.F16.F32.PACK_AB R0, RZ, R0 ;  /* 0x00000000ff00723e */ /* 0x000fc800000000ff */
[----:B------:R-:W-:Y:S01]  /*2490*/  PRMT R25, R0, 0x7610, R25 ;  /* 0x0000761000197816 */ /* 0x000fe20000000019 */
[----:B------:R-:W-:Y:S06]  /*24a0*/  BRA `(.L_x_9463) ;  /* 0x0000000c00bc7947 */ /* 0x000fec0003800000 */
.L_x_9460:
        /* <DEDUP_REMOVED lines=11> */
.L_x_9465:
[----:B------:R-:W2:Y:S02]  /*2560*/  LDG.E R2, desc[UR36][R2.64] ;  /* 0x0000002402027981 */ /* 0x000ea4000c1e1900 */
[----:B--2---:R-:W-:-:S04]  /*2570*/  I2FP.F32.S32 R0, R2 ;  /* 0x0000000200007245 */ /* 0x004fc80000201400 */
[----:B------:R-:W-:-:S04]  /*2580*/  F2FP.F16.F32.PACK_AB R0, RZ, R0 ;  /* 0x00000000ff00723e */ /* 0x000fc800000000ff */
[----:B------:R-:W-:Y:S01]  /*2590*/  PRMT R25, R0, 0x7610, R25 ;  /* 0x0000761000197816 */ /* 0x000fe20000000019 */
[----:B------:R-:W-:Y:S06]  /*25a0*/  BRA `(.L_x_9463) ;  /* 0x0000000c007c7947 */ /* 0x000fec0003800000 */
.L_x_9464:
[----:B------:R-:W2:Y:S02]  /*25b0*/  LDG.E.U16 R2, desc[UR36][R2.64] ;  /* 0x0000002402027981 */ /* 0x000ea4000c1e1500 */
[----:B--2---:R-:W0:Y:S02]  /*25c0*/  I2F.S16 R0, R2 ;  /* 0x0000000200007306 */ /* 0x004e240000101400 */
[----:B0-----:R-:W-:-:S04]  /*25d0*/  F2FP.F16.F32.PACK_AB R0, RZ, R0 ;  /* 0x00000000ff00723e */ /* 0x001fc800000000ff */
[----:B------:R-:W-:Y:S01]  /*25e0*/  PRMT R25, R0, 0x7610, R25 ;  /* 0x0000761000197816 */ /* 0x000fe20000000019 */
[----:B------:R-:W-:Y:S06]  /*25f0*/  BRA `(.L_x_9463) ;  /* 0x0000000c00687947 */ /* 0x000fec0003800000 */
.L_x_9459:
        /* <DEDUP_REMOVED lines=9> */
.L_x_9467:
[----:B------:R0:W5:Y:S01]  /*2690*/  LDG.E.U16 R25, desc[UR36][R2.64] ;  /* 0x0000002402197981 */ /* 0x000162000c1e1500 */
[----:B------:R-:W-:Y:S05]  /*26a0*/  BRA `(.L_x_9463) ;  /* 0x0000000c003c7947 */ /* 0x000fea0003800000 */
.L_x_9466:
        /* <DEDUP_REMOVED lines=9> */
.L_x_9469:
[----:B------:R1:W5:Y:S01]  /*2740*/  LDG.E.U16 R25, desc[UR36][R2.64] ;  /* 0x0000002402197981 */ /* 0x000362000c1e1500 */
[----:B------:R-:W-:Y:S05]  /*2750*/  BRA `(.L_x_9463) ;  /* 0x0000000c00107947 */ /* 0x000fea0003800000 */
.L_x_9468:
        /* <DEDUP_REMOVED lines=9> */
.L_x_9458:
        /* <DEDUP_REMOVED lines=14> */
.L_x_9472:
        /* <DEDUP_REMOVED lines=9> */
.L_x_9471:
        /* <DEDUP_REMOVED lines=28> */
.L_x_9474:
        /* <DEDUP_REMOVED lines=15> */
.L_x_9473:
[----:B------:R-:W2:Y:S02]  /*2c10*/  LDG.E.U16 R0, desc[UR36][R2.64] ;  /* 0x0000002402007981 */ /* 0x000ea4000c1e1500 */
[----:B--2---:R-:W-:-:S05]  /*2c20*/  IMAD.U32 R0, R0, 0x10000, RZ ;  /* 0x0001000000007824 */ /* 0x004fca00078e00ff */
[----:B------:R-:W-:-:S04]  /*2c30*/  F2FP.F16.F32.PACK_AB R0, RZ, R0 ;  /* 0x00000000ff00723e */ /* 0x000fc800000000ff */
[----:B------:R-:W-:Y:S01]  /*2c40*/  PRMT R25, R0, 0x7610, R25 ;  /* 0x0000761000197816 */ /* 0x000fe20000000019 */
[----:B------:R-:W-:Y:S06]  /*2c50*/  BRA `(.L_x_9463) ;  /* 0x0000000400d07947 */ /* 0x000fec0003800000 */
.L_x_9470:
        /* <DEDUP_REMOVED lines=13> */
.L_x_9477:
        /* <DEDUP_REMOVED lines=21> */
.L_x_9481:
[----:B------:R-:W-:Y:S05]  /*2e80*/  BSYNC B1 ;  /* 0x0000000000017941 */ /* 0x000fea0003800000 */
.L_x_9480:
[----:B------:R-:W-:Y:S01]  /*2e90*/  LEA R3, R0, 0x3b800000, 0x17 ;  /* 0x3b80000000037811 */ /* 0x000fe200078eb8ff */
[----:B------:R-:W-:-:S05]  /*2ea0*/  IMAD.SHL.U32 R0, R2, 0x100000, RZ ;  /* 0x0010000002007824 */ /* 0x000fca00078e00ff */
[----:B------:R-:W-:-:S07]  /*2eb0*/  LOP3.LUT R0, R3, R0, R4, 0xfe, !PT ;  /* 0x0000000003007212 */ /* 0x000fce00078efe04 */
.L_x_9479:
[----:B------:R-:W-:Y:S05]  /*2ec0*/  BSYNC B0 ;  /* 0x0000000000007941 */ /* 0x000fea0003800000 */
.L_x_9478:
[----:B------:R-:W-:-:S04]  /*2ed0*/  F2FP.F16.F32.PACK_AB R0, RZ, R0 ;  /* 0x00000000ff00723e */ /* 0x000fc800000000ff */
[----:B------:R-:W-:Y:S01]  /*2ee0*/  PRMT R25, R0, 0x7610, R25 ;  /* 0x0000761000197816 */ /* 0x000fe20000000019 */
[----:B------:R-:W-:Y:S06]  /*2ef0*/  BRA `(.L_x_9463) ;  /* 0x0000000400287947 */ /* 0x000fec0003800000 */
.L_x_9476:
        /* <DEDUP_REMOVED lines=21> */
.L_x_9485:
[----:B------:R-:W-:Y:S05]  /*3050*/  BSYNC B1 ;  /* 0x0000000000017941 */ /* 0x000fea0003800000 */
.L_x_9484:
[----:B------:R-:W-:Y:S01]  /*3060*/  LEA R3, R0, 0x37800000, 0x17 ;  /* 0x3780000000037811 */ /* 0x000fe200078eb8ff */
[----:B------:R-:W-:-:S05]  /*3070*/  IMAD.SHL.U32 R0, R2, 0x200000, RZ ;  /* 0x0020000002007824 */ /* 0x000fca00078e00ff */
[----:B------:R-:W-:-:S07]  /*3080*/  LOP3.LUT R0, R3, R0, R4, 0xfe, !PT ;  /* 0x0000000003007212 */ /* 0x000fce00078efe04 */
.L_x_9483:
[----:B------:R-:W-:Y:S05]  /*3090*/  BSYNC B0 ;  /* 0x0000000000007941 */ /* 0x000fea0003800000 */
.L_x_9482:
[----:B------:R-:W-:-:S04]  /*30a0*/  F2FP.F16.F32.PACK_AB R0, RZ, R0 ;  /* 0x00000000ff00723e */ /* 0x000fc800000000ff */
[----:B------:R-:W-:Y:S01]  /*30b0*/  PRMT R25, R0, 0x7610, R25 ;  /* 0x0000761000197816 */ /* 0x000fe20000000019 */
[----:B------:R-:W-:Y:S06]  /*30c0*/  BRA `(.L_x_9463) ;  /* 0x0000000000b47947 */ /* 0x000fec0003800000 */
.L_x_9475:
        /* <DEDUP_REMOVED lines=14> */
.L_x_9489:
[----:B------:R-:W-:Y:S05]  /*31b0*/  BSYNC B0 ;  /* 0x0000000000007941 */ /* 0x000fea0003800000 */
.L_x_9488:
[----:B------:R-:W-:-:S04]  /*31c0*/  F2FP.F16.F32.PACK_AB R0, RZ, R0 ;  /* 0x00000000ff00723e */ /* 0x000fc800000000ff */
[----:B------:R-:W-:Y:S01]  /*31d0*/  PRMT R25, R0, 0x7610, R25 ;  /* 0x0000761000197816 */ /* 0x000fe20000000019 */
[----:B------:R-:W-:Y:S06]  /*31e0*/  BRA `(.L_x_9463) ;  /* 0x00000000006c7947 */ /* 0x000fec0003800000 */
.L_x_9462:
        /* <DEDUP_REMOVED lines=16> */
.L_x_9490:
[----:B------:R-:W-:Y:S01]  /*32f0*/  PRMT R25, RZ, 0x7610, R25 ;  /* 0x00007610ff197816 */ /* 0x000fe20000000019 */
[----:B------:R-:W-:Y:S06]  /*3300*/  BRA `(.L_x_9463) ;  /* 0x0000000000247947 */ /* 0x000fec0003800000 */
.L_x_9487:
[----:B------:R-:W2:Y:S02]  /*3310*/  LDG.E.64 R2, desc[UR36][R2.64] ;  /* 0x0000002402027981 */ /* 0x000ea4000c1e1b00 */
[----:B--2---:R-:W0:Y:S02]  /*3320*/  I2F.U64 R0, R2 ;  /* 0x0000000200007312 */ /* 0x004e240000301000 */
[----:B0-----:R-:W-:-:S04]  /*3330*/  F2FP.F16.F32.PACK_AB R0, RZ, R0 ;  /* 0x00000000ff00723e */ /* 0x001fc800000000ff */
[----:B------:R-:W-:Y:S01]  /*3340*/  PRMT R25, R0, 0x7610, R25 ;  /* 0x0000761000197816 */ /* 0x000fe20000000019 */
[----:B------:R-:W-:Y:S06]  /*3350*/  BRA `(.L_x_9463) ;  /* 0x0000000000107947 */ /* 0x000fec0003800000 */
.L_x_9486:
[----:B------:R-:W2:Y:S02]  /*3360*/  LDG.E R2, desc[UR36][R2.64] ;  /* 0x0000002402027981 */ /* 0x000ea4000c1e1900 */
[----:B--2---:R-:W-:-:S04]  /*3370*/  I2FP.F32.U32 R0, R2 ;  /* 0x0000000200007245 */ /* 0x004fc80000201000 */
[----:B------:R-:W-:-:S04]  /*3380*/  F2FP.F16.F32.PACK_AB R0, RZ, R0 ;  /* 0x00000000ff00723e */ /* 0x000fc800000000ff */
[----:B------:R-:W-:-:S07]  /*3390*/  PRMT R25, R0, 0x7610, R25 ;  /* 0x0000761000197816 */ /* 0x000fce0000000019 */
.L_x_9463:
[----:B------:R-:W-:-:S07]  /*33a0*/  VIADD R19, R19, 0x80 ;  /* 0x0000008013137836 */ /* 0x000fce0000000000 */
.L_x_9457:
[----:B------:R-:W-:Y:S05]  /*33b0*/  BSYNC B6 ;  /* 0x0000000000067941 */ /* 0x000fea0003800000 */
.L_x_9456:
        /* <DEDUP_REMOVED lines=25> */
.L_x_9496:
[----:B------:R-:W2:Y:S02]  /*3550*/  LDG.E.U8 R2, desc[UR36][R2.64] ;  /* 0x0000002402027981 */ /* 0x000ea4000c1e1100 */
[----:B--2---:R-:W-:-:S04]  /*3560*/  I2FP.F32.U32 R0, R2 ;  /* 0x0000000200007245 */ /* 0x004fc80000201000 */
[----:B------:R-:W-:-:S04]  /*3570*/  F2FP.F16.F32.PACK_AB R0, RZ, R0 ;  /* 0x00000000ff00723e */ /* 0x000fc800000000ff */
[----:B------:R-:W-:Y:S01]  /*3580*/  PRMT R24, R0, 0x7610, R24 ;  /* 0x0000761000187816 */ /* 0x000fe20000000018 */
[----:B------:R-:W-:Y:S06]  /*3590*/  BRA `(.L_x_9492) ;  /* 0x0000000c00bc7947 */ /* 0x000fec0003800000 */
.L_x_9495:
        /* <DEDUP_REMOVED lines=11> */
.L_x_9499:
[----:B------:R-:W2:Y:S02]  /*3650*/  LDG.E R2, desc[UR36][R2.64] ;  /* 0x0000002402027981 */ /* 0x000ea4000c1e1900 */
[----:B--2---:R-:W-:-:S04]  /*3660*/  I2FP.F32.S32 R0, R2 ;  /* 0x0000000200007245 */ /* 0x004fc80000201400 */
[----:B------:R-:W-:-:S04]  /*3670*/  F2FP.F16.F32.PACK_AB R0, RZ, R0 ;  /* 0x00000000ff00723e */ /* 0x000fc800000000ff */
[----:B------:R-:W-:Y:S01]  /*3680*/  PRMT R24, R0, 0x7610, R24 ;  /* 0x0000761000187816 */ /* 0x000fe20000000018 */
[----:B------:R-:W-:Y:S06]  /*3690*/  BRA `(.L_x_9492) ;  /* 0x0000000c007c7947 */ /* 0x000fec0003800000 */
.L_x_9498:
[----:B------:R-:W2:Y:S02]  /*36a0*/  LDG.E.U16 R2, desc[UR36][R2.64] ;  /* 0x0000002402027981 */ /* 0x000ea4000c1e1500 */
[----:B--2---:R-:W0:Y:S02]  /*36b0*/  I2F.S16 R0, R2 ;  /* 0x0000000200007306 */ /* 0x004e240000101400 */
[----:B0-----:R-:W-:-:S04]  /*36c0*/  F2FP.F16.F32.PACK_AB R0, RZ, R0 ;  /* 0x00000000ff00723e */ /* 0x001fc800000000ff */
[----:B------:R-:W-:Y:S01]  /*36d0*/  PRMT R24, R0, 0x7610, R24 ;  /* 0x0000761000187816 */ /* 0x000fe20000000018 */
[----:B------:R-:W-:Y:S06]  /*36e0*/  BRA `(.L_x_9492) ;  /* 0x0000000c00687947 */ /* 0x000fec0003800000 */
.L_x_9494:
        /* <DEDUP_REMOVED lines=9> */
.L_x_9501:
[----:B------:R2:W5:Y:S01]  /*3780*/  LDG.E.U16 R24, desc[UR36][R2.64] ;  /* 0x0000002402187981 */ /* 0x000562000c1e1500 */
[----:B------:R-:W-:Y:S05]  /*3790*/  BRA `(.L_x_9492) ;  /* 0x0000000c003c7947 */ /* 0x000fea0003800000 */
.L_x_9500:
        /* <DEDUP_REMOVED lines=9> */
.L_x_9503:
[----:B------:R3:W5:Y:S01]  /*3830*/  LDG.E.U16 R24, desc[UR36][R2.64] ;  /* 0x0000002402187981 */ /* 0x000762000c1e1500 */
[----:B------:R-:W-:Y:S05]  /*3840*/  BRA `(.L_x_9492) ;  /* 0x0000000c00107947 */ /* 0x000fea0003800000 */
.L_x_9502:
        /* <DEDUP_REMOVED lines=9> */
.L_x_9493:
        /* <DEDUP_REMOVED lines=14> */
.L_x_9506:
        /* <DEDUP_REMOVED lines=9> */
.L_x_9505:
        /* <DEDUP_REMOVED lines=28> */
.L_x_9508:
        /* <DEDUP_REMOVED lines=15> */
.L_x_9507:
[----:B------:R-:W2:Y:S02]  /*3d00*/  LDG.E.U16 R0, desc[UR36][R2.64] ;  /* 0x0000002402007981 */ /* 0x000ea4000c1e1500 */
[----:B--2---:R-:W-:-:S05]  /*3d10*/  IMAD.U32 R0, R0, 0x10000, RZ ;  /* 0x0001000000007824 */ /* 0x004fca00078e00ff */
[----:B------:R-:W-:-:S04]  /*3d20*/  F2FP.F16.F32.PACK_AB R0, RZ, R0 ;  /* 0x00000000ff00723e */ /* 0x000fc800000000ff */
[----:B------:R-:W-:Y:S01]  /*3d30*/  PRMT R24, R0, 0x7610, R24 ;  /* 0x0000761000187816 */ /* 0x000fe20000000018 */
[----:B------:R-:W-:Y:S06]  /*3d40*/  BRA `(.L_x_9492) ;  /* 0x0000000400d07947 */ /* 0x000fec0003800000 */
.L_x_9504:
        /* <DEDUP_REMOVED lines=13> */
.L_x_9511:
        /* <DEDUP_REMOVED lines=21> */
.L_x_9515:
[----:B------:R-:W-:Y:S05]  /*3f70*/  BSYNC B1 ;  /* 0x0000000000017941 */ /* 0x000fea0003800000 */
.L_x_9514:
[----:B------:R-:W-:Y:S01]  /*3f80*/  LEA R3, R0, 0x3b800000, 0x17 ;  /* 0x3b80000000037811 */ /* 0x000fe200078eb8ff */
[----:B------:R-:W-:-:S05]  /*3f90*/  IMAD.SHL.U32 R0, R2, 0x100000, RZ ;  /* 0x0010000002007824 */ /* 0x000fca00078e00ff */
[----:B------:R-:W-:-:S07]  /*3fa0*/  LOP3.LUT R0, R3, R0, R4, 0xfe, !PT ;  /* 0x0000000003007212 */ /* 0x000fce00078efe04 */
.L_x_9513:
[----:B------:R-:W-:Y:S05]  /*3fb0*/  BSYNC B0 ;  /* 0x0000000000007941 */ /* 0x000fea0003800000 */
.L_x_9512:
[----:B------:R-:W-:-:S04]  /*3fc0*/  F2FP.F16.F32.PACK_AB R0, RZ, R0 ;  /* 0x00000000ff00723e */ /* 0x000fc800000000ff */
[----:B------:R-:W-:Y:S01]  /*3fd0*/  PRMT R24, R0, 0x7610, R24 ;  /* 0x0000761000187816 */ /* 0x000fe20000000018 */
[----:B------:R-:W-:Y:S06]  /*3fe0*/  BRA `(.L_x_9492) ;  /* 0x0000000400287947 */ /* 0x000fec0003800000 */
.L_x_9510:
        /* <DEDUP_REMOVED lines=21> */
.L_x_9519:
[----:B------:R-:W-:Y:S05]  /*4140*/  BSYNC B1 ;  /* 0x0000000000017941 */ /* 0x000fea0003800000 */
.L_x_9518:
[----:B------:R-:W-:Y:S01]  /*4150*/  LEA R3, R0, 0x37800000, 0x17 ;  /* 0x3780000000037811 */ /* 0x000fe200078eb8ff */
[----:B------:R-:W-:-:S05]  /*4160*/  IMAD.SHL.U32 R0, R2, 0x200000, RZ ;  /* 0x0020000002007824 */ /* 0x000fca00078e00ff */
[----:B------:R-:W-:-:S07]  /*4170*/  LOP3.LUT R0, R3, R0, R4, 0xfe, !PT ;  /* 0x0000000003007212 */ /* 0x000fce00078efe04 */
.L_x_9517:
[----:B------:R-:W-:Y:S05]  /*4180*/  BSYNC B0 ;  /* 0x0000000000007941 */ /* 0x000fea0003800000 */
.L_x_9516:
[----:B------:R-:W-:-:S04]  /*4190*/  F2FP.F16.F32.PACK_AB R0, RZ, R0 ;  /* 0x00000000ff00723e */ /* 0x000fc800000000ff */
[----:B------:R-:W-:Y:S01]  /*41a0*/  PRMT R24, R0, 0x7610, R24 ;  /* 0x0000761000187816 */ /* 0x000fe20000000018 */
[----:B------:R-:W-:Y:S06]  /*41b0*/  BRA `(.L_x_9492) ;  /* 0x0000000000b47947 */ /* 0x000fec0003800000 */
.L_x_9509:
        /* <DEDUP_REMOVED lines=14> */
.L_x_9523:
[----:B------:R-:W-:Y:S05]  /*42a0*/  BSYNC B0 ;  /* 0x0000000000007941 */ /* 0x000fea0003800000 */
.L_x_9522:
[----:B------:R-:W-:-:S04]  /*42b0*/  F2FP.F16.F32.PACK_AB R0, RZ, R0 ;  /* 0x00000000ff00723e */ /* 0x000fc800000000ff */
[----:B------:R-:W-:Y:S01]  /*42c0*/  PRMT R24, R0, 0x7610, R24 ;  /* 0x0000761000187816 */ /* 0x000fe20000000018 */
[----:B------:R-:W-:Y:S06]  /*42d0*/  BRA `(.L_x_9492) ;  /* 0x00000000006c7947 */ /* 0x000fec0003800000 */
.L_x_9497:
        /* <DEDUP_REMOVED lines=16> */
.L_x_9524:
[----:B------:R-:W-:Y:S01]  /*43e0*/  PRMT R24, RZ, 0x7610, R24 ;  /* 0x00007610ff187816 */ /* 0x000fe20000000018 */
[----:B------:R-:W-:Y:S06]  /*43f0*/  BRA `(.L_x_9492) ;  /* 0x0000000000247947 */ /* 0x000fec0003800000 */
.L_x_9521:
[----:B------:R-:W2:Y:S02]  /*4400*/  LDG.E.64 R2, desc[UR36][R2.64] ;  /* 0x0000002402027981 */ /* 0x000ea4000c1e1b00 */
[----:B--2---:R-:W0:Y:S02]  /*4410*/  I2F.U64 R0, R2 ;  /* 0x0000000200007312 */ /* 0x004e240000301000 */
[----:B0-----:R-:W-:-:S04]  /*4420*/  F2FP.F16.F32.PACK_AB R0, RZ, R0 ;  /* 0x00000000ff00723e */ /* 0x001fc800000000ff */
[----:B------:R-:W-:Y:S01]  /*4430*/  PRMT R24, R0, 0x7610, R24 ;  /* 0x0000761000187816 */ /* 0x000fe20000000018 */
[----:B------:R-:W-:Y:S06]  /*4440*/  BRA `(.L_x_9492) ;  /* 0x0000000000107947 */ /* 0x000fec0003800000 */
.L_x_9520:
[----:B------:R-:W2:Y:S02]  /*4450*/  LDG.E R2, desc[UR36][R2.64] ;  /* 0x0000002402027981 */ /* 0x000ea4000c1e1900 */
[----:B--2---:R-:W-:-:S04]  /*4460*/  I2FP.F32.U32 R0, R2 ;  /* 0x0000000200007245 */ /* 0x004fc80000201000 */
[----:B------:R-:W-:-:S04]  /*4470*/  F2FP.F16.F32.PACK_AB R0, RZ, R0 ;  /* 0x00000000ff00723e */ /* 0x000fc800000000ff */
[----:B------:R-:W-:-:S07]  /*4480*/  PRMT R24, R0, 0x7610, R24 ;  /* 0x0000761000187816 */ /* 0x000fce0000000018 */
.L_x_9492:
[----:B------:R-:W-:Y:S05]  /*4490*/  BSYNC B6 ;  /* 0x0000000000067941 */ /* 0x000fea0003800000 */
.L_x_9491:
        /* <DEDUP_REMOVED lines=12> */
[----:B------:R-:W-:Y:S01]  /*4560*/  @!P3 FMUL.FTZ R2, R2, -1.4426950216293334961 ;  /* 0xbfb8aa3b0202b820 */ /* 0x000fe20000410000 */
[----:B------:R-:W-:Y:S02]  /*4570*/  @!P0 HADD2.F32 R3, -RZ, R23.H0_H0 ;  /* 0x20000017ff038230 */ /* 0x000fe40000004100 */
[----:B------:R-:W-:Y:S01]  /*4580*/  @!P1 FMUL.FTZ R25, R25, -1.4426950216293334961 ;  /* 0xbfb8aa3b19199820 */ /* 0x000fe20000410000 */
[----:B------:R-:W-:Y:S02]  /*4590*/  @!P2 HADD2.F32 R4, -RZ, R24.H0_H0 ;  /* 0x20000018ff04a230 */ /* 0x000fe40000004100 */
[----:B------:R-:W0:Y:S03]  /*45a0*/  @!P3 MUFU.EX2 R2, R2 ;  /* 0x000000020002b308 */ /* 0x000e260000000800 */
[----:B------:R-:W-:Y:S01]  /*45b0*/  @!P2 FMUL.FTZ R6, R4, -1.4426950216293334961 ;  /* 0xbfb8aa3b0406a820 */ /* 0x000fe20000410000 */
[----:B------:R-:W-:-:S04]  /*45c0*/  @!P0 FMUL.FTZ R4, R3, -1.4426950216293334961 ;  /* 0xbfb8aa3b03048820 */ /* 0x000fc80000410000 */
[----:B------:R-:W1:Y:S08]  /*45d0*/  @!P1 MUFU.EX2 R25, R25 ;  /* 0x0000001900199308 */ /* 0x000e700000000800 */
[----:B------:R-:W2:Y:S01]  /*45e0*/  @!P2 MUFU.EX2 R6, R6 ;  /* 0x000000060006a308 */ /* 0x000ea20000000800 */
[----:B0-----:R-:W-:-:S07]  /*45f0*/  @!P3 FADD.FTZ R3, R2, 1 ;  /* 0x3f8000000203b421 */ /* 0x001fce0000010000 */
[----:B------:R-:W0:Y:S01]  /*4600*/  @!P0 MUFU.EX2 R4, R4 ;  /* 0x0000000400048308 */ /* 0x000e220000000800 */
[----:B-1----:R-:W-:-:S07]  /*4610*/  @!P1 FADD.FTZ R5, R25, 1 ;  /* 0x3f80000019059421 */ /* 0x002fce0000010000 */
[----:B------:R-:W1:Y:S01]  /*4620*/  @!P3 MUFU.RCP R3, R3 ;  /* 0x000000030003b308 */ /* 0x000e620000001000 */
[----:B--2---:R-:W-:-:S07]  /*4630*/  @!P2 FADD.FTZ R7, R6, 1 ;  /* 0x3f8000000607a421 */ /* 0x004fce0000010000 */
[----:B------:R-:W2:Y:S01]  /*4640*/  @!P1 MUFU.RCP R5, R5 ;  /* 0x0000000500059308 */ /* 0x000ea20000001000 */
[----:B0-----:R-:W-:-:S07]  /*4650*/  @!P0 FADD.FTZ R2, R4, 1 ;  /* 0x3f80000004028421 */ /* 0x001fce0000010000 */
[----:B------:R-:W0:Y:S01]  /*4660*/  @!P2 MUFU.RCP R7, R7 ;  /* 0x000000070007a308 */ /* 0x000e220000001000 */
[----:B-1----:R-:W-:-:S07]  /*4670*/  @!P3 F2FP.F16.F32.PACK_AB R0, RZ, R3 ;  /* 0x00000003ff00b23e */ /* 0x002fce00000000ff */
[----:B------:R-:W1:Y:S01]  /*4680*/  @!P0 MUFU.RCP R2, R2 ;  /* 0x0000000200028308 */ /* 0x000e620000001000 */
[----:B--2---:R-:W-:Y:S02]  /*4690*/  @!P1 F2FP.F16.F32.PACK_AB R23, RZ, R5 ;  /* 0x00000005ff17923e */ /* 0x004fe400000000ff */
[----:B0-----:R-:W-:Y:S02]  /*46a0*/  @!P2 F2FP.F16.F32.PACK_AB R22, RZ, R7 ;  /* 0x00000007ff16a23e */ /* 0x001fe400000000ff */
[----:B-1----:R-:W-:Y:S01]  /*46b0*/  @!P0 F2FP.F16.F32.PACK_AB R24, RZ, R2 ;  /* 0x00000002ff18823e */ /* 0x002fe200000000ff */
        /* <DEDUP_REMOVED lines=23> */
.L_x_9530:
[----:B------:R-:W-:Y:S02]  /*4830*/  HADD2.F32 R5, -RZ, R0.H0_H0 ;  /* 0x20000000ff057230 */ /* 0x000fe40000004100 */
[----:B------:R-:W-:-:S04]  /*4840*/  IMAD.MOV.U32 R17, RZ, RZ, R27 ;  /* 0x000000ffff117224 */ /* 0x000fc800078e001b */
[----:B------:R-:W0:Y:S02]  /*4850*/  F2I.S64.TRUNC R4, R5 ;  /* 0x0000000500047311 */ /* 0x000e24000020d900 */
[----:B0-----:R0:W-:Y:S01]  /*4860*/  STG.E.U8 desc[UR36][R2.64], R4 ;  /* 0x0000000402007986 */ /* 0x0011e2000c101124 */
[----:B------:R-:W-:Y:S05]  /*4870*/  BRA `(.L_x_9526) ;  /* 0x0000000c00d47947 */ /* 0x000fea0003800000 */
.L_x_9529:
        /* <DEDUP_REMOVED lines=11> */
.L_x_9533:
[----:B------:R-:W-:Y:S02]  /*4930*/  HADD2.F32 R0, -RZ, R0.H0_H0 ;  /* 0x20000000ff007230 */ /* 0x000fe40000004100 */
[----:B------:R-:W-:Y:S02]  /*4940*/  IMAD.MOV.U32 R17, RZ, RZ, R27 ;  /* 0x000000ffff117224 */ /* 0x000fe400078e001b */
[----:B------:R-:W0:Y:S02]  /*4950*/  F2I.FTZ.TRUNC.NTZ R5, R0 ;  /* 0x0000000000057305 */ /* 0x000e24000021f100 */
[----:B0-----:R0:W-:Y:S01]  /*4960*/  STG.E desc[UR36][R2.64], R5 ;  /* 0x0000000502007986 */ /* 0x0011e2000c101924 */
[----:B------:R-:W-:Y:S05]  /*4970*/  BRA `(.L_x_9526) ;  /* 0x0000000c00947947 */ /* 0x000fea0003800000 */
.L_x_9532:
[----:B------:R-:W-:Y:S02]  /*4980*/  HADD2.F32 R0, -RZ, R0.H0_H0 ;  /* 0x20000000ff007230 */ /* 0x000fe40000004100 */
[----:B------:R-:W-:Y:S02]  /*4990*/  IMAD.MOV.U32 R17, RZ, RZ, R27 ;  /* 0x000000ffff117224 */ /* 0x000fe400078e001b */
[----:B------:R-:W0:Y:S02]  /*49a0*/  F2I.FTZ.TRUNC.NTZ R5, R0 ;  /* 0x0000000000057305 */ /* 0x000e24000021f100 */
[----:B0-----:R0:W-:Y:S01]  /*49b0*/  STG.E.U16 desc[UR36][R2.64], R5 ;  /* 0x0000000502007986 */ /* 0x0011e2000c101524 */
[----:B------:R-:W-:Y:S05]  /*49c0*/  BRA `(.L_x_9526) ;  /* 0x0000000c00807947 */ /* 0x000fea0003800000 */
.L_x_9528:
        /* <DEDUP_REMOVED lines=10> */
.L_x_9535:
[----:B------:R0:W-:Y:S01]  /*4a70*/  STG.E.U16 desc[UR36][R2.64], R0 ;  /* 0x0000000002007986 */ /* 0x0001e2000c101524 */
[----:B------:R-:W-:Y:S01]  /*4a80*/  IMAD.MOV.U32 R17, RZ, RZ, R27 ;  /* 0x000000ffff117224 */ /* 0x000fe200078e001b */
[----:B------:R-:W-:Y:S06]  /*4a90*/  BRA `(.L_x_9526) ;  /* 0x0000000c004c7947 */ /* 0x000fec0003800000 */
.L_x_9534:
        /* <DEDUP_REMOVED lines=11> */
.L_x_9537:
[----:B------:R-:W-:Y:S02]  /*4b50*/  HADD2.F32 R0, -RZ, R0.H0_H0 ;  /* 0x20000000ff007230 */ /* 0x000fe40000004100 */
[----:B------:R-:W-:-:S03]  /*4b60*/  IMAD.MOV.U32 R17, RZ, RZ, R27 ;  /* 0x000000ffff117224 */ /* 0x000fc600078e001b */
[----:B------:R-:W-:-:S04]  /*4b70*/  F2FP.F16.F32.PACK_AB R0, RZ, R0 ;  /* 0x00000000ff00723e */ /* 0x000fc800000000ff */
[----:B------:R-:W-:-:S05]  /*4b80*/  PRMT R0, R0, 0x5410, RZ ;  /* 0x0000541000007816 */ /* 0x000fca00000000ff */
[----:B------:R0:W-:Y:S01]  /*4b90*/  STG.E desc[UR36][R2.64], R0 ;  /* 0x0000000002007986 */ /* 0x0001e2000c101924 */
[----:B------:R-:W-:Y:S05]  /*4ba0*/  BRA `(.L_x_9526) ;  /* 0x0000000c00087947 */ /* 0x000fea0003800000 */
.L_x_9536:
[----:B------:R-:W-:Y:S02]  /*4bb0*/  HADD2.F32 R4, -RZ, R0.H0_H0 ;  /* 0x20000000ff047230 */ /* 0x000fe40000004100 */
[----:B------:R-:W-:-:S03]  /*4bc0*/  IMAD.MOV.U32 R17, RZ, RZ, R27 ;  /* 0x000000ffff117224 */ /* 0x000fc600078e001b */
[----:B------:R-:W-:-:S06]  /*4bd0*/  FMUL.FTZ R4, R4, 1 ;  /* 0x3f80000004047820 */ /* 0x000fcc0000410000 */
[----:B------:R-:W0:Y:S02]  /*4be0*/  F2F.F64.F32 R4, R4 ;  /* 0x0000000400047310 */ /* 0x000e240000201800 */
[----:B0-----:R0:W-:Y:S01]  /*4bf0*/  STG.E.64 desc[UR36][R2.64], R4 ;  /* 0x0000000402007986 */ /* 0x0011e2000c101b24 */
[----:B------:R-:W-:Y:S05]  /*4c00*/  BRA `(.L_x_9526) ;  /* 0x0000000800f07947 */ /* 0x000fea0003800000 */
.L_x_9527:
        /* <DEDUP_REMOVED lines=14> */
.L_x_9540:
[----:B------:R-:W-:Y:S01]  /*4cf0*/  HADD2.F32 R0, -RZ, R0.H0_H0 ;  /* 0x20000000ff007230 */ /* 0x000fe20000004100 */
[----:B------:R-:W-:Y:S01]  /*4d00*/  CS2R R6, SRZ ;  /* 0x0000000000067805 */ /* 0x000fe2000001ff00 */
[----:B------:R-:W-:-:S03]  /*4d10*/  IMAD.MOV.U32 R17, RZ, RZ, R27 ;  /* 0x000000ffff117224 */ /* 0x000fc600078e001b */
[----:B------:R-:W-:-:S04]  /*4d20*/  FMUL.FTZ R0, R0, 1 ;  /* 0x3f80000000007820 */ /* 0x000fc80000410000 */
[----:B------:R-:W0:Y:S02]  /*4d30*/  F2F.F64.F32 R4, R0 ;  /* 0x0000000000047310 */ /* 0x000e240000201800 */
[----:B0-----:R0:W-:Y:S01]  /*4d40*/  STG.E.128 desc[UR36][R2.64], R4 ;  /* 0x0000000402007986 */ /* 0x0011e2000c101d24 */
[----:B------:R-:W-:Y:S05]  /*4d50*/  BRA `(.L_x_9526) ;  /* 0x00000008009c7947 */ /* 0x000fea0003800000 */
.L_x_9539:
        /* <DEDUP_REMOVED lines=21> */
.L_x_9544:
[----:B------:R-:W-:Y:S05]  /*4eb0*/  BSYNC B0 ;  /* 0x0000000000007941 */ /* 0x000fea0003800000 */
.L_x_9543:
[----:B------:R-:W-:Y:S01]  /*4ec0*/  LOP3.LUT R5, R0, R5, RZ, 0xfc, !PT ;  /* 0x0000000500057212 */ /* 0x000fe200078efcff */
[----:B------:R-:W-:-:S04]  /*4ed0*/  IMAD.MOV.U32 R17, RZ, RZ, R27 ;  /* 0x000000ffff117224 */ /* 0x000fc800078e001b */
[----:B------:R0:W-:Y:S01]  /*4ee0*/  STG.E.U8 desc[UR36][R2.64], R5 ;  /* 0x0000000502007986 */ /* 0x0001e2000c101124 */
[----:B------:R-:W-:Y:S05]  /*4ef0*/  BRA `(.L_x_9526) ;  /* 0x0000000800347947 */ /* 0x000fea0003800000 */
.L_x_9542:
        /* <DEDUP_REMOVED lines=13> */
.L_x_9546:
[----:B------:R-:W-:Y:S01]  /*4fd0*/  IMAD.MOV.U32 R0, RZ, RZ, 0x7f ;  /* 0x0000007fff007424 */ /* 0x000fe200078e00ff */
[----:B------:R-:W-:-:S04]  /*4fe0*/  ISETP.GT.U32.AND P0, PT, R4, 0x7f800000, PT ;  /* 0x7f8000000400780c */ /* 0x000fc80003f04070 */
[----:B------:R-:W-:-:S09]  /*4ff0*/  SEL R0, R0, 0x7c, P0 ;  /* 0x0000007c00007807 */ /* 0x000fd20000000000 */
.L_x_9547:
[----:B------:R-:W-:Y:S05]  /*5000*/  BSYNC B0 ;  /* 0x0000000000007941 */ /* 0x000fea0003800000 */
.L_x_9545:
[----:B------:R-:W-:Y:S01]  /*5010*/  LOP3.LUT R4, R5, 0x80000000, RZ, 0xc0, !PT ;  /* 0x8000000005047812 */ /* 0x000fe200078ec0ff */
[----:B------:R-:W-:-:S03]  /*5020*/  IMAD.MOV.U32 R17, RZ, RZ, R27 ;  /* 0x000000ffff117224 */ /* 0x000fc600078e001b */
[----:B------:R-:W-:-:S04]  /*5030*/  SHF.R.U32.HI R5, RZ, 0x18, R4 ;  /* 0x00000018ff057819 */ /* 0x000fc80000011604 */
[----:B------:R-:W-:-:S05]  /*5040*/  LOP3.LUT R5, R0, R5, RZ, 0xfc, !PT ;  /* 0x0000000500057212 */ /* 0x000fca00078efcff */
[----:B------:R0:W-:Y:S01]  /*5050*/  STG.E.U8 desc[UR36][R2.64], R5 ;  /* 0x0000000502007986 */ /* 0x0001e2000c101124 */
[----:B------:R-:W-:Y:S05]  /*5060*/  BRA `(.L_x_9526) ;  /* 0x0000000400d87947 */ /* 0x000fea0003800000 */
.L_x_9541:
[----:B------:R-:W-:Y:S02]  /*5070*/  HADD2.F32 R0, -RZ, R0.H0_H0 ;  /* 0x20000000ff007230 */ /* 0x000fe40000004100 */
[----:B------:R-:W-:-:S03]  /*5080*/  IMAD.MOV.U32 R17, RZ, RZ, R27 ;  /* 0x000000ffff117224 */ /* 0x000fc600078e001b */
[----:B------:R-:W-:-:S05]  /*5090*/  F2FP.BF16.F32.PACK_AB R0, RZ, R0 ;  /* 0x00000000ff00723e */ /* 0x000fca00000010ff */
[----:B------:R0:W-:Y:S01]  /*50a0*/  STG.E.U16 desc[UR36][R2.64], R0 ;  /* 0x0000000002007986 */ /* 0x0001e2000c101524 */
[----:B------:R-:W-:Y:S05]  /*50b0*/  BRA `(.L_x_9526) ;  /* 0x0000000400c47947 */ /* 0x000fea0003800000 */
.L_x_9538:
        /* <DEDUP_REMOVED lines=13> */
.L_x_9550:
        /* <DEDUP_REMOVED lines=17> */
.L_x_9553:
[----:B------:R-:W-:-:S04]  /*52a0*/  LOP3.LUT R0, R7, 0x80000000, RZ, 0xc0, !PT ;  /* 0x8000000007007812 */ /* 0x000fc800078ec0ff */
[----:B------:R-:W-:-:S04]  /*52b0*/  SHF.R.U32.HI R5, RZ, 0x18, R0 ;  /* 0x00000018ff057819 */ /* 0x000fc80000011600 */
[----:B------:R-:W-:-:S04]  /*52c0*/  LOP3.LUT R4, R4, R5, RZ, 0xfc, !PT ;  /* 0x0000000504047212 */ /* 0x000fc800078efcff */
[----:B------:R-:W-:-:S07]  /*52d0*/  PRMT R0, R4, 0x7610, R0 ;  /* 0x0000761004007816 */ /* 0x000fce0000000000 */
.L_x_9552:
[----:B------:R-:W-:Y:S05]  /*52e0*/  BSYNC B0 ;  /* 0x0000000000007941 */ /* 0x000fea0003800000 */
.L_x_9551:
[----:B------:R3:W-:Y:S01]  /*52f0*/  STG.E.U8 desc[UR36][R2.64], R0 ;  /* 0x0000000002007986 */ /* 0x0007e2000c101124 */
[----:B------:R-:W-:Y:S01]  /*5300*/  IMAD.MOV.U32 R17, RZ, RZ, R27 ;  /* 0x000000ffff117224 */ /* 0x000fe200078e001b */
[----:B------:R-:W-:Y:S06]  /*5310*/  BRA `(.L_x_9526) ;  /* 0x00000004002c7947 */ /* 0x000fec0003800000 */
.L_x_9549:
        /* <DEDUP_REMOVED lines=17> */
.L_x_9556:
[----:B------:R-:W-:-:S04]  /*5430*/  LOP3.LUT R0, R7, 0x80000000, RZ, 0xc0, !PT ;  /* 0x8000000007007812 */ /* 0x000fc800078ec0ff */
[----:B------:R-:W-:-:S04]  /*5440*/  SHF.R.U32.HI R5, RZ, 0x18, R0 ;  /* 0x00000018ff057819 */ /* 0x000fc80000011600 */
[----:B------:R-:W-:-:S04]  /*5450*/  LOP3.LUT R4, R4, R5, RZ, 0xfc, !PT ;  /* 0x0000000504047212 */ /* 0x000fc800078efcff */
[----:B------:R-:W-:-:S07]  /*5460*/  PRMT R0, R4, 0x7610, R0 ;  /* 0x0000761004007816 */ /* 0x000fce0000000000 */
.L_x_9555:
[----:B------:R-:W-:Y:S05]  /*5470*/  BSYNC B0 ;  /* 0x0000000000007941 */ /* 0x000fea0003800000 */
.L_x_9554:
[----:B------:R0:W-:Y:S01]  /*5480*/  STG.E.U8 desc[UR36][R2.64], R0 ;  /* 0x0000000002007986 */ /* 0x0001e2000c101124 */
[----:B------:R-:W-:Y:S01]  /*5490*/  IMAD.MOV.U32 R17, RZ, RZ, R27 ;  /* 0x000000ffff117224 */ /* 0x000fe200078e001b */
[----:B------:R-:W-:Y:S06]  /*54a0*/  BRA `(.L_x_9526) ;  /* 0x0000000000c87947 */ /* 0x000fec0003800000 */
.L_x_9548:
        /* <DEDUP_REMOVED lines=23> */
.L_x_9531:
        /* <DEDUP_REMOVED lines=16> */
.L_x_9559:
[----:B------:R-:W-:Y:S01]  /*5720*/  IMAD.MOV.U32 R17, RZ, RZ, R27 ;  /* 0x000000ffff117224 */ /* 0x000fe200078e001b */
[----:B------:R-:W-:Y:S06]  /*5730*/  BRA `(.L_x_9526) ;  /* 0x0000000000247947 */ /* 0x000fec0003800000 */
.L_x_9558:
[----:B------:R-:W-:Y:S02]  /*5740*/  HADD2.F32 R4, -RZ, R0.H0_H0 ;  /* 0x20000000ff047230 */ /* 0x000fe40000004100 */
[----:B------:R-:W-:-:S04]  /*5750*/  IMAD.MOV.U32 R17, RZ, RZ, R27 ;  /* 0x000000ffff117224 */ /* 0x000fc800078e001b */
[----:B------:R-:W0:Y:S02]  /*5760*/  F2I.U64.TRUNC R4, R4 ;  /* 0x0000000400047311 */ /* 0x000e24000020d800 */
[----:B0-----:R2:W-:Y:S01]  /*5770*/  STG.E.64 desc[UR36][R2.64], R4 ;  /* 0x0000000402007986 */ /* 0x0015e2000c101b24 */
[----:B------:R-:W-:Y:S05]  /*5780*/  BRA `(.L_x_9526) ;  /* 0x0000000000107947 */ /* 0x000fea0003800000 */
.L_x_9557:
[----:B------:R-:W-:Y:S02]  /*5790*/  HADD2.F32 R0, -RZ, R0.H0_H0 ;  /* 0x20000000ff007230 */ /* 0x000fe40000004100 */
[----:B------:R-:W-:Y:S02]  /*57a0*/  IMAD.MOV.U32 R17, RZ, RZ, R27 ;  /* 0x000000ffff117224 */ /* 0x000fe400078e001b */
[----:B------:R-:W0:Y:S02]  /*57b0*/  F2I.FTZ.U32.TRUNC.NTZ R5, R0 ;  /* 0x0000000000057305 */ /* 0x000e24000021f000 */
[----:B0-----:R0:W-:Y:S03]  /*57c0*/  STG.E desc[UR36][R2.64], R5 ;  /* 0x0000000502007986 */ /* 0x0011e6000c101924 */
.L_x_9526:
[----:B------:R-:W-:Y:S05]  /*57d0*/  BSYNC B6 ;  /* 0x0000000000067941 */ /* 0x000fea0003800000 */
.L_x_9525:
        /* <DEDUP_REMOVED lines=25> */
.L_x_9565:
[----:B------:R-:W-:-:S06]  /*5970*/  HADD2.F32 R5, -RZ, R24.H0_H0 ;  /* 0x20000018ff057230 */ /* 0x000fcc0000004100 */
[----:B------:R-:W0:Y:S02]  /*5980*/  F2I.S64.TRUNC R4, R5 ;  /* 0x0000000500047311 */ /* 0x000e24000020d900 */
[----:B0-----:R0:W-:Y:S01]  /*5990*/  STG.E.U8 desc[UR36][R2.64], R4 ;  /* 0x0000000402007986 */ /* 0x0011e2000c101124 */
[----:B------:R-:W-:Y:S05]  /*59a0*/  BRA `(.L_x_9567) ;  /* 0x0000000c00847947 */ /* 0x000fea0003800000 */
.L_x_9564:
        /* <DEDUP_REMOVED lines=10> */
.L_x_9569:
[----:B------:R-:W-:-:S04]  /*5a50*/  HADD2.F32 R24, -RZ, R24.H0_H0 ;  /* 0x20000018ff187230 */ /* 0x000fc80000004100 */
[----:B------:R-:W0:Y:S02]  /*5a60*/  F2I.FTZ.TRUNC.NTZ R5, R24 ;  /* 0x0000001800057305 */ /* 0x000e24000021f100 */
[----:B0-----:R0:W-:Y:S01]  /*5a70*/  STG.E desc[UR36][R2.64], R5 ;  /* 0x0000000502007986 */ /* 0x0011e2000c101924 */
[----:B------:R-:W-:Y:S05]  /*5a80*/  BRA `(.L_x_9567) ;  /* 0x0000000c004c7947 */ /* 0x000fea0003800000 */
.L_x_9568:
[----:B------:R-:W-:-:S04]  /*5a90*/  HADD2.F32 R24, -RZ, R24.H0_H0 ;  /* 0x20000018ff187230 */ /* 0x000fc80000004100 */
[----:B------:R-:W0:Y:S02]  /*5aa0*/  F2I.FTZ.TRUNC.NTZ R5, R24 ;  /* 0x0000001800057305 */ /* 0x000e24000021f100 */
[----:B0-----:R0:W-:Y:S01]  /*5ab0*/  STG.E.U16 desc[UR36][R2.64], R5 ;  /* 0x0000000502007986 */ /* 0x0011e2000c101524 */
[----:B------:R-:W-:Y:S05]  /*5ac0*/  BRA `(.L_x_9567) ;  /* 0x0000000c003c7947 */ /* 0x000fea0003800000 */
.L_x_9563:
        /* <DEDUP_REMOVED lines=9> */
.L_x_9571:
[----:B------:R0:W-:Y:S01]  /*5b60*/  STG.E.U16 desc[UR36][R2.64], R24 ;  /* 0x0000001802007986 */ /* 0x0001e2000c101524 */
[----:B------:R-:W-:Y:S05]  /*5b70*/  BRA `(.L_x_9567) ;  /* 0x0000000c00107947 */ /* 0x000fea0003800000 */
.L_x_9570:
        /* <DEDUP_REMOVED lines=10> */
.L_x_9573:
[----:B------:R-:W-:-:S05]  /*5c20*/  HADD2.F32 R0, -RZ, R24.H0_H0 ;  /* 0x20000018ff007230 */ /* 0x000fca0000004100 */
[----:B------:R-:W-:-:S04]  /*5c30*/  F2FP.F16.F32.PACK_AB R0, RZ, R0 ;  /* 0x00000000ff00723e */ /* 0x000fc800000000ff */
[----:B------:R-:W-:-:S05]  /*5c40*/  PRMT R0, R0, 0x5410, RZ ;  /* 0x0000541000007816 */ /* 0x000fca00000000ff */
[----:B------:R0:W-:Y:S01]  /*5c50*/  STG.E desc[UR36][R2.64], R0 ;  /* 0x0000000002007986 */ /* 0x0001e2000c101924 */
[----:B------:R-:W-:Y:S05]  /*5c60*/  BRA `(.L_x_9567) ;  /* 0x0000000800d47947 */ /* 0x000fea0003800000 */
.L_x_9572:
[----:B------:R-:W-:-:S05]  /*5c70*/  HADD2.F32 R4, -RZ, R24.H0_H0 ;  /* 0x20000018ff047230 */ /* 0x000fca0000004100 */
[----:B------:R-:W-:-:S06]  /*5c80*/  FMUL.FTZ R4, R4, 1 ;  /* 0x3f80000004047820 */ /* 0x000fcc0000410000 */
[----:B------:R-:W0:Y:S02]  /*5c90*/  F2F.F64.F32 R4, R4 ;  /* 0x0000000400047310 */ /* 0x000e240000201800 */
[----:B0-----:R0:W-:Y:S01]  /*5ca0*/  STG.E.64 desc[UR36][R2.64], R4 ;  /* 0x0000000402007986 */ /* 0x0011e2000c101b24 */
[----:B------:R-:W-:Y:S05]  /*5cb0*/  BRA `(.L_x_9567) ;  /* 0x0000000800c07947 */ /* 0x000fea0003800000 */
.L_x_9562:
        /* <DEDUP_REMOVED lines=13> */
.L_x_9576:
[----:B------:R-:W-:Y:S01]  /*5d90*/  HADD2.F32 R24, -RZ, R24.H0_H0 ;  /* 0x20000018ff187230 */ /* 0x000fe20000004100 */
[----:B------:R-:W-:-:S04]  /*5da0*/  CS2R R6, SRZ ;  /* 0x0000000000067805 */ /* 0x000fc8000001ff00 */
[----:B------:R-:W-:-:S06]  /*5db0*/  FMUL.FTZ R4, R24, 1 ;  /* 0x3f80000018047820 */ /* 0x000fcc0000410000 */
[----:B------:R-:W0:Y:S02]  /*5dc0*/  F2F.F64.F32 R4, R4 ;  /* 0x0000000400047310 */ /* 0x000e240000201800 */
[----:B0-----:R0:W-:Y:S01]  /*5dd0*/  STG.E.128 desc[UR36][R2.64], R4 ;  /* 0x0000000402007986 */ /* 0x0011e2000c101d24 */
[----:B------:R-:W-:Y:S05]  /*5de0*/  BRA `(.L_x_9567) ;  /* 0x0000000800747947 */ /* 0x000fea0003800000 */
.L_x_9575:
        /* <DEDUP_REMOVED lines=21> */
.L_x_9580:
[----:B------:R-:W-:Y:S05]  /*5f40*/  BSYNC B0 ;  /* 0x0000000000007941 */ /* 0x000fea0003800000 */
.L_x_9579:
[----:B------:R-:W-:-:S05]  /*5f50*/  LOP3.LUT R5, R0, R5, RZ, 0xfc, !PT ;  /* 0x0000000500057212 */ /* 0x000fca00078efcff */
[----:B------:R0:W-:Y:S01]  /*5f60*/  STG.E.U8 desc[UR36][R2.64], R5 ;  /* 0x0000000502007986 */ /* 0x0001e2000c101124 */
[----:B------:R-:W-:Y:S05]  /*5f70*/  BRA `(.L_x_9567) ;  /* 0x0000000800107947 */ /* 0x000fea0003800000 */
.L_x_9578:
        /* <DEDUP_REMOVED lines=13> */
.L_x_9582:
[----:B------:R-:W-:Y:S01]  /*6050*/  IMAD.MOV.U32 R0, RZ, RZ, 0x7f ;  /* 0x0000007fff007424 */ /* 0x000fe200078e00ff */
[----:B------:R-:W-:-:S04]  /*6060*/  ISETP.GT.U32.AND P0, PT, R4, 0x7f800000, PT ;  /* 0x7f8000000400780c */ /* 0x000fc80003f04070 */
[----:B------:R-:W-:-:S09]  /*6070*/  SEL R0, R0, 0x7c, P0 ;  /* 0x0000007c00007807 */ /* 0x000fd20000000000 */
.L_x_9583:
[----:B------:R-:W-:Y:S05]  /*6080*/  BSYNC B0 ;  /* 0x0000000000007941 */ /* 0x000fea0003800000 */
.L_x_9581:
[----:B------:R-:W-:-:S04]  /*6090*/  LOP3.LUT R4, R5, 0x80000000, RZ, 0xc0, !PT ;  /* 0x8000000005047812 */ /* 0x000fc800078ec0ff */
[----:B------:R-:W-:-:S04]  /*60a0*/  SHF.R.U32.HI R5, RZ, 0x18, R4 ;  /* 0x00000018ff057819 */ /* 0x000fc80000011604 */
[----:B------:R-:W-:-:S05]  /*60b0*/  LOP3.LUT R5, R0, R5, RZ, 0xfc, !PT ;  /* 0x0000000500057212 */ /* 0x000fca00078efcff */
[----:B------:R0:W-:Y:S01]  /*60c0*/  STG.E.U8 desc[UR36][R2.64], R5 ;  /* 0x0000000502007986 */ /* 0x0001e2000c101124 */
[----:B------:R-:W-:Y:S05]  /*60d0*/  BRA `(.L_x_9567) ;  /* 0x0000000400b87947 */ /* 0x000fea0003800000 */
.L_x_9577:
[----:B------:R-:W-:-:S05]  /*60e0*/  HADD2.F32 R0, -RZ, R24.H0_H0 ;  /* 0x20000018ff007230 */ /* 0x000fca0000004100 */
[----:B------:R-:W-:-:S05]  /*60f0*/  F2FP.BF16.F32.PACK_AB R0, RZ, R0 ;  /* 0x00000000ff00723e */ /* 0x000fca00000010ff */
[----:B------:R0:W-:Y:S01]  /*6100*/  STG.E.U16 desc[UR36][R2.64], R0 ;  /* 0x0000000002007986 */ /* 0x0001e2000c101524 */
[----:B------:R-:W-:Y:S05]  /*6110*/  BRA `(.L_x_9567) ;  /* 0x0000000400a87947 */ /* 0x000fea0003800000 */
.L_x_9574:
        /* <DEDUP_REMOVED lines=12> */
.L_x_9586:
        /* <DEDUP_REMOVED lines=17> */
.L_x_9589:
[----:B------:R-:W-:-:S04]  /*62f0*/  LOP3.LUT R0, R7, 0x80000000, RZ, 0xc0, !PT ;  /* 0x8000000007007812 */ /* 0x000fc800078ec0ff */
[----:B------:R-:W-:-:S04]  /*6300*/  SHF.R.U32.HI R5, RZ, 0x18, R0 ;  /* 0x00000018ff057819 */ /* 0x000fc80000011600 */
[----:B------:R-:W-:-:S04]  /*6310*/  LOP3.LUT R4, R4, R5, RZ, 0xfc, !PT ;  /* 0x0000000504047212 */ /* 0x000fc800078efcff */
[----:B------:R-:W-:-:S07]  /*6320*/  PRMT R0, R4, 0x7610, R0 ;  /* 0x0000761004007816 */ /* 0x000fce0000000000 */
.L_x_9588:
[----:B------:R-:W-:Y:S05]  /*6330*/  BSYNC B0 ;  /* 0x0000000000007941 */ /* 0x000fea0003800000 */
.L_x_9587:
[----:B------:R3:W-:Y:S01]  /*6340*/  STG.E.U8 desc[UR36][R2.64], R0 ;  /* 0x0000000002007986 */ /* 0x0007e2000c101124 */
[----:B------:R-:W-:Y:S05]  /*6350*/  BRA `(.L_x_9567) ;  /* 0x0000000400187947 */ /* 0x000fea0003800000 */
.L_x_9585:
        /* <DEDUP_REMOVED lines=17> */
.L_x_9592:
[----:B------:R-:W-:-:S04]  /*6470*/  LOP3.LUT R0, R7, 0x80000000, RZ, 0xc0, !PT ;  /* 0x8000000007007812 */ /* 0x000fc800078ec0ff */
[----:B------:R-:W-:-:S04]  /*6480*/  SHF.R.U32.HI R5, RZ, 0x18, R0 ;  /* 0x00000018ff057819 */ /* 0x000fc80000011600 */
[----:B------:R-:W-:-:S04]  /*6490*/  LOP3.LUT R4, R4, R5, RZ, 0xfc, !PT ;  /* 0x0000000504047212 */ /* 0x000fc800078efcff */
[----:B------:R-:W-:-:S07]  /*64a0*/  PRMT R0, R4, 0x7610, R0 ;  /* 0x0000761004007816 */ /* 0x000fce0000000000 */
.L_x_9591:
[----:B------:R-:W-:Y:S05]  /*64b0*/  BSYNC B0 ;  /* 0x0000000000007941 */ /* 0x000fea0003800000 */
.L_x_9590:
[----:B------:R0:W-:Y:S01]  /*64c0*/  STG.E.U8 desc[UR36][R2.64], R0 ;  /* 0x0000000002007986 */ /* 0x0001e2000c101124 */
[----:B------:R-:W-:Y:S05]  /*64d0*/  BRA `(.L_x_9567) ;  /* 0x0000000000b87947 */ /* 0x000fea0003800000 */
.L_x_9584:
        /* <DEDUP_REMOVED lines=22> */
.L_x_9566:
        /* <DEDUP_REMOVED lines=16> */
.L_x_9595:
[----:B------:R-:W-:Y:S05]  /*6740*/  BRA `(.L_x_9567) ;  /* 0x00000000001c7947 */ /* 0x000fea0003800000 */
.L_x_9594:
[----:B------:R-:W-:-:S06]  /*6750*/  HADD2.F32 R4, -RZ, R24.H0_H0 ;  /* 0x20000018ff047230 */ /* 0x000fcc0000004100 */
[----:B------:R-:W0:Y:S02]  /*6760*/  F2I.U64.TRUNC R4, R4 ;  /* 0x0000000400047311 */ /* 0x000e24000020d800 */
[----:B0-----:R2:W-:Y:S01]  /*6770*/  STG.E.64 desc[UR36][R2.64], R4 ;  /* 0x0000000402007986 */ /* 0x0015e2000c101b24 */
[----:B------:R-:W-:Y:S05]  /*6780*/  BRA `(.L_x_9567) ;  /* 0x00000000000c7947 */ /* 0x000fea0003800000 */
.L_x_9593:
[----:B------:R-:W-:-:S04]  /*6790*/  HADD2.F32 R24, -RZ, R24.H0_H0 ;  /* 0x20000018ff187230 */ /* 0x000fc80000004100 */
[----:B------:R-:W0:Y:S02]  /*67a0*/  F2I.FTZ.U32.TRUNC.NTZ R5, R24 ;  /* 0x0000001800057305 */ /* 0x000e24000021f000 */
[----:B0-----:R0:W-:Y:S02]  /*67b0*/  STG.E desc[UR36][R2.64], R5 ;  /* 0x0000000502007986 */ /* 0x0011e4000c101924 */
.L_x_9567:
        /* <DEDUP_REMOVED lines=25> */
.L_x_9599:
[----:B------:R-:W-:-:S06]  /*6950*/  HADD2.F32 R5, -RZ, R23.H0_H0 ;  /* 0x20000017ff057230 */ /* 0x000fcc0000004100 */
[----:B------:R-:W0:Y:S02]  /*6960*/  F2I.S64.TRUNC R4, R5 ;  /* 0x0000000500047311 */ /* 0x000e24000020d900 */
[----:B0-----:R3:W-:Y:S01]  /*6970*/  STG.E.U8 desc[UR36][R2.64], R4 ;  /* 0x0000000402007986 */ /* 0x0017e2000c101124 */
[----:B------:R-:W-:Y:S05]  /*6980*/  BRA `(.L_x_9601) ;  /* 0x0000000c00847947 */ /* 0x000fea0003800000 */
.L_x_9598:
        /* <DEDUP_REMOVED lines=10> */
.L_x_9603:
[----:B------:R-:W-:-:S06]  /*6a30*/  HADD2.F32 R23, -RZ, R23.H0_H0 ;  /* 0x20000017ff177230 */ /* 0x000fcc0000004100 */
[----:B------:R-:W0:Y:S02]  /*6a40*/  F2I.FTZ.TRUNC.NTZ R23, R23 ;  /* 0x0000001700177305 */ /* 0x000e24000021f100 */
[----:B0-----:R2:W-:Y:S01]  /*6a50*/  STG.E desc[UR36][R2.64], R23 ;  /* 0x0000001702007986 */ /* 0x0015e2000c101924 */
[----:B------:R-:W-:Y:S05]  /*6a60*/  BRA `(.L_x_9601) ;  /* 0x0000000c004c7947 */ /* 0x000fea0003800000 */
.L_x_9602:
[----:B------:R-:W-:-:S06]  /*6a70*/  HADD2.F32 R23, -RZ, R23.H0_H0 ;  /* 0x20000017ff177230 */ /* 0x000fcc0000004100 */
[----:B------:R-:W0:Y:S02]  /*6a80*/  F2I.FTZ.TRUNC.NTZ R23, R23 ;  /* 0x0000001700177305 */ /* 0x000e24000021f100 */
[----:B0-----:R0:W-:Y:S01]  /*6a90*/  STG.E.U16 desc[UR36][R2.64], R23 ;  /* 0x0000001702007986 */ /* 0x0011e2000c101524 */
[----:B------:R-:W-:Y:S05]  /*6aa0*/  BRA `(.L_x_9601) ;  /* 0x0000000c003c7947 */ /* 0x000fea0003800000 */
.L_x_9597:
        /* <DEDUP_REMOVED lines=9> */
.L_x_9605:
[----:B------:R0:W-:Y:S01]  /*6b40*/  STG.E.U16 desc[UR36][R2.64], R23 ;  /* 0x0000001702007986 */ /* 0x0001e2000c101524 */
[----:B------:R-:W-:Y:S05]  /*6b50*/  BRA `(.L_x_9601) ;  /* 0x0000000c00107947 */ /* 0x000fea0003800000 */
.L_x_9604:
        /* <DEDUP_REMOVED lines=10> */
.L_x_9607:
[----:B------:R-:W-:-:S05]  /*6c00*/  HADD2.F32 R0, -RZ, R23.H0_H0 ;  /* 0x20000017ff007230 */ /* 0x000fca0000004100 */
[----:B------:R-:W-:-:S04]  /*6c10*/  F2FP.F16.F32.PACK_AB R0, RZ, R0 ;  /* 0x00000000ff00723e */ /* 0x000fc800000000ff */
[----:B------:R-:W-:-:S05]  /*6c20*/  PRMT R0, R0, 0x5410, RZ ;  /* 0x0000541000007816 */ /* 0x000fca00000000ff */
[----:B------:R0:W-:Y:S01]  /*6c30*/  STG.E desc[UR36][R2.64], R0 ;  /* 0x0000000002007986 */ /* 0x0001e2000c101924 */
[----:B------:R-:W-:Y:S05]  /*6c40*/  BRA `(.L_x_9601) ;  /* 0x0000000800d47947 */ /* 0x000fea0003800000 */
.L_x_9606:
[----:B------:R-:W-:-:S05]  /*6c50*/  HADD2.F32 R4, -RZ, R23.H0_H0 ;  /* 0x20000017ff047230 */ /* 0x000fca0000004100 */
[----:B------:R-:W-:-:S06]  /*6c60*/  FMUL.FTZ R4, R4, 1 ;  /* 0x3f80000004047820 */ /* 0x000fcc0000410000 */
[----:B------:R-:W0:Y:S02]  /*6c70*/  F2F.F64.F32 R4, R4 ;  /* 0x0000000400047310 */ /* 0x000e240000201800 */
[----:B0-----:R0:W-:Y:S01]  /*6c80*/  STG.E.64 desc[UR36][R2.64], R4 ;  /* 0x0000000402007986 */ /* 0x0011e2000c101b24 */
[----:B------:R-:W-:Y:S05]  /*6c90*/  BRA `(.L_x_9601) ;  /* 0x0000000800c07947 */ /* 0x000fea0003800000 */
.L_x_9596:
        /* <DEDUP_REMOVED lines=13> */
.L_x_9610:
[----:B------:R-:W-:Y:S01]  /*6d70*/  HADD2.F32 R23, -RZ, R23.H0_H0 ;  /* 0x20000017ff177230 */ /* 0x000fe20000004100 */
[----:B------:R-:W-:-:S04]  /*6d80*/  CS2R R6, SRZ ;  /* 0x0000000000067805 */ /* 0x000fc8000001ff00 */
[----:B------:R-:W-:-:S06]  /*6d90*/  FMUL.FTZ R4, R23, 1 ;  /* 0x3f80000017047820 */ /* 0x000fcc0000410000 */
[----:B------:R-:W0:Y:S02]  /*6da0*/  F2F.F64.F32 R4, R4 ;  /* 0x0000000400047310 */ /* 0x000e240000201800 */
[----:B0-----:R0:W-:Y:S01]  /*6db0*/  STG.E.128 desc[UR36][R2.64], R4 ;  /* 0x0000000402007986 */ /* 0x0011e2000c101d24 */
[----:B------:R-:W-:Y:S05]  /*6dc0*/  BRA `(.L_x_9601) ;  /* 0x0000000800747947 */ /* 0x000fea0003800000 */
.L_x_9609:
        /* <DEDUP_REMOVED lines=21> */
.L_x_9614:
[----:B------:R-:W-:Y:S05]  /*6f20*/  BSYNC B0 ;  /* 0x0000000000007941 */ /* 0x000fea0003800000 */
.L_x_9613:
[----:B------:R-:W-:-:S05]  /*6f30*/  LOP3.LUT R5, R0, R5, RZ, 0xfc, !PT ;  /* 0x0000000500057212 */ /* 0x000fca00078efcff */
[----:B------:R0:W-:Y:S01]  /*6f40*/  STG.E.U8 desc[UR36][R2.64], R5 ;  /* 0x0000000502007986 */ /* 0x0001e2000c101124 */
[----:B------:R-:W-:Y:S05]  /*6f50*/  BRA `(.L_x_9601) ;  /* 0x0000000800107947 */ /* 0x000fea0003800000 */
.L_x_9612:
        /* <DEDUP_REMOVED lines=13> */
.L_x_9616:
[----:B------:R-:W-:Y:S01]  /*7030*/  IMAD.MOV.U32 R0, RZ, RZ, 0x7f ;  /* 0x0000007fff007424 */ /* 0x000fe200078e00ff */
[----:B------:R-:W-:-:S04]  /*7040*/  ISETP.GT.U32.AND P0, PT, R4, 0x7f800000, PT ;  /* 0x7f8000000400780c */ /* 0x000fc80003f04070 */
[----:B------:R-:W-:-:S09]  /*7050*/  SEL R0, R0, 0x7c, P0 ;  /* 0x0000007c00007807 */ /* 0x000fd20000000000 */
.L_x_9617:
[----:B------:R-:W-:Y:S05]  /*7060*/  BSYNC B0 ;  /* 0x0000000000007941 */ /* 0x000fea0003800000 */
.L_x_9615:
[----:B------:R-:W-:-:S04]  /*7070*/  LOP3.LUT R4, R23, 0x80000000, RZ, 0xc0, !PT ;  /* 0x8000000017047812 */ /* 0x000fc800078ec0ff */
[----:B------:R-:W-:-:S04]  /*7080*/  SHF.R.U32.HI R5, RZ, 0x18, R4 ;  /* 0x00000018ff057819 */ /* 0x000fc80000011604 */
[----:B------:R-:W-:-:S05]  /*7090*/  LOP3.LUT R5, R0, R5, RZ, 0xfc, !PT ;  /* 0x0000000500057212 */ /* 0x000fca00078efcff */
[----:B------:R0:W-:Y:S01]  /*70a0*/  STG.E.U8 desc[UR36][R2.64], R5 ;  /* 0x0000000502007986 */ /* 0x0001e2000c101124 */
[----:B------:R-:W-:Y:S05]  /*70b0*/  BRA `(.L_x_9601) ;  /* 0x0000000400b87947 */ /* 0x000fea0003800000 */
.L_x_9611:
[----:B------:R-:W-:-:S05]  /*70c0*/  HADD2.F32 R0, -RZ, R23.H0_H0 ;  /* 0x20000017ff007230 */ /* 0x000fca0000004100 */
[----:B------:R-:W-:-:S05]  /*70d0*/  F2FP.BF16.F32.PACK_AB R0, RZ, R0 ;  /* 0x00000000ff00723e */ /* 0x000fca00000010ff */
[----:B------:R0:W-:Y:S01]  /*70e0*/  STG.E.U16 desc[UR36][R2.64], R0 ;  /* 0x0000000002007986 */ /* 0x0001e2000c101524 */
[----:B------:R-:W-:Y:S05]  /*70f0*/  BRA `(.L_x_9601) ;  /* 0x0000000400a87947 */ /* 0x000fea0003800000 */
.L_x_9608:
        /* <DEDUP_REMOVED lines=12> */
.L_x_9620:
        /* <DEDUP_REMOVED lines=17> */
.L_x_9623:
[----:B------:R-:W-:-:S04]  /*72d0*/  LOP3.LUT R0, R23, 0x80000000, RZ, 0xc0, !PT ;  /* 0x8000000017007812 */ /* 0x000fc800078ec0ff */
[----:B------:R-:W-:-:S04]  /*72e0*/  SHF.R.U32.HI R5, RZ, 0x18, R0 ;  /* 0x00000018ff057819 */ /* 0x000fc80000011600 */
[----:B------:R-:W-:-:S04]  /*72f0*/  LOP3.LUT R4, R4, R5, RZ, 0xfc, !PT ;  /* 0x0000000504047212 */ /* 0x000fc800078efcff */
[----:B------:R-:W-:-:S07]  /*7300*/  PRMT R0, R4, 0x7610, R0 ;  /* 0x0000761004007816 */ /* 0x000fce0000000000 */
.L_x_9622:
[----:B------:R-:W-:Y:S05]  /*7310*/  BSYNC B0 ;  /* 0x0000000000007941 */ /* 0x000fea0003800000 */
.L_x_9621:
[----:B------:R0:W-:Y:S01]  /*7320*/  STG.E.U8 desc[UR36][R2.64], R0 ;  /* 0x0000000002007986 */ /* 0x0001e2000c101124 */
[----:B------:R-:W-:Y:S05]  /*7330*/  BRA `(.L_x_9601) ;  /* 0x0000000400187947 */ /* 0x000fea0003800000 */
.L_x_9619:
        /* <DEDUP_REMOVED lines=17> */
.L_x_9626:
[----:B------:R-:W-:-:S04]  /*7450*/  LOP3.LUT R0, R23, 0x80000000, RZ, 0xc0, !PT ;  /* 0x8000000017007812 */ /* 0x000fc800078ec0ff */
[----:B------:R-:W-:-:S04]  /*7460*/  SHF.R.U32.HI R5, RZ, 0x18, R0 ;  /* 0x00000018ff057819 */ /* 0x000fc80000011600 */
[----:B------:R-:W-:-:S04]  /*7470*/  LOP3.LUT R4, R4, R5, RZ, 0xfc, !PT ;  /* 0x0000000504047212 */ /* 0x000fc800078efcff */
[----:B------:R-:W-:-:S07]  /*7480*/  PRMT R0, R4, 0x7610, R0 ;  /* 0x0000761004007816 */ /* 0x000fce0000000000 */
.L_x_9625:
[----:B------:R-:W-:Y:S05]  /*7490*/  BSYNC B0 ;  /* 0x0000000000007941 */ /* 0x000fea0003800000 */
.L_x_9624:
[----:B------:R0:W-:Y:S01]  /*74a0*/  STG.E.U8 desc[UR36][R2.64], R0 ;  /* 0x0000000002007986 */ /* 0x0001e2000c101124 */
[----:B------:R-:W-:Y:S05]  /*74b0*/  BRA `(.L_x_9601) ;  /* 0x0000000000b87947 */ /* 0x000fea0003800000 */
.L_x_9618:
        /* <DEDUP_REMOVED lines=22> */
.L_x_9600:
        /* <DEDUP_REMOVED lines=16> */
.L_x_9629:
[----:B------:R-:W-:Y:S05]  /*7720*/  BRA `(.L_x_9601) ;  /* 0x00000000001c7947 */ /* 0x000fea0003800000 */
.L_x_9628:
[----:B------:R-:W-:-:S06]  /*7730*/  HADD2.F32 R4, -RZ, R23.H0_H0 ;  /* 0x20000017ff047230 */ /* 0x000fcc0000004100 */
[----:B------:R-:W0:Y:S02]  /*7740*/  F2I.U64.TRUNC R4, R4 ;  /* 0x0000000400047311 */ /* 0x000e24000020d800 */
[----:B0-----:R0:W-:Y:S01]  /*7750*/  STG.E.64 desc[UR36][R2.64], R4 ;  /* 0x0000000402007986 */ /* 0x0011e2000c101b24 */
[----:B------:R-:W-:Y:S05]  /*7760*/  BRA `(.L_x_9601) ;  /* 0x00000000000c7947 */ /* 0x000fea0003800000 */
.L_x_9627:
[----:B------:R-:W-:-:S06]  /*7770*/  HADD2.F32 R23, -RZ, R23.H0_H0 ;  /* 0x20000017ff177230 */ /* 0x000fcc0000004100 */
[----:B------:R-:W0:Y:S02]  /*7780*/  F2I.FTZ.U32.TRUNC.NTZ R23, R23 ;  /* 0x0000001700177305 */ /* 0x000e24000021f000 */
[----:B0-----:R0:W-:Y:S02]  /*7790*/  STG.E desc[UR36][R2.64], R23 ;  /* 0x0000001702007986 */ /* 0x0011e4000c101924 */
.L_x_9601:
[----:B------:R-:W-:-:S07]  /*77a0*/  VIADD R17, R17, 0x80 ;  /* 0x0000008011117836 */ /* 0x000fce0000000000 */
.L_x_9561:
[----:B------:R-:W-:Y:S05]  /*77b0*/  BSYNC B6 ;  /* 0x0000000000067941 */ /* 0x000fea0003800000 */
.L_x_9560:
        /* <DEDUP_REMOVED lines=23> */
.L_x_9633:
[----:B------:R-:W-:-:S06]  /*7930*/  HADD2.F32 R5, -RZ, R22.H0_H0 ;  /* 0x20000016ff057230 */ /* 0x000fcc0000004100 */
[----:B------:R-:W0:Y:S02]  /*7940*/  F2I.S64.TRUNC R4, R5 ;  /* 0x0000000500047311 */ /* 0x000e24000020d900 */
[----:B0-----:R-:W-:Y:S01]  /*7950*/  STG.E.U8 desc[UR36][R2.64], R4 ;  /* 0x0000000402007986 */ /* 0x001fe2000c101124 */
[----:B------:R-:W-:Y:S05]  /*7960*/  EXIT ;  /* 0x000000000000794d */ /* 0x000fea0003800000 */
.L_x_9632:
        /* <DEDUP_REMOVED lines=10> */
.L_x_9636:
[----:B------:R-:W-:-:S04]  /*7a10*/  HADD2.F32 R22, -RZ, R22.H0_H0 ;  /* 0x20000016ff167230 */ /* 0x000fc80000004100 */
[----:B------:R-:W0:Y:S02]  /*7a20*/  F2I.FTZ.TRUNC.NTZ R5, R22 ;  /* 0x0000001600057305 */ /* 0x000e24000021f100 */
[----:B0-----:R-:W-:Y:S01]  /*7a30*/  STG.E desc[UR36][R2.64], R5 ;  /* 0x0000000502007986 */ /* 0x001fe2000c101924 */
[----:B------:R-:W-:Y:S05]  /*7a40*/  EXIT ;  /* 0x000000000000794d */ /* 0x000fea0003800000 */
.L_x_9635:
[----:B------:R-:W-:-:S04]  /*7a50*/  HADD2.F32 R22, -RZ, R22.H0_H0 ;  /* 0x20000016ff167230 */ /* 0x000fc80000004100 */
[----:B------:R-:W0:Y:S02]  /*7a60*/  F2I.FTZ.TRUNC.NTZ R5, R22 ;  /* 0x0000001600057305 */ /* 0x000e24000021f100 */
[----:B0-----:R-:W-:Y:S01]  /*7a70*/  STG.E.U16 desc[UR36][R2.64], R5 ;  /* 0x0000000502007986 */ /* 0x001fe2000c101524 */
[----:B------:R-:W-:Y:S05]  /*7a80*/  EXIT ;  /* 0x000000000000794d */ /* 0x000fea0003800000 */
.L_x_9631:
        /* <DEDUP_REMOVED lines=9> */
.L_x_9638:
[----:B------:R-:W-:Y:S01]  /*7b20*/  STG.E.U16 desc[UR36][R2.64], R22 ;  /* 0x0000001602007986 */ /* 0x000fe2000c101524 */
[----:B------:R-:W-:Y:S05]  /*7b30*/  EXIT ;  /* 0x000000000000794d */ /* 0x000fea0003800000 */
.L_x_9637:
        /* <DEDUP_REMOVED lines=10> */
.L_x_9640:
[----:B------:R-:W-:-:S05]  /*7be0*/  HADD2.F32 R0, -RZ, R22.H0_H0 ;  /* 0x20000016ff007230 */ /* 0x000fca0000004100 */
[----:B------:R-:W-:-:S04]  /*7bf0*/  F2FP.F16.F32.PACK_AB R0, RZ, R0 ;  /* 0x00000000ff00723e */ /* 0x000fc800000000ff */
[----:B------:R-:W-:-:S05]  /*7c00*/  PRMT R0, R0, 0x5410, RZ ;  /* 0x0000541000007816 */ /* 0x000fca00000000ff */
[----:B------:R-:W-:Y:S01]  /*7c10*/  STG.E desc[UR36][R2.64], R0 ;  /* 0x0000000002007986 */ /* 0x000fe2000c101924 */
[----:B------:R-:W-:Y:S05]  /*7c20*/  EXIT ;  /* 0x000000000000794d */ /* 0x000fea0003800000 */
.L_x_9639:
[----:B------:R-:W-:-:S05]  /*7c30*/  HADD2.F32 R4, -RZ, R22.H0_H0 ;  /* 0x20000016ff047230 */ /* 0x000fca0000004100 */
[----:B------:R-:W-:-:S06]  /*7c40*/  FMUL.FTZ R4, R4, 1 ;  /* 0x3f80000004047820 */ /* 0x000fcc0000410000 */
[----:B------:R-:W0:Y:S02]  /*7c50*/  F2F.F64.F32 R4, R4 ;  /* 0x0000000400047310 */ /* 0x000e240000201800 */
[----:B0-----:R-:W-:Y:S01]  /*7c60*/  STG.E.64 desc[UR36][R2.64], R4 ;  /* 0x0000000402007986 */ /* 0x001fe2000c101b24 */
[----:B------:R-:W-:Y:S05]  /*7c70*/  EXIT ;  /* 0x000000000000794d */ /* 0x000fea0003800000 */
.L_x_9630:
        /* <DEDUP_REMOVED lines=13> */
.L_x_9643:
[----:B------:R-:W-:Y:S01]  /*7d50*/  HADD2.F32 R22, -RZ, R22.H0_H0 ;  /* 0x20000016ff167230 */ /* 0x000fe20000004100 */
[----:B------:R-:W-:-:S04]  /*7d60*/  CS2R R6, SRZ ;  /* 0x0000000000067805 */ /* 0x000fc8000001ff00 */
[----:B------:R-:W-:-:S06]  /*7d70*/  FMUL.FTZ R4, R22, 1 ;  /* 0x3f80000016047820 */ /* 0x000fcc0000410000 */
[----:B------:R-:W0:Y:S02]  /*7d80*/  F2F.F64.F32 R4, R4 ;  /* 0x0000000400047310 */ /* 0x000e240000201800 */
[----:B0-----:R-:W-:Y:S01]  /*7d90*/  STG.E.128 desc[UR36][R2.64], R4 ;  /* 0x0000000402007986 */ /* 0x001fe2000c101d24 */
[----:B------:R-:W-:Y:S05]  /*7da0*/  EXIT ;  /* 0x000000000000794d */ /* 0x000fea0003800000 */
.L_x_9642:
        /* <DEDUP_REMOVED lines=21> */
.L_x_9647:
[----:B------:R-:W-:Y:S05]  /*7f00*/  BSYNC B0 ;  /* 0x0000000000007941 */ /* 0x000fea0003800000 */
.L_x_9646:
[----:B------:R-:W-:-:S05]  /*7f10*/  LOP3.LUT R5, R0, R5, RZ, 0xfc, !PT ;  /* 0x0000000500057212 */ /* 0x000fca00078efcff */
[----:B------:R-:W-:Y:S01]  /*7f20*/  STG.E.U8 desc[UR36][R2.64], R5 ;  /* 0x0000000502007986 */ /* 0x000fe2000c101124 */
[----:B------:R-:W-:Y:S05]  /*7f30*/  EXIT ;  /* 0x000000000000794d */ /* 0x000fea0003800000 */
.L_x_9645:
        /* <DEDUP_REMOVED lines=13> */
.L_x_9649:
[----:B------:R-:W-:Y:S01]  /*8010*/  IMAD.MOV.U32 R0, RZ, RZ, 0x7f ;  /* 0x0000007fff007424 */ /* 0x000fe200078e00ff */
[----:B------:R-:W-:-:S04]  /*8020*/  ISETP.GT.U32.AND P0, PT, R4, 0x7f800000, PT ;  /* 0x7f8000000400780c */ /* 0x000fc80003f04070 */
[----:B------:R-:W-:-:S09]  /*8030*/  SEL R0, R0, 0x7c, P0 ;  /* 0x0000007c00007807 */ /* 0x000fd20000000000 */
.L_x_9650:
[----:B------:R-:W-:Y:S05]  /*8040*/  BSYNC B0 ;  /* 0x0000000000007941 */ /* 0x000fea0003800000 */
.L_x_9648:
[----:B------:R-:W-:-:S04]  /*8050*/  LOP3.LUT R4, R5, 0x80000000, RZ, 0xc0, !PT ;  /* 0x8000000005047812 */ /* 0x000fc800078ec0ff */
[----:B------:R-:W-:-:S04]  /*8060*/  SHF.R.U32.HI R5, RZ, 0x18, R4 ;  /* 0x00000018ff057819 */ /* 0x000fc80000011604 */
[----:B------:R-:W-:-:S05]  /*8070*/  LOP3.LUT R5, R0, R5, RZ, 0xfc, !PT ;  /* 0x0000000500057212 */ /* 0x000fca00078efcff */
[----:B------:R-:W-:Y:S01]  /*8080*/  STG.E.U8 desc[UR36][R2.64], R5 ;  /* 0x0000000502007986 */ /* 0x000fe2000c101124 */
[----:B------:R-:W-:Y:S05]  /*8090*/  EXIT ;  /* 0x000000000000794d */ /* 0x000fea0003800000 */
.L_x_9644:
[----:B------:R-:W-:-:S05]  /*80a0*/  HADD2.F32 R0, -RZ, R22.H0_H0 ;  /* 0x20000016ff007230 */ /* 0x000fca0000004100 */
[----:B------:R-:W-:-:S05]  /*80b0*/  F2FP.BF16.F32.PACK_AB R0, RZ, R0 ;  /* 0x00000000ff00723e */ /* 0x000fca00000010ff */
[----:B------:R-:W-:Y:S01]  /*80c0*/  STG.E.U16 desc[UR36][R2.64], R0 ;  /* 0x0000000002007986 */ /* 0x000fe2000c101524 */
[----:B------:R-:W-:Y:S05]  /*80d0*/  EXIT ;  /* 0x000000000000794d */ /* 0x000fea0003800000 */
.L_x_9641:
        /* <DEDUP_REMOVED lines=12> */
.L_x_9653:
        /* <DEDUP_REMOVED lines=17> */
.L_x_9656:
[----:B------:R-:W-:-:S04]  /*82b0*/  LOP3.LUT R0, R7, 0x80000000, RZ, 0xc0, !PT ;  /* 0x8000000007007812 */ /* 0x000fc800078ec0ff */
[----:B------:R-:W-:-:S04]  /*82c0*/  SHF.R.U32.HI R5, RZ, 0x18, R0 ;  /* 0x00000018ff057819 */ /* 0x000fc80000011600 */
[----:B------:R-:W-:-:S04]  /*82d0*/  LOP3.LUT R4, R4, R5, RZ, 0xfc, !PT ;  /* 0x0000000504047212 */ /* 0x000fc800078efcff */
[----:B------:R-:W-:-:S07]  /*82e0*/  PRMT R0, R4, 0x7610, R0 ;  /* 0x0000761004007816 */ /* 0x000fce0000000000 */
.L_x_9655:
[----:B------:R-:W-:Y:S05]  /*82f0*/  BSYNC B0 ;  /* 0x0000000000007941 */ /* 0x000fea0003800000 */
.L_x_9654:
[----:B------:R-:W-:Y:S01]  /*8300*/  STG.E.U8 desc[UR36][R2.64], R0 ;  /* 0x0000000002007986 */ /* 0x000fe2000c101124 */
[----:B------:R-:W-:Y:S05]  /*8310*/  EXIT ;  /* 0x000000000000794d */ /* 0x000fea0003800000 */
.L_x_9652:
        /* <DEDUP_REMOVED lines=17> */
.L_x_9659:
[----:B------:R-:W-:-:S04]  /*8430*/  LOP3.LUT R0, R7, 0x80000000, RZ, 0xc0, !PT ;  /* 0x8000000007007812 */ /* 0x000fc800078ec0ff */
[----:B------:R-:W-:-:S04]  /*8440*/  SHF.R.U32.HI R5, RZ, 0x18, R0 ;  /* 0x00000018ff057819 */ /* 0x000fc80000011600 */
[----:B------:R-:W-:-:S04]  /*8450*/  LOP3.LUT R4, R4, R5, RZ, 0xfc, !PT ;  /* 0x0000000504047212 */ /* 0x000fc800078efcff */
[----:B------:R-:W-:-:S07]  /*8460*/  PRMT R0, R4, 0x7610, R0 ;  /* 0x0000761004007816 */ /* 0x000fce0000000000 */
.L_x_9658:
[----:B------:R-:W-:Y:S05]  /*8470*/  BSYNC B0 ;  /* 0x0000000000007941 */ /* 0x000fea0003800000 */
.L_x_9657:
[----:B------:R-:W-:Y:S01]  /*8480*/  STG.E.U8 desc[UR36][R2.64], R0 ;  /* 0x0000000002007986 */ /* 0x000fe2000c101124 */
[----:B------:R-:W-:Y:S05]  /*8490*/  EXIT ;  /* 0x000000000000794d */ /* 0x000fea0003800000 */
.L_x_9651:
        /* <DEDUP_REMOVED lines=22> */
.L_x_9634:
        /* <DEDUP_REMOVED lines=16> */
.L_x_9662:
[----:B------:R-:W-:Y:S05]  /*8700*/  EXIT ;  /* 0x000000000000794d */ /* 0x000fea0003800000 */
.L_x_9661:
[----:B------:R-:W-:-:S06]  /*8710*/  HADD2.F32 R4, -RZ, R22.H0_H0 ;  /* 0x20000016ff047230 */ /* 0x000fcc0000004100 */
[----:B------:R-:W0:Y:S02]  /*8720*/  F2I.U64.TRUNC R4, R4 ;  /* 0x0000000400047311 */ /* 0x000e24000020d800 */
[----:B0-----:R-:W-:Y:S01]  /*8730*/  STG.E.64 desc[UR36][R2.64], R4 ;  /* 0x0000000402007986 */ /* 0x001fe2000c101b24 */
[----:B------:R-:W-:Y:S05]  /*8740*/  EXIT ;  /* 0x000000000000794d */ /* 0x000fea0003800000 */
.L_x_9660:
[----:B------:R-:W-:-:S04]  /*8750*/  HADD2.F32 R22, -RZ, R22.H0_H0 ;  /* 0x20000016ff167230 */ /* 0x000fc80000004100 */
[----:B------:R-:W0:Y:S02]  /*8760*/  F2I.FTZ.U32.TRUNC.NTZ R5, R22 ;  /* 0x0000001600057305 */ /* 0x000e24000021f000 */
[----:B0-----:R-:W-:Y:S01]  /*8770*/  STG.E desc[UR36][R2.64], R5 ;  /* 0x0000000502007986 */ /* 0x001fe2000c101924 */
[----:B------:R-:W-:Y:S05]  /*8780*/  EXIT ;  /* 0x000000000000794d */ /* 0x000fea0003800000 */
.L_x_9663:
        /* <DEDUP_REMOVED lines=15> */
.L_x_11238:


//--------------------- .text._ZN2at6native18elementwise_kernelILi128ELi4EZNS0_22gpu_kernel_impl_nocastIZZZNS0_19sigmoid_kernel_cudaERNS_18TensorIteratorBaseEENKUlvE0_clEvENKUlvE1_clEvEUlN3c104HalfEE_EEvS4_RKT_EUliE_EEviT1_ --------------------------
	.section	.text._ZN2at6native18elementwise_kernelILi128ELi4EZNS0_22gpu_kernel_impl_nocastIZZZNS0_19sigmoid_kernel_cudaERNS_18TensorIteratorBaseEENKUlvE0_clEvENKUlvE1_clEvEUlN3c104HalfEE_EEvS4_RKT_EUliE_EEviT1_,"ax",@progbits
	.align	128
        .global         _ZN2at6native18elementwise_kernelILi128ELi4EZNS0_22gpu_kernel_impl_nocastIZZZNS0_19sigmoid_kernel_cudaERNS_18TensorIteratorBaseEENKUlvE0_clEvENKUlvE1_clEvEUlN3c104HalfEE_EEvS4_RKT_EUliE_EEviT1_
        .type           _ZN2at6native18elementwise_kernelILi128ELi4EZNS0_22gpu_kernel_impl_nocastIZZZNS0_19sigmoid_kernel_cudaERNS_18TensorIteratorBaseEENKUlvE0_clEvENKUlvE1_clEvEUlN3c104HalfEE_EEvS4_RKT_EUliE_EEviT1_,@function
        .size           _ZN2at6native18elementwise_kernelILi128ELi4EZNS0_22gpu_kernel_impl_nocastIZZZNS0_19sigmoid_kernel_cudaERNS_18TensorIteratorBaseEENKUlvE0_clEvENKUlvE1_clEvEUlN3c104HalfEE_EEvS4_RKT_EUliE_EEviT1_,(.L_x_11239 - _ZN2at6native18elementwise_kernelILi128ELi4EZNS0_22gpu_kernel_impl_nocastIZZZNS0_19sigmoid_kernel_cudaERNS_18TensorIteratorBaseEENKUlvE0_clEvENKUlvE1_clEvEUlN3c104HalfEE_EEvS4_RKT_EUliE_EEviT1_)
        .other          _ZN2at6native18elementwise_kernelILi128ELi4EZNS0_22gpu_kernel_impl_nocastIZZZNS0_19sigmoid_kernel_cudaERNS_18TensorIteratorBaseEENKUlvE0_clEvENKUlvE1_clEvEUlN3c104HalfEE_EEvS4_RKT_EUliE_EEviT1_,@"STO_CUDA_ENTRY STV_DEFAULT"
_ZN2at6native18elementwise_kernelILi128ELi4EZNS0_22gpu_kernel_impl_nocastIZZZNS0_19sigmoid_kernel_cudaERNS_18TensorIteratorBaseEENKUlvE0_clEvENKUlvE1_clEvEUlN3c104HalfEE_EEvS4_RKT_EUliE_EEviT1_:
.text._ZN2at6native18elementwise_kernelILi128ELi4EZNS0_22gpu_kernel_impl_nocastIZZZNS0_19sigmoid_kernel_cudaERNS_18TensorIteratorBaseEENKUlvE0_clEvENKUlvE1_clEvEUlN3c104HalfEE_EEvS4_RKT_EUliE_EEviT1_:
        /* <DEDUP_REMOVED lines=311> */
.L_x_9666:
[----:B------:R-:W-:Y:S02]  /*1370*/  ULDC.64 UR8, c[0x0][0x418] ;  /* 0x0001060000087ab9 */ /* 0x000fe40000000a00 */
[----:B------:R-:W-:-:S04]  /*1380*/  IADD3 R4, P0, R2, UR8, RZ ;  /* 0x0000000802047c10 */ /* 0x000fc8000ff1e0ff */
[----:B------:R-:W-:Y:S01]  /*1390*/  IADD3.X R5, RZ, UR9, RZ, P0, !PT ;  /* 0x00000009ff057c10 */ /* 0x000fe200087fe4ff */
[----:B------:R-:W-:-:S04]  /*13a0*/  ULDC.64 UR8, c[0x0][0x410] ;  /* 0x0001040000087ab9 */ /* 0x000fc80000000a00 */
[----:B------:R-:W2:Y:S01]  /*13b0*/  LDG.E.U16 R4, desc[UR4][R4.64] ;  /* 0x0000000404047981 */ /* 0x000ea2000c1e1500 */
[----:B------:R-:W-:Y:S01]  /*13c0*/  IADD3 R0, R0, 0x80, RZ ;  /* 0x0000008000007810 */ /* 0x000fe20007ffe0ff */
[----:B--2---:R-:W-:-:S05]  /*13d0*/  HADD2.F32 R2, -RZ, R4.H0_H0 ;  /* 0x20000004ff027230 */ /* 0x004fca0000004100 */
[----:B------:R-:W-:Y:S01]  /*13e0*/  FMUL.FTZ R6, R2, -1.4426950216293334961 ;  /* 0xbfb8aa3b02067820 */ /* 0x000fe20000410000 */
[----:B------:R-:W-:-:S04]  /*13f0*/  IADD3 R2, P0, R3, UR8, RZ ;  /* 0x0000000803027c10 */ /* 0x000fc8000ff1e0ff */
[----:B------:R-:W-:Y:S01]  /*1400*/  IADD3.X R3, RZ, UR9, RZ, P0, !PT ;  /* 0x00000009ff037c10 */ /* 0x000fe200087fe4ff */
[----:B------:R-:W0:Y:S02]  /*1410*/  MUFU.EX2 R6, R6 ;  /* 0x0000000600067308 */ /* 0x000e240000000800 */
[----:B0-----:R-:W-:-:S06]  /*1420*/  FADD.FTZ R7, R6, 1 ;  /* 0x3f80000006077421 */ /* 0x001fcc0000010000 */
[----:B------:R-:W0:Y:S02]  /*1430*/  MUFU.RCP R7, R7 ;  /* 0x0000000700077308 */ /* 0x000e240000001000 */
[----:B0-----:R-:W-:-:S05]  /*1440*/  F2FP.F16.F32.PACK_AB R5, RZ, R7 ;  /* 0x00000007ff05723e */ /* 0x001fca00000000ff */
[----:B------:R0:W-:Y:S02]  /*1450*/  STG.E.U16 desc[UR4][R2.64], R5 ;  /* 0x0000000502007986 */ /* 0x0001e4000c101504 */
.L_x_9665:
[----:B------:R-:W-:Y:S05]  /*1460*/  BSYNC B0 ;  /* 0x0000000000007941 */ /* 0x000fea0003800000 */
.L_x_9664:
        /* <DEDUP_REMOVED lines=305> */
.L_x_9669:
        /* <DEDUP_REMOVED lines=10> */
[----:B------:R-:W0:Y:S01]  /*2820*/  MUFU.EX2 R6, R6 ;  /* 0x0000000600067308 */ /* 0x000e220000000800 */
[----:B------:R-:W-:Y:S01]  /*2830*/  ISETP.GE.AND P0, PT, R0, UR6, PT ;  /* 0x0000000600007c0c */ /* 0x000fe2000bf06270 */
[----:B0-----:R-:W-:-:S06]  /*2840*/  FADD.FTZ R7, R6, 1 ;  /* 0x3f80000006077421 */ /* 0x001fcc0000010000 */
[----:B------:R-:W0:Y:S02]  /*2850*/  MUFU.RCP R7, R7 ;  /* 0x0000000700077308 */ /* 0x000e240000001000 */
[----:B0-----:R-:W-:-:S05]  /*2860*/  F2FP.F16.F32.PACK_AB R5, RZ, R7 ;  /* 0x00000007ff05723e */ /* 0x001fca00000000ff */
[----:B------:R1:W-:Y:S01]  /*2870*/  STG.E.U16 desc[UR4][R2.64], R5 ;  /* 0x0000000502007986 */ /* 0x0003e2000c101504 */
[----:B------:R-:W-:Y:S05]  /*2880*/  @P0 BRA `(.L_x_9668) ;  /* 0x0000001000f40947 */ /* 0x000fea0003800000 */
[----:B------:R-:W0:Y:S01]  /*2890*/  LDC R8, c[0x0][0x218] ;  /* 0x00008600ff087b82 */ /* 0x000e220000000800 */
[----:B-1----:R-:W-:Y:S02]  /*28a0*/  CS2R R2, SRZ ;  /* 0x0000000000027805 */ /* 0x002fe4000001ff00 */
        /* <DEDUP_REMOVED lines=300> */
.L_x_9670:
        /* <DEDUP_REMOVED lines=15> */
.L_x_9668:
[----:B------:R-:W-:Y:S05]  /*3c60*/  BSYNC B0 ;  /* 0x0000000000007941 */ /* 0x000fea0003800000 */
.L_x_9667:
[----:B------:R-:W-:-:S13]  /*3c70*/  ISETP.GE.AND P0, PT, R0, UR6, PT ;  /* 0x0000000600007c0c */ /* 0x000fda000bf06270 */
[----:B------:R-:W-:Y:S05]  /*3c80*/  @P0 EXIT ;  /* 0x000000000000094d */ /* 0x000fea0003800000 */
[----:B------:R-:W3:Y:S01]  /*3c90*/  LDC R8, c[0x0][0x218] ;  /* 0x00008600ff087b82 */ /* 0x000ee20000000800 */
[----:B012---:R-:W-:Y:S02]  /*3ca0*/  CS2R R2, SRZ ;  /* 0x0000000000027805 */ /* 0x007fe4000001ff00 */
[----:B---3--:R-:W-:-:S13]  /*3cb0*/  ISETP.NE.AND P0, PT, R8, RZ, PT ;  /* 0x000000ff0800720c */ /* 0x008fda0003f05270 */
[----:B------:R-:W-:Y:S05]  /*3cc0*/  @!P0 BRA `(.L_x_9671) ;  /* 0x0000001000a88947 */ /* 0x000fea0003800000 */
[----:B------:R-:W-:Y:S01]  /*3cd0*/  HFMA2.MMA R2, -RZ, RZ, 0, 0 ;  /* 0x00000000ff027435 */ /* 0x000fe200000001ff */
[----:B------:R-:W-:Y:S01]  /*3ce0*/  MOV R3, R0 ;  /* 0x0000000000037202 */ /* 0x000fe20000000f00 */
[----:B------:R-:W-:Y:S01]  /*3cf0*/  ULDC.64 UR6, c[0x0][0x220] ;  /* 0x0000880000067ab9 */ /* 0x000fe20000000a00 */
[----:B------:R-:W-:-:S07]  /*3d00*/  ISETP.NE.AND P0, PT, R8, 0x1, PT ;  /* 0x000000010800780c */ /* 0x000fce0003f05270 */
        /* <DEDUP_REMOVED lines=294> */
.L_x_9671:
        /* <DEDUP_REMOVED lines=8> */
[----:B------:R-:W-:-:S06]  /*4ff0*/  FMUL.FTZ R0, R0, -1.4426950216293334961 ;  /* 0xbfb8aa3b00007820 */ /* 0x000fcc0000410000 */
[----:B------:R-:W0:Y:S02]  /*5000*/  MUFU.EX2 R0, R0 ;  /* 0x0000000000007308 */ /* 0x000e240000000800 */
[----:B0-----:R-:W-:-:S06]  /*5010*/  FADD.FTZ R6, R0, 1 ;  /* 0x3f80000000067421 */ /* 0x001fcc0000010000 */
[----:B------:R-:W0:Y:S02]  /*5020*/  MUFU.RCP R6, R6 ;  /* 0x0000000600067308 */ /* 0x000e240000001000 */
[----:B0-----:R-:W-:-:S05]  /*5030*/  F2FP.F16.F32.PACK_AB R5, RZ, R6 ;  /* 0x00000006ff05723e */ /* 0x001fca00000000ff */
[----:B------:R-:W-:Y:S01]  /*5040*/  STG.E.U16 desc[UR4][R2.64], R5 ;  /* 0x0000000502007986 */ /* 0x000fe2000c101504 */
[----:B------:R-:W-:Y:S05]  /*5050*/  EXIT ;  /* 0x000000000000794d */ /* 0x000fea0003800000 */
.L_x_9672:
        /* <DEDUP_REMOVED lines=10> */
.L_x_11239:


//--------------------- .text._ZN2at6native27unrolled_elementwise_kernelIZZZNS0_19sigmoid_kernel_cudaERNS_18TensorIteratorBaseEENKUlvE0_clEvENKUlvE1_clEvEUlN3c104HalfEE_St5arrayIPcLm2EELi4E23TrivialOffsetCalculatorILi1EjESD_NS0_6memory15LoadWithoutCastENSE_16StoreWithoutCastEEEviT_T0_T2_T3_T4_T5_ --------------------------
	.section	.text._ZN2at6native27unrolled_elementwise_kernelIZZZNS0_19sigmoid_kernel_cudaERNS_18TensorIteratorBaseEENKUlvE0_clEvENKUlvE1_clEvEUlN3c104HalfEE_St5arrayIPcLm2EELi4E23TrivialOffsetCalculatorILi1EjESD_NS0_6memory15LoadWithoutCastENSE_16StoreWithoutCastEEEviT_T0_T2_T3_T4_T5_,"ax",@progbits
	.align	128
        .global         _ZN2at6native27unrolled_elementwise_kernelIZZZNS0_19sigmoid_kernel_cudaERNS_18TensorIteratorBaseEENKUlvE0_clEvENKUlvE1_clEvEUlN3c104HalfEE_St5arrayIPcLm2EELi4E23TrivialOffsetCalculatorILi1EjESD_NS0_6memory15LoadWithoutCastENSE_16StoreWithoutCastEEEviT_T0_T2_T3_T4_T5_
        .type           _ZN2at6native27unrolled_elementwise_kernelIZZZNS0_19sigmoid_kernel_cudaERNS_18TensorIteratorBaseEENKUlvE0_clEvENKUlvE1_clEvEUlN3c104HalfEE_St5arrayIPcLm2EELi4E23TrivialOffsetCalculatorILi1EjESD_NS0_6memory15LoadWithoutCastENSE_16StoreWithoutCastEEEviT_T0_T2_T3_T4_T5_,@function
        .size           _ZN2at6native27unrolled_elementwise_kernelIZZZNS0_19sigmoid_kernel_cudaERNS_18TensorIteratorBaseEENKUlvE0_clEvENKUlvE1_clEvEUlN3c104HalfEE_St5arrayIPcLm2EELi4E23TrivialOffsetCalculatorILi1EjESD_NS0_6memory15LoadWithoutCastENSE_16StoreWithoutCastEEEviT_T0_T2_T3_T4_T5_,(.L_x_11240 - _ZN2at6native27unrolled_elementwise_kernelIZZZNS0_19sigmoid_kernel_cudaERNS_18TensorIteratorBaseEENKUlvE0_clEvENKUlvE1_clEvEUlN3c104HalfEE_St5arrayIPcLm2EELi4E23TrivialOffsetCalculatorILi1EjESD_NS0_6memory15LoadWithoutCastENSE_16StoreWithoutCastEEEviT_T0_T2_T3_T4_T5_)
        .other          _ZN2at6native27unrolled_elementwise_kernelIZZZNS0_19sigmoid_kernel_cudaERNS_18TensorIteratorBaseEENKUlvE0_clEvENKUlvE1_clEvEUlN3c104HalfEE_St5arrayIPcLm2EELi4E23TrivialOffsetCalculatorILi1EjESD_NS0_6memory15LoadWithoutCastENSE_16StoreWithoutCastEEEviT_T0_T2_T3_T4_T5_,@"STO_CUDA_ENTRY STV_DEFAULT"
_ZN2at6native27unrolled_elementwise_kernelIZZZNS0_19sigmoid_kernel_cudaERNS_18TensorIteratorBaseEENKUlvE0_clEvENKUlvE1_clEvEUlN3c104HalfEE_St5arrayIPcLm2EELi4E23TrivialOffsetCalculatorILi1EjESD_NS0_6memory15LoadWithoutCastENSE_16StoreWithoutCastEEEviT_T0_T2_T3_T4_T5_:
.text._ZN2at6native27unrolled_elementwise_kernelIZZZNS0_19sigmoid_kernel_cudaERNS_18TensorIteratorBaseEENKUlvE0_clEvENKUlvE1_clEvEUlN3c104HalfEE_St5arrayIPcLm2EELi4E23TrivialOffsetCalculatorILi1EjESD_NS0_6memory15LoadWithoutCastENSE_16StoreWithoutCastEEEviT_T0_T2_T3_T4_T5_:
        /* <DEDUP_REMOVED lines=37> */
[----:B------:R-:W-:Y:S02]  /*0250*/  ISETP.GE.AND P3, PT, R13, R2, PT ;  /* 0x000000020d00720c */ /* 0x000fe40003f66270 */
[----:B-1----:R-:W-:-:S04]  /*0260*/  IADD3 R9, R7, 0x180, RZ ;  /* 0x0000018007097810 */ /* 0x002fc80007ffe0ff */
[----:B------:R-:W-:Y:S02]  /*0270*/  ISETP.GE.AND P1, PT, R9, R2, PT ;  /* 0x000000020900720c */ /* 0x000fe40003f26270 */
[----:B------:R-:W0:Y:S01]  /*0280*/  @!P0 LDC.64 R8, c[0x0][0x218] ;  /* 0x00008600ff088b82 */ /* 0x000e220000000a00 */
[----:B------:R-:W-:Y:S01]  /*0290*/  @!P0 IMAD R15, R0, 0x200, R7 ;  /* 0x00000200000f8824 */ /* 0x000fe200078e0207 */
[----:B------:R-:W-:-:S04]  /*02a0*/  @!P0 MOV R7, R11 ;  /* 0x0000000b00078202 */ /* 0x000fc80000000f00 */
[----:B------:R-:W-:Y:S01]  /*02b0*/  ISETP.GE.AND P4, PT, R7, R2, PT ;  /* 0x000000020700720c */ /* 0x000fe20003f86270 */
[----:B0-----:R-:W-:Y:S01]  /*02c0*/  @!P0 IMAD.WIDE.U32 R8, R15, 0x2, R8 ;  /* 0x000000020f088825 */ /* 0x001fe200078e0008 */
[----:B------:R-:W-:Y:S03]  /*02d0*/  BSSY B0, `(.L_x_9673) ;  /* 0x0000023000007945 */ /* 0x000fe60003800000 */
[----:B--2---:R-:W-:-:S05]  /*02e0*/  @!P0 HADD2.F32 R6, -RZ, R6.H0_H0 ;  /* 0x20000006ff068230 */ /* 0x004fca0000004100 */
[----:B------:R-:W-:-:S06]  /*02f0*/  @!P0 FMUL.FTZ R6, R6, -1.4426950216293334961 ;  /* 0xbfb8aa3b06068820 */ /* 0x000fcc0000410000 */
[----:B------:R-:W0:Y:S01]  /*0300*/  @!P0 MUFU.EX2 R6, R6 ;  /* 0x0000000600068308 */ /* 0x000e220000000800 */
[----:B----4-:R-:W-:-:S05]  /*0310*/  @!P2 HADD2.F32 R18, -RZ, R18.H0_H0 ;  /* 0x20000012ff12a230 */ /* 0x010fca0000004100 */
[----:B------:R-:W-:Y:S01]  /*0320*/  @!P2 FMUL.FTZ R18, R18, -1.4426950216293334961 ;  /* 0xbfb8aa3b1212a820 */ /* 0x000fe20000410000 */
[----:B0-----:R-:W-:Y:S01]  /*0330*/  @!P0 FADD.FTZ R12, R6, 1 ;  /* 0x3f800000060c8421 */ /* 0x001fe20000010000 */
[----:B---3--:R-:W-:-:S05]  /*0340*/  @!P3 HADD2.F32 R20, -RZ, R20.H0_H0 ;  /* 0x20000014ff14b230 */ /* 0x008fca0000004100 */
[----:B------:R-:W0:Y:S01]  /*0350*/  @!P0 MUFU.RCP R12, R12 ;  /* 0x0000000c000c8308 */ /* 0x000e220000001000 */
[----:B------:R-:W-:-:S07]  /*0360*/  @!P3 FMUL.FTZ R20, R20, -1.4426950216293334961 ;  /* 0xbfb8aa3b1414b820 */ /* 0x000fce0000410000 */
[----:B------:R-:W1:Y:S08]  /*0370*/  @!P2 MUFU.EX2 R18, R18 ;  /* 0x000000120012a308 */ /* 0x000e700000000800 */
[----:B------:R-:W2:Y:S01]  /*0380*/  @!P3 MUFU.EX2 R20, R20 ;  /* 0x000000140014b308 */ /* 0x000ea20000000800 */
[----:B0-----:R-:W-:-:S05]  /*0390*/  @!P0 F2FP.F16.F32.PACK_AB R5, RZ, R12 ;  /* 0x0000000cff05823e */ /* 0x001fca00000000ff */
[----:B------:R0:W-:Y:S01]  /*03a0*/  @!P0 STG.E.U16 desc[UR4][R8.64], R5 ;  /* 0x0000000508008986 */ /* 0x0001e2000c101504 */
[----:B-1----:R-:W-:Y:S01]  /*03b0*/  @!P2 FADD.FTZ R6, R18, 1 ;  /* 0x3f8000001206a421 */ /* 0x002fe20000010000 */
[----:B-----5:R-:W-:Y:S02]  /*03c0*/  @!P1 HADD2.F32 R10, -RZ, R10.H0_H0 ;  /* 0x2000000aff0a9230 */ /* 0x020fe40000004100 */
[----:B--2---:R-:W-:-:S03]  /*03d0*/  @!P3 FADD.FTZ R13, R20, 1 ;  /* 0x3f800000140db421 */ /* 0x004fc60000010000 */
[----:B------:R-:W-:Y:S01]  /*03e0*/  @!P1 FMUL.FTZ R10, R10, -1.4426950216293334961 ;  /* 0xbfb8aa3b0a0a9820 */ /* 0x000fe20000410000 */
[----:B------:R-:W1:Y:S08]  /*03f0*/  @!P2 MUFU.RCP R6, R6 ;  /* 0x000000060006a308 */ /* 0x000e700000001000 */
[----:B------:R-:W2:Y:S08]  /*0400*/  @!P3 MUFU.RCP R13, R13 ;  /* 0x0000000d000db308 */ /* 0x000eb00000001000 */
[----:B------:R-:W3:Y:S01]  /*0410*/  @!P1 MUFU.EX2 R10, R10 ;  /* 0x0000000a000a9308 */ /* 0x000ee20000000800 */
[----:B-1----:R-:W-:-:S02]  /*0420*/  @!P2 F2FP.F16.F32.PACK_AB R4, RZ, R6 ;  /* 0x00000006ff04a23e */ /* 0x002fc400000000ff */
[----:B--2---:R-:W-:Y:S01]  /*0430*/  @!P3 F2FP.F16.F32.PACK_AB R3, RZ, R13 ;  /* 0x0000000dff03b23e */ /* 0x004fe200000000ff */
        /* <DEDUP_REMOVED lines=12> */
.L_x_9674:
[----:B------:R-:W-:Y:S05]  /*0500*/  BSYNC B0 ;  /* 0x0000000000007941 */ /* 0x000fea0003800000 */
.L_x_9673:
[----:B------:R-:W-:Y:S01]  /*0510*/  ISETP.GE.AND P0, PT, R7, R2, PT ;  /* 0x000000020700720c */ /* 0x000fe20003f06270 */
[----:B---3--:R-:W-:-:S12]  /*0520*/  @!P1 FADD.FTZ R10, R10, 1 ;  /* 0x3f8000000a0a9421 */ /* 0x008fd80000010000 */
[----:B------:R-:W-:Y:S05]  /*0530*/  @P0 EXIT ;  /* 0x000000000000094d */ /* 0x000fea0003800000 */
[----:B0-----:R-:W0:Y:S01]  /*0540*/  LDC.64 R2, c[0x0][0x218] ;  /* 0x00008600ff027b82 */ /* 0x001e220000000a00 */
[----:B------:R-:W1:Y:S01]  /*0550*/  @!P1 MUFU.RCP R10, R10 ;  /* 0x0000000a000a9308 */ /* 0x000e620000001000 */
[----:B------:R-:W-:Y:S02]  /*0560*/  LEA R7, R0, R7, 0x9 ;  /* 0x0000000700077211 */ /* 0x000fe400078e48ff */
[----:B-1----:R-:W-:-:S03]  /*0570*/  @!P1 F2FP.F16.F32.PACK_AB R4, RZ, R10 ;  /* 0x0000000aff04923e */ /* 0x002fc600000000ff */
[----:B0-----:R-:W-:-:S05]  /*0580*/  IMAD.WIDE.U32 R2, R7, 0x2, R2 ;  /* 0x0000000207027825 */ /* 0x001fca00078e0002 */
[----:B------:R-:W-:Y:S01]  /*0590*/  STG.E.U16 desc[UR4][R2.64], R4 ;  /* 0x0000000402007986 */ /* 0x000fe2000c101504 */
[----:B------:R-:W-:Y:S05]  /*05a0*/  EXIT ;  /* 0x000000000000794d */ /* 0x000fea0003800000 */
.L_x_9675:
        /* <DEDUP_REMOVED lines=13> */
.L_x_11240:


//--------------------- .text._ZN2at6native29vectorized_elementwise_kernelILi2EZZZNS0_19sigmoid_kernel_cudaERNS_18TensorIteratorBaseEENKUlvE0_clEvENKUlvE1_clEvEUlN3c104HalfEE_St5arrayIPcLm2EEEEviT0_T1_ --------------------------
	.section	.text._ZN2at6native29vectorized_elementwise_kernelILi2EZZZNS0_19sigmoid_kernel_cudaERNS_18TensorIteratorBaseEENKUlvE0_clEvENKUlvE1_clEvEUlN3c104HalfEE_St5arrayIPcLm2EEEEviT0_T1_,"ax",@progbits
	.align	128
        .global         _ZN2at6native29vectorized_elementwise_kernelILi2EZZZNS0_19sigmoid_kernel_cudaERNS_18TensorIteratorBaseEENKUlvE0_clEvENKUlvE1_clEvEUlN3c104HalfEE_St5arrayIPcLm2EEEEviT0_T1_
        .type           _ZN2at6native29vectorized_elementwise_kernelILi2EZZZNS0_19sigmoid_kernel_cudaERNS_18TensorIteratorBaseEENKUlvE0_clEvENKUlvE1_clEvEUlN3c104HalfEE_St5arrayIPcLm2EEEEviT0_T1_,@function
        .size           _ZN2at6native29vectorized_elementwise_kernelILi2EZZZNS0_19sigmoid_kernel_cudaERNS_18TensorIteratorBaseEENKUlvE0_clEvENKUlvE1_clEvEUlN3c104HalfEE_St5arrayIPcLm2EEEEviT0_T1_,(.L_x_11241 - _ZN2at6native29vectorized_elementwise_kernelILi2EZZZNS0_19sigmoid_kernel_cudaERNS_18TensorIteratorBaseEENKUlvE0_clEvENKUlvE1_clEvEUlN3c104HalfEE_St5arrayIPcLm2EEEEviT0_T1_)
        .other          _ZN2at6native29vectorized_elementwise_kernelILi2EZZZNS0_19sigmoid_kernel_cudaERNS_18TensorIteratorBaseEENKUlvE0_clEvENKUlvE1_clEvEUlN3c104HalfEE_St5arrayIPcLm2EEEEviT0_T1_,@"STO_CUDA_ENTRY STV_DEFAULT"
_ZN2at6native29vectorized_elementwise_kernelILi2EZZZNS0_19sigmoid_kernel_cudaERNS_18TensorIteratorBaseEENKUlvE0_clEvENKUlvE1_clEvEUlN3c104HalfEE_St5arrayIPcLm2EEEEviT0_T1_:
.text._ZN2at6native29vectorized_elementwise_kernelILi2EZZZNS0_19sigmoid_kernel_cudaERNS_18TensorIteratorBaseEENKUlvE0_clEvENKUlvE1_clEvEUlN3c104HalfEE_St5arrayIPcLm2EEEEviT0_T1_:
        /* <DEDUP_REMOVED lines=15> */
[----:B------:R2:W5:Y:S02]  /*00f0*/  LDG.E R6, desc[UR4][R4.64] ;  /* 0x0000000404067981 */ /* 0x000564000c1e1900 */
[----:B--2---:R-:W-:-:S02]  /*0100*/  HADD2.F32 R4, -RZ, R10.H0_H0 ;  /* 0x2000000aff047230 */ /* 0x004fc40000004100 */
[----:B------:R-:W-:-:S03]  /*0110*/  HADD2.F32 R5, -RZ, R10.H1_H1 ;  /* 0x3000000aff057230 */ /* 0x000fc60000004100 */
[----:B------:R-:W-:Y:S01]  /*0120*/  FMUL.FTZ R4, R4, -1.4426950216293334961 ;  /* 0xbfb8aa3b04047820 */ /* 0x000fe20000410000 */
[----:B---3--:R-:W-:Y:S02]  /*0130*/  HADD2.F32 R7, -RZ, R9.H0_H0 ;  /* 0x20000009ff077230 */ /* 0x008fe40000004100 */
[----:B----4-:R-:W-:Y:S02]  /*0140*/  HADD2.F32 R10, -RZ, R13.H0_H0 ;  /* 0x2000000dff0a7230 */ /* 0x010fe40000004100 */
[----:B------:R-:W-:Y:S02]  /*0150*/  HADD2.F32 R9, -RZ, R9.H1_H1 ;  /* 0x30000009ff097230 */ /* 0x000fe40000004100 */
[--C-:B-----5:R-:W-:Y:S02]  /*0160*/  HADD2.F32 R2, -RZ, R6.reuse.H0_H0 ;  /* 0x20000006ff027230 */ /* 0x120fe40000004100 */
[----:B------:R-:W-:Y:S01]  /*0170*/  HADD2.F32 R13, -RZ, R13.H1_H1 ;  /* 0x3000000dff0d7230 */ /* 0x000fe20000004100 */
[----:B------:R-:W0:Y:S01]  /*0180*/  MUFU.EX2 R4, R4 ;  /* 0x0000000400047308 */ /* 0x000e220000000800 */
[----:B------:R-:W-:-:S02]  /*0190*/  HADD2.F32 R6, -RZ, R6.H1_H1 ;  /* 0x30000006ff067230 */ /* 0x000fc40000004100 */
[----:B------:R-:W-:Y:S01]  /*01a0*/  FMUL.FTZ R2, R2, -1.4426950216293334961 ;  /* 0xbfb8aa3b02027820 */ /* 0x000fe20000410000 */
[----:B------:R-:W-:Y:S01]  /*01b0*/  FMUL.FTZ R9, R9, -1.4426950216293334961 ;  /* 0xbfb8aa3b09097820 */ /* 0x000fe20000410000 */
[----:B------:R-:W-:Y:S01]  /*01c0*/  FMUL.FTZ R13, R13, -1.4426950216293334961 ;  /* 0xbfb8aa3b0d0d7820 */ /* 0x000fe20000410000 */
[----:B------:R-:W-:Y:S01]  /*01d0*/  FMUL.FTZ R7, R7, -1.4426950216293334961 ;  /* 0xbfb8aa3b07077820 */ /* 0x000fe20000410000 */
[----:B------:R-:W-:Y:S01]  /*01e0*/  FMUL.FTZ R6, R6, -1.4426950216293334961 ;  /* 0xbfb8aa3b06067820 */ /* 0x000fe20000410000 */
[----:B------:R-:W-:Y:S01]  /*01f0*/  FMUL.FTZ R5, R5, -1.4426950216293334961 ;  /* 0xbfb8aa3b05057820 */ /* 0x000fe20000410000 */
[----:B------:R-:W-:Y:S01]  /*0200*/  FMUL.FTZ R10, R10, -1.4426950216293334961 ;  /* 0xbfb8aa3b0a0a7820 */ /* 0x000fe20000410000 */
[----:B------:R-:W1:Y:S08]  /*0210*/  MUFU.EX2 R2, R2 ;  /* 0x0000000200027308 */ /* 0x000e700000000800 */
[----:B------:R-:W2:Y:S08]  /*0220*/  MUFU.EX2 R8, R7 ;  /* 0x0000000700087308 */ /* 0x000eb00000000800 */
[----:B------:R-:W3:Y:S08]  /*0230*/  MUFU.EX2 R9, R9 ;  /* 0x0000000900097308 */ /* 0x000ef00000000800 */
[----:B------:R-:W4:Y:S08]  /*0240*/  MUFU.EX2 R11, R5 ;  /* 0x00000005000b7308 */ /* 0x000f300000000800 */
[----:B------:R0:W5:Y:S08]  /*0250*/  MUFU.EX2 R12, R10 ;  /* 0x0000000a000c7308 */ /* 0x0001700000000800 */
[----:B------:R-:W5:Y:S01]  /*0260*/  MUFU.EX2 R13, R13 ;  /* 0x0000000d000d7308 */ /* 0x000f620000000800 */
[----:B0-----:R-:W-:-:S02]  /*0270*/  FADD.FTZ R10, R4, 1 ;  /* 0x3f800000040a7421 */ /* 0x001fc40000010000 */
[----:B------:R-:W0:Y:S05]  /*0280*/  LDC.64 R4, c[0x0][0x218] ;  /* 0x00008600ff047b82 */ /* 0x000e2a0000000a00 */
[----:B------:R-:W5:Y:S01]  /*0290*/  MUFU.EX2 R6, R6 ;  /* 0x0000000600067308 */ /* 0x000f620000000800 */
[----:B-1----:R-:W-:Y:S01]  /*02a0*/  FADD.FTZ R2, R2, 1 ;  /* 0x3f80000002027421 */ /* 0x002fe20000010000 */
[----:B--2---:R-:W-:Y:S01]  /*02b0*/  FADD.FTZ R8, R8, 1 ;  /* 0x3f80000008087421 */ /* 0x004fe20000010000 */
[----:B---3--:R-:W-:Y:S01]  /*02c0*/  FADD.FTZ R9, R9, 1 ;  /* 0x3f80000009097421 */ /* 0x008fe20000010000 */
[----:B----4-:R-:W-:Y:S01]  /*02d0*/  FADD.FTZ R11, R11, 1 ;  /* 0x3f8000000b0b7421 */ /* 0x010fe20000010000 */
[----:B-----5:R-:W-:Y:S01]  /*02e0*/  FADD.FTZ R12, R12, 1 ;  /* 0x3f8000000c0c7421 */ /* 0x020fe20000010000 */
[----:B------:R-:W-:-:S02]  /*02f0*/  FADD.FTZ R13, R13, 1 ;  /* 0x3f8000000d0d7421 */ /* 0x000fc40000010000 */
[----:B------:R-:W-:Y:S01]  /*0300*/  MUFU.RCP R2, R2 ;  /* 0x0000000200027308 */ /* 0x000fe20000001000 */
[----:B------:R-:W-:-:S07]  /*0310*/  FADD.FTZ R6, R6, 1 ;  /* 0x3f80000006067421 */ /* 0x000fce0000010000 */
[----:B------:R-:W-:Y:S08]  /*0320*/  MUFU.RCP R8, R8 ;  /* 0x0000000800087308 */ /* 0x000ff00000001000 */
[----:B------:R-:W1:Y:S08]  /*0330*/  MUFU.RCP R7, R6 ;  /* 0x0000000600077308 */ /* 0x000e700000001000 */
[----:B------:R-:W2:Y:S08]  /*0340*/  MUFU.RCP R9, R9 ;  /* 0x0000000900097308 */ /* 0x000eb00000001000 */
[----:B------:R-:W-:Y:S08]  /*0350*/  MUFU.RCP R10, R10 ;  /* 0x0000000a000a7308 */ /* 0x000ff00000001000 */
[----:B------:R-:W3:Y:S08]  /*0360*/  MUFU.RCP R11, R11 ;  /* 0x0000000b000b7308 */ /* 0x000ef00000001000 */
[----:B------:R-:W-:Y:S08]  /*0370*/  MUFU.RCP R12, R12 ;  /* 0x0000000c000c7308 */ /* 0x000ff00000001000 */
[----:B------:R-:W4:Y:S01]  /*0380*/  MUFU.RCP R13, R13 ;  /* 0x0000000d000d7308 */ /* 0x000f220000001000 */
[----:B0-----:R-:W-:Y:S01]  /*0390*/  IMAD.WIDE.U32 R4, R3, 0x2, R4 ;  /* 0x0000000203047825 */ /* 0x001fe200078e0004 */
[----:B-1----:R-:W-:-:S02]  /*03a0*/  F2FP.F16.F32.PACK_AB R7, R7, R2 ;  /* 0x000000020707723e */ /* 0x002fc400000000ff */
[----:B--2---:R-:W-:Y:S02]  /*03b0*/  F2FP.F16.F32.PACK_AB R9, R9, R8 ;  /* 0x000000080909723e */ /* 0x004fe400000000ff */
[----:B---3--:R-:W-:Y:S01]  /*03c0*/  F2FP.F16.F32.PACK_AB R3, R11, R10 ;  /* 0x0000000a0b03723e */ /* 0x008fe200000000ff */
[----:B------:R-:W-:-:S05]  /*03d0*/  IMAD.WIDE R4, R0, 0x4, R4 ;  /* 0x0000000400047825 */ /* 0x000fca00078e0204 */
[----:B------:R-:W-:Y:S01]  /*03e0*/  STG.E desc[UR4][R4.64], R7 ;  /* 0x0000000704007986 */ /* 0x000fe2000c101904 */
[----:B----4-:R-:W-:-:S03]  /*03f0*/  F2FP.F16.F32.PACK_AB R15, R13, R12 ;  /* 0x0000000c0d0f723e */ /* 0x010fc600000000ff */
[----:B------:R-:W-:Y:S04]  /*0400*/  STG.E desc[UR4][R4.64+0x200], R9 ;  /* 0x0002000904007986 */ /* 0x000fe8000c101904 */
[----:B------:R-:W-:Y:S04]  /*0410*/  STG.E desc[UR4][R4.64+0x400], R3 ;  /* 0x0004000304007986 */ /* 0x000fe8000c101904 */
[----:B------:R-:W-:Y:S01]  /*0420*/  STG.E desc[UR4][R4.64+0x600], R15 ;  /* 0x0006000f04007986 */ /* 0x000fe2000c101904 */
[----:B------:R-:W-:Y:S05]  /*0430*/  EXIT ;  /* 0x000000000000794d */ /* 0x000fea0003800000 */
.L_x_9676:
[----:B------:R-:W0:Y:S02]  /*0440*/  S2R R18, SR_TID.X ;  /* 0x0000000000127919 */ /* 0x000e240000002100 */
[----:B0-----:R-:W-:Y:S02]  /*0450*/  ISETP.GE.AND P0, PT, R18, R5, PT ;  /* 0x000000051200720c */ /* 0x001fe40003f06270 */
[----:B------:R-:W-:-:S11]  /*0460*/  MOV R0, R18 ;  /* 0x0000001200007202 */ /* 0x000fd60000000f00 */
[----:B------:R-:W-:Y:S01]  /*0470*/  @!P0 IADD3 R0, R18, 0x80, RZ ;  /* 0x0000008012008810 */ /* 0x000fe20007ffe0ff */
[----:B------:R-:W0:Y:S01]  /*0480*/  @!P0 LDC.64 R20, c[0x0][0x220] ;  /* 0x00008800ff148b82 */ /* 0x000e220000000a00 */
[----:B------:R-:W-:Y:S01]  /*0490*/  PRMT R19, RZ, 0x7610, R19 ;  /* 0x00007610ff137816 */ /* 0x000fe20000000013 */
[----:B------:R-:W-:Y:S01]  /*04a0*/  @!P0 IMAD.IADD R11, R3, 0x1, R18 ;  /* 0x00000001030b8824 */ /* 0x000fe200078e0212 */
[----:B------:R-:W-:-:S13]  /*04b0*/  ISETP.GE.AND P3, PT, R0, R5, PT ;  /* 0x000000050000720c */ /* 0x000fda0003f66270 */
[----:B------:R-:W-:Y:S01]  /*04c0*/  @!P3 IADD3 R23, R3, R0, RZ ;  /* 0x000000000317b210 */ /* 0x000fe20007ffe0ff */
[----:B------:R-:W-:Y:S01]  /*04d0*/  @!P3 VIADD R0, R0, 0x80 ;  /* 0x000000800000b836 */ /* 0x000fe20000000000 */
[----:B------:R-:W1:Y:S04]  /*04e0*/  @!P3 LDC.64 R12, c[0x0][0x220] ;  /* 0x00008800ff0cbb82 */ /* 0x000e680000000a00 */
[----:B------:R-:W-:Y:S01]  /*04f0*/  ISETP.GE.AND P4, PT, R0, R5, PT ;  /* 0x000000050000720c */ /* 0x000fe20003f86270 */
[----:B0-----:R-:W-:Y:S01]  /*0500*/  @!P0 IMAD.WIDE.U32 R20, R11, 0x2, R20 ;  /* 0x000000020b148825 */ /* 0x001fe200078e0014 */
[----:B------:R-:W-:-:S06]  /*0510*/  PRMT R11, RZ, 0x7610, R11 ;  /* 0x00007610ff0b7816 */ /* 0x000fcc000000000b */
[----:B------:R0:W2:Y:S05]  /*0520*/  @!P0 LDG.E.U16 R11, desc[UR4][R20.64] ;  /* 0x00000004140b8981 */ /* 0x0000aa000c1e1500 */
[----:B------:R-:W-:Y:S01]  /*0530*/  @!P4 IADD3 R17, R3, R0, RZ ;  /* 0x000000000311c210 */ /* 0x000fe20007ffe0ff */
[----:B------:R-:W3:Y:S01]  /*0540*/  @!P4 LDC.64 R14, c[0x0][0x220] ;  /* 0x00008800ff0ecb82 */ /* 0x000ee20000000a00 */
[----:B------:R-:W-:-:S04]  /*0550*/  @!P4 IADD3 R0, R0, 0x80, RZ ;  /* 0x000000800000c810 */ /* 0x000fc80007ffe0ff */
[----:B------:R-:W-:-:S13]  /*0560*/  ISETP.GE.AND P5, PT, R0, R5, PT ;  /* 0x000000050000720c */ /* 0x000fda0003fa6270 */
[----:B------:R-:W-:Y:S01]  /*0570*/  @!P5 IADD3 R25, R3, R0, RZ ;  /* 0x000000000319d210 */ /* 0x000fe20007ffe0ff */
[----:B------:R-:W4:Y:S01]  /*0580*/  @!P5 LDC.64 R28, c[0x0][0x220] ;  /* 0x00008800ff1cdb82 */ /* 0x000f220000000a00 */
[----:B------:R-:W-:-:S04]  /*0590*/  @!P5 IADD3 R0, R0, 0x80, RZ ;  /* 0x000000800000d810 */ /* 0x000fc80007ffe0ff */
[----:B------:R-:W-:Y:S01]  /*05a0*/  ISETP.GE.AND P1, PT, R0, R5, PT ;  /* 0x000000050000720c */ /* 0x000fe20003f26270 */
[----:B---3--:R-:W-:-:S05]  /*05b0*/  @!P4 IMAD.WIDE.U32 R14, R17, 0x2, R14 ;  /* 0x00000002110ec825 */ /* 0x008fca00078e000e */
[----:B------:R3:W5:Y:S07]  /*05c0*/  @!P4 LDG.E.U16 R19, desc[UR4][R14.64] ;  /* 0x000000040e13c981 */ /* 0x00076e000c1e1500 */
[----:B------:R-:W-:Y:S01]  /*05d0*/  @!P1 IADD3 R17, R3, R0, RZ ;  /* 0x0000000003119210 */ /* 0x000fe20007ffe0ff */
[----:B0-----:R-:W0:Y:S01]  /*05e0*/  @!P1 LDC.64 R20, c[0x0][0x220] ;  /* 0x00008800ff149b82 */ /* 0x001e220000000a00 */
[----:B------:R-:W-:-:S04]  /*05f0*/  @!P1 IADD3 R0, R0, 0x80, RZ ;  /* 0x0000008000009810 */ /* 0x000fc80007ffe0ff */
[----:B------:R-:W-:-:S13]  /*0600*/  ISETP.GE.AND P2, PT, R0, R5, PT ;  /* 0x000000050000720c */ /* 0x000fda0003f46270 */
[----:B------:R-:W-:Y:S02]  /*0610*/  @!P2 IADD3 R27, R3, R0, RZ ;  /* 0x00000000031ba210 */ /* 0x000fe40007ffe0ff */
[----:B------:R-:W-:-:S04]  /*0620*/  @!P2 IADD3 R0, R0, 0x80, RZ ;  /* 0x000000800000a810 */ /* 0x000fc80007ffe0ff */
[----:B------:R-:W-:Y:S01]  /*0630*/  ISETP.GE.AND P4, PT, R0, R5, PT ;  /* 0x000000050000720c */ /* 0x000fe20003f86270 */
[----:B----4-:R-:W-:Y:S01]  /*0640*/  @!P5 IMAD.WIDE.U32 R28, R25, 0x2, R28 ;  /* 0x00000002191cd825 */ /* 0x010fe200078e001c */
[----:B------:R-:W-:-:S03]  /*0650*/  PRMT R24, RZ, 0x7610, R24 ;  /* 0x00007610ff187816 */ /* 0x000fc60000000018 */
[----:B-1----:R-:W-:Y:S01]  /*0660*/  @!P3 IMAD.WIDE.U32 R12, R23, 0x2, R12 ;  /* 0x00000002170cb825 */ /* 0x002fe200078e000c */
[----:B------:R-:W-:Y:S02]  /*0670*/  PRMT R23, RZ, 0x7610, R23 ;  /* 0x00007610ff177816 */ /* 0x000fe40000000017 */
[----:B------:R-:W4:Y:S04]  /*0680*/  @!P5 LDG.E.U16 R24, desc[UR4][R28.64] ;  /* 0x000000041c18d981 */ /* 0x000f28000c1e1500 */
[----:B------:R1:W4:Y:S01]  /*0690*/  @!P3 LDG.E.U16 R23, desc[UR4][R12.64] ;  /* 0x000000040c17b981 */ /* 0x000322000c1e1500 */
[----:B------:R-:W-:Y:S01]  /*06a0*/  @!P4 IMAD.IADD R26, R3, 0x1, R0 ;  /* 0x00000001031ac824 */ /* 0x000fe200078e0200 */
[----:B------:R-:W-:Y:S01]  /*06b0*/  @!P4 IADD3 R0, R0, 0x80, RZ ;  /* 0x000000800000c810 */ /* 0x000fe20007ffe0ff */
[----:B0-----:R-:W-:Y:S01]  /*06c0*/  @!P1 IMAD.WIDE.U32 R20, R17, 0x2, R20 ;  /* 0x0000000211149825 */ /* 0x001fe200078e0014 */
[----:B---3--:R-:W0:Y:S02]  /*06d0*/  @!P4 LDC.64 R14, c[0x0][0x220] ;  /* 0x00008800ff0ecb82 */ /* 0x008e240000000a00 */
[----:B------:R-:W-:-:S06]  /*06e0*/  ISETP.GE.AND P3, PT, R0, R5, PT ;  /* 0x000000050000720c */ /* 0x000fcc0003f66270 */
[----:B------:R-:W3:Y:S08]  /*06f0*/  @!P2 LDC.64 R16, c[0x0][0x220] ;  /* 0x00008800ff10ab82 */ /* 0x000ef00000000a00 */
[----:B-1----:R-:W1:Y:S01]  /*0700*/  @!P3 LDC.64 R12, c[0x0][0x220] ;  /* 0x00008800ff0cbb82 */ /* 0x002e620000000a00 */
[----:B------:R-:W-:Y:S02]  /*0710*/  PRMT R25, RZ, 0x7610, R25 ;  /* 0x00007610ff197816 */ /* 0x000fe40000000019 */
[----:B------:R-:W-:-:S04]  /*0720*/  @!P3 IADD3 R29, R3, R0, RZ ;  /* 0x00000000031db210 */ /* 0x000fc80007ffe0ff */
[----:B------:R3:W4:Y:S01]  /*0730*/  @!P1 LDG.E.U16 R25, desc[UR4][R20.64] ;  /* 0x0000000414199981 */ /* 0x000722000c1e1500 */
[----:B0-----:R-:W-:Y:S01]  /*0740*/  @!P4 IMAD.WIDE.U32 R14, R26, 0x2, R14 ;  /* 0x000000021a0ec825 */ /* 0x001fe200078e000e */
[----:B------:R-:W-:-:S06]  /*0750*/  PRMT R26, RZ, 0x7610, R26 ;  /* 0x00007610ff1a7816 */ /* 0x000fcc000000001a */
[----:B------:R-:W4:Y:S01]  /*0760*/  @!P4 LDG.E.U16 R26, desc[UR4][R14.64] ;  /* 0x000000040e1ac981 */ /* 0x000f22000c1e1500 */
[----:B---3--:R-:W-:Y:S01]  /*0770*/  @!P2 IMAD.WIDE.U32 R16, R27, 0x2, R16 ;  /* 0x000000021b10a825 */ /* 0x008fe200078e0010 */
[----:B------:R-:W-:Y:S02]  /*0780*/  PRMT R27, RZ, 0x7610, R27 ;  /* 0x00007610ff1b7816 */ /* 0x000fe4000000001b */
[----:B------:R-:W-:-:S04]  /*0790*/  PRMT R20, RZ, 0x7610, R20 ;  /* 0x00007610ff147816 */ /* 0x000fc80000000014 */
[----:B------:R-:W3:Y:S01]  /*07a0*/  @!P2 LDG.E.U16 R27, desc[UR4][R16.64] ;  /* 0x00000004101ba981 */ /* 0x000ee2000c1e1500 */
[----:B-1----:R-:W-:-:S05]  /*07b0*/  @!P3 IMAD.WIDE.U32 R12, R29, 0x2, R12 ;  /* 0x000000021d0cb825 */ /* 0x002fca00078e000c */
[----:B------:R0:W3:Y:S01]  /*07c0*/  @!P3 LDG.E.U16 R20, desc[UR4][R12.64] ;  /* 0x000000040c14b981 */ /* 0x0000e2000c1e1500 */
[----:B------:R-:W-:-:S04]  /*07d0*/  IADD3 R0, R18, 0x100, RZ ;  /* 0x0000010012007810 */ /* 0x000fc80007ffe0ff */
[----:B------:R-:W-:Y:S01]  /*07e0*/  ISETP.GE.AND P5, PT, R0, R5, PT ;  /* 0x000000050000720c */ /* 0x000fe20003fa6270 */
[----:B0-----:R-:W-:-:S05]  /*07f0*/  VIADD R12, R18, 0x180 ;  /* 0x00000180120c7836 */ /* 0x001fca0000000000 */
[----:B------:R-:W-:Y:S02]  /*0800*/  ISETP.GE.AND P2, PT, R12, R5, PT ;  /* 0x000000050c00720c */ /* 0x000fe40003f46270 */
[----:B------:R-:W-:-:S04]  /*0810*/  IADD3 R0, R18, 0x80, RZ ;  /* 0x0000008012007810 */ /* 0x000fc80007ffe0ff */
[-C--:B------:R-:W-:Y:S02]  /*0820*/  ISETP.GE.AND P1, PT, R0, R5.reuse, PT ;  /* 0x000000050000720c */ /* 0x080fe40003f26270 */
[C---:B------:R-:W-:Y:S02]  /*0830*/  IADD3 R16, R18.reuse, 0x280, RZ ;  /* 0x0000028012107810 */ /* 0x040fe40007ffe0ff */
[----:B------:R-:W-:Y:S02]  /*0840*/  IADD3 R14, R18, 0x200, RZ ;  /* 0x00000200120e7810 */ /* 0x000fe40007ffe0ff */
[-C--:B------:R-:W-:Y:S02]  /*0850*/  ISETP.GE.AND P4, PT, R16, R5.reuse, PT ;  /* 0x000000051000720c */ /* 0x080fe40003f86270 */
[----:B------:R-:W-:Y:S02]  /*0860*/  IADD3 R16, R18, 0x300, RZ ;  /* 0x0000030012107810 */ /* 0x000fe40007ffe0ff */
[----:B------:R-:W-:-:S02]  /*0870*/  ISETP.GE.AND P3, PT, R14, R5, PT ;  /* 0x000000050e00720c */ /* 0x000fc40003f66270 */
[----:B------:R-:W-:Y:S01]  /*0880*/  ISETP.GE.AND P6, PT, R16, R5, PT ;  /* 0x000000051000720c */ /* 0x000fe20003fc6270 */
[----:B------:R-:W-:Y:S01]  /*0890*/  @!P0 IMAD.IADD R21, R3, 0x1, R18 ;  /* 0x0000000103158824 */ /* 0x000fe200078e0212 */
[----:B------:R-:W-:Y:S04]  /*08a0*/  BSSY B0, `(.L_x_9677) ;  /* 0x0000063000007945 */ /* 0x000fe80003800000 */
[----:B------:R-:W-:Y:S01]  /*08b0*/  BSSY B1, `(.L_x_9678) ;  /* 0x000005b000017945 */ /* 0x000fe20003800000 */
[----:B-----5:R-:W-:-:S05]  /*08c0*/  @!P5 HADD2.F32 R19, -RZ, R19.H0_H0 ;  /* 0x20000013ff13d230 */ /* 0x020fca0000004100 */
[----:B------:R-:W-:-:S06]  /*08d0*/  @!P5 FMUL.FTZ R19, R19, -1.4426950216293334961 ;  /* 0xbfb8aa3b1313d820 */ /* 0x000fcc0000410000 */
[----:B------:R-:W0:Y:S01]  /*08e0*/  @!P5 MUFU.EX2 R19, R19 ;  /* 0x000000130013d308 */ /* 0x000e220000000800 */
[----:B--2---:R-:W-:Y:S02]  /*08f0*/  @!P0 HADD2.F32 R11, -RZ, R11.H0_H0 ;  /* 0x2000000bff0b8230 */ /* 0x004fe40000004100 */
[----:B0-----:R-:W-:Y:S01]  /*0900*/  @!P5 FADD.FTZ R13, R19, 1 ;  /* 0x3f800000130dd421 */ /* 0x001fe20000010000 */
[----:B----4-:R-:W-:-:S05]  /*0910*/  @!P2 HADD2.F32 R24, -RZ, R24.H0_H0 ;  /* 0x20000018ff18a230 */ /* 0x010fca0000004100 */
[----:B------:R-:W-:Y:S01]  /*0920*/  @!P2 FMUL.FTZ R24, R24, -1.4426950216293334961 ;  /* 0xbfb8aa3b1818a820 */ /* 0x000fe20000410000 */
[----:B------:R-:W0:Y:S01]  /*0930*/  @!P5 MUFU.RCP R13, R13 ;  /* 0x0000000d000dd308 */ /* 0x000e220000001000 */
[----:B------:R-:W-:-:S07]  /*0940*/  @!P1 HADD2.F32 R23, -RZ, R23.H0_H0 ;  /* 0x20000017ff179230 */ /* 0x000fce0000004100 */
[----:B------:R-:W1:Y:S01]  /*0950*/  @!P2 MUFU.EX2 R24, R24 ;  /* 0x000000180018a308 */ /* 0x000e620000000800 */
[----:B------:R-:W-:Y:S01]  /*0960*/  @!P0 FMUL.FTZ R11, R11, -1.4426950216293334961 ;  /* 0xbfb8aa3b0b0b8820 */ /* 0x000fe20000410000 */
[----:B------:R-:W-:-:S06]  /*0970*/  @!P1 FMUL.FTZ R12, R23, -1.4426950216293334961 ;  /* 0xbfb8aa3b170c9820 */ /* 0x000fcc0000410000 */
[----:B------:R-:W2:Y:S01]  /*0980*/  @!P0 MUFU.EX2 R11, R11 ;  /* 0x0000000b000b8308 */ /* 0x000ea20000000800 */
[----:B0-----:R-:W-:-:S07]  /*0990*/  @!P5 F2FP.F16.F32.PACK_AB R2, RZ, R13 ;  /* 0x0000000dff02d23e */ /* 0x001fce00000000ff */
[----:B------:R-:W0:Y:S01]  /*09a0*/  @!P1 MUFU.EX2 R12, R12 ;  /* 0x0000000c000c9308 */ /* 0x000e220000000800 */
[----:B-1----:R-:W-:Y:S01]  /*09b0*/  @!P2 FADD.FTZ R15, R24, 1 ;  /* 0x3f800000180fa421 */ /* 0x002fe20000010000 */
[----:B------:R-:W-:-:S04]  /*09c0*/  IADD3 R24, R18, 0x380, RZ ;  /* 0x0000038012187810 */ /* 0x000fc80007ffe0ff */
[----:B------:R-:W-:Y:S01]  /*09d0*/  ISETP.GE.AND P5, PT, R24, R5, PT ;  /* 0x000000051800720c */ /* 0x000fe20003fa6270 */
[----:B------:R-:W-:Y:S02]  /*09e0*/  @!P3 HADD2.F32 R25, -RZ, R25.H0_H0 ;  /* 0x20000019ff19b230 */ /* 0x000fe40000004100 */
[----:B--2---:R-:W-:Y:S01]  /*09f0*/  @!P0 FADD.FTZ R14, R11, 1 ;  /* 0x3f8000000b0e8421 */ /* 0x004fe20000010000 */
[----:B------:R-:W-:Y:S02]  /*0a00*/  @!P6 HADD2.F32 R26, -RZ, R26.H0_H0 ;  /* 0x2000001aff1ae230 */ /* 0x000fe40000004100 */
[----:B------:R-:W-:Y:S01]  /*0a10*/  @!P3 FMUL.FTZ R25, R25, -1.4426950216293334961 ;  /* 0xbfb8aa3b1919b820 */ /* 0x000fe20000410000 */
[----:B------:R-:W1:Y:S01]  /*0a20*/  @!P0 MUFU.RCP R11, R14 ;  /* 0x0000000e000b8308 */ /* 0x000e620000001000 */
[----:B0-----:R-:W-:Y:S01]  /*0a30*/  @!P1 FADD.FTZ R12, R12, 1 ;  /* 0x3f8000000c0c9421 */ /* 0x001fe20000010000 */
[----:B---3--:R-:W-:-:S04]  /*0a40*/  @!P4 HADD2.F32 R27, -RZ, R27.H0_H0 ;  /* 0x2000001bff1bc230 */ /* 0x008fc80000004100 */
[----:B------:R-:W-:Y:S02]  /*0a50*/  @!P5 HADD2.F32 R20, -RZ, R20.H0_H0 ;  /* 0x20000014ff14d230 */ /* 0x000fe40000004100 */
[----:B------:R0:W-:Y:S01]  /*0a60*/  @!P1 MUFU.RCP R14, R12 ;  /* 0x0000000c000e9308 */ /* 0x0001e20000001000 */
[----:B------:R-:W-:Y:S01]  /*0a70*/  @!P4 FMUL.FTZ R27, R27, -1.4426950216293334961 ;  /* 0xbfb8aa3b1b1bc820 */ /* 0x000fe20000410000 */
[----:B------:R-:W-:Y:S01]  /*0a80*/  @!P6 FMUL.FTZ R26, R26, -1.4426950216293334961 ;  /* 0xbfb8aa3b1a1ae820 */ /* 0x000fe20000410000 */
[----:B------:R-:W-:Y:S01]  /*0a90*/  @!P5 FMUL.FTZ R19, R20, -1.4426950216293334961 ;  /* 0xbfb8aa3b1413d820 */ /* 0x000fe20000410000 */
[----:B0-----:R-:W0:Y:S04]  /*0aa0*/  @!P0 LDC.64 R12, c[0x0][0x218] ;  /* 0x00008600ff0c8b82 */ /* 0x001e280000000a00 */
[----:B------:R-:W2:Y:S08]  /*0ab0*/  @!P3 MUFU.EX2 R25, R25 ;  /* 0x000000190019b308 */ /* 0x000eb00000000800 */
[----:B------:R-:W3:Y:S08]  /*0ac0*/  @!P4 MUFU.EX2 R27, R27 ;  /* 0x0000001b001bc308 */ /* 0x000ef00000000800 */
[----:B------:R-:W4:Y:S08]  /*0ad0*/  @!P6 MUFU.EX2 R26, R26 ;  /* 0x0000001a001ae308 */ /* 0x000f300000000800 */
[----:B------:R-:W5:Y:S01]  /*0ae0*/  @!P5 MUFU.EX2 R19, R19 ;  /* 0x000000130013d308 */ /* 0x000f620000000800 */
[----:B-1----:R-:W-:Y:S01]  /*0af0*/  @!P0 F2FP.F16.F32.PACK_AB R22, RZ, R11 ;  /* 0x0000000bff16823e */ /* 0x002fe200000000ff */
[----:B--2---:R-:W-:Y:S01]  /*0b00*/  @!P3 FADD.FTZ R16, R25, 1 ;  /* 0x3f8000001910b421 */ /* 0x004fe20000010000 */
[----:B---3--:R-:W-:Y:S01]  /*0b10*/  @!P4 FADD.FTZ R17, R27, 1 ;  /* 0x3f8000001b11c421 */ /* 0x008fe20000010000 */
[----:B0-----:R-:W-:Y:S01]  /*0b20*/  @!P0 IMAD.WIDE.U32 R12, R21, 0x2, R12 ;  /* 0x00000002150c8825 */ /* 0x001fe200078e000c */
[----:B------:R-:W-:-:S03]  /*0b30*/  @!P0 MOV R18, R0 ;  /* 0x0000000000128202 */ /* 0x000fc60000000f00 */
[----:B----4-:R-:W-:Y:S01]  /*0b40*/  @!P6 FADD.FTZ R20, R26, 1 ;  /* 0x3f8000001a14e421 */ /* 0x010fe20000010000 */
[----:B------:R-:W0:Y:S01]  /*0b50*/  @!P2 MUFU.RCP R15, R15 ;  /* 0x0000000f000fa308 */ /* 0x000e220000001000 */
[----:B-----5:R-:W-:-:S07]  /*0b60*/  @!P5 FADD.FTZ R11, R19, 1 ;  /* 0x3f800000130bd421 */ /* 0x020fce0000010000 */
[----:B------:R-:W1:Y:S01]  /*0b70*/  @!P3 MUFU.RCP R16, R16 ;  /* 0x000000100010b308 */ /* 0x000e620000001000 */
[----:B------:R2:W-:Y:S01]  /*0b80*/  @!P0 STG.E.U16 desc[UR4][R12.64], R22 ;  /* 0x000000160c008986 */ /* 0x0005e2000c101504 */
[----:B------:R-:W-:-:S06]  /*0b90*/  ISETP.GE.AND P0, PT, R18, R5, PT ;  /* 0x000000051200720c */ /* 0x000fcc0003f06270 */
[----:B------:R-:W3:Y:S08]  /*0ba0*/  @!P4 MUFU.RCP R17, R17 ;  /* 0x000000110011c308 */ /* 0x000ef00000001000 */
[----:B------:R-:W4:Y:S08]  /*0bb0*/  @!P6 MUFU.RCP R20, R20 ;  /* 0x000000140014e308 */ /* 0x000f300000001000 */
[----:B------:R-:W5:Y:S01]  /*0bc0*/  @!P5 MUFU.RCP R11, R11 ;  /* 0x0000000b000bd308 */ /* 0x000f620000001000 */
[----:B------:R-:W-:-:S02]  /*0bd0*/  @!P1 F2FP.F16.F32.PACK_AB R4, RZ, R14 ;  /* 0x0000000eff04923e */ /* 0x000fc400000000ff */
[----:B0-----:R-:W-:Y:S02]  /*0be0*/  @!P2 F2FP.F16.F32.PACK_AB R6, RZ, R15 ;  /* 0x0000000fff06a23e */ /* 0x001fe400000000ff */
[----:B-1----:R-:W-:Y:S02]  /*0bf0*/  @!P3 F2FP.F16.F32.PACK_AB R7, RZ, R16 ;  /* 0x00000010ff07b23e */ /* 0x002fe400000000ff */
[----:B---3--:R-:W-:Y:S02]  /*0c00*/  @!P4 F2FP.F16.F32.PACK_AB R8, RZ, R17 ;  /* 0x00000011ff08c23e */ /* 0x008fe400000000ff */
[----:B----4-:R-:W-:Y:S02]  /*0c10*/  @!P6 F2FP.F16.F32.PACK_AB R9, RZ, R20 ;  /* 0x00000014ff09e23e */ /* 0x010fe400000000ff */
[----:B-----5:R-:W-:Y:S01]  /*0c20*/  @!P5 F2FP.F16.F32.PACK_AB R10, RZ, R11 ;  /* 0x0000000bff0ad23e */ /* 0x020fe200000000ff */
[----:B--2---:R-:W-:Y:S06]  /*0c30*/  @P0 BRA `(.L_x_9679) ;  /* 0x0000000000300947 */ /* 0x004fec0003800000 */
        /* <DEDUP_REMOVED lines=12> */
.L_x_9679:
[----:B------:R-:W-:-:S13]  /*0d00*/  ISETP.GE.AND P0, PT, R18, R5, PT ;  /* 0x000000051200720c */ /* 0x000fda0003f06270 */
[----:B------:R-:W-:Y:S05]  /*0d10*/  @P0 BRA `(.L_x_9681) ;  /* 0x0000000000300947 */ /* 0x000fea0003800000 */
[----:B0-----:R-:W0:Y:S01]  /*0d20*/  LDC.64 R12, c[0x0][0x218] ;  /* 0x00008600ff0c7b82 */ /* 0x001e220000000a00 */
[----:B------:R-:W-:Y:S02]  /*0d30*/  IADD3 R11, R3, R18, RZ ;  /* 0x00000012030b7210 */ /* 0x000fe40007ffe0ff */
[----:B------:R-:W-:-:S03]  /*0d40*/  IADD3 R18, R18, 0x80, RZ ;  /* 0x0000008012127810 */ /* 0x000fc60007ffe0ff */
[----:B0-----:R-:W-:-:S05]  /*0d50*/  IMAD.WIDE.U32 R12, R11, 0x2, R12 ;  /* 0x000000020b0c7825 */ /* 0x001fca00078e000c */
[----:B------:R1:W-:Y:S02]  /*0d60*/  STG.E.U16 desc[UR4][R12.64], R6 ;  /* 0x000000060c007986 */ /* 0x0003e4000c101504 */
.L_x_9680:
[----:B------:R-:W-:-:S13]  /*0d70*/  ISETP.GE.AND P0, PT, R18, R5, PT ;  /* 0x000000051200720c */ /* 0x000fda0003f06270 */
[----:B------:R-:W-:Y:S05]  /*0d80*/  @P0 BRA `(.L_x_9682) ;  /* 0x0000000000340947 */ /* 0x000fea0003800000 */
[----:B01----:R-:W0:Y:S01]  /*0d90*/  LDC.64 R12, c[0x0][0x218] ;  /* 0x00008600ff0c7b82 */ /* 0x003e220000000a00 */
[----:B------:R-:W-:Y:S02]  /*0da0*/  IADD3 R11, R3, R18, RZ ;  /* 0x00000012030b7210 */ /* 0x000fe40007ffe0ff */
[----:B------:R-:W-:-:S03]  /*0db0*/  IADD3 R18, R18, 0x80, RZ ;  /* 0x0000008012127810 */ /* 0x000fc60007ffe0ff */
[----:B0-----:R-:W-:-:S05]  /*0dc0*/  IMAD.WIDE.U32 R12, R11, 0x2, R12 ;  /* 0x000000020b0c7825 */ /* 0x001fca00078e000c */
[----:B------:R1:W-:Y:S02]  /*0dd0*/  STG.E.U16 desc[UR4][R12.64], R7 ;  /* 0x000000070c007986 */ /* 0x0003e4000c101504 */
.L_x_9681:
[----:B------:R-:W-:-:S13]  /*0de0*/  ISETP.GE.AND P0, PT, R18, R5, PT ;  /* 0x000000051200720c */ /* 0x000fda0003f06270 */
[----:B------:R-:W-:Y:S05]  /*0df0*/  @P0 BREAK B1 ;  /* 0x0000000000010942 */ /* 0x000fea0003800000 */
[----:B------:R-:W-:Y:S05]  /*0e00*/  @P0 BRA `(.L_x_9683) ;  /* 0x0000000000300947 */ /* 0x000fea0003800000 */
[----:B-1----:R-:W1:Y:S01]  /*0e10*/  LDC.64 R6, c[0x0][0x218] ;  /* 0x00008600ff067b82 */ /* 0x002e620000000a00 */
[----:B------:R-:W-:Y:S01]  /*0e20*/  IMAD.IADD R11, R3, 0x1, R18 ;  /* 0x00000001030b7824 */ /* 0x000fe200078e0212 */
[----:B------:R-:W-:-:S03]  /*0e30*/  IADD3 R18, R18, 0x80, RZ ;  /* 0x0000008012127810 */ /* 0x000fc60007ffe0ff */
[----:B-1----:R-:W-:-:S05]  /*0e40*/  IMAD.WIDE.U32 R6, R11, 0x2, R6 ;  /* 0x000000020b067825 */ /* 0x002fca00078e0006 */
[----:B------:R2:W-:Y:S02]  /*0e50*/  STG.E.U16 desc[UR4][R6.64], R8 ;  /* 0x0000000806007986 */ /* 0x0005e4000c101504 */
.L_x_9682:
[----:B------:R-:W-:Y:S05]  /*0e60*/  BSYNC B1 ;  /* 0x0000000000017941 */ /* 0x000fea0003800000 */
.L_x_9678:
[----:B------:R-:W-:-:S13]  /*0e70*/  ISETP.GE.AND P0, PT, R18, R5, PT ;  /* 0x000000051200720c */ /* 0x000fda0003f06270 */
[----:B-12---:R-:W1:Y:S01]  /*0e80*/  @!P0 LDC.64 R6, c[0x0][0x218] ;  /* 0x00008600ff068b82 */ /* 0x006e620000000a00 */
[----:B------:R-:W-:Y:S02]  /*0e90*/  @!P0 IADD3 R11, R3, R18, RZ ;  /* 0x00000012030b8210 */ /* 0x000fe40007ffe0ff */
[----:B------:R-:W-:-:S03]  /*0ea0*/  @!P0 IADD3 R18, R18, 0x80, RZ ;  /* 0x0000008012128810 */ /* 0x000fc60007ffe0ff */
[----:B-1----:R-:W-:-:S05]  /*0eb0*/  @!P0 IMAD.WIDE.U32 R6, R11, 0x2, R6 ;  /* 0x000000020b068825 */ /* 0x002fca00078e0006 */
[----:B------:R2:W-:Y:S02]  /*0ec0*/  @!P0 STG.E.U16 desc[UR4][R6.64], R9 ;  /* 0x0000000906008986 */ /* 0x0005e4000c101504 */
.L_x_9683:
[----:B------:R-:W-:Y:S05]  /*0ed0*/  BSYNC B0 ;  /* 0x0000000000007941 */ /* 0x000fea0003800000 */
.L_x_9677:
        /* <DEDUP_REMOVED lines=8> */
.L_x_9684:
        /* <DEDUP_REMOVED lines=10> */
.L_x_11241:


//--------------------- .text._ZN2at6native29vectorized_elementwise_kernelILi4EZZZNS0_19sigmoid_kernel_cudaERNS_18TensorIteratorBaseEENKUlvE0_clEvENKUlvE1_clEvEUlN3c104HalfEE_St5arrayIPcLm2EEEEviT0_T1_ --------------------------
	.section	.text._ZN2at6native29vectorized_elementwise_kernelILi4EZZZNS0_19sigmoid_kernel_cudaERNS_18TensorIteratorBaseEENKUlvE0_clEvENKUlvE1_clEvEUlN3c104HalfEE_St5arrayIPcLm2EEEEviT0_T1_,"ax",@progbits
	.align	128
        .global         _ZN2at6native29vectorized_elementwise_kernelILi4EZZZNS0_19sigmoid_kernel_cudaERNS_18TensorIteratorBaseEENKUlvE0_clEvENKUlvE1_clEvEUlN3c104HalfEE_St5arrayIPcLm2EEEEviT0_T1_
        .type           _ZN2at6native29vectorized_elementwise_kernelILi4EZZZNS0_19sigmoid_kernel_cudaERNS_18TensorIteratorBaseEENKUlvE0_clEvENKUlvE1_clEvEUlN3c104HalfEE_St5arrayIPcLm2EEEEviT0_T1_,@function
        .size           _ZN2at6native29vectorized_elementwise_kernelILi4EZZZNS0_19sigmoid_kernel_cudaERNS_18TensorIteratorBaseEENKUlvE0_clEvENKUlvE1_clEvEUlN3c104HalfEE_St5arrayIPcLm2EEEEviT0_T1_,(.L_x_11242 - _ZN2at6native29vectorized_elementwise_kernelILi4EZZZNS0_19sigmoid_kernel_cudaERNS_18TensorIteratorBaseEENKUlvE0_clEvENKUlvE1_clEvEUlN3c104HalfEE_St5arrayIPcLm2EEEEviT0_T1_)
        .other          _ZN2at6native29vectorized_elementwise_kernelILi4EZZZNS0_19sigmoid_kernel_cudaERNS_18TensorIteratorBaseEENKUlvE0_clEvENKUlvE1_clEvEUlN3c104HalfEE_St5arrayIPcLm2EEEEviT0_T1_,@"STO_CUDA_ENTRY STV_DEFAULT"
_ZN2at6native29vectorized_elementwise_kernelILi4EZZZNS0_19sigmoid_kernel_cudaERNS_18TensorIteratorBaseEENKUlvE0_clEvENKUlvE1_clEvEUlN3c104HalfEE_St5arrayIPcLm2EEEEviT0_T1_:
.text._ZN2at6native29vectorized_elementwise_kernelILi4EZZZNS0_19sigmoid_kernel_cudaERNS_18TensorIteratorBaseEENKUlvE0_clEvENKUlvE1_clEvEUlN3c104HalfEE_St5arrayIPcLm2EEEEviT0_T1_:
        /* <DEDUP_REMOVED lines=15> */
[----:B------:R-:W-:Y:S02]  /*00f0*/  HADD2.F32 R8, -RZ, R10.H1_H1 ;  /* 0x3000000aff087230 */ /* 0x000fe40000004100 */
[--C-:B------:R-:W-:Y:S02]  /*0100*/  HADD2.F32 R9, -RZ, R11.reuse.H0_H0 ;  /* 0x2000000bff097230 */ /* 0x100fe40000004100 */
[----:B------:R-:W-:Y:S01]  /*0110*/  FMUL.FTZ R2, R2, -1.4426950216293334961 ;  /* 0xbfb8aa3b02027820 */ /* 0x000fe20000410000 */
[----:B------:R-:W-:-:S02]  /*0120*/  HADD2.F32 R10, -RZ, R11.H1_H1 ;  /* 0x3000000bff0a7230 */ /* 0x000fc40000004100 */
[----:B------:R-:W-:Y:S01]  /*0130*/  FMUL.FTZ R8, R8, -1.4426950216293334961 ;  /* 0xbfb8aa3b08087820 */ /* 0x000fe20000410000 */
[--C-:B---3--:R-:W-:Y:S02]  /*0140*/  HADD2.F32 R6, -RZ, R4.reuse.H0_H0 ;  /* 0x20000004ff067230 */ /* 0x108fe40000004100 */
[----:B------:R-:W-:Y:S01]  /*0150*/  FMUL.FTZ R9, R9, -1.4426950216293334961 ;  /* 0xbfb8aa3b09097820 */ /* 0x000fe20000410000 */
[--C-:B------:R-:W-:Y:S02]  /*0160*/  HADD2.F32 R13, -RZ, R5.reuse.H1_H1 ;  /* 0x30000005ff0d7230 */ /* 0x100fe40000004100 */
[----:B------:R-:W-:Y:S01]  /*0170*/  FMUL.FTZ R10, R10, -1.4426950216293334961 ;  /* 0xbfb8aa3b0a0a7820 */ /* 0x000fe20000410000 */
[----:B------:R-:W-:Y:S02]  /*0180*/  HADD2.F32 R4, -RZ, R4.H1_H1 ;  /* 0x30000004ff047230 */ /* 0x000fe40000004100 */
[----:B------:R-:W-:Y:S01]  /*0190*/  FMUL.FTZ R6, R6, -1.4426950216293334961 ;  /* 0xbfb8aa3b06067820 */ /* 0x000fe20000410000 */
[----:B------:R-:W-:-:S02]  /*01a0*/  HADD2.F32 R7, -RZ, R5.H0_H0 ;  /* 0x20000005ff077230 */ /* 0x000fc40000004100 */
[----:B------:R-:W-:Y:S01]  /*01b0*/  FMUL.FTZ R13, R13, -1.4426950216293334961 ;  /* 0xbfb8aa3b0d0d7820 */ /* 0x000fe20000410000 */
[----:B------:R-:W0:Y:S01]  /*01c0*/  MUFU.EX2 R2, R2 ;  /* 0x0000000200027308 */ /* 0x000e220000000800 */
[----:B------:R-:W-:Y:S01]  /*01d0*/  FMUL.FTZ R4, R4, -1.4426950216293334961 ;  /* 0xbfb8aa3b04047820 */ /* 0x000fe20000410000 */
[----:B------:R-:W-:-:S06]  /*01e0*/  FMUL.FTZ R5, R7, -1.4426950216293334961 ;  /* 0xbfb8aa3b07057820 */ /* 0x000fcc0000410000 */
[----:B------:R-:W1:Y:S08]  /*01f0*/  MUFU.EX2 R9, R9 ;  /* 0x0000000900097308 */ /* 0x000e700000000800 */
[----:B------:R-:W2:Y:S01]  /*0200*/  MUFU.EX2 R10, R10 ;  /* 0x0000000a000a7308 */ /* 0x000ea20000000800 */
[----:B0-----:R-:W-:-:S07]  /*0210*/  FADD.FTZ R2, R2, 1 ;  /* 0x3f80000002027421 */ /* 0x001fce0000010000 */
[----:B------:R-:W0:Y:S01]  /*0220*/  MUFU.EX2 R6, R6 ;  /* 0x0000000600067308 */ /* 0x000e220000000800 */
[----:B-1----:R-:W-:-:S07]  /*0230*/  FADD.FTZ R9, R9, 1 ;  /* 0x3f80000009097421 */ /* 0x002fce0000010000 */
[----:B------:R-:W1:Y:S01]  /*0240*/  MUFU.EX2 R11, R4 ;  /* 0x00000004000b7308 */ /* 0x000e620000000800 */
[----:B--2---:R-:W-:-:S07]  /*0250*/  FADD.FTZ R10, R10, 1 ;  /* 0x3f8000000a0a7421 */ /* 0x004fce0000010000 */
[----:B------:R2:W3:Y:S01]  /*0260*/  MUFU.EX2 R12, R5 ;  /* 0x00000005000c7308 */ /* 0x0004e20000000800 */
[----:B0-----:R-:W-:-:S07]  /*0270*/  FADD.FTZ R6, R6, 1 ;  /* 0x3f80000006067421 */ /* 0x001fce0000010000 */
[----:B------:R-:W0:Y:S01]  /*0280*/  MUFU.EX2 R13, R13 ;  /* 0x0000000d000d7308 */ /* 0x000e220000000800 */
[----:B--2---:R-:W2:Y:S01]  /*0290*/  LDC.64 R4, c[0x0][0x218] ;  /* 0x00008600ff047b82 */ /* 0x004ea20000000a00 */
[----:B-1----:R-:W-:-:S06]  /*02a0*/  FADD.FTZ R11, R11, 1 ;  /* 0x3f8000000b0b7421 */ /* 0x002fcc0000010000 */
[----:B------:R-:W1:Y:S01]  /*02b0*/  MUFU.EX2 R8, R8 ;  /* 0x0000000800087308 */ /* 0x000e620000000800 */
[----:B---3--:R-:W-:-:S07]  /*02c0*/  FADD.FTZ R12, R12, 1 ;  /* 0x3f8000000c0c7421 */ /* 0x008fce0000010000 */
[----:B------:R-:W-:Y:S01]  /*02d0*/  MUFU.RCP R2, R2 ;  /* 0x0000000200027308 */ /* 0x000fe20000001000 */
[----:B0-----:R-:W-:-:S07]  /*02e0*/  FADD.FTZ R13, R13, 1 ;  /* 0x3f8000000d0d7421 */ /* 0x001fce0000010000 */
[----:B------:R-:W-:Y:S01]  /*02f0*/  MUFU.RCP R9, R9 ;  /* 0x0000000900097308 */ /* 0x000fe20000001000 */
[----:B-1----:R-:W-:Y:S01]  /*0300*/  FADD.FTZ R8, R8, 1 ;  /* 0x3f80000008087421 */ /* 0x002fe20000010000 */
[----:B--2---:R-:W-:-:S06]  /*0310*/  IMAD.WIDE.U32 R4, R3, 0x2, R4 ;  /* 0x0000000203047825 */ /* 0x004fcc00078e0004 */
[----:B------:R-:W0:Y:S01]  /*0320*/  MUFU.RCP R7, R8 ;  /* 0x0000000800077308 */ /* 0x000e220000001000 */
[----:B------:R-:W-:-:S07]  /*0330*/  IMAD.WIDE R4, R0, 0x8, R4 ;  /* 0x0000000800047825 */ /* 0x000fce00078e0204 */
[----:B------:R-:W1:Y:S08]  /*0340*/  MUFU.RCP R10, R10 ;  /* 0x0000000a000a7308 */ /* 0x000e700000001000 */
[----:B------:R-:W-:Y:S01]  /*0350*/  MUFU.RCP R6, R6 ;  /* 0x0000000600067308 */ /* 0x000fe20000001000 */
[----:B0-----:R-:W-:-:S07]  /*0360*/  F2FP.F16.F32.PACK_AB R2, R7, R2 ;  /* 0x000000020702723e */ /* 0x001fce00000000ff */
[----:B------:R-:W0:Y:S01]  /*0370*/  MUFU.RCP R11, R11 ;  /* 0x0000000b000b7308 */ /* 0x000e220000001000 */
[----:B-1----:R-:W-:-:S05]  /*0380*/  F2FP.F16.F32.PACK_AB R3, R10, R9 ;  /* 0x000000090a03723e */ /* 0x002fca00000000ff */
[----:B------:R-:W-:Y:S02]  /*0390*/  STG.E.64 desc[UR4][R4.64], R2 ;  /* 0x0000000204007986 */ /* 0x000fe4000c101b04 */
[----:B------:R-:W-:Y:S08]  /*03a0*/  MUFU.RCP R12, R12 ;  /* 0x0000000c000c7308 */ /* 0x000ff00000001000 */
[----:B------:R-:W1:Y:S01]  /*03b0*/  MUFU.RCP R13, R13 ;  /* 0x0000000d000d7308 */ /* 0x000e620000001000 */
[----:B0-----:R-:W-:-:S02]  /*03c0*/  F2FP.F16.F32.PACK_AB R6, R11, R6 ;  /* 0x000000060b06723e */ /* 0x001fc400000000ff */
[----:B-1----:R-:W-:-:S05]  /*03d0*/  F2FP.F16.F32.PACK_AB R7, R13, R12 ;  /* 0x0000000c0d07723e */ /* 0x002fca00000000ff */
[----:B------:R-:W-:Y:S01]  /*03e0*/  STG.E.64 desc[UR4][R4.64+0x400], R6 ;  /* 0x0004000604007986 */ /* 0x000fe2000c101b04 */
[----:B------:R-:W-:Y:S05]  /*03f0*/  EXIT ;  /* 0x000000000000794d */ /* 0x000fea0003800000 */
.L_x_9685:
        /* <DEDUP_REMOVED lines=140> */
.L_x_9688:
[----:B------:R-:W-:-:S13]  /*0cc0*/  ISETP.GE.AND P0, PT, R18, R5, PT ;  /* 0x000000051200720c */ /* 0x000fda0003f06270 */
[----:B------:R-:W-:Y:S05]  /*0cd0*/  @P0 BRA `(.L_x_9690) ;  /* 0x0000000000300947 */ /* 0x000fea0003800000 */
[----:B0-----:R-:W0:Y:S01]  /*0ce0*/  LDC.64 R12, c[0x0][0x218] ;  /* 0x00008600ff0c7b82 */ /* 0x001e220000000a00 */
[----:B------:R-:W-:Y:S02]  /*0cf0*/  IADD3 R11, R3, R18, RZ ;  /* 0x00000012030b7210 */ /* 0x000fe40007ffe0ff */
[----:B------:R-:W-:-:S03]  /*0d00*/  IADD3 R18, R18, 0x80, RZ ;  /* 0x0000008012127810 */ /* 0x000fc60007ffe0ff */
[----:B0-----:R-:W-:-:S05]  /*0d10*/  IMAD.WIDE.U32 R12, R11, 0x2, R12 ;  /* 0x000000020b0c7825 */ /* 0x001fca00078e000c */
[----:B------:R1:W-:Y:S02]  /*0d20*/  STG.E.U16 desc[UR4][R12.64], R6 ;  /* 0x000000060c007986 */ /* 0x0003e4000c101504 */
.L_x_9689:
[----:B------:R-:W-:-:S13]  /*0d30*/  ISETP.GE.AND P0, PT, R18, R5, PT ;  /* 0x000000051200720c */ /* 0x000fda0003f06270 */
[----:B------:R-:W-:Y:S05]  /*0d40*/  @P0 BRA `(.L_x_9691) ;  /* 0x0000000000340947 */ /* 0x000fea0003800000 */
[----:B01----:R-:W0:Y:S01]  /*0d50*/  LDC.64 R12, c[0x0][0x218] ;  /* 0x00008600ff0c7b82 */ /* 0x003e220000000a00 */
[----:B------:R-:W-:Y:S02]  /*0d60*/  IADD3 R11, R3, R18, RZ ;  /* 0x00000012030b7210 */ /* 0x000fe40007ffe0ff */
[----:B------:R-:W-:-:S03]  /*0d70*/  IADD3 R18, R18, 0x80, RZ ;  /* 0x0000008012127810 */ /* 0x000fc60007ffe0ff */
[----:B0-----:R-:W-:-:S05]  /*0d80*/  IMAD.WIDE.U32 R12, R11, 0x2, R12 ;  /* 0x000000020b0c7825 */ /* 0x001fca00078e000c */
[----:B------:R1:W-:Y:S02]  /*0d90*/  STG.E.U16 desc[UR4][R12.64], R7 ;  /* 0x000000070c007986 */ /* 0x0003e4000c101504 */
.L_x_9690:
        /* <DEDUP_REMOVED lines=8> */
.L_x_9691:
[----:B------:R-:W-:Y:S05]  /*0e20*/  BSYNC B1 ;  /* 0x0000000000017941 */ /* 0x000fea0003800000 */
.L_x_9687:
[----:B------:R-:W-:-:S13]  /*0e30*/  ISETP.GE.AND P0, PT, R18, R5, PT ;  /* 0x000000051200720c */ /* 0x000fda0003f06270 */
[----:B-12---:R-:W1:Y:S01]  /*0e40*/  @!P0 LDC.64 R6, c[0x0][0x218] ;  /* 0x00008600ff068b82 */ /* 0x006e620000000a00 */
[----:B------:R-:W-:Y:S02]  /*0e50*/  @!P0 IADD3 R11, R3, R18, RZ ;  /* 0x00000012030b8210 */ /* 0x000fe40007ffe0ff */
[----:B------:R-:W-:-:S03]  /*0e60*/  @!P0 IADD3 R18, R18, 0x80, RZ ;  /* 0x0000008012128810 */ /* 0x000fc60007ffe0ff */
[----:B-1----:R-:W-:-:S05]  /*0e70*/  @!P0 IMAD.WIDE.U32 R6, R11, 0x2, R6 ;  /* 0x000000020b068825 */ /* 0x002fca00078e0006 */
[----:B------:R2:W-:Y:S02]  /*0e80*/  @!P0 STG.E.U16 desc[UR4][R6.64], R9 ;  /* 0x0000000906008986 */ /* 0x0005e4000c101504 */
.L_x_9692:
[----:B------:R-:W-:Y:S05]  /*0e90*/  BSYNC B0 ;  /* 0x0000000000007941 */ /* 0x000fea0003800000 */
.L_x_9686:
        /* <DEDUP_REMOVED lines=8> */
.L_x_9693:
        /* <DEDUP_REMOVED lines=14> */
.L_x_11242:


//--------------------- .text._ZN2at6native29vectorized_elementwise_kernelILi8EZZZNS0_19sigmoid_kernel_cudaERNS_18TensorIteratorBaseEENKUlvE0_clEvENKUlvE1_clEvEUlN3c104HalfEE_St5arrayIPcLm2EEEEviT0_T1_ --------------------------
	.section	.text._ZN2at6native29vectorized_elementwise_kernelILi8EZZZNS0_19sigmoid_kernel_cudaERNS_18TensorIteratorBaseEENKUlvE0_clEvENKUlvE1_clEvEUlN3c104HalfEE_St5arrayIPcLm2EEEEviT0_T1_,"ax",@progbits
	.align	128
        .global         _ZN2at6native29vectorized_elementwise_kernelILi8EZZZNS0_19sigmoid_kernel_cudaERNS_18TensorIteratorBaseEENKUlvE0_clEvENKUlvE1_clEvEUlN3c104HalfEE_St5arrayIPcLm2EEEEviT0_T1_
        .type           _ZN2at6native29vectorized_elementwise_kernelILi8EZZZNS0_19sigmoid_kernel_cudaERNS_18TensorIteratorBaseEENKUlvE0_clEvENKUlvE1_clEvEUlN3c104HalfEE_St5arrayIPcLm2EEEEviT0_T1_,@function
        .size           _ZN2at6native29vectorized_elementwise_kernelILi8EZZZNS0_19sigmoid_kernel_cudaERNS_18TensorIteratorBaseEENKUlvE0_clEvENKUlvE1_clEvEUlN3c104HalfEE_St5arrayIPcLm2EEEEviT0_T1_,(.L_x_11243 - _ZN2at6native29vectorized_elementwise_kernelILi8EZZZNS0_19sigmoid_kernel_cudaERNS_18TensorIteratorBaseEENKUlvE0_clEvENKUlvE1_clEvEUlN3c104HalfEE_St5arrayIPcLm2EEEEviT0_T1_)
        .other          _ZN2at6native29vectorized_elementwise_kernelILi8EZZZNS0_19sigmoid_kernel_cudaERNS_18TensorIteratorBaseEENKUlvE0_clEvENKUlvE1_clEvEUlN3c104HalfEE_St5arrayIPcLm2EEEEviT0_T1_,@"STO_CUDA_ENTRY STV_DEFAULT"
_ZN2at6native29vectorized_elementwise_kernelILi8EZZZNS0_19sigmoid_kernel_cudaERNS_18TensorIteratorBaseEENKUlvE0_clEvENKUlvE1_clEvEUlN3c104HalfEE_St5arrayIPcLm2EEEEviT0_T1_:
.text._ZN2at6native29vectorized_elementwise_kernelILi8EZZZNS0_19sigmoid_kernel_cudaERNS_18TensorIteratorBaseEENKUlvE0_clEvENKUlvE1_clEvEUlN3c104HalfEE_St5arrayIPcLm2EEEEviT0_T1_:
        /* <DEDUP_REMOVED lines=15> */
[----:B------:R-:W-:Y:S02]  /*00f0*/  HADD2.F32 R4, -RZ, R6.H0_H0 ;  /* 0x20000006ff047230 */ /* 0x000fe40000004100 */
[----:B------:R-:W-:Y:S01]  /*0100*/  FMUL.FTZ R2, R2, -1.4426950216293334961 ;  /* 0xbfb8aa3b02027820 */ /* 0x000fe20000410000 */
[--C-:B------:R-:W-:Y:S02]  /*0110*/  HADD2.F32 R9, -RZ, R5.reuse.H0_H0 ;  /* 0x20000005ff097230 */ /* 0x100fe40000004100 */
[----:B------:R-:W-:Y:S01]  /*0120*/  FMUL.FTZ R8, R8, -1.4426950216293334961 ;  /* 0xbfb8aa3b08087820 */ /* 0x000fe20000410000 */
[----:B------:R-:W-:-:S02]  /*0130*/  HADD2.F32 R10, -RZ, R5.H1_H1 ;  /* 0x30000005ff0a7230 */ /* 0x000fc40000004100 */
[----:B------:R-:W-:Y:S01]  /*0140*/  FMUL.FTZ R4, R4, -1.4426950216293334961 ;  /* 0xbfb8aa3b04047820 */ /* 0x000fe20000410000 */
[--C-:B------:R-:W-:Y:S02]  /*0150*/  HADD2.F32 R5, -RZ, R7.reuse.H0_H0 ;  /* 0x20000007ff057230 */ /* 0x100fe40000004100 */
[----:B------:R-:W-:Y:S01]  /*0160*/  FMUL.FTZ R9, R9, -1.4426950216293334961 ;  /* 0xbfb8aa3b09097820 */ /* 0x000fe20000410000 */
[----:B------:R-:W-:Y:S02]  /*0170*/  HADD2.F32 R7, -RZ, R7.H1_H1 ;  /* 0x30000007ff077230 */ /* 0x000fe40000004100 */
[----:B------:R-:W-:Y:S01]  /*0180*/  FMUL.FTZ R10, R10, -1.4426950216293334961 ;  /* 0xbfb8aa3b0a0a7820 */ /* 0x000fe20000410000 */
[----:B------:R-:W-:Y:S01]  /*0190*/  HADD2.F32 R6, -RZ, R6.H1_H1 ;  /* 0x30000006ff067230 */ /* 0x000fe20000004100 */
[----:B------:R-:W0:Y:S01]  /*01a0*/  MUFU.EX2 R4, R4 ;  /* 0x0000000400047308 */ /* 0x000e220000000800 */
[----:B------:R-:W-:Y:S01]  /*01b0*/  FMUL.FTZ R5, R5, -1.4426950216293334961 ;  /* 0xbfb8aa3b05057820 */ /* 0x000fe20000410000 */
[----:B------:R-:W-:-:S02]  /*01c0*/  FMUL.FTZ R15, R7, -1.4426950216293334961 ;  /* 0xbfb8aa3b070f7820 */ /* 0x000fc40000410000 */
[----:B------:R-:W-:-:S04]  /*01d0*/  FMUL.FTZ R6, R6, -1.4426950216293334961 ;  /* 0xbfb8aa3b06067820 */ /* 0x000fc80000410000 */
[----:B------:R-:W1:Y:S08]  /*01e0*/  MUFU.EX2 R2, R2 ;  /* 0x0000000200027308 */ /* 0x000e700000000800 */
[----:B------:R-:W2:Y:S01]  /*01f0*/  MUFU.EX2 R13, R6 ;  /* 0x00000006000d7308 */ /* 0x000ea20000000800 */
[----:B0-----:R-:W-:-:S07]  /*0200*/  FADD.FTZ R12, R4, 1 ;  /* 0x3f800000040c7421 */ /* 0x001fce0000010000 */
[----:B------:R0:W3:Y:S01]  /*0210*/  MUFU.EX2 R14, R5 ;  /* 0x00000005000e7308 */ /* 0x0000e20000000800 */
[----:B-1----:R-:W-:-:S07]  /*0220*/  FADD.FTZ R2, R2, 1 ;  /* 0x3f80000002027421 */ /* 0x002fce0000010000 */
[----:B------:R-:W1:Y:S01]  /*0230*/  MUFU.EX2 R15, R15 ;  /* 0x0000000f000f7308 */ /* 0x000e620000000800 */
[----:B0-----:R-:W0:Y:S01]  /*0240*/  LDC.64 R4, c[0x0][0x218] ;  /* 0x00008600ff047b82 */ /* 0x001e220000000a00 */
[----:B--2---:R-:W-:-:S06]  /*0250*/  FADD.FTZ R13, R13, 1 ;  /* 0x3f8000000d0d7421 */ /* 0x004fcc0000010000 */
[----:B------:R-:W2:Y:S01]  /*0260*/  MUFU.EX2 R8, R8 ;  /* 0x0000000800087308 */ /* 0x000ea20000000800 */
[----:B---3--:R-:W-:-:S07]  /*0270*/  FADD.FTZ R14, R14, 1 ;  /* 0x3f8000000e0e7421 */ /* 0x008fce0000010000 */
[----:B------:R-:W3:Y:S01]  /*0280*/  MUFU.EX2 R9, R9 ;  /* 0x0000000900097308 */ /* 0x000ee20000000800 */
[----:B-1----:R-:W-:-:S07]  /*0290*/  FADD.FTZ R15, R15, 1 ;  /* 0x3f8000000f0f7421 */ /* 0x002fce0000010000 */
[----:B------:R-:W1:Y:S01]  /*02a0*/  MUFU.EX2 R10, R10 ;  /* 0x0000000a000a7308 */ /* 0x000e620000000800 */
[----:B--2---:R-:W-:Y:S01]  /*02b0*/  FADD.FTZ R8, R8, 1 ;  /* 0x3f80000008087421 */ /* 0x004fe20000010000 */
[----:B0-----:R-:W-:-:S06]  /*02c0*/  IMAD.WIDE.U32 R4, R3, 0x2, R4 ;  /* 0x0000000203047825 */ /* 0x001fcc00078e0004 */
[----:B------:R-:W-:Y:S01]  /*02d0*/  MUFU.RCP R2, R2 ;  /* 0x0000000200027308 */ /* 0x000fe20000001000 */
[----:B---3--:R-:W-:-:S07]  /*02e0*/  FADD.FTZ R9, R9, 1 ;  /* 0x3f80000009097421 */ /* 0x008fce0000010000 */
[----:B------:R-:W0:Y:S01]  /*02f0*/  MUFU.RCP R7, R8 ;  /* 0x0000000800077308 */ /* 0x000e220000001000 */
[----:B-1----:R-:W-:-:S07]  /*0300*/  FADD.FTZ R10, R10, 1 ;  /* 0x3f8000000a0a7421 */ /* 0x002fce0000010000 */
[----:B------:R1:W-:Y:S08]  /*0310*/  MUFU.RCP R6, R9 ;  /* 0x0000000900067308 */ /* 0x0003f00000001000 */
[----:B------:R-:W2:Y:S01]  /*0320*/  MUFU.RCP R11, R10 ;  /* 0x0000000a000b7308 */ /* 0x000ea20000001000 */
[----:B-1----:R-:W-:Y:S01]  /*0330*/  IMAD.WIDE R8, R0, 0x10, R4 ;  /* 0x0000001000087825 */ /* 0x002fe200078e0204 */
[----:B0-----:R-:W-:-:S06]  /*0340*/  F2FP.F16.F32.PACK_AB R4, R7, R2 ;  /* 0x000000020704723e */ /* 0x001fcc00000000ff */
[----:B------:R-:W-:Y:S08]  /*0350*/  MUFU.RCP R12, R12 ;  /* 0x0000000c000c7308 */ /* 0x000ff00000001000 */
[----:B------:R-:W0:Y:S01]  /*0360*/  MUFU.RCP R13, R13 ;  /* 0x0000000d000d7308 */ /* 0x000e220000001000 */
[----:B--2---:R-:W-:-:S07]  /*0370*/  F2FP.F16.F32.PACK_AB R5, R11, R6 ;  /* 0x000000060b05723e */ /* 0x004fce00000000ff */
[----:B------:R-:W-:Y:S08]  /*0380*/  MUFU.RCP R14, R14 ;  /* 0x0000000e000e7308 */ /* 0x000ff00000001000 */
[----:B------:R-:W1:Y:S01]  /*0390*/  MUFU.RCP R15, R15 ;  /* 0x0000000f000f7308 */ /* 0x000e620000001000 */
[----:B0-----:R-:W-:Y:S02]  /*03a0*/  F2FP.F16.F32.PACK_AB R6, R13, R12 ;  /* 0x0000000c0d06723e */ /* 0x001fe400000000ff */
[----:B-1----:R-:W-:-:S05]  /*03b0*/  F2FP.F16.F32.PACK_AB R7, R15, R14 ;  /* 0x0000000e0f07723e */ /* 0x002fca00000000ff */
[----:B------:R-:W-:Y:S01]  /*03c0*/  STG.E.128 desc[UR4][R8.64], R4 ;  /* 0x0000000408007986 */ /* 0x000fe2000c101d04 */
[----:B------:R-:W-:Y:S05]  /*03d0*/  EXIT ;  /* 0x000000000000794d */ /* 0x000fea0003800000 */
.L_x_9694:
        /* <DEDUP_REMOVED lines=140> */
.L_x_9697:
[----:B------:R-:W-:-:S13]  /*0ca0*/  ISETP.GE.AND P0, PT, R18, R5, PT ;  /* 0x000000051200720c */ /* 0x000fda0003f06270 */
[----:B------:R-:W-:Y:S05]  /*0cb0*/  @P0 BRA `(.L_x_9699) ;  /* 0x0000000000300947 */ /* 0x000fea0003800000 */
[----:B0-----:R-:W0:Y:S01]  /*0cc0*/  LDC.64 R12, c[0x0][0x218] ;  /* 0x00008600ff0c7b82 */ /* 0x001e220000000a00 */
[----:B------:R-:W-:Y:S02]  /*0cd0*/  IADD3 R11, R3, R18, RZ ;  /* 0x00000012030b7210 */ /* 0x000fe40007ffe0ff */
[----:B------:R-:W-:-:S03]  /*0ce0*/  IADD3 R18, R18, 0x80, RZ ;  /* 0x0000008012127810 */ /* 0x000fc60007ffe0ff */
[----:B0-----:R-:W-:-:S05]  /*0cf0*/  IMAD.WIDE.U32 R12, R11, 0x2, R12 ;  /* 0x000000020b0c7825 */ /* 0x001fca00078e000c */
[----:B------:R1:W-:Y:S02]  /*0d00*/  STG.E.U16 desc[UR4][R12.64], R6 ;  /* 0x000000060c007986 */ /* 0x0003e4000c101504 */
.L_x_9698:
[----:B------:R-:W-:-:S13]  /*0d10*/  ISETP.GE.AND P0, PT, R18, R5, PT ;  /* 0x000000051200720c */ /* 0x000fda0003f06270 */
[----:B------:R-:W-:Y:S05]  /*0d20*/  @P0 BRA `(.L_x_9700) ;  /* 0x0000000000340947 */ /* 0x000fea0003800000 */
[----:B01----:R-:W0:Y:S01]  /*0d30*/  LDC.64 R12, c[0x0][0x218] ;  /* 0x00008600ff0c7b82 */ /* 0x003e220000000a00 */
[----:B------:R-:W-:Y:S02]  /*0d40*/  IADD3 R11, R3, R18, RZ ;  /* 0x00000012030b7210 */ /* 0x000fe40007ffe0ff */
[----:B------:R-:W-:-:S03]  /*0d50*/  IADD3 R18, R18, 0x80, RZ ;  /* 0x0000008012127810 */ /* 0x000fc60007ffe0ff */
[----:B0-----:R-:W-:-:S05]  /*0d60*/  IMAD.WIDE.U32 R12, R11, 0x2, R12 ;  /* 0x000000020b0c7825 */ /* 0x001fca00078e000c */
[----:B------:R1:W-:Y:S02]  /*0d70*/  STG.E.U16 desc[UR4][R12.64], R7 ;  /* 0x000000070c007986 */ /* 0x0003e4000c101504 */
.L_x_9699:
        /* <DEDUP_REMOVED lines=8> */
.L_x_9700:
[----:B------:R-:W-:Y:S05]  /*0e00*/  BSYNC B1 ;  /* 0x0000000000017941 */ /* 0x000fea0003800000 */
.L_x_9696:
[----:B------:R-:W-:-:S13]  /*0e10*/  ISETP.GE.AND P0, PT, R18, R5, PT ;  /* 0x000000051200720c */ /* 0x000fda0003f06270 */
[----:B-12---:R-:W1:Y:S01]  /*0e20*/  @!P0 LDC.64 R6, c[0x0][0x218] ;  /* 0x00008600ff068b82 */ /* 0x006e620000000a00 */
[----:B------:R-:W-:Y:S02]  /*0e30*/  @!P0 IADD3 R11, R3, R18, RZ ;  /* 0x00000012030b8210 */ /* 0x000fe40007ffe0ff */
[----:B------:R-:W-:-:S03]  /*0e40*/  @!P0 IADD3 R18, R18, 0x80, RZ ;  /* 0x0000008012128810 */ /* 0x000fc60007ffe0ff */
[----:B-1----:R-:W-:-:S05]  /*0e50*/  @!P0 IMAD.WIDE.U32 R6, R11, 0x2, R6 ;  /* 0x000000020b068825 */ /* 0x002fca00078e0006 */
[----:B------:R2:W-:Y:S02]  /*0e60*/  @!P0 STG.E.U16 desc[UR4][R6.64], R9 ;  /* 0x0000000906008986 */ /* 0x0005e4000c101504 */
.L_x_9701:
[----:B------:R-:W-:Y:S05]  /*0e70*/  BSYNC B0 ;  /* 0x0000000000007941 */ /* 0x000fea0003800000 */
.L_x_9695:
        /* <DEDUP_REMOVED lines=8> */
.L_x_9702:
        /* <DEDUP_REMOVED lines=16> */
.L_x_11243:


//--------------------- .text._ZN2at6native18elementwise_kernelILi128ELi4EZNS0_15gpu_kernel_implIZZZNS0_19sigmoid_kernel_cudaERNS_18TensorIteratorBaseEENKUlvE0_clEvENKUlvE0_clEvEUlfE_EEvS4_RKT_EUliE_EEviT1_ --------------------------
	.section	.text._ZN2at6native18elementwise_kernelILi128ELi4EZNS0_15gpu_kernel_implIZZZNS0_19sigmoid_kernel_cudaERNS_18TensorIteratorBaseEENKUlvE0_clEvENKUlvE0_clEvEUlfE_EEvS4_RKT_EUliE_EEviT1_,"ax",@progbits
	.align	128
        .global         _ZN2at6native18elementwise_kernelILi128ELi4EZNS0_15gpu_kernel_implIZZZNS0_19sigmoid_kernel_cudaERNS_18TensorIteratorBaseEENKUlvE0_clEvENKUlvE0_clEvEUlfE_EEvS4_RKT_EUliE_EEviT1_
        .type           _ZN2at6native18elementwise_kernelILi128ELi4EZNS0_15gpu_kernel_implIZZZNS0_19sigmoid_kernel_cudaERNS_18TensorIteratorBaseEENKUlvE0_clEvENKUlvE0_clEvEUlfE_EEvS4_RKT_EUliE_EEviT1_,@function
        .size           _ZN2at6native18elementwise_kernelILi128ELi4EZNS0_15gpu_kernel_implIZZZNS0_19sigmoid_kernel_cudaERNS_18TensorIteratorBaseEENKUlvE0_clEvENKUlvE0_clEvEUlfE_EEvS4_RKT_EUliE_EEviT1_,(.L_x_11244 - _ZN2at6native18elementwise_kernelILi128ELi4EZNS0_15gpu_kernel_implIZZZNS0_19sigmoid_kernel_cudaERNS_18TensorIteratorBaseEENKUlvE0_clEvENKUlvE0_clEvEUlfE_EEvS4_RKT_EUliE_EEviT1_)
        .other          _ZN2at6native18elementwise_kernelILi128ELi4EZNS0_15gpu_kernel_implIZZZNS0_19sigmoid_kernel_cudaERNS_18TensorIteratorBaseEENKUlvE0_clEvENKUlvE0_clEvEUlfE_EEvS4_RKT_EUliE_EEviT1_,@"STO_CUDA_ENTRY STV_DEFAULT"
_ZN2at6native18elementwise_kernelILi128ELi4EZNS0_15gpu_kernel_implIZZZNS0_19sigmoid_kernel_cudaERNS_18TensorIteratorBaseEENKUlvE0_clEvENKUlvE0_clEvEUlfE_EEvS4_RKT_EUliE_EEviT1_:
.text._ZN2at6native18elementwise_kernelILi128ELi4EZNS0_15gpu_kernel_implIZZZNS0_19sigmoid_kernel_cudaERNS_18TensorIteratorBaseEENKUlvE0_clEvENKUlvE0_clEvEUlfE_EEvS4_RKT_EUliE_EEviT1_:
        /* <DEDUP_REMOVED lines=313> */
.L_x_9705:
        /* <DEDUP_REMOVED lines=22> */
.L_x_9710:
[----:B------:R-:W2:Y:S02]  /*14f0*/  LDG.E.U8 R0, desc[UR36][R2.64] ;  /* 0x0000002402007981 */ /* 0x000ea4000c1e1100 */
[----:B--2---:R-:W-:Y:S01]  /*1500*/  I2FP.F32.U32 R0, R0 ;  /* 0x0000000000007245 */ /* 0x004fe20000201000 */
[----:B------:R-:W-:Y:S06]  /*1510*/  BRA `(.L_x_9712) ;  /* 0x0000000c002c7947 */ /* 0x000fec0003800000 */
.L_x_9709:
        /* <DEDUP_REMOVED lines=9> */
.L_x_9714:
[----:B------:R-:W2:Y:S02]  /*15b0*/  LDG.E R0, desc[UR36][R2.64] ;  /* 0x0000002402007981 */ /* 0x000ea4000c1e1900 */
[----:B--2---:R-:W-:Y:S01]  /*15c0*/  I2FP.F32.S32 R0, R0 ;  /* 0x0000000000007245 */ /* 0x004fe20000201400 */
[----:B------:R-:W-:Y:S06]  /*15d0*/  BRA `(.L_x_9712) ;  /* 0x0000000800fc7947 */ /* 0x000fec0003800000 */
.L_x_9713:
[----:B------:R-:W2:Y:S02]  /*15e0*/  LDG.E.U16 R0, desc[UR36][R2.64] ;  /* 0x0000002402007981 */ /* 0x000ea4000c1e1500 */
[----:B--2---:R-:W0:Y:S01]  /*15f0*/  I2F.S16 R0, R0 ;  /* 0x0000000000007306 */ /* 0x004e220000101400 */
[----:B------:R-:W-:Y:S05]  /*1600*/  BRA `(.L_x_9712) ;  /* 0x0000000800f07947 */ /* 0x000fea0003800000 */
.L_x_9708:
        /* <DEDUP_REMOVED lines=8> */
.L_x_9716:
[----:B------:R-:W2:Y:S02]  /*1690*/  LDG.E.U16 R0, desc[UR36][R2.64] ;  /* 0x0000002402007981 */ /* 0x000ea4000c1e1500 */
[----:B--2---:R-:W-:Y:S01]  /*16a0*/  HADD2.F32 R0, -RZ, R0.H0_H0 ;  /* 0x20000000ff007230 */ /* 0x004fe20000004100 */
[----:B------:R-:W-:Y:S06]  /*16b0*/  BRA `(.L_x_9712) ;  /* 0x0000000800c47947 */ /* 0x000fec0003800000 */
.L_x_9715:
        /* <DEDUP_REMOVED lines=8> */
.L_x_9718:
[----:B------:R-:W2:Y:S02]  /*1740*/  LDG.E.U16 R0, desc[UR36][R2.64] ;  /* 0x0000002402007981 */ /* 0x000ea4000c1e1500 */
[----:B--2---:R-:W-:Y:S01]  /*1750*/  HADD2.F32 R0, -RZ, R0.H0_H0 ;  /* 0x20000000ff007230 */ /* 0x004fe20000004100 */
[----:B------:R-:W-:Y:S06]  /*1760*/  BRA `(.L_x_9712) ;  /* 0x0000000800987947 */ /* 0x000fec0003800000 */
.L_x_9717:
[----:B------:R-:W2:Y:S01]  /*1770*/  LDG.E.64 R2, desc[UR36][R2.64] ;  /* 0x0000002402027981 */ /* 0x000ea2000c1e1b00 */
[----:B------:R-:W-:Y:S01]  /*1780*/  UMOV UR4, 0xf0000000 ;  /* 0xf000000000047882 */ /* 0x000fe20000000000 */
[----:B------:R-:W-:Y:S01]  /*1790*/  UMOV UR5, 0x380fffff ;  /* 0x380fffff00057882 */ /* 0x000fe20000000000 */
[----:B--2---:R-:W0:Y:S01]  /*17a0*/  F2F.F32.F64 R0, R2 ;  /* 0x0000000200007310 */ /* 0x004e220000301000 */
[----:B------:R-:W-:-:S14]  /*17b0*/  DSETP.GEU.AND P0, PT, |R2|, UR4, PT ;  /* 0x0000000402007e2a */ /* 0x000fdc000bf0e200 */
[----:B0-----:R-:W-:Y:S01]  /*17c0*/  @!P0 FMUL R0, R0, 1.175494350822287508e-38 ;  /* 0x0080000000008820 */ /* 0x001fe20000400000 */
[----:B------:R-:W-:Y:S06]  /*17d0*/  BRA `(.L_x_9712) ;  /* 0x00000008007c7947 */ /* 0x000fec0003800000 */
.L_x_9707:
        /* <DEDUP_REMOVED lines=12> */
.L_x_9721:
[----:B------:R-:W2:Y:S01]  /*18a0*/  LDG.E.64 R2, desc[UR36][R2.64] ;  /* 0x0000002402027981 */ /* 0x000ea2000c1e1b00 */
[----:B------:R-:W-:Y:S01]  /*18b0*/  UMOV UR4, 0xf0000000 ;  /* 0xf000000000047882 */ /* 0x000fe20000000000 */
[----:B------:R-:W-:Y:S01]  /*18c0*/  UMOV UR5, 0x380fffff ;  /* 0x380fffff00057882 */ /* 0x000fe20000000000 */
[----:B--2---:R-:W0:Y:S01]  /*18d0*/  F2F.F32.F64 R0, R2 ;  /* 0x0000000200007310 */ /* 0x004e220000301000 */
[----:B------:R-:W-:-:S14]  /*18e0*/  DSETP.GEU.AND P0, PT, |R2|, UR4, PT ;  /* 0x0000000402007e2a */ /* 0x000fdc000bf0e200 */
[----:B0-----:R-:W-:Y:S01]  /*18f0*/  @!P0 FMUL R0, R0, 1.175494350822287508e-38 ;  /* 0x0080000000008820 */ /* 0x001fe20000400000 */
[----:B------:R-:W-:Y:S06]  /*1900*/  BRA `(.L_x_9712) ;  /* 0x0000000800307947 */ /* 0x000fec0003800000 */
.L_x_9720:
        /* <DEDUP_REMOVED lines=26> */
.L_x_9723:
        /* <DEDUP_REMOVED lines=13> */
.L_x_9722:
[----:B------:R-:W2:Y:S02]  /*1b80*/  LDG.E.U16 R0, desc[UR36][R2.64] ;  /* 0x0000002402007981 */ /* 0x000ea4000c1e1500 */
[----:B--2---:R-:W-:Y:S01]  /*1b90*/  IMAD.U32 R0, R0, 0x10000, RZ ;  /* 0x0001000000007824 */ /* 0x004fe200078e00ff */
[----:B------:R-:W-:Y:S06]  /*1ba0*/  BRA `(.L_x_9712) ;  /* 0x0000000400887947 */ /* 0x000fec0003800000 */
.L_x_9719:
        /* <DEDUP_REMOVED lines=11> */
.L_x_9726:
        /* <DEDUP_REMOVED lines=20> */
.L_x_9728:
[----:B------:R-:W-:Y:S05]  /*1da0*/  BSYNC B0 ;  /* 0x0000000000007941 */ /* 0x000fea0003800000 */
.L_x_9727:
[----:B------:R-:W-:Y:S01]  /*1db0*/  LEA R3, R0, 0x3b800000, 0x17 ;  /* 0x3b80000000037811 */ /* 0x000fe200078eb8ff */
[----:B------:R-:W-:-:S05]  /*1dc0*/  IMAD.SHL.U32 R0, R2, 0x100000, RZ ;  /* 0x0010000002007824 */ /* 0x000fca00078e00ff */
[----:B------:R-:W-:Y:S01]  /*1dd0*/  LOP3.LUT R0, R3, R0, R4, 0xfe, !PT ;  /* 0x0000000003007212 */ /* 0x000fe200078efe04 */
[----:B------:R-:W-:Y:S06]  /*1de0*/  BRA `(.L_x_9712) ;  /* 0x0000000000f87947 */ /* 0x000fec0003800000 */
.L_x_9725:
        /* <DEDUP_REMOVED lines=20> */
.L_x_9730:
[----:B------:R-:W-:Y:S05]  /*1f30*/  BSYNC B0 ;  /* 0x0000000000007941 */ /* 0x000fea0003800000 */
.L_x_9729:
[----:B------:R-:W-:Y:S01]  /*1f40*/  LEA R3, R0, 0x37800000, 0x17 ;  /* 0x3780000000037811 */ /* 0x000fe200078eb8ff */
[----:B------:R-:W-:-:S05]  /*1f50*/  IMAD.SHL.U32 R0, R2, 0x200000, RZ ;  /* 0x0020000002007824 */ /* 0x000fca00078e00ff */
[----:B------:R-:W-:Y:S01]  /*1f60*/  LOP3.LUT R0, R3, R0, R4, 0xfe, !PT ;  /* 0x0000000003007212 */ /* 0x000fe200078efe04 */
[----:B------:R-:W-:Y:S06]  /*1f70*/  BRA `(.L_x_9712) ;  /* 0x0000000000947947 */ /* 0x000fec0003800000 */
.L_x_9724:
        /* <DEDUP_REMOVED lines=14> */
.L_x_9711:
        /* <DEDUP_REMOVED lines=16> */
.L_x_9733:
[----:B------:R-:W-:Y:S01]  /*2160*/  IMAD.MOV.U32 R0, RZ, RZ, RZ ;  /* 0x000000ffff007224 */ /* 0x000fe200078e00ff */
[----:B------:R-:W-:Y:S06]  /*2170*/  BRA `(.L_x_9712) ;  /* 0x0000000000147947 */ /* 0x000fec0003800000 */
.L_x_9732:
[----:B------:R-:W2:Y:S02]  /*2180*/  LDG.E.64 R2, desc[UR36][R2.64] ;  /* 0x0000002402027981 */ /* 0x000ea4000c1e1b00 */
[----:B--2---:R0:W1:Y:S01]  /*2190*/  I2F.U64 R0, R2 ;  /* 0x0000000200007312 */ /* 0x0040620000301000 */
[----:B------:R-:W-:Y:S05]  /*21a0*/  BRA `(.L_x_9712) ;  /* 0x0000000000087947 */ /* 0x000fea0003800000 */
.L_x_9731:
[----:B------:R-:W2:Y:S02]  /*21b0*/  LDG.E R0, desc[UR36][R2.64] ;  /* 0x0000002402007981 */ /* 0x000ea4000c1e1900 */
[----:B--2---:R-:W-:-:S07]  /*21c0*/  I2FP.F32.U32 R0, R0 ;  /* 0x0000000000007245 */ /* 0x004fce0000201000 */
.L_x_9712:
[----:B------:R-:W-:Y:S05]  /*21d0*/  BSYNC B6 ;  /* 0x0000000000067941 */ /* 0x000fea0003800000 */
.L_x_9706:
[----:B------:R-:W2:Y:S01]  /*21e0*/  LDC.U8 R4, c[0x0][0x421] ;  /* 0x00010840ff047b82 */ /* 0x000ea20000000000 */
[----:B01---5:R-:W-:-:S06]  /*21f0*/  FMUL.FTZ R0, R0, -1.4426950216293334961 ;  /* 0xbfb8aa3b00007820 */ /* 0x023fcc0000410000 */
[----:B------:R-:W0:Y:S01]  /*2200*/  MUFU.EX2 R0, R0 ;  /* 0x0000000000007308 */ /* 0x000e220000000800 */
[----:B--234-:R-:W-:Y:S01]  /*2210*/  PRMT R3, R4, 0x9910, RZ ;  /* 0x0000991004037816 */ /* 0x01cfe200000000ff */
[----:B0-----:R-:W-:-:S03]  /*2220*/  FADD.FTZ R2, R0, 1 ;  /* 0x3f80000000027421 */ /* 0x001fc60000010000 */
[----:B------:R-:W-:-:S03]  /*2230*/  ISETP.GT.AND P0, PT, R3, 0x9, PT ;  /* 0x000000090300780c */ /* 0x000fc60003f04270 */
[----:B------:R-:W0:Y:S10]  /*2240*/  MUFU.RCP R2, R2 ;  /* 0x0000000200027308 */ /* 0x000e340000001000 */
        /* <DEDUP_REMOVED lines=9> */
[----:B0-----:R-:W0:Y:S02]  /*22e0*/  F2I.FTZ.TRUNC.NTZ R3, R2 ;  /* 0x0000000200037305 */ /* 0x001e24000021f100 */
[----:B0-----:R0:W-:Y:S01]  /*22f0*/  STG.E.U8 desc[UR36][R16.64], R3 ;  /* 0x0000000310007986 */ /* 0x0011e2000c101124 */
[----:B------:R-:W-:Y:S05]  /*2300*/  BRA `(.L_x_9739) ;  /* 0x0000000c00507947 */ /* 0x000fea0003800000 */
.L_x_9737:
[----:B0-----:R-:W0:Y:S02]  /*2310*/  F2I.S64.TRUNC R2, R2 ;  /* 0x0000000200027311 */ /* 0x001e24000020d900 */
[----:B0-----:R-:W-:-:S05]  /*2320*/  IMAD.MOV.U32 R5, RZ, RZ, R2 ;  /* 0x000000ffff057224 */ /* 0x001fca00078e0002 */
[----:B------:R0:W-:Y:S01]  /*2330*/  STG.E.U8 desc[UR36][R16.64], R5 ;  /* 0x0000000510007986 */ /* 0x0001e2000c101124 */
[----:B------:R-:W-:Y:S05]  /*2340*/  BRA `(.L_x_9739) ;  /* 0x0000000c00407947 */ /* 0x000fea0003800000 */
.L_x_9736:
[----:B------:R-:W-:-:S13]  /*2350*/  ISETP.NE.AND P0, PT, R3, 0x2, PT ;  /* 0x000000020300780c */ /* 0x000fda0003f05270 */
[----:B------:R-:W-:Y:S05]  /*2360*/  @!P0 BRA `(.L_x_9740) ;  /* 0x0000000000288947 */ /* 0x000fea0003800000 */
[----:B------:R-:W-:-:S13]  /*2370*/  ISETP.NE.AND P0, PT, R3, 0x3, PT ;  /* 0x000000030300780c */ /* 0x000fda0003f05270 */
[----:B------:R-:W-:Y:S05]  /*2380*/  @!P0 BRA `(.L_x_9741) ;  /* 0x0000000000148947 */ /* 0x000fea0003800000 */
[----:B------:R-:W-:-:S13]  /*2390*/  ISETP.NE.AND P0, PT, R3, 0x4, PT ;  /* 0x000000040300780c */ /* 0x000fda0003f05270 */
[----:B------:R-:W-:Y:S05]  /*23a0*/  @P0 BRA `(.L_x_9738) ;  /* 0x0000000800d00947 */ /* 0x000fea0003800000 */
[----:B0-----:R-:W0:Y:S02]  /*23b0*/  F2I.S64.TRUNC R2, R2 ;  /* 0x0000000200027311 */ /* 0x001e24000020d900 */
[----:B0-----:R0:W-:Y:S01]  /*23c0*/  STG.E.64 desc[UR36][R16.64], R2 ;  /* 0x0000000210007986 */ /* 0x0011e2000c101b24 */
[----:B------:R-:W-:Y:S05]  /*23d0*/  BRA `(.L_x_9739) ;  /* 0x0000000c001c7947 */ /* 0x000fea0003800000 */
.L_x_9741:
[----:B0-----:R-:W0:Y:S02]  /*23e0*/  F2I.FTZ.TRUNC.NTZ R3, R2 ;  /* 0x0000000200037305 */ /* 0x001e24000021f100 */
[----:B0-----:R0:W-:Y:S01]  /*23f0*/  STG.E desc[UR36][R16.64], R3 ;  /* 0x0000000310007986 */ /* 0x0011e2000c101924 */
[----:B------:R-:W-:Y:S05]  /*2400*/  BRA `(.L_x_9739) ;  /* 0x0000000c00107947 */ /* 0x000fea0003800000 */
.L_x_9740:
[----:B0-----:R-:W0:Y:S02]  /*2410*/  F2I.FTZ.TRUNC.NTZ R3, R2 ;  /* 0x0000000200037305 */ /* 0x001e24000021f100 */
[----:B0-----:R0:W-:Y:S01]  /*2420*/  STG.E.U16 desc[UR36][R16.64], R3 ;  /* 0x0000000310007986 */ /* 0x0011e2000c101524 */
[----:B------:R-:W-:Y:S05]  /*2430*/  BRA `(.L_x_9739) ;  /* 0x0000000c00047947 */ /* 0x000fea0003800000 */
.L_x_9735:
[----:B------:R-:W-:-:S13]  /*2440*/  ISETP.GT.AND P0, PT, R3, 0x6, PT ;  /* 0x000000060300780c */ /* 0x000fda0003f04270 */
[----:B------:R-:W-:Y:S05]  /*2450*/  @P0 BRA `(.L_x_9742) ;  /* 0x0000000000240947 */ /* 0x000fea0003800000 */
[----:B------:R-:W-:-:S13]  /*2460*/  ISETP.NE.AND P0, PT, R3, 0x5, PT ;  /* 0x000000050300780c */ /* 0x000fda0003f05270 */
[----:B------:R-:W-:Y:S05]  /*2470*/  @!P0 BRA `(.L_x_9743) ;  /* 0x0000000000108947 */ /* 0x000fea0003800000 */
[----:B------:R-:W-:-:S13]  /*2480*/  ISETP.NE.AND P0, PT, R3, 0x6, PT ;  /* 0x000000060300780c */ /* 0x000fda0003f05270 */
[----:B------:R-:W-:Y:S05]  /*2490*/  @P0 BRA `(.L_x_9738) ;  /* 0x0000000800940947 */ /* 0x000fea0003800000 */
[----:B0-----:R0:W-:Y:S01]  /*24a0*/  STG.E desc[UR36][R16.64], R2 ;  /* 0x0000000210007986 */ /* 0x0011e2000c101924 */
[----:B------:R-:W-:Y:S05]  /*24b0*/  BRA `(.L_x_9739) ;  /* 0x0000000800e47947 */ /* 0x000fea0003800000 */
.L_x_9743:
[----:B0-----:R-:W-:-:S05]  /*24c0*/  F2FP.F16.F32.PACK_AB R2, RZ, R2 ;  /* 0x00000002ff02723e */ /* 0x001fca00000000ff */
[----:B------:R0:W-:Y:S01]  /*24d0*/  STG.E.U16 desc[UR36][R16.64], R2 ;  /* 0x0000000210007986 */ /* 0x0001e2000c101524 */
[----:B------:R-:W-:Y:S05]  /*24e0*/  BRA `(.L_x_9739) ;  /* 0x0000000800d87947 */ /* 0x000fea0003800000 */
.L_x_9742:
[----:B------:R-:W-:-:S13]  /*24f0*/  ISETP.NE.AND P0, PT, R3, 0x7, PT ;  /* 0x000000070300780c */ /* 0x000fda0003f05270 */
[----:B------:R-:W-:Y:S05]  /*2500*/  @!P0 BRA `(.L_x_9744) ;  /* 0x00000000002c8947 */ /* 0x000fea0003800000 */
[----:B------:R-:W-:-:S13]  /*2510*/  ISETP.NE.AND P0, PT, R3, 0x8, PT ;  /* 0x000000080300780c */ /* 0x000fda0003f05270 */
[----:B------:R-:W-:Y:S05]  /*2520*/  @!P0 BRA `(.L_x_9745) ;  /* 0x0000000000148947 */ /* 0x000fea0003800000 */
[----:B------:R-:W-:-:S13]  /*2530*/  ISETP.NE.AND P0, PT, R3, 0x9, PT ;  /* 0x000000090300780c */ /* 0x000fda0003f05270 */
[----:B------:R-:W-:Y:S05]  /*2540*/  @P0 BRA `(.L_x_9738) ;  /* 0x0000000800680947 */ /* 0x000fea0003800000 */
[----:B------:R-:W-:-:S05]  /*2550*/  IMAD.MOV.U32 R3, RZ, RZ, RZ ;  /* 0x000000ffff037224 */ /* 0x000fca00078e00ff */
[----:B0-----:R0:W-:Y:S01]  /*2560*/  STG.E.64 desc[UR36][R16.64], R2 ;  /* 0x0000000210007986 */ /* 0x0011e2000c101b24 */
[----:B------:R-:W-:Y:S05]  /*2570*/  BRA `(.L_x_9739) ;  /* 0x0000000800b47947 */ /* 0x000fea0003800000 */
.L_x_9745:
[----:B0-----:R-:W-:-:S04]  /*2580*/  F2FP.F16.F32.PACK_AB R3, RZ, R2 ;  /* 0x00000002ff03723e */ /* 0x001fc800000000ff */
[----:B------:R-:W-:-:S05]  /*2590*/  PRMT R3, R3, 0x5410, RZ ;  /* 0x0000541003037816 */ /* 0x000fca00000000ff */
[----:B------:R0:W-:Y:S01]  /*25a0*/  STG.E desc[UR36][R16.64], R3 ;  /* 0x0000000310007986 */ /* 0x0001e2000c101924 */
[----:B------:R-:W-:Y:S05]  /*25b0*/  BRA `(.L_x_9739) ;  /* 0x0000000800a47947 */ /* 0x000fea0003800000 */
.L_x_9744:
[----:B0-----:R-:W-:-:S06]  /*25c0*/  FMUL.FTZ R2, R2, 1 ;  /* 0x3f80000002027820 */ /* 0x001fcc0000410000 */
[----:B------:R-:W0:Y:S02]  /*25d0*/  F2F.F64.F32 R2, R2 ;  /* 0x0000000200027310 */ /* 0x000e240000201800 */
[----:B0-----:R0:W-:Y:S01]  /*25e0*/  STG.E.64 desc[UR36][R16.64], R2 ;  /* 0x0000000210007986 */ /* 0x0011e2000c101b24 */
[----:B------:R-:W-:Y:S05]  /*25f0*/  BRA `(.L_x_9739) ;  /* 0x0000000800947947 */ /* 0x000fea0003800000 */
.L_x_9734:
        /* <DEDUP_REMOVED lines=8> */
[----:B0-----:R-:W-:-:S04]  /*2680*/  FSETP.NEU.FTZ.AND P0, PT, R2, RZ, PT ;  /* 0x000000ff0200720b */ /* 0x001fc80003f1d000 */
[----:B------:R-:W-:-:S05]  /*2690*/  SEL R3, RZ, 0x1, !P0 ;  /* 0x00000001ff037807 */ /* 0x000fca0004000000 */
[----:B------:R0:W-:Y:S01]  /*26a0*/  STG.E.U8 desc[UR36][R16.64], R3 ;  /* 0x0000000310007986 */ /* 0x0001e2000c101124 */
[----:B------:R-:W-:Y:S05]  /*26b0*/  BRA `(.L_x_9739) ;  /* 0x0000000800647947 */ /* 0x000fea0003800000 */
.L_x_9748:
[----:B0-----:R-:W-:Y:S01]  /*26c0*/  FMUL.FTZ R4, R2, 1 ;  /* 0x3f80000002047820 */ /* 0x001fe20000410000 */
[----:B------:R-:W-:-:S05]  /*26d0*/  CS2R R6, SRZ ;  /* 0x0000000000067805 */ /* 0x000fca000001ff00 */
[----:B------:R-:W0:Y:S02]  /*26e0*/  F2F.F64.F32 R4, R4 ;  /* 0x0000000400047310 */ /* 0x000e240000201800 */
[----:B0-----:R0:W-:Y:S01]  /*26f0*/  STG.E.128 desc[UR36][R16.64], R4 ;  /* 0x0000000410007986 */ /* 0x0011e2000c101d24 */
[----:B------:R-:W-:Y:S05]  /*2700*/  BRA `(.L_x_9739) ;  /* 0x0000000800507947 */ /* 0x000fea0003800000 */
.L_x_9747:
[----:B------:R-:W-:-:S13]  /*2710*/  ISETP.NE.AND P0, PT, R3, 0xf, PT ;  /* 0x0000000f0300780c */ /* 0x000fda0003f05270 */
[----:B------:R-:W-:Y:S05]  /*2720*/  @!P0 BRA `(.L_x_9749) ;  /* 0x0000000000ac8947 */ /* 0x000fea0003800000 */
[----:B------:R-:W-:-:S13]  /*2730*/  ISETP.NE.AND P0, PT, R3, 0x17, PT ;  /* 0x000000170300780c */ /* 0x000fda0003f05270 */
[----:B------:R-:W-:Y:S05]  /*2740*/  @!P0 BRA `(.L_x_9750) ;  /* 0x0000000000508947 */ /* 0x000fea0003800000 */
[----:B------:R-:W-:-:S13]  /*2750*/  ISETP.NE.AND P0, PT, R3, 0x18, PT ;  /* 0x000000180300780c */ /* 0x000fda0003f05270 */
[----:B------:R-:W-:Y:S05]  /*2760*/  @P0 BRA `(.L_x_9738) ;  /* 0x0000000400e00947 */ /* 0x000fea0003800000 */
[C---:B0-----:R-:W-:Y:S01]  /*2770*/  LOP3.LUT R4, R2.reuse, 0x7fffffff, RZ, 0xc0, !PT ;  /* 0x7fffffff02047812 */ /* 0x041fe200078ec0ff */
        /* <DEDUP_REMOVED lines=13> */
.L_x_9752:
[----:B------:R-:W-:Y:S05]  /*2850*/  BSYNC B0 ;  /* 0x0000000000007941 */ /* 0x000fea0003800000 */
.L_x_9751:
[----:B------:R-:W-:-:S05]  /*2860*/  LOP3.LUT R5, R0, R5, RZ, 0xfc, !PT ;  /* 0x0000000500057212 */ /* 0x000fca00078efcff */
[----:B------:R0:W-:Y:S01]  /*2870*/  STG.E.U8 desc[UR36][R16.64], R5 ;  /* 0x0000000510007986 */ /* 0x0001e2000c101124 */
[----:B------:R-:W-:Y:S05]  /*2880*/  BRA `(.L_x_9739) ;  /* 0x0000000400f07947 */ /* 0x000fea0003800000 */
.L_x_9750:
[----:B0-----:R-:W-:Y:S01]  /*2890*/  LOP3.LUT R4, R2, 0x7fffffff, RZ, 0xc0, !PT ;  /* 0x7fffffff02047812 */ /* 0x001fe200078ec0ff */
        /* <DEDUP_REMOVED lines=11> */
.L_x_9754:
[----:B------:R-:W-:Y:S01]  /*2950*/  IMAD.MOV.U32 R0, RZ, RZ, 0x7f ;  /* 0x0000007fff007424 */ /* 0x000fe200078e00ff */
[----:B------:R-:W-:-:S04]  /*2960*/  ISETP.GT.U32.AND P0, PT, R4, 0x7f800000, PT ;  /* 0x7f8000000400780c */ /* 0x000fc80003f04070 */
[----:B------:R-:W-:-:S09]  /*2970*/  SEL R0, R0, 0x7c, P0 ;  /* 0x0000007c00007807 */ /* 0x000fd20000000000 */
.L_x_9755:
[----:B------:R-:W-:Y:S05]  /*2980*/  BSYNC B0 ;  /* 0x0000000000007941 */ /* 0x000fea0003800000 */
.L_x_9753:
[----:B------:R-:W-:-:S04]  /*2990*/  LOP3.LUT R2, R2, 0x80000000, RZ, 0xc0, !PT ;  /* 0x8000000002027812 */ /* 0x000fc800078ec0ff */
[----:B------:R-:W-:-:S04]  /*29a0*/  SHF.R.U32.HI R3, RZ, 0x18, R2 ;  /* 0x00000018ff037819 */ /* 0x000fc80000011602 */
[----:B------:R-:W-:-:S05]  /*29b0*/  LOP3.LUT R3, R0, R3, RZ, 0xfc, !PT ;  /* 0x0000000300037212 */ /* 0x000fca00078efcff */
[----:B------:R0:W-:Y:S01]  /*29c0*/  STG.E.U8 desc[UR36][R16.64], R3 ;  /* 0x0000000310007986 */ /* 0x0001e2000c101124 */
[----:B------:R-:W-:Y:S05]  /*29d0*/  BRA `(.L_x_9739) ;  /* 0x00000004009c7947 */ /* 0x000fea0003800000 */
.L_x_9749:
[----:B0-----:R-:W-:-:S05]  /*29e0*/  F2FP.BF16.F32.PACK_AB R2, RZ, R2 ;  /* 0x00000002ff02723e */ /* 0x001fca00000010ff */
[----:B------:R0:W-:Y:S01]  /*29f0*/  STG.E.U16 desc[UR36][R16.64], R2 ;  /* 0x0000000210007986 */ /* 0x0001e2000c101524 */
[----:B------:R-:W-:Y:S05]  /*2a00*/  BRA `(.L_x_9739) ;  /* 0x0000000400907947 */ /* 0x000fea0003800000 */
.L_x_9746:
        /* <DEDUP_REMOVED lines=8> */
[----:B0-----:R-:W0:Y:S02]  /*2a90*/  F2I.FTZ.U32.TRUNC.NTZ R3, R2 ;  /* 0x0000000200037305 */ /* 0x001e24000021f000 */
[----:B0-----:R4:W-:Y:S01]  /*2aa0*/  STG.E.U16 desc[UR36][R16.64], R3 ;  /* 0x0000000310007986 */ /* 0x0019e2000c101524 */
[----:B------:R-:W-:Y:S05]  /*2ab0*/  BRA `(.L_x_9739) ;  /* 0x0000000400647947 */ /* 0x000fea0003800000 */
.L_x_9758:
[----:B0-----:R-:W-:Y:S01]  /*2ac0*/  LOP3.LUT R3, R2, 0x7fffffff, RZ, 0xc0, !PT ;  /* 0x7fffffff02037812 */ /* 0x001fe200078ec0ff */
        /* <DEDUP_REMOVED lines=15> */
.L_x_9761:
[----:B------:R-:W-:-:S04]  /*2bc0*/  LOP3.LUT R2, R2, 0x80000000, RZ, 0xc0, !PT ;  /* 0x8000000002027812 */ /* 0x000fc800078ec0ff */
[----:B------:R-:W-:-:S04]  /*2bd0*/  SHF.R.U32.HI R3, RZ, 0x18, R2 ;  /* 0x00000018ff037819 */ /* 0x000fc80000011602 */
[----:B------:R-:W-:-:S04]  /*2be0*/  LOP3.LUT R0, R0, R3, RZ, 0xfc, !PT ;  /* 0x0000000300007212 */ /* 0x000fc800078efcff */
[----:B------:R-:W-:-:S07]  /*2bf0*/  PRMT R8, R0, 0x7610, R8 ;  /* 0x0000761000087816 */ /* 0x000fce0000000008 */
.L_x_9760:
[----:B------:R-:W-:Y:S05]  /*2c00*/  BSYNC B0 ;  /* 0x0000000000007941 */ /* 0x000fea0003800000 */
.L_x_9759:
[----:B------:R0:W-:Y:S01]  /*2c10*/  STG.E.U8 desc[UR36][R16.64], R8 ;  /* 0x0000000810007986 */ /* 0x0001e2000c101124 */
[----:B------:R-:W-:Y:S05]  /*2c20*/  BRA `(.L_x_9739) ;  /* 0x0000000400087947 */ /* 0x000fea0003800000 */
.L_x_9757:
        /* <DEDUP_REMOVED lines=16> */
.L_x_9764:
[----:B------:R-:W-:-:S04]  /*2d30*/  LOP3.LUT R2, R2, 0x80000000, RZ, 0xc0, !PT ;  /* 0x8000000002027812 */ /* 0x000fc800078ec0ff */
[----:B------:R-:W-:-:S04]  /*2d40*/  SHF.R.U32.HI R3, RZ, 0x18, R2 ;  /* 0x00000018ff037819 */ /* 0x000fc80000011602 */
[----:B------:R-:W-:-:S04]  /*2d50*/  LOP3.LUT R0, R0, R3, RZ, 0xfc, !PT ;  /* 0x0000000300007212 */ /* 0x000fc800078efcff */
[----:B------:R-:W-:-:S07]  /*2d60*/  PRMT R8, R0, 0x7610, R8 ;  /* 0x0000761000087816 */ /* 0x000fce0000000008 */
.L_x_9763:
[----:B------:R-:W-:Y:S05]  /*2d70*/  BSYNC B0 ;  /* 0x0000000000007941 */ /* 0x000fea0003800000 */
.L_x_9762:
[----:B------:R3:W-:Y:S01]  /*2d80*/  STG.E.U8 desc[UR36][R16.64], R8 ;  /* 0x0000000810007986 */ /* 0x0007e2000c101124 */
[----:B------:R-:W-:Y:S05]  /*2d90*/  BRA `(.L_x_9739) ;  /* 0x0000000000ac7947 */ /* 0x000fea0003800000 */
.L_x_9756:
[----:B------:R-:W-:-:S13]  /*2da0*/  ISETP.NE.AND P0, PT, R3, 0x1c, PT ;  /* 0x0000001c0300780c */ /* 0x000fda0003f05270 */
[----:B------:R-:W-:Y:S05]  /*2db0*/  @!P0 BRA `(.L_x_9765) ;  /* 0x00000000009c8947 */ /* 0x000fea0003800000 */
[----:B------:R-:W-:-:S13]  /*2dc0*/  ISETP.NE.AND P0, PT, R3, 0x1d, PT ;  /* 0x0000001d0300780c */ /* 0x000fda0003f05270 */
[----:B------:R-:W-:Y:S05]  /*2dd0*/  @!P0 BRA `(.L_x_9766) ;  /* 0x0000000000888947 */ /* 0x000fea0003800000 */
[----:B------:R-:W-:-:S13]  /*2de0*/  ISETP.NE.AND P0, PT, R3, 0x2c, PT ;  /* 0x0000002c0300780c */ /* 0x000fda0003f05270 */
[----:B------:R-:W-:Y:S05]  /*2df0*/  @P0 BRA `(.L_x_9738) ;  /* 0x00000000003c0947 */ /* 0x000fea0003800000 */
[----:B0-----:R-:W-:-:S04]  /*2e00*/  SHF.R.U32.HI R4, RZ, 0x17, R2 ;  /* 0x00000017ff047819 */ /* 0x001fc80000011602 */
        /* <DEDUP_REMOVED lines=14> */
.L_x_9738:
[----:B0-----:R-:W-:Y:S01]  /*2ef0*/  MOV R2, 0x0 ;  /* 0x0000000000027802 */ /* 0x001fe20000000f00 */
        /* <DEDUP_REMOVED lines=15> */
.L_x_9767:
[----:B------:R-:W-:Y:S05]  /*2ff0*/  BRA `(.L_x_9739) ;  /* 0x0000000000147947 */ /* 0x000fea0003800000 */
.L_x_9766:
[----:B0-----:R-:W0:Y:S02]  /*3000*/  F2I.U64.TRUNC R2, R2 ;  /* 0x0000000200027311 */ /* 0x001e24000020d800 */
[----:B0-----:R2:W-:Y:S01]  /*3010*/  STG.E.64 desc[UR36][R16.64], R2 ;  /* 0x0000000210007986 */ /* 0x0015e2000c101b24 */
[----:B------:R-:W-:Y:S05]  /*3020*/  BRA `(.L_x_9739) ;  /* 0x0000000000087947 */ /* 0x000fea0003800000 */
.L_x_9765:
[----:B0-----:R-:W0:Y:S02]  /*3030*/  F2I.FTZ.U32.TRUNC.NTZ R3, R2 ;  /* 0x0000000200037305 */ /* 0x001e24000021f000 */
[----:B0-----:R0:W-:Y:S02]  /*3040*/  STG.E desc[UR36][R16.64], R3 ;  /* 0x0000000310007986 */ /* 0x0011e4000c101924 */
.L_x_9739:
[----:B------:R-:W-:-:S04]  /*3050*/  IMAD R18, R23, 0x200, R18 ;  /* 0x0000020017127824 */ /* 0x000fc800078e0212 */
[----:B------:R-:W-:-:S07]  /*3060*/  VIADD R19, R18, 0x80 ;  /* 0x0000008012137836 */ /* 0x000fce0000000000 */
.L_x_9704:
[----:B------:R-:W-:Y:S05]  /*3070*/  BSYNC B7 ;  /* 0x0000000000077941 */ /* 0x000fea0003800000 */
.L_x_9703:
        /* <DEDUP_REMOVED lines=307> */
.L_x_9770:
        /* <DEDUP_REMOVED lines=22> */
.L_x_9775:
[----:B------:R-:W2:Y:S02]  /*4510*/  LDG.E.U8 R0, desc[UR36][R2.64] ;  /* 0x0000002402007981 */ /* 0x000ea4000c1e1100 */
[----:B--2---:R-:W-:Y:S01]  /*4520*/  I2FP.F32.U32 R0, R0 ;  /* 0x0000000000007245 */ /* 0x004fe20000201000 */
[----:B------:R-:W-:Y:S06]  /*4530*/  BRA `(.L_x_9777) ;  /* 0x0000000c002c7947 */ /* 0x000fec0003800000 */
.L_x_9774:
        /* <DEDUP_REMOVED lines=9> */
.L_x_9779:
[----:B------:R-:W2:Y:S02]  /*45d0*/  LDG.E R0, desc[UR36][R2.64] ;  /* 0x0000002402007981 */ /* 0x000ea4000c1e1900 */
[----:B--2---:R-:W-:Y:S01]  /*45e0*/  I2FP.F32.S32 R0, R0 ;  /* 0x0000000000007245 */ /* 0x004fe20000201400 */
[----:B------:R-:W-:Y:S06]  /*45f0*/  BRA `(.L_x_9777) ;  /* 0x0000000800fc7947 */ /* 0x000fec0003800000 */
.L_x_9778:
[----:B------:R-:W2:Y:S02]  /*4600*/  LDG.E.U16 R0, desc[UR36][R2.64] ;  /* 0x0000002402007981 */ /* 0x000ea4000c1e1500 */
[----:B--2---:R-:W1:Y:S01]  /*4610*/  I2F.S16 R0, R0 ;  /* 0x0000000000007306 */ /* 0x004e620000101400 */
[----:B------:R-:W-:Y:S05]  /*4620*/  BRA `(.L_x_9777) ;  /* 0x0000000800f07947 */ /* 0x000fea0003800000 */
.L_x_9773:
        /* <DEDUP_REMOVED lines=8> */
.L_x_9781:
[----:B------:R-:W2:Y:S02]  /*46b0*/  LDG.E.U16 R0, desc[UR36][R2.64] ;  /* 0x0000002402007981 */ /* 0x000ea4000c1e1500 */
[----:B--2---:R-:W-:Y:S01]  /*46c0*/  HADD2.F32 R0, -RZ, R0.H0_H0 ;  /* 0x20000000ff007230 */ /* 0x004fe20000004100 */
[----:B------:R-:W-:Y:S06]  /*46d0*/  BRA `(.L_x_9777) ;  /* 0x0000000800c47947 */ /* 0x000fec0003800000 */
.L_x_9780:
        /* <DEDUP_REMOVED lines=8> */
.L_x_9783:
[----:B------:R-:W2:Y:S02]  /*4760*/  LDG.E.U16 R0, desc[UR36][R2.64] ;  /* 0x0000002402007981 */ /* 0x000ea4000c1e1500 */
[----:B--2---:R-:W-:Y:S01]  /*4770*/  HADD2.F32 R0, -RZ, R0.H0_H0 ;  /* 0x20000000ff007230 */ /* 0x004fe20000004100 */
[----:B------:R-:W-:Y:S06]  /*4780*/  BRA `(.L_x_9777) ;  /* 0x0000000800987947 */ /* 0x000fec0003800000 */
.L_x_9782:
[----:B------:R-:W2:Y:S01]  /*4790*/  LDG.E.64 R2, desc[UR36][R2.64] ;  /* 0x0000002402027981 */ /* 0x000ea2000c1e1b00 */
[----:B------:R-:W-:Y:S01]  /*47a0*/  UMOV UR4, 0xf0000000 ;  /* 0xf000000000047882 */ /* 0x000fe20000000000 */
[----:B------:R-:W-:Y:S01]  /*47b0*/  UMOV UR5, 0x380fffff ;  /* 0x380fffff00057882 */ /* 0x000fe20000000000 */
[----:B--2---:R-:W0:Y:S01]  /*47c0*/  F2F.F32.F64 R0, R2 ;  /* 0x0000000200007310 */ /* 0x004e220000301000 */
[----:B------:R-:W-:-:S14]  /*47d0*/  DSETP.GEU.AND P0, PT, |R2|, UR4, PT ;  /* 0x0000000402007e2a */ /* 0x000fdc000bf0e200 */
[----:B0-----:R-:W-:Y:S01]  /*47e0*/  @!P0 FMUL R0, R0, 1.175494350822287508e-38 ;  /* 0x0080000000008820 */ /* 0x001fe20000400000 */
[----:B------:R-:W-:Y:S06]  /*47f0*/  BRA `(.L_x_9777) ;  /* 0x00000008007c7947 */ /* 0x000fec0003800000 */
.L_x_9772:
        /* <DEDUP_REMOVED lines=12> */
.L_x_9786:
[----:B------:R-:W2:Y:S01]  /*48c0*/  LDG.E.64 R2, desc[UR36][R2.64] ;  /* 0x0000002402027981 */ /* 0x000ea2000c1e1b00 */
[----:B------:R-:W-:Y:S01]  /*48d0*/  UMOV UR4, 0xf0000000 ;  /* 0xf000000000047882 */ /* 0x000fe20000000000 */
[----:B------:R-:W-:Y:S01]  /*48e0*/  UMOV UR5, 0x380fffff ;  /* 0x380fffff00057882 */ /* 0x000fe20000000000 */
[----:B--2---:R-:W0:Y:S01]  /*48f0*/  F2F.F32.F64 R0, R2 ;  /* 0x0000000200007310 */ /* 0x004e220000301000 */
[----:B------:R-:W-:-:S14]  /*4900*/  DSETP.GEU.AND P0, PT, |R2|, UR4, PT ;  /* 0x0000000402007e2a */ /* 0x000fdc000bf0e200 */
[----:B0-----:R-:W-:Y:S01]  /*4910*/  @!P0 FMUL R0, R0, 1.175494350822287508e-38 ;  /* 0x0080000000008820 */ /* 0x001fe20000400000 */
[----:B------:R-:W-:Y:S06]  /*4920*/  BRA `(.L_x_9777) ;  /* 0x0000000800307947 */ /* 0x000fec0003800000 */
.L_x_9785:
        /* <DEDUP_REMOVED lines=26> */
.L_x_9788:
        /* <DEDUP_REMOVED lines=13> */
.L_x_9787:
[----:B------:R-:W2:Y:S02]  /*4ba0*/  LDG.E.U16 R0, desc[UR36][R2.64] ;  /* 0x0000002402007981 */ /* 0x000ea4000c1e1500 */
[----:B--2---:R-:W-:Y:S01]  /*4bb0*/  IMAD.U32 R0, R0, 0x10000, RZ ;  /* 0x0001000000007824 */ /* 0x004fe200078e00ff */
[----:B------:R-:W-:Y:S06]  /*4bc0*/  BRA `(.L_x_9777) ;  /* 0x0000000400887947 */ /* 0x000fec0003800000 */
.L_x_9784:
        /* <DEDUP_REMOVED lines=11> */
.L_x_9791:
        /* <DEDUP_REMOVED lines=20> */
.L_x_9793:
[----:B------:R-:W-:Y:S05]  /*4dc0*/  BSYNC B0 ;  /* 0x0000000000007941 */ /* 0x000fea0003800000 */
.L_x_9792:
[----:B------:R-:W-:Y:S01]  /*4dd0*/  LEA R3, R0, 0x3b800000, 0x17 ;  /* 0x3b80000000037811 */ /* 0x000fe200078eb8ff */
[----:B------:R-:W-:-:S05]  /*4de0*/  IMAD.SHL.U32 R0, R2, 0x100000, RZ ;  /* 0x0010000002007824 */ /* 0x000fca00078e00ff */
[----:B------:R-:W-:Y:S01]  /*4df0*/  LOP3.LUT R0, R3, R0, R4, 0xfe, !PT ;  /* 0x0000000003007212 */ /* 0x000fe200078efe04 */
[----:B------:R-:W-:Y:S06]  /*4e00*/  BRA `(.L_x_9777) ;  /* 0x0000000000f87947 */ /* 0x000fec0003800000 */
.L_x_9790:
        /* <DEDUP_REMOVED lines=20> */
.L_x_9795:
[----:B------:R-:W-:Y:S05]  /*4f50*/  BSYNC B0 ;  /* 0x0000000000007941 */ /* 0x000fea0003800000 */
.L_x_9794:
[----:B------:R-:W-:Y:S01]  /*4f60*/  LEA R3, R0, 0x37800000, 0x17 ;  /* 0x3780000000037811 */ /* 0x000fe200078eb8ff */
[----:B------:R-:W-:-:S05]  /*4f70*/  IMAD.SHL.U32 R0, R2, 0x200000, RZ ;  /* 0x0020000002007824 */ /* 0x000fca00078e00ff */
[----:B------:R-:W-:Y:S01]  /*4f80*/  LOP3.LUT R0, R3, R0, R4, 0xfe, !PT ;  /* 0x0000000003007212 */ /* 0x000fe200078efe04 */
[----:B------:R-:W-:Y:S06]  /*4f90*/  BRA `(.L_x_9777) ;  /* 0x0000000000947947 */ /* 0x000fec0003800000 */
.L_x_9789:
        /* <DEDUP_REMOVED lines=14> */
.L_x_9776:
        /* <DEDUP_REMOVED lines=16> */
.L_x_9798:
[----:B------:R-:W-:Y:S01]  /*5180*/  IMAD.MOV.U32 R0, RZ, RZ, RZ ;  /* 0x000000ffff007224 */ /* 0x000fe200078e00ff */
[----:B------:R-:W-:Y:S06]  /*5190*/  BRA `(.L_x_9777) ;  /* 0x0000000000147947 */ /* 0x000fec0003800000 */
.L_x_9797:
[----:B------:R-:W2:Y:S02]  /*51a0*/  LDG.E.64 R2, desc[UR36][R2.64] ;  /* 0x0000002402027981 */ /* 0x000ea4000c1e1b00 */
[----:B--2---:R0:W1:Y:S01]  /*51b0*/  I2F.U64 R0, R2 ;  /* 0x0000000200007312 */ /* 0x0040620000301000 */
[----:B------:R-:W-:Y:S05]  /*51c0*/  BRA `(.L_x_9777) ;  /* 0x0000000000087947 */ /* 0x000fea0003800000 */
.L_x_9796:
[----:B------:R-:W2:Y:S02]  /*51d0*/  LDG.E R0, desc[UR36][R2.64] ;  /* 0x0000002402007981 */ /* 0x000ea4000c1e1900 */
[----:B--2---:R-:W-:-:S07]  /*51e0*/  I2FP.F32.U32 R0, R0 ;  /* 0x0000000000007245 */ /* 0x004fce0000201000 */
.L_x_9777:
[----:B------:R-:W-:Y:S05]  /*51f0*/  BSYNC B6 ;  /* 0x0000000000067941 */ /* 0x000fea0003800000 */
.L_x_9771:
[----:B------:R-:W2:Y:S01]  /*5200*/  LDC.U8 R4, c[0x0][0x421] ;  /* 0x00010840ff047b82 */ /* 0x000ea20000000000 */
[----:B01-3-5:R-:W-:-:S06]  /*5210*/  FMUL.FTZ R0, R0, -1.4426950216293334961 ;  /* 0xbfb8aa3b00007820 */ /* 0x02bfcc0000410000 */
[----:B------:R-:W0:Y:S01]  /*5220*/  MUFU.EX2 R0, R0 ;  /* 0x0000000000007308 */ /* 0x000e220000000800 */
[----:B--2-4-:R-:W-:Y:S01]  /*5230*/  PRMT R3, R4, 0x9910, RZ ;  /* 0x0000991004037816 */ /* 0x014fe200000000ff */
        /* <DEDUP_REMOVED lines=15> */
.L_x_9802:
[----:B0-----:R-:W0:Y:S02]  /*5330*/  F2I.S64.TRUNC R2, R2 ;  /* 0x0000000200027311 */ /* 0x001e24000020d900 */
[----:B0-----:R-:W-:-:S05]  /*5340*/  IMAD.MOV.U32 R5, RZ, RZ, R2 ;  /* 0x000000ffff057224 */ /* 0x001fca00078e0002 */
[----:B------:R4:W-:Y:S01]  /*5350*/  STG.E.U8 desc[UR36][R16.64], R5 ;  /* 0x0000000510007986 */ /* 0x0009e2000c101124 */
[----:B------:R-:W-:Y:S05]  /*5360*/  BRA `(.L_x_9804) ;  /* 0x0000000c00407947 */ /* 0x000fea0003800000 */
.L_x_9801:
        /* <DEDUP_REMOVED lines=9> */
.L_x_9806:
[----:B0-----:R-:W0:Y:S02]  /*5400*/  F2I.FTZ.TRUNC.NTZ R3, R2 ;  /* 0x0000000200037305 */ /* 0x001e24000021f100 */
[----:B0-----:R2:W-:Y:S01]  /*5410*/  STG.E desc[UR36][R16.64], R3 ;  /* 0x0000000310007986 */ /* 0x0015e2000c101924 */
[----:B------:R-:W-:Y:S05]  /*5420*/  BRA `(.L_x_9804) ;  /* 0x0000000c00107947 */ /* 0x000fea0003800000 */
.L_x_9805:
[----:B0-----:R-:W0:Y:S02]  /*5430*/  F2I.FTZ.TRUNC.NTZ R3, R2 ;  /* 0x0000000200037305 */ /* 0x001e24000021f100 */
[----:B0-----:R0:W-:Y:S01]  /*5440*/  STG.E.U16 desc[UR36][R16.64], R3 ;  /* 0x0000000310007986 */ /* 0x0011e2000c101524 */
[----:B------:R-:W-:Y:S05]  /*5450*/  BRA `(.L_x_9804) ;  /* 0x0000000c00047947 */ /* 0x000fea0003800000 */
.L_x_9800:
        /* <DEDUP_REMOVED lines=8> */
.L_x_9808:
[----:B0-----:R-:W-:-:S05]  /*54e0*/  F2FP.F16.F32.PACK_AB R2, RZ, R2 ;  /* 0x00000002ff02723e */ /* 0x001fca00000000ff */
[----:B------:R0:W-:Y:S01]  /*54f0*/  STG.E.U16 desc[UR36][R16.64], R2 ;  /* 0x0000000210007986 */ /* 0x0001e2000c101524 */
[----:B------:R-:W-:Y:S05]  /*5500*/  BRA `(.L_x_9804) ;  /* 0x0000000800d87947 */ /* 0x000fea0003800000 */
.L_x_9807:
        /* <DEDUP_REMOVED lines=9> */
.L_x_9810:
[----:B0-----:R-:W-:-:S04]  /*55a0*/  F2FP.F16.F32.PACK_AB R3, RZ, R2 ;  /* 0x00000002ff03723e */ /* 0x001fc800000000ff */
[----:B------:R-:W-:-:S05]  /*55b0*/  PRMT R3, R3, 0x5410, RZ ;  /* 0x0000541003037816 */ /* 0x000fca00000000ff */
[----:B------:R0:W-:Y:S01]  /*55c0*/  STG.E desc[UR36][R16.64], R3 ;  /* 0x0000000310007986 */ /* 0x0001e2000c101924 */
[----:B------:R-:W-:Y:S05]  /*55d0*/  BRA `(.L_x_9804) ;  /* 0x0000000800a47947 */ /* 0x000fea0003800000 */
.L_x_9809:
[----:B0-----:R-:W-:-:S06]  /*55e0*/  FMUL.FTZ R2, R2, 1 ;  /* 0x3f80000002027820 */ /* 0x001fcc0000410000 */
[----:B------:R-:W0:Y:S02]  /*55f0*/  F2F.F64.F32 R2, R2 ;  /* 0x0000000200027310 */ /* 0x000e240000201800 */
[----:B0-----:R0:W-:Y:S01]  /*5600*/  STG.E.64 desc[UR36][R16.64], R2 ;  /* 0x0000000210007986 */ /* 0x0011e2000c101b24 */
[----:B------:R-:W-:Y:S05]  /*5610*/  BRA `(.L_x_9804) ;  /* 0x0000000800947947 */ /* 0x000fea0003800000 */
.L_x_9799:
        /* <DEDUP_REMOVED lines=12> */
.L_x_9813:
[----:B0-----:R-:W-:Y:S01]  /*56e0*/  FMUL.FTZ R4, R2, 1 ;  /* 0x3f80000002047820 */ /* 0x001fe20000410000 */
[----:B------:R-:W-:-:S05]  /*56f0*/  CS2R R6, SRZ ;  /* 0x0000000000067805 */ /* 0x000fca000001ff00 */
[----:B------:R-:W0:Y:S02]  /*5700*/  F2F.F64.F32 R4, R4 ;  /* 0x0000000400047310 */ /* 0x000e240000201800 */
[----:B0-----:R0:W-:Y:S01]  /*5710*/  STG.E.128 desc[UR36][R16.64], R4 ;  /* 0x0000000410007986 */ /* 0x0011e2000c101d24 */
[----:B------:R-:W-:Y:S05]  /*5720*/  BRA `(.L_x_9804) ;  /* 0x0000000800507947 */ /* 0x000fea0003800000 */
.L_x_9812:
        /* <DEDUP_REMOVED lines=20> */
.L_x_9817:
[----:B------:R-:W-:Y:S05]  /*5870*/  BSYNC B0 ;  /* 0x0000000000007941 */ /* 0x000fea0003800000 */
.L_x_9816:
[----:B------:R-:W-:-:S05]  /*5880*/  LOP3.LUT R5, R0, R5, RZ, 0xfc, !PT ;  /* 0x0000000500057212 */ /* 0x000fca00078efcff */
[----:B------:R0:W-:Y:S01]  /*5890*/  STG.E.U8 desc[UR36][R16.64], R5 ;  /* 0x0000000510007986 */ /* 0x0001e2000c101124 */
[----:B------:R-:W-:Y:S05]  /*58a0*/  BRA `(.L_x_9804) ;  /* 0x0000000400f07947 */ /* 0x000fea0003800000 */
.L_x_9815:
        /* <DEDUP_REMOVED lines=12> */
.L_x_9819:
[----:B------:R-:W-:Y:S01]  /*5970*/  IMAD.MOV.U32 R0, RZ, RZ, 0x7f ;  /* 0x0000007fff007424 */ /* 0x000fe200078e00ff */
[----:B------:R-:W-:-:S04]  /*5980*/  ISETP.GT.U32.AND P0, PT, R4, 0x7f800000, PT ;  /* 0x7f8000000400780c */ /* 0x000fc80003f04070 */
[----:B------:R-:W-:-:S09]  /*5990*/  SEL R0, R0, 0x7c, P0 ;  /* 0x0000007c00007807 */ /* 0x000fd20000000000 */
.L_x_9820:
[----:B------:R-:W-:Y:S05]  /*59a0*/  BSYNC B0 ;  /* 0x0000000000007941 */ /* 0x000fea0003800000 */
.L_x_9818:
[----:B------:R-:W-:-:S04]  /*59b0*/  LOP3.LUT R2, R2, 0x80000000, RZ, 0xc0, !PT ;  /* 0x8000000002027812 */ /* 0x000fc800078ec0ff */
[----:B------:R-:W-:-:S04]  /*59c0*/  SHF.R.U32.HI R3, RZ, 0x18, R2 ;  /* 0x00000018ff037819 */ /* 0x000fc80000011602 */
[----:B------:R-:W-:-:S05]  /*59d0*/  LOP3.LUT R3, R0, R3, RZ, 0xfc, !PT ;  /* 0x0000000300037212 */ /* 0x000fca00078efcff */
[----:B------:R0:W-:Y:S01]  /*59e0*/  STG.E.U8 desc[UR36][R16.64], R3 ;  /* 0x0000000310007986 */ /* 0x0001e2000c101124 */
[----:B------:R-:W-:Y:S05]  /*59f0*/  BRA `(.L_x_9804) ;  /* 0x00000004009c7947 */ /* 0x000fea0003800000 */
.L_x_9814:
[----:B0-----:R-:W-:-:S05]  /*5a00*/  F2FP.BF16.F32.PACK_AB R2, RZ, R2 ;  /* 0x00000002ff02723e */ /* 0x001fca00000010ff */
[----:B------:R0:W-:Y:S01]  /*5a10*/  STG.E.U16 desc[UR36][R16.64], R2 ;  /* 0x0000000210007986 */ /* 0x0001e2000c101524 */
[----:B------:R-:W-:Y:S05]  /*5a20*/  BRA `(.L_x_9804) ;  /* 0x0000000400907947 */ /* 0x000fea0003800000 */
.L_x_9811:
        /* <DEDUP_REMOVED lines=11> */
.L_x_9823:
        /* <DEDUP_REMOVED lines=16> */
.L_x_9826:
[----:B------:R-:W-:-:S04]  /*5be0*/  LOP3.LUT R2, R2, 0x80000000, RZ, 0xc0, !PT ;  /* 0x8000000002027812 */ /* 0x000fc800078ec0ff */
[----:B------:R-:W-:-:S04]  /*5bf0*/  SHF.R.U32.HI R3, RZ, 0x18, R2 ;  /* 0x00000018ff037819 */ /* 0x000fc80000011602 */
[----:B------:R-:W-:-:S04]  /*5c00*/  LOP3.LUT R0, R0, R3, RZ, 0xfc, !PT ;  /* 0x0000000300007212 */ /* 0x000fc800078efcff */
[----:B------:R-:W-:-:S07]  /*5c10*/  PRMT R8, R0, 0x7610, R8 ;  /* 0x0000761000087816 */ /* 0x000fce0000000008 */
.L_x_9825:
[----:B------:R-:W-:Y:S05]  /*5c20*/  BSYNC B0 ;  /* 0x0000000000007941 */ /* 0x000fea0003800000 */
.L_x_9824:
[----:B------:R0:W-:Y:S01]  /*5c30*/  STG.E.U8 desc[UR36][R16.64], R8 ;  /* 0x0000000810007986 */ /* 0x0001e2000c101124 */
[----:B------:R-:W-:Y:S05]  /*5c40*/  BRA `(.L_x_9804) ;  /* 0x0000000400087947 */ /* 0x000fea0003800000 */
.L_x_9822:
        /* <DEDUP_REMOVED lines=16> */
.L_x_9829:
[----:B------:R-:W-:-:S04]  /*5d50*/  LOP3.LUT R2, R2, 0x80000000, RZ, 0xc0, !PT ;  /* 0x8000000002027812 */ /* 0x000fc800078ec0ff */
[----:B------:R-:W-:-:S04]  /*5d60*/  SHF.R.U32.HI R3, RZ, 0x18, R2 ;  /* 0x00000018ff037819 */ /* 0x000fc80000011602 */
[----:B------:R-:W-:-:S04]  /*5d70*/  LOP3.LUT R0, R0, R3, RZ, 0xfc, !PT ;  /* 0x0000000300007212 */ /* 0x000fc800078efcff */
[----:B------:R-:W-:-:S07]  /*5d80*/  PRMT R8, R0, 0x7610, R8 ;  /* 0x0000761000087816 */ /* 0x000fce0000000008 */
.L_x_9828:
[----:B------:R-:W-:Y:S05]  /*5d90*/  BSYNC B0 ;  /* 0x0000000000007941 */ /* 0x000fea0003800000 */
.L_x_9827:
[----:B------:R0:W-:Y:S01]  /*5da0*/  STG.E.U8 desc[UR36][R16.64], R8 ;  /* 0x0000000810007986 */ /* 0x0001e2000c101124 */
[----:B------:R-:W-:Y:S05]  /*5db0*/  BRA `(.L_x_9804) ;  /* 0x0000000000ac7947 */ /* 0x000fea0003800000 */
.L_x_9821:
        /* <DEDUP_REMOVED lines=21> */
.L_x_9803:
        /* <DEDUP_REMOVED lines=16> */
.L_x_9832:
[----:B------:R-:W-:Y:S05]  /*6010*/  BRA `(.L_x_9804) ;  /* 0x0000000000147947 */ /* 0x000fea0003800000 */
.L_x_9831:
[----:B0-----:R-:W0:Y:S02]  /*6020*/  F2I.U64.TRUNC R2, R2 ;  /* 0x0000000200027311 */ /* 0x001e24000020d800 */
[----:B0-----:R0:W-:Y:S01]  /*6030*/  STG.E.64 desc[UR36][R16.64], R2 ;  /* 0x0000000210007986 */ /* 0x0011e2000c101b24 */
[----:B------:R-:W-:Y:S05]  /*6040*/  BRA `(.L_x_9804) ;  /* 0x0000000000087947 */ /* 0x000fea0003800000 */
.L_x_9830:
[----:B0-----:R-:W0:Y:S02]  /*6050*/  F2I.FTZ.U32.TRUNC.NTZ R3, R2 ;  /* 0x0000000200037305 */ /* 0x001e24000021f000 */
[----:B0-----:R0:W-:Y:S02]  /*6060*/  STG.E desc[UR36][R16.64], R3 ;  /* 0x0000000310007986 */ /* 0x0011e4000c101924 */
.L_x_9804:
[----:B------:R-:W-:-:S07]  /*6070*/  VIADD R19, R19, 0x80 ;  /* 0x0000008013137836 */ /* 0x000fce0000000000 */
.L_x_9769:
[----:B------:R-:W-:Y:S05]  /*6080*/  BSYNC B7 ;  /* 0x0000000000077941 */ /* 0x000fea0003800000 */
.L_x_9768:
        /* <DEDUP_REMOVED lines=307> */
.L_x_9835:
        /* <DEDUP_REMOVED lines=22> */
.L_x_9840:
[----:B------:R-:W2:Y:S02]  /*7520*/  LDG.E.U8 R0, desc[UR36][R2.64] ;  /* 0x0000002402007981 */ /* 0x000ea4000c1e1100 */
[----:B--2---:R-:W-:Y:S01]  /*7530*/  I2FP.F32.U32 R0, R0 ;  /* 0x0000000000007245 */ /* 0x004fe20000201000 */
[----:B------:R-:W-:Y:S06]  /*7540*/  BRA `(.L_x_9842) ;  /* 0x0000000c002c7947 */ /* 0x000fec0003800000 */
.L_x_9839:
        /* <DEDUP_REMOVED lines=9> */
.L_x_9844:
[----:B------:R-:W2:Y:S02]  /*75e0*/  LDG.E R0, desc[UR36][R2.64] ;  /* 0x0000002402007981 */ /* 0x000ea4000c1e1900 */
[----:B--2---:R-:W-:Y:S01]  /*75f0*/  I2FP.F32.S32 R0, R0 ;  /* 0x0000000000007245 */ /* 0x004fe20000201400 */
[----:B------:R-:W-:Y:S06]  /*7600*/  BRA `(.L_x_9842) ;  /* 0x0000000800fc7947 */ /* 0x000fec0003800000 */
.L_x_9843:
[----:B------:R-:W2:Y:S02]  /*7610*/  LDG.E.U16 R0, desc[UR36][R2.64] ;  /* 0x0000002402007981 */ /* 0x000ea4000c1e1500 */
[----:B--2---:R-:W0:Y:S01]  /*7620*/  I2F.S16 R0, R0 ;  /* 0x0000000000007306 */ /* 0x004e220000101400 */
[----:B------:R-:W-:Y:S05]  /*7630*/  BRA `(.L_x_9842) ;  /* 0x0000000800f07947 */ /* 0x000fea0003800000 */
.L_x_9838:
        /* <DEDUP_REMOVED lines=8> */
.L_x_9846:
[----:B------:R-:W2:Y:S02]  /*76c0*/  LDG.E.U16 R0, desc[UR36][R2.64] ;  /* 0x0000002402007981 */ /* 0x000ea4000c1e1500 */
[----:B--2---:R-:W-:Y:S01]  /*76d0*/  HADD2.F32 R0, -RZ, R0.H0_H0 ;  /* 0x20000000ff007230 */ /* 0x004fe20000004100 */
[----:B------:R-:W-:Y:S06]  /*76e0*/  BRA `(.L_x_9842) ;  /* 0x0000000800c47947 */ /* 0x000fec0003800000 */
.L_x_9845:
        /* <DEDUP_REMOVED lines=8> */
.L_x_9848:
[----:B------:R-:W2:Y:S02]  /*7770*/  LDG.E.U16 R0, desc[UR36][R2.64] ;  /* 0x0000002402007981 */ /* 0x000ea4000c1e1500 */
[----:B--2---:R-:W-:Y:S01]  /*7780*/  HADD2.F32 R0, -RZ, R0.H0_H0 ;  /* 0x20000000ff007230 */ /* 0x004fe20000004100 */
[----:B------:R-:W-:Y:S06]  /*7790*/  BRA `(.L_x_9842) ;  /* 0x0000000800987947 */ /* 0x000fec0003800000 */
.L_x_9847:
[----:B------:R-:W2:Y:S01]  /*77a0*/  LDG.E.64 R2, desc[UR36][R2.64] ;  /* 0x0000002402027981 */ /* 0x000ea2000c1e1b00 */
[----:B------:R-:W-:Y:S01]  /*77b0*/  UMOV UR4, 0xf0000000 ;  /* 0xf000000000047882 */ /* 0x000fe20000000000 */
[----:B------:R-:W-:Y:S01]  /*77c0*/  UMOV UR5, 0x380fffff ;  /* 0x380fffff00057882 */ /* 0x000fe20000000000 */
[----:B--2---:R-:W0:Y:S01]  /*77d0*/  F2F.F32.F64 R0, R2 ;  /* 0x0000000200007310 */ /* 0x004e220000301000 */
[----:B------:R-:W-:-:S14]  /*77e0*/  DSETP.GEU.AND P0, PT, |R2|, UR4, PT ;  /* 0x0000000402007e2a */ /* 0x000fdc000bf0e200 */
[----:B0-----:R-:W-:Y:S01]  /*77f0*/  @!P0 FMUL R0, R0, 1.175494350822287508e-38 ;  /* 0x0080000000008820 */ /* 0x001fe20000400000 */
[----:B------:R-:W-:Y:S06]  /*7800*/  BRA `(.L_x_9842) ;  /* 0x00000008007c7947 */ /* 0x000fec0003800000 */
.L_x_9837:
        /* <DEDUP_REMOVED lines=12> */
.L_x_9851:
[----:B------:R-:W2:Y:S01]  /*78d0*/  LDG.E.64 R2, desc[UR36][R2.64] ;  /* 0x0000002402027981 */ /* 0x000ea2000c1e1b00 */
[----:B------:R-:W-:Y:S01]  /*78e0*/  UMOV UR4, 0xf0000000 ;  /* 0xf000000000047882 */ /* 0x000fe20000000000 */
[----:B------:R-:W-:Y:S01]  /*78f0*/  UMOV UR5, 0x380fffff ;  /* 0x380fffff00057882 */ /* 0x000fe20000000000 */
[----:B--2---:R-:W0:Y:S01]  /*7900*/  F2F.F32.F64 R0, R2 ;  /* 0x0000000200007310 */ /* 0x004e220000301000 */
[----:B------:R-:W-:-:S14]  /*7910*/  DSETP.GEU.AND P0, PT, |R2|, UR4, PT ;  /* 0x0000000402007e2a */ /* 0x000fdc000bf0e200 */
[----:B0-----:R-:W-:Y:S01]  /*7920*/  @!P0 FMUL R0, R0, 1.175494350822287508e-38 ;  /* 0x0080000000008820 */ /* 0x001fe20000400000 */
[----:B------:R-:W-:Y:S06]  /*7930*/  BRA `(.L_x_9842) ;  /* 0x0000000800307947 */ /* 0x000fec0003800000 */
.L_x_9850:
        /* <DEDUP_REMOVED lines=26> */
.L_x_9853:
        /* <DEDUP_REMOVED lines=13> */
.L_x_9852:
[----:B------:R-:W2:Y:S02]  /*7bb0*/  LDG.E.U16 R0, desc[UR36][R2.64] ;  /* 0x0000002402007981 */ /* 0x000ea4000c1e1500 */
[----:B--2---:R-:W-:Y:S01]  /*7bc0*/  IMAD.U32 R0, R0, 0x10000, RZ ;  /* 0x0001000000007824 */ /* 0x004fe200078e00ff */
[----:B------:R-:W-:Y:S06]  /*7bd0*/  BRA `(.L_x_9842) ;  /* 0x0000000400887947 */ /* 0x000fec0003800000 */
.L_x_9849:
        /* <DEDUP_REMOVED lines=11> */
.L_x_9856:
        /* <DEDUP_REMOVED lines=20> */
.L_x_9858:
[----:B------:R-:W-:Y:S05]  /*7dd0*/  BSYNC B0 ;  /* 0x0000000000007941 */ /* 0x000fea0003800000 */
.L_x_9857:
[----:B------:R-:W-:Y:S01]  /*7de0*/  LEA R3, R0, 0x3b800000, 0x17 ;  /* 0x3b80000000037811 */ /* 0x000fe200078eb8ff */
[----:B------:R-:W-:-:S05]  /*7df0*/  IMAD.SHL.U32 R0, R2, 0x100000, RZ ;  /* 0x0010000002007824 */ /* 0x000fca00078e00ff */
[----:B------:R-:W-:Y:S01]  /*7e00*/  LOP3.LUT R0, R3, R0, R4, 0xfe, !PT ;  /* 0x0000000003007212 */ /* 0x000fe200078efe04 */
[----:B------:R-:W-:Y:S06]  /*7e10*/  BRA `(.L_x_9842) ;  /* 0x0000000000f87947 */ /* 0x000fec0003800000 */
.L_x_9855:
        /* <DEDUP_REMOVED lines=20> */
.L_x_9860:
[----:B------:R-:W-:Y:S05]  /*7f60*/  BSYNC B0 ;  /* 0x0000000000007941 */ /* 0x000fea0003800000 */
.L_x_9859:
[----:B------:R-:W-:Y:S01]  /*7f70*/  LEA R3, R0, 0x37800000, 0x17 ;  /* 0x3780000000037811 */ /* 0x000fe200078eb8ff */
[----:B------:R-:W-:-:S05]  /*7f80*/  IMAD.SHL.U32 R0, R2, 0x200000, RZ ;  /* 0x0020000002007824 */ /* 0x000fca00078e00ff */
[----:B------:R-:W-:Y:S01]  /*7f90*/  LOP3.LUT R0, R3, R0, R4, 0xfe, !PT ;  /* 0x0000000003007212 */ /* 0x000fe200078efe04 */
[----:B------:R-:W-:Y:S06]  /*7fa0*/  BRA `(.L_x_9842) ;  /* 0x0000000000947947 */ /* 0x000fec0003800000 */
.L_x_9854:
        /* <DEDUP_REMOVED lines=14> */
.L_x_9841:
        /* <DEDUP_REMOVED lines=16> */
.L_x_9863:
[----:B------:R-:W-:Y:S01]  /*8190*/  IMAD.MOV.U32 R0, RZ, RZ, RZ ;  /* 0x000000ffff007224 */ /* 0x000fe200078e00ff */
[----:B------:R-:W-:Y:S06]  /*81a0*/  BRA `(.L_x_9842) ;  /* 0x0000000000147947 */ /* 0x000fec0003800000 */
.L_x_9862:
[----:B------:R-:W2:Y:S02]  /*81b0*/  LDG.E.64 R2, desc[UR36][R2.64] ;  /* 0x0000002402027981 */ /* 0x000ea4000c1e1b00 */
[----:B--2---:R0:W1:Y:S01]  /*81c0*/  I2F.U64 R0, R2 ;  /* 0x0000000200007312 */ /* 0x0040620000301000 */
[----:B------:R-:W-:Y:S05]  /*81d0*/  BRA `(.L_x_9842) ;  /* 0x0000000000087947 */ /* 0x000fea0003800000 */
.L_x_9861:
[----:B------:R-:W2:Y:S02]  /*81e0*/  LDG.E R0, desc[UR36][R2.64] ;  /* 0x0000002402007981 */ /* 0x000ea4000c1e1900 */
[----:B--2---:R-:W-:-:S07]  /*81f0*/  I2FP.F32.U32 R0, R0 ;  /* 0x0000000000007245 */ /* 0x004fce0000201000 */
.L_x_9842:
[----:B------:R-:W-:Y:S05]  /*8200*/  BSYNC B6 ;  /* 0x0000000000067941 */ /* 0x000fea0003800000 */
.L_x_9836:
[----:B------:R-:W4:Y:S01]  /*8210*/  LDC.U8 R4, c[0x0][0x421] ;  /* 0x00010840ff047b82 */ /* 0x000f220000000000 */
[----:B0123-5:R-:W-:-:S06]  /*8220*/  FMUL.FTZ R0, R0, -1.4426950216293334961 ;  /* 0xbfb8aa3b00007820 */ /* 0x02ffcc0000410000 */
[----:B------:R-:W0:Y:S01]  /*8230*/  MUFU.EX2 R0, R0 ;  /* 0x0000000000007308 */ /* 0x000e220000000800 */
[----:B----4-:R-:W-:Y:S01]  /*8240*/  PRMT R3, R4, 0x9910, RZ ;  /* 0x0000991004037816 */ /* 0x010fe200000000ff */
        /* <DEDUP_REMOVED lines=15> */
.L_x_9867:
[----:B0-----:R-:W0:Y:S02]  /*8340*/  F2I.S64.TRUNC R2, R2 ;  /* 0x0000000200027311 */ /* 0x001e24000020d900 */
[----:B0-----:R-:W-:-:S05]  /*8350*/  IMAD.MOV.U32 R5, RZ, RZ, R2 ;  /* 0x000000ffff057224 */ /* 0x001fca00078e0002 */
[----:B------:R0:W-:Y:S01]  /*8360*/  STG.E.U8 desc[UR36][R16.64], R5 ;  /* 0x0000000510007986 */ /* 0x0001e2000c101124 */
[----:B------:R-:W-:Y:S05]  /*8370*/  BRA `(.L_x_9869) ;  /* 0x0000000c00407947 */ /* 0x000fea0003800000 */
.L_x_9866:
        /* <DEDUP_REMOVED lines=9> */
.L_x_9871:
[----:B0-----:R-:W0:Y:S02]  /*8410*/  F2I.FTZ.TRUNC.NTZ R3, R2 ;  /* 0x0000000200037305 */ /* 0x001e24000021f100 */
[----:B0-----:R0:W-:Y:S01]  /*8420*/  STG.E desc[UR36][R16.64], R3 ;  /* 0x0000000310007986 */ /* 0x0011e2000c101924 */
[----:B------:R-:W-:Y:S05]  /*8430*/  BRA `(.L_x_9869) ;  /* 0x0000000c00107947 */ /* 0x000fea0003800000 */
.L_x_9870:
[----:B0-----:R-:W0:Y:S02]  /*8440*/  F2I.FTZ.TRUNC.NTZ R3, R2 ;  /* 0x0000000200037305 */ /* 0x001e24000021f100 */
[----:B0-----:R0:W-:Y:S01]  /*8450*/  STG.E.U16 desc[UR36][R16.64], R3 ;  /* 0x0000000310007986 */ /* 0x0011e2000c101524 */
[----:B------:R-:W-:Y:S05]  /*8460*/  BRA `(.L_x_9869) ;  /* 0x0000000c00047947 */ /* 0x000fea0003800000 */
.L_x_9865:
        /* <DEDUP_REMOVED lines=8> */
.L_x_9873:
[----:B0-----:R-:W-:-:S05]  /*84f0*/  F2FP.F16.F32.PACK_AB R2, RZ, R2 ;  /* 0x00000002ff02723e */ /* 0x001fca00000000ff */
[----:B------:R0:W-:Y:S01]  /*8500*/  STG.E.U16 desc[UR36][R16.64], R2 ;  /* 0x0000000210007986 */ /* 0x0001e2000c101524 */
[----:B------:R-:W-:Y:S05]  /*8510*/  BRA `(.L_x_9869) ;  /* 0x0000000800d87947 */ /* 0x000fea0003800000 */
.L_x_9872:
        /* <DEDUP_REMOVED lines=9> */
.L_x_9875:
[----:B0-----:R-:W-:-:S04]  /*85b0*/  F2FP.F16.F32.PACK_AB R3, RZ, R2 ;  /* 0x00000002ff03723e */ /* 0x001fc800000000ff */
[----:B------:R-:W-:-:S05]  /*85c0*/  PRMT R3, R3, 0x5410, RZ ;  /* 0x0000541003037816 */ /* 0x000fca00000000ff */
[----:B------:R0:W-:Y:S01]  /*85d0*/  STG.E desc[UR36][R16.64], R3 ;  /* 0x0000000310007986 */ /* 0x0001e2000c101924 */
[----:B------:R-:W-:Y:S05]  /*85e0*/  BRA `(.L_x_9869) ;  /* 0x0000000800a47947 */ /* 0x000fea0003800000 */
.L_x_9874:
[----:B0-----:R-:W-:-:S06]  /*85f0*/  FMUL.FTZ R2, R2, 1 ;  /* 0x3f80000002027820 */ /* 0x001fcc0000410000 */
[----:B------:R-:W0:Y:S02]  /*8600*/  F2F.F64.F32 R2, R2 ;  /* 0x0000000200027310 */ /* 0x000e240000201800 */
[----:B0-----:R0:W-:Y:S01]  /*8610*/  STG.E.64 desc[UR36][R16.64], R2 ;  /* 0x0000000210007986 */ /* 0x0011e2000c101b24 */
[----:B------:R-:W-:Y:S05]  /*8620*/  BRA `(.L_x_9869) ;  /* 0x0000000800947947 */ /* 0x000fea0003800000 */
.L_x_9864:
        /* <DEDUP_REMOVED lines=12> */
.L_x_9878:
[----:B0-----:R-:W-:Y:S01]  /*86f0*/  FMUL.FTZ R4, R2, 1 ;  /* 0x3f80000002047820 */ /* 0x001fe20000410000 */
[----:B------:R-:W-:-:S05]  /*8700*/  CS2R R6, SRZ ;  /* 0x0000000000067805 */ /* 0x000fca000001ff00 */
[----:B------:R-:W0:Y:S02]  /*8710*/  F2F.F64.F32 R4, R4 ;  /* 0x0000000400047310 */ /* 0x000e240000201800 */
[----:B0-----:R0:W-:Y:S01]  /*8720*/  STG.E.128 desc[UR36][R16.64], R4 ;  /* 0x0000000410007986 */ /* 0x0011e2000c101d24 */
[----:B------:R-:W-:Y:S05]  /*8730*/  BRA `(.L_x_9869) ;  /* 0x0000000800507947 */ /* 0x000fea0003800000 */
.L_x_9877:
        /* <DEDUP_REMOVED lines=20> */
.L_x_9882:
[----:B------:R-:W-:Y:S05]  /*8880*/  BSYNC B0 ;  /* 0x0000000000007941 */ /* 0x000fea0003800000 */
.L_x_9881:
[----:B------:R-:W-:-:S05]  /*8890*/  LOP3.LUT R5, R0, R5, RZ, 0xfc, !PT ;  /* 0x0000000500057212 */ /* 0x000fca00078efcff */
[----:B------:R0:W-:Y:S01]  /*88a0*/  STG.E.U8 desc[UR36][R16.64], R5 ;  /* 0x0000000510007986 */ /* 0x0001e2000c101124 */
[----:B------:R-:W-:Y:S05]  /*88b0*/  BRA `(.L_x_9869) ;  /* 0x0000000400f07947 */ /* 0x000fea0003800000 */
.L_x_9880:
        /* <DEDUP_REMOVED lines=12> */
.L_x_9884:
[----:B------:R-:W-:Y:S01]  /*8980*/  IMAD.MOV.U32 R0, RZ, RZ, 0x7f ;  /* 0x0000007fff007424 */ /* 0x000fe200078e00ff */
[----:B------:R-:W-:-:S04]  /*8990*/  ISETP.GT.U32.AND P0, PT, R4, 0x7f800000, PT ;  /* 0x7f8000000400780c */ /* 0x000fc80003f04070 */
[----:B------:R-:W-:-:S09]  /*89a0*/  SEL R0, R0, 0x7c, P0 ;  /* 0x0000007c00007807 */ /* 0x000fd20000000000 */
.L_x_9885:
[----:B------:R-:W-:Y:S05]  /*89b0*/  BSYNC B0 ;  /* 0x0000000000007941 */ /* 0x000fea0003800000 */
.L_x_9883:
[----:B------:R-:W-:-:S04]  /*89c0*/  LOP3.LUT R2, R2, 0x80000000, RZ, 0xc0, !PT ;  /* 0x8000000002027812 */ /* 0x000fc800078ec0ff */
[----:B------:R-:W-:-:S04]  /*89d0*/  SHF.R.U32.HI R3, RZ, 0x18, R2 ;  /* 0x00000018ff037819 */ /* 0x000fc80000011602 */
[----:B------:R-:W-:-:S05]  /*89e0*/  LOP3.LUT R3, R0, R3, RZ, 0xfc, !PT ;  /* 0x0000000300037212 */ /* 0x000fca00078efcff */
[----:B------:R0:W-:Y:S01]  /*89f0*/  STG.E.U8 desc[UR36][R16.64], R3 ;  /* 0x0000000310007986 */ /* 0x0001e2000c101124 */
[----:B------:R-:W-:Y:S05]  /*8a00*/  BRA `(.L_x_9869) ;  /* 0x00000004009c7947 */ /* 0x000fea0003800000 */
.L_x_9879:
[----:B0-----:R-:W-:-:S05]  /*8a10*/  F2FP.BF16.F32.PACK_AB R2, RZ, R2 ;  /* 0x00000002ff02723e */ /* 0x001fca00000010ff */
[----:B------:R0:W-:Y:S01]  /*8a20*/  STG.E.U16 desc[UR36][R16.64], R2 ;  /* 0x0000000210007986 */ /* 0x0001e2000c101524 */
[----:B------:R-:W-:Y:S05]  /*8a30*/  BRA `(.L_x_9869) ;  /* 0x0000000400907947 */ /* 0x000fea0003800000 */
.L_x_9876:
        /* <DEDUP_REMOVED lines=11> */
.L_x_9888:
        /* <DEDUP_REMOVED lines=16> */
.L_x_9891:
[----:B------:R-:W-:-:S04]  /*8bf0*/  LOP3.LUT R2, R2, 0x80000000, RZ, 0xc0, !PT ;  /* 0x8000000002027812 */ /* 0x000fc800078ec0ff */
[----:B------:R-:W-:-:S04]  /*8c00*/  SHF.R.U32.HI R3, RZ, 0x18, R2 ;  /* 0x00000018ff037819 */ /* 0x000fc80000011602 */
[----:B------:R-:W-:-:S04]  /*8c10*/  LOP3.LUT R0, R0, R3, RZ, 0xfc, !PT ;  /* 0x0000000300007212 */ /* 0x000fc800078efcff */
[----:B------:R-:W-:-:S07]  /*8c20*/  PRMT R8, R0, 0x7610, R8 ;  /* 0x0000761000087816 */ /* 0x000fce0000000008 */
.L_x_9890:
[----:B------:R-:W-:Y:S05]  /*8c30*/  BSYNC B0 ;  /* 0x0000000000007941 */ /* 0x000fea0003800000 */
.L_x_9889:
[----:B------:R3:W-:Y:S01]  /*8c40*/  STG.E.U8 desc[UR36][R16.64], R8 ;  /* 0x0000000810007986 */ /* 0x0007e2000c101124 */
[----:B------:R-:W-:Y:S05]  /*8c50*/  BRA `(.L_x_9869) ;  /* 0x0000000400087947 */ /* 0x000fea0003800000 */
.L_x_9887:
        /* <DEDUP_REMOVED lines=16> */
.L_x_9894:
[----:B------:R-:W-:-:S04]  /*8d60*/  LOP3.LUT R2, R2, 0x80000000, RZ, 0xc0, !PT ;  /* 0x8000000002027812 */ /* 0x000fc800078ec0ff */
[----:B------:R-:W-:-:S04]  /*8d70*/  SHF.R.U32.HI R3, RZ, 0x18, R2 ;  /* 0x00000018ff037819 */ /* 0x000fc80000011602 */
[----:B------:R-:W-:-:S04]  /*8d80*/  LOP3.LUT R0, R0, R3, RZ, 0xfc, !PT ;  /* 0x0000000300007212 */ /* 0x000fc800078efcff */
[----:B------:R-:W-:-:S07]  /*8d90*/  PRMT R8, R0, 0x7610, R8 ;  /* 0x0000761000087816 */ /* 0x000fce0000000008 */
.L_x_9893:
[----:B------:R-:W-:Y:S05]  /*8da0*/  BSYNC B0 ;  /* 0x0000000000007941 */ /* 0x000fea0003800000 */
.L_x_9892:
[----:B------:R0:W-:Y:S01]  /*8db0*/  STG.E.U8 desc[UR36][R16.64], R8 ;  /* 0x0000000810007986 */ /* 0x0001e2000c101124 */
[----:B------:R-:W-:Y:S05]  /*8dc0*/  BRA `(.L_x_9869) ;  /* 0x0000000000ac7947 */ /* 0x000fea0003800000 */
.L_x_9886:
        /* <DEDUP_REMOVED lines=21> */
.L_x_9868:
        /* <DEDUP_REMOVED lines=16> */
.L_x_9897:
[----:B------:R-:W-:Y:S05]  /*9020*/  BRA `(.L_x_9869) ;  /* 0x0000000000147947 */ /* 0x000fea0003800000 */
.L_x_9896:
[----:B0-----:R-:W0:Y:S02]  /*9030*/  F2I.U64.TRUNC R2, R2 ;  /* 0x0000000200027311 */ /* 0x001e24000020d800 */
[----:B0-----:R2:W-:Y:S01]  /*9040*/  STG.E.64 desc[UR36][R16.64], R2 ;  /* 0x0000000210007986 */ /* 0x0015e2000c101b24 */
[----:B------:R-:W-:Y:S05]  /*9050*/  BRA `(.L_x_9869) ;  /* 0x0000000000087947 */ /* 0x000fea0003800000 */
.L_x_9895:
[----:B0-----:R-:W0:Y:S02]  /*9060*/  F2I.FTZ.U32.TRUNC.NTZ R3, R2 ;  /* 0x0000000200037305 */ /* 0x001e24000021f000 */
[----:B0-----:R0:W-:Y:S02]  /*9070*/  STG.E desc[UR36][R16.64], R3 ;  /* 0x0000000310007986 */ /* 0x0011e4000c101924 */
.L_x_9869:
[----:B------:R-:W-:-:S07]  /*9080*/  VIADD R19, R19, 0x80 ;  /* 0x0000008013137836 */ /* 0x000fce0000000000 */
.L_x_9834:
[----:B------:R-:W-:Y:S05]  /*9090*/  BSYNC B7 ;  /* 0x0000000000077941 */ /* 0x000fea0003800000 */
.L_x_9833:
        /* <DEDUP_REMOVED lines=306> */
.L_x_9898:
        /* <DEDUP_REMOVED lines=22> */
.L_x_9903:
[----:B------:R-:W2:Y:S02]  /*a520*/  LDG.E.U8 R0, desc[UR36][R2.64] ;  /* 0x0000002402007981 */ /* 0x000ea4000c1e1100 */
[----:B--2---:R-:W-:Y:S01]  /*a530*/  I2FP.F32.U32 R0, R0 ;  /* 0x0000000000007245 */ /* 0x004fe20000201000 */
[----:B------:R-:W-:Y:S06]  /*a540*/  BRA `(.L_x_9905) ;  /* 0x0000000c002c7947 */ /* 0x000fec0003800000 */
.L_x_9902:
        /* <DEDUP_REMOVED lines=9> */
.L_x_9907:
[----:B------:R-:W2:Y:S02]  /*a5e0*/  LDG.E R0, desc[UR36][R2.64] ;  /* 0x0000002402007981 */ /* 0x000ea4000c1e1900 */
[----:B--2---:R-:W-:Y:S01]  /*a5f0*/  I2FP.F32.S32 R0, R0 ;  /* 0x0000000000007245 */ /* 0x004fe20000201400 */
[----:B------:R-:W-:Y:S06]  /*a600*/  BRA `(.L_x_9905) ;  /* 0x0000000800fc7947 */ /* 0x000fec0003800000 */
.L_x_9906:
[----:B------:R-:W2:Y:S02]  /*a610*/  LDG.E.U16 R0, desc[UR36][R2.64] ;  /* 0x0000002402007981 */ /* 0x000ea4000c1e1500 */
[----:B--2---:R-:W0:Y:S01]  /*a620*/  I2F.S16 R0, R0 ;  /* 0x0000000000007306 */ /* 0x004e220000101400 */
[----:B------:R-:W-:Y:S05]  /*a630*/  BRA `(.L_x_9905) ;  /* 0x0000000800f07947 */ /* 0x000fea0003800000 */
.L_x_9901:
        /* <DEDUP_REMOVED lines=8> */
.L_x_9909:
[----:B------:R-:W2:Y:S02]  /*a6c0*/  LDG.E.U16 R0, desc[UR36][R2.64] ;  /* 0x0000002402007981 */ /* 0x000ea4000c1e1500 */
[----:B--2---:R-:W-:Y:S01]  /*a6d0*/  HADD2.F32 R0, -RZ, R0.H0_H0 ;  /* 0x20000000ff007230 */ /* 0x004fe20000004100 */
[----:B------:R-:W-:Y:S06]  /*a6e0*/  BRA `(.L_x_9905) ;  /* 0x0000000800c47947 */ /* 0x000fec0003800000 */
.L_x_9908:
        /* <DEDUP_REMOVED lines=8> */
.L_x_9911:
[----:B------:R-:W2:Y:S02]  /*a770*/  LDG.E.U16 R0, desc[UR36][R2.64] ;  /* 0x0000002402007981 */ /* 0x000ea4000c1e1500 */
[----:B--2---:R-:W-:Y:S01]  /*a780*/  HADD2.F32 R0, -RZ, R0.H0_H0 ;  /* 0x20000000ff007230 */ /* 0x004fe20000004100 */
[----:B------:R-:W-:Y:S06]  /*a790*/  BRA `(.L_x_9905) ;  /* 0x0000000800987947 */ /* 0x000fec0003800000 */
.L_x_9910:
[----:B------:R-:W2:Y:S01]  /*a7a0*/  LDG.E.64 R2, desc[UR36][R2.64] ;  /* 0x0000002402027981 */ /* 0x000ea2000c1e1b00 */
[----:B------:R-:W-:Y:S01]  /*a7b0*/  UMOV UR4, 0xf0000000 ;  /* 0xf000000000047882 */ /* 0x000fe20000000000 */
[----:B------:R-:W-:Y:S01]  /*a7c0*/  UMOV UR5, 0x380fffff ;  /* 0x380fffff00057882 */ /* 0x000fe20000000000 */
[----:B--2---:R-:W0:Y:S01]  /*a7d0*/  F2F.F32.F64 R0, R2 ;  /* 0x0000000200007310 */ /* 0x004e220000301000 */
[----:B------:R-:W-:-:S14]  /*a7e0*/  DSETP.GEU.AND P0, PT, |R2|, UR4, PT ;  /* 0x0000000402007e2a */ /* 0x000fdc000bf0e200 */
[----:B0-----:R-:W-:Y:S01]  /*a7f0*/  @!P0 FMUL R0, R0, 1.175494350822287508e-38 ;  /* 0x0080000000008820 */ /* 0x001fe20000400000 */
[----:B------:R-:W-:Y:S06]  /*a800*/  BRA `(.L_x_9905) ;  /* 0x00000008007c7947 */ /* 0x000fec0003800000 */
.L_x_9900:
        /* <DEDUP_REMOVED lines=12> */
.L_x_9914:
[----:B------:R-:W2:Y:S01]  /*a8d0*/  LDG.E.64 R2, desc[UR36][R2.64] ;  /* 0x0000002402027981 */ /* 0x000ea2000c1e1b00 */
[----:B------:R-:W-:Y:S01]  /*a8e0*/  UMOV UR4, 0xf0000000 ;  /* 0xf000000000047882 */ /* 0x000fe20000000000 */
[----:B------:R-:W-:Y:S01]  /*a8f0*/  UMOV UR5, 0x380fffff ;  /* 0x380fffff00057882 */ /* 0x000fe20000000000 */
[----:B--2---:R-:W0:Y:S01]  /*a900*/  F2F.F32.F64 R0, R2 ;  /* 0x0000000200007310 */ /* 0x004e220000301000 */
[----:B------:R-:W-:-:S14]  /*a910*/  DSETP.GEU.AND P0, PT, |R2|, UR4, PT ;  /* 0x0000000402007e2a */ /* 0x000fdc000bf0e200 */
[----:B0-----:R-:W-:Y:S01]  /*a920*/  @!P0 FMUL R0, R0, 1.175494350822287508e-38 ;  /* 0x0080000000008820 */ /* 0x001fe20000400000 */
[----:B------:R-:W-:Y:S06]  /*a930*/  BRA `(.L_x_9905) ;  /* 0x0000000800307947 */ /* 0x000fec0003800000 */
.L_x_9913:
        /* <DEDUP_REMOVED lines=26> */
.L_x_9916:
        /* <DEDUP_REMOVED lines=13> */
.L_x_9915:
[----:B------:R-:W2:Y:S02]  /*abb0*/  LDG.E.U16 R0, desc[UR36][R2.64] ;  /* 0x0000002402007981 */ /* 0x000ea4000c1e1500 */
[----:B--2---:R-:W-:Y:S01]  /*abc0*/  IMAD.U32 R0, R0, 0x10000, RZ ;  /* 0x0001000000007824 */ /* 0x004fe200078e00ff */
[----:B------:R-:W-:Y:S06]  /*abd0*/  BRA `(.L_x_9905) ;  /* 0x0000000400887947 */ /* 0x000fec0003800000 */
.L_x_9912:
        /* <DEDUP_REMOVED lines=11> */
.L_x_9919:
        /* <DEDUP_REMOVED lines=20> */
.L_x_9921:
[----:B------:R-:W-:Y:S05]  /*add0*/  BSYNC B0 ;  /* 0x0000000000007941 */ /* 0x000fea0003800000 */
.L_x_9920:
[----:B------:R-:W-:Y:S01]  /*ade0*/  LEA R3, R0, 0x3b800000, 0x17 ;  /* 0x3b80000000037811 */ /* 0x000fe200078eb8ff */
[----:B------:R-:W-:-:S05]  /*adf0*/  IMAD.SHL.U32 R0, R2, 0x100000, RZ ;  /* 0x0010000002007824 */ /* 0x000fca00078e00ff */
[----:B------:R-:W-:Y:S01]  /*ae00*/  LOP3.LUT R0, R3, R0, R4, 0xfe, !PT ;  /* 0x0000000003007212 */ /* 0x000fe200078efe04 */
[----:B------:R-:W-:Y:S06]  /*ae10*/  BRA `(.L_x_9905) ;  /* 0x0000000000f87947 */ /* 0x000fec0003800000 */
.L_x_9918:
        /* <DEDUP_REMOVED lines=20> */
.L_x_9923:
[----:B------:R-:W-:Y:S05]  /*af60*/  BSYNC B0 ;  /* 0x0000000000007941 */ /* 0x000fea0003800000 */
.L_x_9922:
[----:B------:R-:W-:Y:S01]  /*af70*/  LEA R3, R0, 0x37800000, 0x17 ;  /* 0x3780000000037811 */ /* 0x000fe200078eb8ff */
[----:B------:R-:W-:-:S05]  /*af80*/  IMAD.SHL.U32 R0, R2, 0x200000, RZ ;  /* 0x0020000002007824 */ /* 0x000fca00078e00ff */
[----:B------:R-:W-:Y:S01]  /*af90*/  LOP3.LUT R0, R3, R0, R4, 0xfe, !PT ;  /* 0x0000000003007212 */ /* 0x000fe200078efe04 */
[----:B------:R-:W-:Y:S06]  /*afa0*/  BRA `(.L_x_9905) ;  /* 0x0000000000947947 */ /* 0x000fec0003800000 */
.L_x_9917:
        /* <DEDUP_REMOVED lines=14> */
.L_x_9904:
        /* <DEDUP_REMOVED lines=16> */
.L_x_9926:
[----:B------:R-:W-:Y:S01]  /*b190*/  IMAD.MOV.U32 R0, RZ, RZ, RZ ;  /* 0x000000ffff007224 */ /* 0x000fe200078e00ff */
[----:B------:R-:W-:Y:S06]  /*b1a0*/  BRA `(.L_x_9905) ;  /* 0x0000000000147947 */ /* 0x000fec0003800000 */
.L_x_9925:
[----:B------:R-:W2:Y:S02]  /*b1b0*/  LDG.E.64 R2, desc[UR36][R2.64] ;  /* 0x0000002402027981 */ /* 0x000ea4000c1e1b00 */
[----:B--2---:R0:W1:Y:S01]  /*b1c0*/  I2F.U64 R0, R2 ;  /* 0x0000000200007312 */ /* 0x0040620000301000 */
[----:B------:R-:W-:Y:S05]  /*b1d0*/  BRA `(.L_x_9905) ;  /* 0x0000000000087947 */ /* 0x000fea0003800000 */
.L_x_9924:
[----:B------:R-:W2:Y:S02]  /*b1e0*/  LDG.E R0, desc[UR36][R2.64] ;  /* 0x0000002402007981 */ /* 0x000ea4000c1e1900 */
[----:B--2---:R-:W-:-:S07]  /*b1f0*/  I2FP.F32.U32 R0, R0 ;  /* 0x0000000000007245 */ /* 0x004fce0000201000 */
.L_x_9905:
[----:B------:R-:W-:Y:S05]  /*b200*/  BSYNC B6 ;  /* 0x0000000000067941 */ /* 0x000fea0003800000 */
.L_x_9899:
[----:B------:R-:W3:Y:S01]  /*b210*/  LDC.U8 R4, c[0x0][0x421] ;  /* 0x00010840ff047b82 */ /* 0x000ee20000000000 */
[----:B012-45:R-:W-:-:S06]  /*b220*/  FMUL.FTZ R0, R0, -1.4426950216293334961 ;  /* 0xbfb8aa3b00007820 */ /* 0x037fcc0000410000 */
[----:B------:R-:W0:Y:S01]  /*b230*/  MUFU.EX2 R0, R0 ;  /* 0x0000000000007308 */ /* 0x000e220000000800 */
[----:B---3--:R-:W-:Y:S01]  /*b240*/  PRMT R3, R4, 0x9910, RZ ;  /* 0x0000991004037816 */ /* 0x008fe200000000ff */
        /* <DEDUP_REMOVED lines=13> */
[----:B0-----:R-:W-:Y:S01]  /*b320*/  STG.E.U8 desc[UR36][R16.64], R3 ;  /* 0x0000000310007986 */ /* 0x001fe2000c101124 */
[----:B------:R-:W-:Y:S05]  /*b330*/  EXIT ;  /* 0x000000000000794d */ /* 0x000fea0003800000 */
.L_x_9930:
[----:B0-----:R-:W0:Y:S02]  /*b340*/  F2I.S64.TRUNC R2, R2 ;  /* 0x0000000200027311 */ /* 0x001e24000020d900 */
[----:B0-----:R-:W-:-:S05]  /*b350*/  IMAD.MOV.U32 R5, RZ, RZ, R2 ;  /* 0x000000ffff057224 */ /* 0x001fca00078e0002 */
[----:B------:R-:W-:Y:S01]  /*b360*/  STG.E.U8 desc[UR36][R16.64], R5 ;  /* 0x0000000510007986 */ /* 0x000fe2000c101124 */
[----:B------:R-:W-:Y:S05]  /*b370*/  EXIT ;  /* 0x000000000000794d */ /* 0x000fea0003800000 */
.L_x_9929:
[----:B------:R-:W-:-:S13]  /*b380*/  ISETP.NE.AND P0, PT, R3, 0x2, PT ;  /* 0x000000020300780c */ /* 0x000fda0003f05270 */
[----:B------:R-:W-:Y:S05]  /*b390*/  @!P0 BRA `(.L_x_9932) ;  /* 0x0000000000288947 */ /* 0x000fea0003800000 */
[----:B------:R-:W-:-:S13]  /*b3a0*/  ISETP.NE.AND P0, PT, R3, 0x3, PT ;  /* 0x000000030300780c */ /* 0x000fda0003f05270 */
[----:B------:R-:W-:Y:S05]  /*b3b0*/  @!P0 BRA `(.L_x_9933) ;  /* 0x0000000000148947 */ /* 0x000fea0003800000 */
[----:B------:R-:W-:-:S13]  /*b3c0*/  ISETP.NE.AND P0, PT, R3, 0x4, PT ;  /* 0x000000040300780c */ /* 0x000fda0003f05270 */
[----:B------:R-:W-:Y:S05]  /*b3d0*/  @P0 BRA `(.L_x_9931) ;  /* 0x0000000800d00947 */ /* 0x000fea0003800000 */
[----:B0-----:R-:W0:Y:S02]  /*b3e0*/  F2I.S64.TRUNC R2, R2 ;  /* 0x0000000200027311 */ /* 0x001e24000020d900 */
[----:B0-----:R-:W-:Y:S01]  /*b3f0*/  STG.E.64 desc[UR36][R16.64], R2 ;  /* 0x0000000210007986 */ /* 0x001fe2000c101b24 */
[----:B------:R-:W-:Y:S05]  /*b400*/  EXIT ;  /* 0x000000000000794d */ /* 0x000fea0003800000 */
.L_x_9933:
[----:B0-----:R-:W0:Y:S02]  /*b410*/  F2I.FTZ.TRUNC.NTZ R3, R2 ;  /* 0x0000000200037305 */ /* 0x001e24000021f100 */
[----:B0-----:R-:W-:Y:S01]  /*b420*/  STG.E desc[UR36][R16.64], R3 ;  /* 0x0000000310007986 */ /* 0x001fe2000c101924 */
[----:B------:R-:W-:Y:S05]  /*b430*/  EXIT ;  /* 0x000000000000794d */ /* 0x000fea0003800000 */
.L_x_9932:
[----:B0-----:R-:W0:Y:S02]  /*b440*/  F2I.FTZ.TRUNC.NTZ R3, R2 ;  /* 0x0000000200037305 */ /* 0x001e24000021f100 */
[----:B0-----:R-:W-:Y:S01]  /*b450*/  STG.E.U16 desc[UR36][R16.64], R3 ;  /* 0x0000000310007986 */ /* 0x001fe2000c101524 */
[----:B------:R-:W-:Y:S05]  /*b460*/  EXIT ;  /* 0x000000000000794d */ /* 0x000fea0003800000 */
.L_x_9928:
[----:B------:R-:W-:-:S13]  /*b470*/  ISETP.GT.AND P0, PT, R3, 0x6, PT ;  /* 0x000000060300780c */ /* 0x000fda0003f04270 */
[----:B------:R-:W-:Y:S05]  /*b480*/  @P0 BRA `(.L_x_9934) ;  /* 0x0000000000240947 */ /* 0x000fea0003800000 */
[----:B------:R-:W-:-:S13]  /*b490*/  ISETP.NE.AND P0, PT, R3, 0x5, PT ;  /* 0x000000050300780c */ /* 0x000fda0003f05270 */
[----:B------:R-:W-:Y:S05]  /*b4a0*/  @!P0 BRA `(.L_x_9935) ;  /* 0x0000000000108947 */ /* 0x000fea0003800000 */
[----:B------:R-:W-:-:S13]  /*b4b0*/  ISETP.NE.AND P0, PT, R3, 0x6, PT ;  /* 0x000000060300780c */ /* 0x000fda0003f05270 */
[----:B------:R-:W-:Y:S05]  /*b4c0*/  @P0 BRA `(.L_x_9931) ;  /* 0x0000000800940947 */ /* 0x000fea0003800000 */
[----:B0-----:R-:W-:Y:S01]  /*b4d0*/  STG.E desc[UR36][R16.64], R2 ;  /* 0x0000000210007986 */ /* 0x001fe2000c101924 */
[----:B------:R-:W-:Y:S05]  /*b4e0*/  EXIT ;  /* 0x000000000000794d */ /* 0x000fea0003800000 */
.L_x_9935:
[----:B0-----:R-:W-:-:S05]  /*b4f0*/  F2FP.F16.F32.PACK_AB R2, RZ, R2 ;  /* 0x00000002ff02723e */ /* 0x001fca00000000ff */
[----:B------:R-:W-:Y:S01]  /*b500*/  STG.E.U16 desc[UR36][R16.64], R2 ;  /* 0x0000000210007986 */ /* 0x000fe2000c101524 */
[----:B------:R-:W-:Y:S05]  /*b510*/  EXIT ;  /* 0x000000000000794d */ /* 0x000fea0003800000 */
.L_x_9934:
[----:B------:R-:W-:-:S13]  /*b520*/  ISETP.NE.AND P0, PT, R3, 0x7, PT ;  /* 0x000000070300780c */ /* 0x000fda0003f05270 */
[----:B------:R-:W-:Y:S05]  /*b530*/  @!P0 BRA `(.L_x_9936) ;  /* 0x00000000002c8947 */ /* 0x000fea0003800000 */
[----:B------:R-:W-:-:S13]  /*b540*/  ISETP.NE.AND P0, PT, R3, 0x8, PT ;  /* 0x000000080300780c */ /* 0x000fda0003f05270 */
[----:B------:R-:W-:Y:S05]  /*b550*/  @!P0 BRA `(.L_x_9937) ;  /* 0x0000000000148947 */ /* 0x000fea0003800000 */
[----:B------:R-:W-:-:S13]  /*b560*/  ISETP.NE.AND P0, PT, R3, 0x9, PT ;  /* 0x000000090300780c */ /* 0x000fda0003f05270 */
[----:B------:R-:W-:Y:S05]  /*b570*/  @P0 BRA `(.L_x_9931) ;  /* 0x0000000800680947 */ /* 0x000fea0003800000 */
[----:B------:R-:W-:-:S05]  /*b580*/  IMAD.MOV.U32 R3, RZ, RZ, RZ ;  /* 0x000000ffff037224 */ /* 0x000fca00078e00ff */
[----:B0-----:R-:W-:Y:S01]  /*b590*/  STG.E.64 desc[UR36][R16.64], R2 ;  /* 0x0000000210007986 */ /* 0x001fe2000c101b24 */
[----:B------:R-:W-:Y:S05]  /*b5a0*/  EXIT ;  /* 0x000000000000794d */ /* 0x000fea0003800000 */
.L_x_9937:
[----:B0-----:R-:W-:-:S04]  /*b5b0*/  F2FP.F16.F32.PACK_AB R3, RZ, R2 ;  /* 0x00000002ff03723e */ /* 0x001fc800000000ff */
[----:B------:R-:W-:-:S05]  /*b5c0*/  PRMT R3, R3, 0x5410, RZ ;  /* 0x0000541003037816 */ /* 0x000fca00000000ff */
[----:B------:R-:W-:Y:S01]  /*b5d0*/  STG.E desc[UR36][R16.64], R3 ;  /* 0x0000000310007986 */ /* 0x000fe2000c101924 */
[----:B------:R-:W-:Y:S05]  /*b5e0*/  EXIT ;  /* 0x000000000000794d */ /* 0x000fea0003800000 */
.L_x_9936:
[----:B0-----:R-:W-:-:S06]  /*b5f0*/  FMUL.FTZ R2, R2, 1 ;  /* 0x3f80000002027820 */ /* 0x001fcc0000410000 */
[----:B------:R-:W0:Y:S02]  /*b600*/  F2F.F64.F32 R2, R2 ;  /* 0x0000000200027310 */ /* 0x000e240000201800 */
[----:B0-----:R-:W-:Y:S01]  /*b610*/  STG.E.64 desc[UR36][R16.64], R2 ;  /* 0x0000000210007986 */ /* 0x001fe2000c101b24 */
[----:B------:R-:W-:Y:S05]  /*b620*/  EXIT ;  /* 0x000000000000794d */ /* 0x000fea0003800000 */
.L_x_9927:
        /* <DEDUP_REMOVED lines=10> */
[----:B------:R-:W-:Y:S01]  /*b6d0*/  STG.E.U8 desc[UR36][R16.64], R3 ;  /* 0x0000000310007986 */ /* 0x000fe2000c101124 */
[----:B------:R-:W-:Y:S05]  /*b6e0*/  EXIT ;  /* 0x000000000000794d */ /* 0x000fea0003800000 */
.L_x_9940:
[----:B0-----:R-:W-:Y:S01]  /*b6f0*/  FMUL.FTZ R4, R2, 1 ;  /* 0x3f80000002047820 */ /* 0x001fe20000410000 */
[----:B------:R-:W-:-:S05]  /*b700*/  CS2R R6, SRZ ;  /* 0x0000000000067805 */ /* 0x000fca000001ff00 */
[----:B------:R-:W0:Y:S02]  /*b710*/  F2F.F64.F32 R4, R4 ;  /* 0x0000000400047310 */ /* 0x000e240000201800 */
[----:B0-----:R-:W-:Y:S01]  /*b720*/  STG.E.128 desc[UR36][R16.64], R4 ;  /* 0x0000000410007986 */ /* 0x001fe2000c101d24 */
[----:B------:R-:W-:Y:S05]  /*b730*/  EXIT ;  /* 0x000000000000794d */ /* 0x000fea0003800000 */
.L_x_9939:
        /* <DEDUP_REMOVED lines=20> */
.L_x_9944:
[----:B------:R-:W-:Y:S05]  /*b880*/  BSYNC B0 ;  /* 0x0000000000007941 */ /* 0x000fea0003800000 */
.L_x_9943:
[----:B------:R-:W-:-:S05]  /*b890*/  LOP3.LUT R5, R0, R5, RZ, 0xfc, !PT ;  /* 0x0000000500057212 */ /* 0x000fca00078efcff */
[----:B------:R-:W-:Y:S01]  /*b8a0*/  STG.E.U8 desc[UR36][R16.64], R5 ;  /* 0x0000000510007986 */ /* 0x000fe2000c101124 */
[----:B------:R-:W-:Y:S05]  /*b8b0*/  EXIT ;  /* 0x000000000000794d */ /* 0x000fea0003800000 */
.L_x_9942:
        /* <DEDUP_REMOVED lines=12> */
.L_x_9946:
[----:B------:R-:W-:Y:S01]  /*b980*/  IMAD.MOV.U32 R0, RZ, RZ, 0x7f ;  /* 0x0000007fff007424 */ /* 0x000fe200078e00ff */
[----:B------:R-:W-:-:S04]  /*b990*/  ISETP.GT.U32.AND P0, PT, R4, 0x7f800000, PT ;  /* 0x7f8000000400780c */ /* 0x000fc80003f04070 */
[----:B------:R-:W-:-:S09]  /*b9a0*/  SEL R0, R0, 0x7c, P0 ;  /* 0x0000007c00007807 */ /* 0x000fd20000000000 */
.L_x_9947:
[----:B------:R-:W-:Y:S05]  /*b9b0*/  BSYNC B0 ;  /* 0x0000000000007941 */ /* 0x000fea0003800000 */
.L_x_9945:
[----:B------:R-:W-:-:S04]  /*b9c0*/  LOP3.LUT R2, R2, 0x80000000, RZ, 0xc0, !PT ;  /* 0x8000000002027812 */ /* 0x000fc800078ec0ff */
[----:B------:R-:W-:-:S04]  /*b9d0*/  SHF.R.U32.HI R3, RZ, 0x18, R2 ;  /* 0x00000018ff037819 */ /* 0x000fc80000011602 */
[----:B------:R-:W-:-:S05]  /*b9e0*/  LOP3.LUT R3, R0, R3, RZ, 0xfc, !PT ;  /* 0x0000000300037212 */ /* 0x000fca00078efcff */
[----:B------:R-:W-:Y:S01]  /*b9f0*/  STG.E.U8 desc[UR36][R16.64], R3 ;  /* 0x0000000310007986 */ /* 0x000fe2000c101124 */
[----:B------:R-:W-:Y:S05]  /*ba00*/  EXIT ;  /* 0x000000000000794d */ /* 0x000fea0003800000 */
.L_x_9941:
[----:B0-----:R-:W-:-:S05]  /*ba10*/  F2FP.BF16.F32.PACK_AB R2, RZ, R2 ;  /* 0x00000002ff02723e */ /* 0x001fca00000010ff */
[----:B------:R-:W-:Y:S01]  /*ba20*/  STG.E.U16 desc[UR36][R16.64], R2 ;  /* 0x0000000210007986 */ /* 0x000fe2000c101524 */
[----:B------:R-:W-:Y:S05]  /*ba30*/  EXIT ;  /* 0x000000000000794d */ /* 0x000fea0003800000 */
.L_x_9938:
        /* <DEDUP_REMOVED lines=9> */
[----:B0-----:R-:W-:Y:S01]  /*bad0*/  STG.E.U16 desc[UR36][R16.64], R3 ;  /* 0x0000000310007986 */ /* 0x001fe2000c101524 */
[----:B------:R-:W-:Y:S05]  /*bae0*/  EXIT ;  /* 0x000000000000794d */ /* 0x000fea0003800000 */
.L_x_9950:
        /* <DEDUP_REMOVED lines=16> */
.L_x_9953:
[----:B------:R-:W-:-:S04]  /*bbf0*/  LOP3.LUT R2, R2, 0x80000000, RZ, 0xc0, !PT ;  /* 0x8000000002027812 */ /* 0x000fc800078ec0ff */
[----:B------:R-:W-:-:S04]  /*bc00*/  SHF.R.U32.HI R3, RZ, 0x18, R2 ;  /* 0x00000018ff037819 */ /* 0x000fc80000011602 */
[----:B------:R-:W-:-:S04]  /*bc10*/  LOP3.LUT R0, R0, R3, RZ, 0xfc, !PT ;  /* 0x0000000300007212 */ /* 0x000fc800078efcff */
[----:B------:R-:W-:-:S07]  /*bc20*/  PRMT R8, R0, 0x7610, R8 ;  /* 0x0000761000087816 */ /* 0x000fce0000000008 */
.L_x_9952:
[----:B------:R-:W-:Y:S05]  /*bc30*/  BSYNC B0 ;  /* 0x0000000000007941 */ /* 0x000fea0003800000 */
.L_x_9951:
[----:B------:R-:W-:Y:S01]  /*bc40*/  STG.E.U8 desc[UR36][R16.64], R8 ;  /* 0x0000000810007986 */ /* 0x000fe2000c101124 */
[----:B------:R-:W-:Y:S05]  /*bc50*/  EXIT ;  /* 0x000000000000794d */ /* 0x000fea0003800000 */
.L_x_9949:
        /* <DEDUP_REMOVED lines=16> */
.L_x_9956:
[----:B------:R-:W-:-:S04]  /*bd60*/  LOP3.LUT R2, R2, 0x80000000, RZ, 0xc0, !PT ;  /* 0x8000000002027812 */ /* 0x000fc800078ec0ff */
[----:B------:R-:W-:-:S04]  /*bd70*/  SHF.R.U32.HI R3, RZ, 0x18, R2 ;  /* 0x00000018ff037819 */ /* 0x000fc80000011602 */
[----:B------:R-:W-:-:S04]  /*bd80*/  LOP3.LUT R0, R0, R3, RZ, 0xfc, !PT ;  /* 0x0000000300007212 */ /* 0x000fc800078efcff */
[----:B------:R-:W-:-:S07]  /*bd90*/  PRMT R8, R0, 0x7610, R8 ;  /* 0x0000761000087816 */ /* 0x000fce0000000008 */
.L_x_9955:
[----:B------:R-:W-:Y:S05]  /*bda0*/  BSYNC B0 ;  /* 0x0000000000007941 */ /* 0x000fea0003800000 */
.L_x_9954:
[----:B------:R-:W-:Y:S01]  /*bdb0*/  STG.E.U8 desc[UR36][R16.64], R8 ;  /* 0x0000000810007986 */ /* 0x000fe2000c101124 */
[----:B------:R-:W-:Y:S05]  /*bdc0*/  EXIT ;  /* 0x000000000000794d */ /* 0x000fea0003800000 */
.L_x_9948:
        /* <DEDUP_REMOVED lines=21> */
.L_x_9931:
        /* <DEDUP_REMOVED lines=16> */
.L_x_9959:
[----:B------:R-:W-:Y:S05]  /*c020*/  EXIT ;  /* 0x000000000000794d */ /* 0x000fea0003800000 */
.L_x_9958:
[----:B0-----:R-:W0:Y:S02]  /*c030*/  F2I.U64.TRUNC R2, R2 ;  /* 0x0000000200027311 */ /* 0x001e24000020d800 */
[----:B0-----:R-:W-:Y:S01]  /*c040*/  STG.E.64 desc[UR36][R16.64], R2 ;  /* 0x0000000210007986 */ /* 0x001fe2000c101b24 */
[----:B------:R-:W-:Y:S05]  /*c050*/  EXIT ;  /* 0x000000000000794d */ /* 0x000fea0003800000 */
.L_x_9957:
[----:B0-----:R-:W0:Y:S02]  /*c060*/  F2I.FTZ.U32.TRUNC.NTZ R3, R2 ;  /* 0x0000000200037305 */ /* 0x001e24000021f000 */
[----:B0-----:R-:W-:Y:S01]  /*c070*/  STG.E desc[UR36][R16.64], R3 ;  /* 0x0000000310007986 */ /* 0x001fe2000c101924 */
[----:B------:R-:W-:Y:S05]  /*c080*/  EXIT ;  /* 0x000000000000794d */ /* 0x000fea0003800000 */
.L_x_9960:
        /* <DEDUP_REMOVED lines=15> */
.L_x_11244:


//--------------------- .text._ZN2at6native27unrolled_elementwise_kernelIZZZNS0_19sigmoid_kernel_cudaERNS_18TensorIteratorBaseEENKUlvE0_clEvENKUlvE0_clEvEUlfE_St5arrayIPcLm2EELi4E23TrivialOffsetCalculatorILi1EjESB_NS0_6memory12LoadWithCastILi1EEENSC_13StoreWithCastILi1EEEEEviT_T0_T2_T3_T4_T5_ --------------------------
	.section	.text._ZN2at6native27unrolled_elementwise_kernelIZZZNS0_19sigmoid_kernel_cudaERNS_18TensorIteratorBaseEENKUlvE0_clEvENKUlvE0_clEvEUlfE_St5arrayIPcLm2EELi4E23TrivialOffsetCalculatorILi1EjESB_NS0_6memory12LoadWithCastILi1EEENSC_13StoreWithCastILi1EEEEEviT_T0_T2_T3_T4_T5_,"ax",@progbits
	.align	128
        .global         _ZN2at6native27unrolled_elementwise_kernelIZZZNS0_19sigmoid_kernel_cudaERNS_18TensorIteratorBaseEENKUlvE0_clEvENKUlvE0_clEvEUlfE_St5arrayIPcLm2EELi4E23TrivialOffsetCalculatorILi1EjESB_NS0_6memory12LoadWithCastILi1EEENSC_13StoreWithCastILi1EEEEEviT_T0_T2_T3_T4_T5_
        .type           _ZN2at6native27unrolled_elementwise_kernelIZZZNS0_19sigmoid_kernel_cudaERNS_18TensorIteratorBaseEENKUlvE0_clEvENKUlvE0_clEvEUlfE_St5arrayIPcLm2EELi4E23TrivialOffsetCalculatorILi1EjESB_NS0_6memory12LoadWithCastILi1EEENSC_13StoreWithCastILi1EEEEEviT_T0_T2_T3_T4_T5_,@function
        .size           _ZN2at6native27unrolled_elementwise_kernelIZZZNS0_19sigmoid_kernel_cudaERNS_18TensorIteratorBaseEENKUlvE0_clEvENKUlvE0_clEvEUlfE_St5arrayIPcLm2EELi4E23TrivialOffsetCalculatorILi1EjESB_NS0_6memory12LoadWithCastILi1EEENSC_13StoreWithCastILi1EEEEEviT_T0_T2_T3_T4_T5_,(.L_x_11245 - _ZN2at6native27unrolled_elementwise_kernelIZZZNS0_19sigmoid_kernel_cudaERNS_18TensorIteratorBaseEENKUlvE0_clEvENKUlvE0_clEvEUlfE_St5arrayIPcLm2EELi4E23TrivialOffsetCalculatorILi1EjESB_NS0_6memory12LoadWithCastILi1EEENSC_13StoreWithCastILi1EEEEEviT_T0_T2_T3_T4_T5_)
        .other          _ZN2at6native27unrolled_elementwise_kernelIZZZNS0_19sigmoid_kernel_cudaERNS_18TensorIteratorBaseEENKUlvE0_clEvENKUlvE0_clEvEUlfE_St5arrayIPcLm2EELi4E23TrivialOffsetCalculatorILi1EjESB_NS0_6memory12LoadWithCastILi1EEENSC_13StoreWithCastILi1EEEEEviT_T0_T2_T3_T4_T5_,@"STO_CUDA_ENTRY STV_DEFAULT"
_ZN2at6native27unrolled_elementwise_kernelIZZZNS0_19sigmoid_kernel_cudaERNS_18TensorIteratorBaseEENKUlvE0_clEvENKUlvE0_clEvEUlfE_St5arrayIPcLm2EELi4E23TrivialOffsetCalculatorILi1EjESB_NS0_6memory12LoadWithCastILi1EEENSC_13StoreWithCastILi1EEEEEviT_T0_T2_T3_T4_T5_:
.text._ZN2at6native27unrolled_elementwise_kernelIZZZNS0_19sigmoid_kernel_cudaERNS_18TensorIteratorBaseEENKUlvE0_clEvENKUlvE0_clEvEUlfE_St5arrayIPcLm2EELi4E23TrivialOffsetCalculatorILi1EjESB_NS0_6memory12LoadWithCastILi1EEENSC_13StoreWithCastILi1EEEEEviT_T0_T2_T3_T4_T5_:
        /* <DEDUP_REMOVED lines=32> */
.L_x_9967:
[----:B------:R-:W2:Y:S02]  /*0200*/  LDG.E.U8 R4, desc[UR36][R4.64] ;  /* 0x0000002404047981 */ /* 0x000ea4000c1e1100 */
[----:B--2---:R-:W-:Y:S01]  /*0210*/  I2FP.F32.U32 R19, R4 ;  /* 0x0000000400137245 */ /* 0x004fe20000201000 */
[----:B------:R-:W-:Y:S06]  /*0220*/  BRA `(.L_x_9969) ;  /* 0x0000000c00307947 */ /* 0x000fec0003800000 */
.L_x_9966:
        /* <DEDUP_REMOVED lines=9> */
.L_x_9971:
[----:B------:R-:W2:Y:S02]  /*02c0*/  LDG.E R4, desc[UR36][R4.64] ;  /* 0x0000002404047981 */ /* 0x000ea4000c1e1900 */
[----:B--2---:R-:W-:Y:S01]  /*02d0*/  I2FP.F32.S32 R19, R4 ;  /* 0x0000000400137245 */ /* 0x004fe20000201400 */
[----:B------:R-:W-:Y:S06]  /*02e0*/  BRA `(.L_x_9969) ;  /* 0x0000000c00007947 */ /* 0x000fec0003800000 */
.L_x_9970:
[----:B------:R-:W2:Y:S02]  /*02f0*/  LDG.E.U16 R4, desc[UR36][R4.64] ;  /* 0x0000002404047981 */ /* 0x000ea4000c1e1500 */
[----:B--2---:R2:W3:Y:S01]  /*0300*/  I2F.S16 R19, R4 ;  /* 0x0000000400137306 */ /* 0x0044e20000101400 */
[----:B------:R-:W-:Y:S05]  /*0310*/  BRA `(.L_x_9969) ;  /* 0x0000000800f47947 */ /* 0x000fea0003800000 */
.L_x_9965:
        /* <DEDUP_REMOVED lines=8> */
.L_x_9973:
[----:B------:R-:W2:Y:S02]  /*03a0*/  LDG.E.U16 R4, desc[UR36][R4.64] ;  /* 0x0000002404047981 */ /* 0x000ea4000c1e1500 */
[----:B--2---:R-:W-:Y:S01]  /*03b0*/  HADD2.F32 R19, -RZ, R4.H0_H0 ;  /* 0x20000004ff137230 */ /* 0x004fe20000004100 */
[----:B------:R-:W-:Y:S06]  /*03c0*/  BRA `(.L_x_9969) ;  /* 0x0000000800c87947 */ /* 0x000fec0003800000 */
.L_x_9972:
        /* <DEDUP_REMOVED lines=8> */
.L_x_9975:
[----:B------:R-:W2:Y:S02]  /*0450*/  LDG.E.U16 R4, desc[UR36][R4.64] ;  /* 0x0000002404047981 */ /* 0x000ea4000c1e1500 */
[----:B--2---:R-:W-:Y:S01]  /*0460*/  HADD2.F32 R19, -RZ, R4.H0_H0 ;  /* 0x20000004ff137230 */ /* 0x004fe20000004100 */
[----:B------:R-:W-:Y:S06]  /*0470*/  BRA `(.L_x_9969) ;  /* 0x00000008009c7947 */ /* 0x000fec0003800000 */
.L_x_9974:
[----:B------:R-:W2:Y:S01]  /*0480*/  LDG.E.64 R4, desc[UR36][R4.64] ;  /* 0x0000002404047981 */ /* 0x000ea2000c1e1b00 */
[----:B------:R-:W-:Y:S01]  /*0490*/  UMOV UR4, 0xf0000000 ;  /* 0xf000000000047882 */ /* 0x000fe20000000000 */
[----:B------:R-:W-:Y:S01]  /*04a0*/  UMOV UR5, 0x380fffff ;  /* 0x380fffff00057882 */ /* 0x000fe20000000000 */
[----:B--2---:R-:W0:Y:S01]  /*04b0*/  F2F.F32.F64 R19, R4 ;  /* 0x0000000400137310 */ /* 0x004e220000301000 */
[----:B------:R-:W-:-:S14]  /*04c0*/  DSETP.GEU.AND P0, PT, |R4|, UR4, PT ;  /* 0x0000000404007e2a */ /* 0x000fdc000bf0e200 */
[----:B0-----:R-:W-:Y:S01]  /*04d0*/  @!P0 FMUL R19, R19, 1.175494350822287508e-38 ;  /* 0x0080000013138820 */ /* 0x001fe20000400000 */
[----:B------:R-:W-:Y:S06]  /*04e0*/  BRA `(.L_x_9969) ;  /* 0x0000000800807947 */ /* 0x000fec0003800000 */
.L_x_9964:
        /* <DEDUP_REMOVED lines=12> */
.L_x_9978:
[----:B------:R-:W2:Y:S01]  /*05b0*/  LDG.E.64 R4, desc[UR36][R4.64] ;  /* 0x0000002404047981 */ /* 0x000ea2000c1e1b00 */
[----:B------:R-:W-:Y:S01]  /*05c0*/  UMOV UR4, 0xf0000000 ;  /* 0xf000000000047882 */ /* 0x000fe20000000000 */
[----:B------:R-:W-:Y:S01]  /*05d0*/  UMOV UR5, 0x380fffff ;  /* 0x380fffff00057882 */ /* 0x000fe20000000000 */
[----:B--2---:R-:W0:Y:S01]  /*05e0*/  F2F.F32.F64 R19, R4 ;  /* 0x0000000400137310 */ /* 0x004e220000301000 */
[----:B------:R-:W-:-:S14]  /*05f0*/  DSETP.GEU.AND P0, PT, |R4|, UR4, PT ;  /* 0x0000000404007e2a */ /* 0x000fdc000bf0e200 */
[----:B0-----:R-:W-:Y:S01]  /*0600*/  @!P0 FMUL R19, R19, 1.175494350822287508e-38 ;  /* 0x0080000013138820 */ /* 0x001fe20000400000 */
[----:B------:R-:W-:Y:S06]  /*0610*/  BRA `(.L_x_9969) ;  /* 0x0000000800347947 */ /* 0x000fec0003800000 */
.L_x_9977:
        /* <DEDUP_REMOVED lines=26> */
.L_x_9980:
        /* <DEDUP_REMOVED lines=14> */
.L_x_9979:
[----:B------:R-:W2:Y:S02]  /*08a0*/  LDG.E.U16 R4, desc[UR36][R4.64] ;  /* 0x0000002404047981 */ /* 0x000ea4000c1e1500 */
[----:B--2---:R-:W-:Y:S01]  /*08b0*/  IMAD.U32 R19, R4, 0x10000, RZ ;  /* 0x0001000004137824 */ /* 0x004fe200078e00ff */
[----:B------:R-:W-:Y:S06]  /*08c0*/  BRA `(.L_x_9969) ;  /* 0x0000000400887947 */ /* 0x000fec0003800000 */
.L_x_9976:
        /* <DEDUP_REMOVED lines=11> */
.L_x_9983:
        /* <DEDUP_REMOVED lines=20> */
.L_x_9985:
[----:B------:R-:W-:Y:S05]  /*0ac0*/  BSYNC B0 ;  /* 0x0000000000007941 */ /* 0x000fea0003800000 */
.L_x_9984:
[----:B------:R-:W-:Y:S01]  /*0ad0*/  IMAD.SHL.U32 R3, R3, 0x100000, RZ ;  /* 0x0010000003037824 */ /* 0x000fe200078e00ff */
[----:B------:R-:W-:-:S04]  /*0ae0*/  LEA R0, R0, 0x3b800000, 0x17 ;  /* 0x3b80000000007811 */ /* 0x000fc800078eb8ff */
[----:B------:R-:W-:Y:S01]  /*0af0*/  LOP3.LUT R19, R0, R3, R19, 0xfe, !PT ;  /* 0x0000000300137212 */ /* 0x000fe200078efe13 */
[----:B------:R-:W-:Y:S06]  /*0b00*/  BRA `(.L_x_9969) ;  /* 0x0000000000f87947 */ /* 0x000fec0003800000 */
.L_x_9982:
        /* <DEDUP_REMOVED lines=20> */
.L_x_9987:
[----:B------:R-:W-:Y:S05]  /*0c50*/  BSYNC B0 ;  /* 0x0000000000007941 */ /* 0x000fea0003800000 */
.L_x_9986:
[----:B------:R-:W-:Y:S01]  /*0c60*/  IMAD.SHL.U32 R3, R3, 0x200000, RZ ;  /* 0x0020000003037824 */ /* 0x000fe200078e00ff */
[----:B------:R-:W-:-:S04]  /*0c70*/  LEA R0, R0, 0x37800000, 0x17 ;  /* 0x3780000000007811 */ /* 0x000fc800078eb8ff */
[----:B------:R-:W-:Y:S01]  /*0c80*/  LOP3.LUT R19, R0, R3, R19, 0xfe, !PT ;  /* 0x0000000300137212 */ /* 0x000fe200078efe13 */
[----:B------:R-:W-:Y:S06]  /*0c90*/  BRA `(.L_x_9969) ;  /* 0x0000000000947947 */ /* 0x000fec0003800000 */
.L_x_9981:
        /* <DEDUP_REMOVED lines=14> */
.L_x_9968:
        /* <DEDUP_REMOVED lines=16> */
.L_x_9990:
[----:B------:R-:W-:Y:S01]  /*0e80*/  IMAD.MOV.U32 R19, RZ, RZ, RZ ;  /* 0x000000ffff137224 */ /* 0x000fe200078e00ff */
[----:B------:R-:W-:Y:S06]  /*0e90*/  BRA `(.L_x_9969) ;  /* 0x0000000000147947 */ /* 0x000fec0003800000 */
.L_x_9989:
[----:B------:R-:W2:Y:S02]  /*0ea0*/  LDG.E.64 R4, desc[UR36][R4.64] ;  /* 0x0000002404047981 */ /* 0x000ea4000c1e1b00 */
[----:B--2---:R0:W1:Y:S01]  /*0eb0*/  I2F.U64 R19, R4 ;  /* 0x0000000400137312 */ /* 0x0040620000301000 */
[----:B------:R-:W-:Y:S05]  /*0ec0*/  BRA `(.L_x_9969) ;  /* 0x0000000000087947 */ /* 0x000fea0003800000 */
.L_x_9988:
[----:B------:R-:W2:Y:S02]  /*0ed0*/  LDG.E R4, desc[UR36][R4.64] ;  /* 0x0000002404047981 */ /* 0x000ea4000c1e1900 */
[----:B--2---:R-:W-:-:S07]  /*0ee0*/  I2FP.F32.U32 R19, R4 ;  /* 0x0000000400137245 */ /* 0x004fce0000201000 */
.L_x_9969:
[----:B------:R-:W-:Y:S05]  /*0ef0*/  BSYNC B6 ;  /* 0x0000000000067941 */ /* 0x000fea0003800000 */
.L_x_9963:
[----:B------:R-:W2:Y:S02]  /*0f00*/  S2R R23, SR_TID.X ;  /* 0x0000000000177919 */ /* 0x000ea40000002100 */
[----:B--2---:R-:W-:-:S07]  /*0f10*/  VIADD R23, R23, 0x80 ;  /* 0x0000008017177836 */ /* 0x004fce0000000000 */
.L_x_9962:
[----:B------:R-:W-:Y:S05]  /*0f20*/  BSYNC B7 ;  /* 0x0000000000077941 */ /* 0x000fea0003800000 */
.L_x_9961:
        /* <DEDUP_REMOVED lines=25> */
.L_x_9997:
[----:B------:R-:W2:Y:S02]  /*10c0*/  LDG.E.U8 R4, desc[UR36][R4.64] ;  /* 0x0000002404047981 */ /* 0x000ea4000c1e1100 */
[----:B--2---:R-:W-:Y:S01]  /*10d0*/  I2FP.F32.U32 R18, R4 ;  /* 0x0000000400127245 */ /* 0x004fe20000201000 */
[----:B------:R-:W-:Y:S06]  /*10e0*/  BRA `(.L_x_9999) ;  /* 0x0000000c002c7947 */ /* 0x000fec0003800000 */
.L_x_9996:
        /* <DEDUP_REMOVED lines=9> */
.L_x_10001:
[----:B------:R-:W2:Y:S02]  /*1180*/  LDG.E R4, desc[UR36][R4.64] ;  /* 0x0000002404047981 */ /* 0x000ea4000c1e1900 */
[----:B--2---:R-:W-:Y:S01]  /*1190*/  I2FP.F32.S32 R18, R4 ;  /* 0x0000000400127245 */ /* 0x004fe20000201400 */
[----:B------:R-:W-:Y:S06]  /*11a0*/  BRA `(.L_x_9999) ;  /* 0x0000000800fc7947 */ /* 0x000fec0003800000 */
.L_x_10000:
[----:B------:R-:W2:Y:S02]  /*11b0*/  LDG.E.U16 R4, desc[UR36][R4.64] ;  /* 0x0000002404047981 */ /* 0x000ea4000c1e1500 */
[----:B--2---:R0:W2:Y:S01]  /*11c0*/  I2F.S16 R18, R4 ;  /* 0x0000000400127306 */ /* 0x0040a20000101400 */
[----:B------:R-:W-:Y:S05]  /*11d0*/  BRA `(.L_x_9999) ;  /* 0x0000000800f07947 */ /* 0x000fea0003800000 */
.L_x_9995:
        /* <DEDUP_REMOVED lines=8> */
.L_x_10003:
[----:B------:R-:W2:Y:S02]  /*1260*/  LDG.E.U16 R4, desc[UR36][R4.64] ;  /* 0x0000002404047981 */ /* 0x000ea4000c1e1500 */
[----:B--2---:R-:W-:Y:S01]  /*1270*/  HADD2.F32 R18, -RZ, R4.H0_H0 ;  /* 0x20000004ff127230 */ /* 0x004fe20000004100 */
[----:B------:R-:W-:Y:S06]  /*1280*/  BRA `(.L_x_9999) ;  /* 0x0000000800c47947 */ /* 0x000fec0003800000 */
.L_x_10002:
        /* <DEDUP_REMOVED lines=8> */
.L_x_10005:
[----:B------:R-:W2:Y:S02]  /*1310*/  LDG.E.U16 R4, desc[UR36][R4.64] ;  /* 0x0000002404047981 */ /* 0x000ea4000c1e1500 */
[----:B--2---:R-:W-:Y:S01]  /*1320*/  HADD2.F32 R18, -RZ, R4.H0_H0 ;  /* 0x20000004ff127230 */ /* 0x004fe20000004100 */
[----:B------:R-:W-:Y:S06]  /*1330*/  BRA `(.L_x_9999) ;  /* 0x0000000800987947 */ /* 0x000fec0003800000 */
.L_x_10004:
[----:B------:R-:W2:Y:S01]  /*1340*/  LDG.E.64 R4, desc[UR36][R4.64] ;  /* 0x0000002404047981 */ /* 0x000ea2000c1e1b00 */
[----:B------:R-:W-:Y:S01]  /*1350*/  UMOV UR4, 0xf0000000 ;  /* 0xf000000000047882 */ /* 0x000fe20000000000 */
[----:B------:R-:W-:Y:S01]  /*1360*/  UMOV UR5, 0x380fffff ;  /* 0x380fffff00057882 */ /* 0x000fe20000000000 */
[----:B--2---:R-:W0:Y:S01]  /*1370*/  F2F.F32.F64 R18, R4 ;  /* 0x0000000400127310 */ /* 0x004e220000301000 */
[----:B------:R-:W-:-:S14]  /*1380*/  DSETP.GEU.AND P0, PT, |R4|, UR4, PT ;  /* 0x0000000404007e2a */ /* 0x000fdc000bf0e200 */
[----:B0-----:R-:W-:Y:S01]  /*1390*/  @!P0 FMUL R18, R18, 1.175494350822287508e-38 ;  /* 0x0080000012128820 */ /* 0x001fe20000400000 */
[----:B------:R-:W-:Y:S06]  /*13a0*/  BRA `(.L_x_9999) ;  /* 0x00000008007c7947 */ /* 0x000fec0003800000 */
.L_x_9994:
        /* <DEDUP_REMOVED lines=12> */
.L_x_10008:
[----:B------:R-:W2:Y:S01]  /*1470*/  LDG.E.64 R4, desc[UR36][R4.64] ;  /* 0x0000002404047981 */ /* 0x000ea2000c1e1b00 */
[----:B------:R-:W-:Y:S01]  /*1480*/  UMOV UR4, 0xf0000000 ;  /* 0xf000000000047882 */ /* 0x000fe20000000000 */
[----:B------:R-:W-:Y:S01]  /*1490*/  UMOV UR5, 0x380fffff ;  /* 0x380fffff00057882 */ /* 0x000fe20000000000 */
[----:B--2---:R-:W0:Y:S01]  /*14a0*/  F2F.F32.F64 R18, R4 ;  /* 0x0000000400127310 */ /* 0x004e220000301000 */
[----:B------:R-:W-:-:S14]  /*14b0*/  DSETP.GEU.AND P0, PT, |R4|, UR4, PT ;  /* 0x0000000404007e2a */ /* 0x000fdc000bf0e200 */
[----:B0-----:R-:W-:Y:S01]  /*14c0*/  @!P0 FMUL R18, R18, 1.175494350822287508e-38 ;  /* 0x0080000012128820 */ /* 0x001fe20000400000 */
[----:B------:R-:W-:Y:S06]  /*14d0*/  BRA `(.L_x_9999) ;  /* 0x0000000800307947 */ /* 0x000fec0003800000 */
.L_x_10007:
        /* <DEDUP_REMOVED lines=26> */
.L_x_10010:
        /* <DEDUP_REMOVED lines=13> */
.L_x_10009:
[----:B------:R-:W2:Y:S02]  /*1750*/  LDG.E.U16 R4, desc[UR36][R4.64] ;  /* 0x0000002404047981 */ /* 0x000ea4000c1e1500 */
[----:B--2---:R-:W-:Y:S01]  /*1760*/  IMAD.U32 R18, R4, 0x10000, RZ ;  /* 0x0001000004127824 */ /* 0x004fe200078e00ff */
[----:B------:R-:W-:Y:S06]  /*1770*/  BRA `(.L_x_9999) ;  /* 0x0000000400887947 */ /* 0x000fec0003800000 */
.L_x_10006:
        /* <DEDUP_REMOVED lines=11> */
.L_x_10013:
        /* <DEDUP_REMOVED lines=20> */
.L_x_10015:
[----:B------:R-:W-:Y:S05]  /*1970*/  BSYNC B0 ;  /* 0x0000000000007941 */ /* 0x000fea0003800000 */
.L_x_10014:
[----:B------:R-:W-:Y:S01]  /*1980*/  IMAD.SHL.U32 R3, R3, 0x100000, RZ ;  /* 0x0010000003037824 */ /* 0x000fe200078e00ff */
[----:B------:R-:W-:-:S04]  /*1990*/  LEA R5, R0, 0x3b800000, 0x17 ;  /* 0x3b80000000057811 */ /* 0x000fc800078eb8ff */
[----:B------:R-:W-:Y:S01]  /*19a0*/  LOP3.LUT R18, R5, R3, R18, 0xfe, !PT ;  /* 0x0000000305127212 */ /* 0x000fe200078efe12 */
[----:B------:R-:W-:Y:S06]  /*19b0*/  BRA `(.L_x_9999) ;  /* 0x0000000000f87947 */ /* 0x000fec0003800000 */
.L_x_10012:
        /* <DEDUP_REMOVED lines=20> */
.L_x_10017:
[----:B------:R-:W-:Y:S05]  /*1b00*/  BSYNC B0 ;  /* 0x0000000000007941 */ /* 0x000fea0003800000 */
.L_x_10016:
[----:B------:R-:W-:Y:S01]  /*1b10*/  IMAD.SHL.U32 R3, R3, 0x200000, RZ ;  /* 0x0020000003037824 */ /* 0x000fe200078e00ff */
[----:B------:R-:W-:-:S04]  /*1b20*/  LEA R5, R0, 0x37800000, 0x17 ;  /* 0x3780000000057811 */ /* 0x000fc800078eb8ff */
[----:B------:R-:W-:Y:S01]  /*1b30*/  LOP3.LUT R18, R5, R3, R18, 0xfe, !PT ;  /* 0x0000000305127212 */ /* 0x000fe200078efe12 */
[----:B------:R-:W-:Y:S06]  /*1b40*/  BRA `(.L_x_9999) ;  /* 0x0000000000947947 */ /* 0x000fec0003800000 */
.L_x_10011:
        /* <DEDUP_REMOVED lines=14> */
.L_x_9998:
        /* <DEDUP_REMOVED lines=16> */
.L_x_10020:
[----:B------:R-:W-:Y:S01]  /*1d30*/  IMAD.MOV.U32 R18, RZ, RZ, RZ ;  /* 0x000000ffff127224 */ /* 0x000fe200078e00ff */
[----:B------:R-:W-:Y:S06]  /*1d40*/  BRA `(.L_x_9999) ;  /* 0x0000000000147947 */ /* 0x000fec0003800000 */
.L_x_10019:
[----:B------:R-:W2:Y:S02]  /*1d50*/  LDG.E.64 R4, desc[UR36][R4.64] ;  /* 0x0000002404047981 */ /* 0x000ea4000c1e1b00 */
[----:B--2---:R0:W2:Y:S01]  /*1d60*/  I2F.U64 R18, R4 ;  /* 0x0000000400127312 */ /* 0x0040a20000301000 */
[----:B------:R-:W-:Y:S05]  /*1d70*/  BRA `(.L_x_9999) ;  /* 0x0000000000087947 */ /* 0x000fea0003800000 */
.L_x_10018:
[----:B------:R-:W2:Y:S02]  /*1d80*/  LDG.E R4, desc[UR36][R4.64] ;  /* 0x0000002404047981 */ /* 0x000ea4000c1e1900 */
[----:B--2---:R-:W-:-:S07]  /*1d90*/  I2FP.F32.U32 R18, R4 ;  /* 0x0000000400127245 */ /* 0x004fce0000201000 */
.L_x_9999:
[----:B------:R-:W-:Y:S05]  /*1da0*/  BSYNC B6 ;  /* 0x0000000000067941 */ /* 0x000fea0003800000 */
.L_x_9993:
[----:B------:R-:W-:-:S07]  /*1db0*/  VIADD R23, R23, 0x80 ;  /* 0x0000008017177836 */ /* 0x000fce0000000000 */
.L_x_9992:
[----:B------:R-:W-:Y:S05]  /*1dc0*/  BSYNC B7 ;  /* 0x0000000000077941 */ /* 0x000fea0003800000 */
.L_x_9991:
        /* <DEDUP_REMOVED lines=27> */
.L_x_10027:
[----:B------:R-:W2:Y:S02]  /*1f80*/  LDG.E.U8 R4, desc[UR36][R4.64] ;  /* 0x0000002404047981 */ /* 0x000ea4000c1e1100 */
[----:B--2---:R-:W-:Y:S01]  /*1f90*/  I2FP.F32.U32 R22, R4 ;  /* 0x0000000400167245 */ /* 0x004fe20000201000 */
[----:B------:R-:W-:Y:S06]  /*1fa0*/  BRA `(.L_x_10029) ;  /* 0x0000000c002c7947 */ /* 0x000fec0003800000 */
.L_x_10026:
        /* <DEDUP_REMOVED lines=9> */
.L_x_10031:
[----:B------:R-:W2:Y:S02]  /*2040*/  LDG.E R4, desc[UR36][R4.64] ;  /* 0x0000002404047981 */ /* 0x000ea4000c1e1900 */
[----:B--2---:R-:W-:Y:S01]  /*2050*/  I2FP.F32.S32 R22, R4 ;  /* 0x0000000400167245 */ /* 0x004fe20000201400 */
[----:B------:R-:W-:Y:S06]  /*2060*/  BRA `(.L_x_10029) ;  /* 0x0000000800fc7947 */ /* 0x000fec0003800000 */
.L_x_10030:
[----:B------:R-:W2:Y:S02]  /*2070*/  LDG.E.U16 R4, desc[UR36][R4.64] ;  /* 0x0000002404047981 */ /* 0x000ea4000c1e1500 */
[----:B--2---:R4:W0:Y:S01]  /*2080*/  I2F.S16 R22, R4 ;  /* 0x0000000400167306 */ /* 0x0048220000101400 */
[----:B------:R-:W-:Y:S05]  /*2090*/  BRA `(.L_x_10029) ;  /* 0x0000000800f07947 */ /* 0x000fea0003800000 */
.L_x_10025:
        /* <DEDUP_REMOVED lines=8> */
.L_x_10033:
[----:B------:R-:W2:Y:S02]  /*2120*/  LDG.E.U16 R4, desc[UR36][R4.64] ;  /* 0x0000002404047981 */ /* 0x000ea4000c1e1500 */
[----:B--2---:R-:W-:Y:S01]  /*2130*/  HADD2.F32 R22, -RZ, R4.H0_H0 ;  /* 0x20000004ff167230 */ /* 0x004fe20000004100 */
[----:B------:R-:W-:Y:S06]  /*2140*/  BRA `(.L_x_10029) ;  /* 0x0000000800c47947 */ /* 0x000fec0003800000 */
.L_x_10032:
        /* <DEDUP_REMOVED lines=8> */
.L_x_10035:
[----:B------:R-:W2:Y:S02]  /*21d0*/  LDG.E.U16 R4, desc[UR36][R4.64] ;  /* 0x0000002404047981 */ /* 0x000ea4000c1e1500 */
[----:B--2---:R-:W-:Y:S01]  /*21e0*/  HADD2.F32 R22, -RZ, R4.H0_H0 ;  /* 0x20000004ff167230 */ /* 0x004fe20000004100 */
[----:B------:R-:W-:Y:S06]  /*21f0*/  BRA `(.L_x_10029) ;  /* 0x0000000800987947 */ /* 0x000fec0003800000 */
.L_x_10034:
[----:B------:R-:W2:Y:S01]  /*2200*/  LDG.E.64 R4, desc[UR36][R4.64] ;  /* 0x0000002404047981 */ /* 0x000ea2000c1e1b00 */
[----:B------:R-:W-:Y:S01]  /*2210*/  UMOV UR4, 0xf0000000 ;  /* 0xf000000000047882 */ /* 0x000fe20000000000 */
[----:B------:R-:W-:Y:S01]  /*2220*/  UMOV UR5, 0x380fffff ;  /* 0x380fffff00057882 */ /* 0x000fe20000000000 */
[----:B--2---:R-:W0:Y:S01]  /*2230*/  F2F.F32.F64 R22, R4 ;  /* 0x0000000400167310 */ /* 0x004e220000301000 */
[----:B------:R-:W-:-:S14]  /*2240*/  DSETP.GEU.AND P0, PT, |R4|, UR4, PT ;  /* 0x0000000404007e2a */ /* 0x000fdc000bf0e200 */
[----:B0-----:R-:W-:Y:S01]  /*2250*/  @!P0 FMUL R22, R22, 1.175494350822287508e-38 ;  /* 0x0080000016168820 */ /* 0x001fe20000400000 */
[----:B------:R-:W-:Y:S06]  /*2260*/  BRA `(.L_x_10029) ;  /* 0x00000008007c7947 */ /* 0x000fec0003800000 */
.L_x_10024:
        /* <DEDUP_REMOVED lines=12> */
.L_x_10038:
[----:B------:R-:W2:Y:S01]  /*2330*/  LDG.E.64 R4, desc[UR36][R4.64] ;  /* 0x0000002404047981 */ /* 0x000ea2000c1e1b00 */
[----:B------:R-:W-:Y:S01]  /*2340*/  UMOV UR4, 0xf0000000 ;  /* 0xf000000000047882 */ /* 0x000fe20000000000 */
[----:B------:R-:W-:Y:S01]  /*2350*/  UMOV UR5, 0x380fffff ;  /* 0x380fffff00057882 */ /* 0x000fe20000000000 */
[----:B--2---:R-:W0:Y:S01]  /*2360*/  F2F.F32.F64 R22, R4 ;  /* 0x0000000400167310 */ /* 0x004e220000301000 */
[----:B------:R-:W-:-:S14]  /*2370*/  DSETP.GEU.AND P0, PT, |R4|, UR4, PT ;  /* 0x0000000404007e2a */ /* 0x000fdc000bf0e200 */
[----:B0-----:R-:W-:Y:S01]  /*2380*/  @!P0 FMUL R22, R22, 1.175494350822287508e-38 ;  /* 0x0080000016168820 */ /* 0x001fe20000400000 */
[----:B------:R-:W-:Y:S06]  /*2390*/  BRA `(.L_x_10029) ;  /* 0x0000000800307947 */ /* 0x000fec0003800000 */
.L_x_10037:
        /* <DEDUP_REMOVED lines=26> */
.L_x_10040:
        /* <DEDUP_REMOVED lines=13> */
.L_x_10039:
[----:B------:R-:W2:Y:S02]  /*2610*/  LDG.E.U16 R4, desc[UR36][R4.64] ;  /* 0x0000002404047981 */ /* 0x000ea4000c1e1500 */
[----:B--2---:R-:W-:Y:S01]  /*2620*/  IMAD.U32 R22, R4, 0x10000, RZ ;  /* 0x0001000004167824 */ /* 0x004fe200078e00ff */
[----:B------:R-:W-:Y:S06]  /*2630*/  BRA `(.L_x_10029) ;  /* 0x0000000400887947 */ /* 0x000fec0003800000 */
.L_x_10036:
        /* <DEDUP_REMOVED lines=11> */
.L_x_10043:
        /* <DEDUP_REMOVED lines=20> */
.L_x_10045:
[----:B------:R-:W-:Y:S05]  /*2830*/  BSYNC B0 ;  /* 0x0000000000007941 */ /* 0x000fea0003800000 */
.L_x_10044:
[----:B------:R-:W-:Y:S01]  /*2840*/  IMAD.SHL.U32 R3, R3, 0x100000, RZ ;  /* 0x0010000003037824 */ /* 0x000fe200078e00ff */
[----:B------:R-:W-:-:S04]  /*2850*/  LEA R5, R0, 0x3b800000, 0x17 ;  /* 0x3b80000000057811 */ /* 0x000fc800078eb8ff */
[----:B------:R-:W-:Y:S01]  /*2860*/  LOP3.LUT R22, R5, R3, R22, 0xfe, !PT ;  /* 0x0000000305167212 */ /* 0x000fe200078efe16 */
[----:B------:R-:W-:Y:S06]  /*2870*/  BRA `(.L_x_10029) ;  /* 0x0000000000f87947 */ /* 0x000fec0003800000 */
.L_x_10042:
        /* <DEDUP_REMOVED lines=20> */
.L_x_10047:
[----:B------:R-:W-:Y:S05]  /*29c0*/  BSYNC B0 ;  /* 0x0000000000007941 */ /* 0x000fea0003800000 */
.L_x_10046:
[----:B------:R-:W-:Y:S01]  /*29d0*/  IMAD.SHL.U32 R3, R3, 0x200000, RZ ;  /* 0x0020000003037824 */ /* 0x000fe200078e00ff */
[----:B------:R-:W-:-:S04]  /*29e0*/  LEA R5, R0, 0x37800000, 0x17 ;  /* 0x3780000000057811 */ /* 0x000fc800078eb8ff */
[----:B------:R-:W-:Y:S01]  /*29f0*/  LOP3.LUT R22, R5, R3, R22, 0xfe, !PT ;  /* 0x0000000305167212 */ /* 0x000fe200078efe16 */
[----:B------:R-:W-:Y:S06]  /*2a00*/  BRA `(.L_x_10029) ;  /* 0x0000000000947947 */ /* 0x000fec0003800000 */
.L_x_10041:
        /* <DEDUP_REMOVED lines=14> */
.L_x_10028:
        /* <DEDUP_REMOVED lines=16> */
.L_x_10050:
[----:B------:R-:W-:Y:S01]  /*2bf0*/  IMAD.MOV.U32 R22, RZ, RZ, RZ ;  /* 0x000000ffff167224 */ /* 0x000fe200078e00ff */
[----:B------:R-:W-:Y:S06]  /*2c00*/  BRA `(.L_x_10029) ;  /* 0x0000000000147947 */ /* 0x000fec0003800000 */
.L_x_10049:
[----:B------:R-:W2:Y:S02]  /*2c10*/  LDG.E.64 R4, desc[UR36][R4.64] ;  /* 0x0000002404047981 */ /* 0x000ea4000c1e1b00 */
[----:B--2---:R0:W2:Y:S01]  /*2c20*/  I2F.U64 R22, R4 ;  /* 0x0000000400167312 */ /* 0x0040a20000301000 */
[----:B------:R-:W-:Y:S05]  /*2c30*/  BRA `(.L_x_10029) ;  /* 0x0000000000087947 */ /* 0x000fea0003800000 */
.L_x_10048:
[----:B------:R-:W2:Y:S02]  /*2c40*/  LDG.E R4, desc[UR36][R4.64] ;  /* 0x0000002404047981 */ /* 0x000ea4000c1e1900 */
[----:B--2---:R-:W-:-:S07]  /*2c50*/  I2FP.F32.U32 R22, R4 ;  /* 0x0000000400167245 */ /* 0x004fce0000201000 */
.L_x_10029:
[----:B------:R-:W-:Y:S05]  /*2c60*/  BSYNC B6 ;  /* 0x0000000000067941 */ /* 0x000fea0003800000 */
.L_x_10023:
[----:B------:R-:W-:-:S07]  /*2c70*/  VIADD R23, R23, 0x80 ;  /* 0x0000008017177836 */ /* 0x000fce0000000000 */
.L_x_10022:
[----:B------:R-:W-:Y:S05]  /*2c80*/  BSYNC B7 ;  /* 0x0000000000077941 */ /* 0x000fea0003800000 */
.L_x_10021:
        /* <DEDUP_REMOVED lines=23> */
.L_x_10056:
[----:B------:R-:W2:Y:S02]  /*2e00*/  LDG.E.U8 R4, desc[UR36][R4.64] ;  /* 0x0000002404047981 */ /* 0x000ea4000c1e1100 */
[----:B--2---:R-:W-:Y:S01]  /*2e10*/  I2FP.F32.U32 R16, R4 ;  /* 0x0000000400107245 */ /* 0x004fe20000201000 */
[----:B------:R-:W-:Y:S06]  /*2e20*/  BRA `(.L_x_10052) ;  /* 0x0000000c00207947 */ /* 0x000fec0003800000 */
.L_x_10055:
        /* <DEDUP_REMOVED lines=9> */
.L_x_10059:
[----:B------:R-:W2:Y:S02]  /*2ec0*/  LDG.E R4, desc[UR36][R4.64] ;  /* 0x0000002404047981 */ /* 0x000ea4000c1e1900 */
[----:B--2---:R-:W-:Y:S01]  /*2ed0*/  I2FP.F32.S32 R16, R4 ;  /* 0x0000000400107245 */ /* 0x004fe20000201400 */
[----:B------:R-:W-:Y:S06]  /*2ee0*/  BRA `(.L_x_10052) ;  /* 0x0000000800f07947 */ /* 0x000fec0003800000 */
.L_x_10058:
[----:B------:R-:W2:Y:S02]  /*2ef0*/  LDG.E.U16 R4, desc[UR36][R4.64] ;  /* 0x0000002404047981 */ /* 0x000ea4000c1e1500 */
[----:B--2---:R0:W2:Y:S01]  /*2f00*/  I2F.S16 R16, R4 ;  /* 0x0000000400107306 */ /* 0x0040a20000101400 */
[----:B------:R-:W-:Y:S05]  /*2f10*/  BRA `(.L_x_10052) ;  /* 0x0000000800e47947 */ /* 0x000fea0003800000 */
.L_x_10054:
        /* <DEDUP_REMOVED lines=8> */
.L_x_10061:
[----:B------:R-:W2:Y:S02]  /*2fa0*/  LDG.E.U16 R4, desc[UR36][R4.64] ;  /* 0x0000002404047981 */ /* 0x000ea4000c1e1500 */
[----:B--2---:R-:W-:Y:S01]  /*2fb0*/  HADD2.F32 R16, -RZ, R4.H0_H0 ;  /* 0x20000004ff107230 */ /* 0x004fe20000004100 */
[----:B------:R-:W-:Y:S06]  /*2fc0*/  BRA `(.L_x_10052) ;  /* 0x0000000800b87947 */ /* 0x000fec0003800000 */
.L_x_10060:
        /* <DEDUP_REMOVED lines=8> */
.L_x_10063:
[----:B------:R-:W2:Y:S02]  /*3050*/  LDG.E.U16 R4, desc[UR36][R4.64] ;  /* 0x0000002404047981 */ /* 0x000ea4000c1e1500 */
[----:B--2---:R-:W-:Y:S01]  /*3060*/  HADD2.F32 R16, -RZ, R4.H0_H0 ;  /* 0x20000004ff107230 */ /* 0x004fe20000004100 */
[----:B------:R-:W-:Y:S06]  /*3070*/  BRA `(.L_x_10052) ;  /* 0x00000008008c7947 */ /* 0x000fec0003800000 */
.L_x_10062:
[----:B------:R-:W2:Y:S01]  /*3080*/  LDG.E.64 R4, desc[UR36][R4.64] ;  /* 0x0000002404047981 */ /* 0x000ea2000c1e1b00 */
[----:B------:R-:W-:Y:S01]  /*3090*/  UMOV UR4, 0xf0000000 ;  /* 0xf000000000047882 */ /* 0x000fe20000000000 */
[----:B------:R-:W-:Y:S01]  /*30a0*/  UMOV UR5, 0x380fffff ;  /* 0x380fffff00057882 */ /* 0x000fe20000000000 */
[----:B--2---:R-:W0:Y:S01]  /*30b0*/  F2F.F32.F64 R16, R4 ;  /* 0x0000000400107310 */ /* 0x004e220000301000 */
[----:B------:R-:W-:-:S14]  /*30c0*/  DSETP.GEU.AND P0, PT, |R4|, UR4, PT ;  /* 0x0000000404007e2a */ /* 0x000fdc000bf0e200 */
[----:B0-----:R-:W-:Y:S01]  /*30d0*/  @!P0 FMUL R16, R16, 1.175494350822287508e-38 ;  /* 0x0080000010108820 */ /* 0x001fe20000400000 */
[----:B------:R-:W-:Y:S06]  /*30e0*/  BRA `(.L_x_10052) ;  /* 0x0000000800707947 */ /* 0x000fec0003800000 */
.L_x_10053:
        /* <DEDUP_REMOVED lines=12> */
.L_x_10066:
[----:B------:R-:W2:Y:S01]  /*31b0*/  LDG.E.64 R4, desc[UR36][R4.64] ;  /* 0x0000002404047981 */ /* 0x000ea2000c1e1b00 */
[----:B------:R-:W-:Y:S01]  /*31c0*/  UMOV UR4, 0xf0000000 ;  /* 0xf000000000047882 */ /* 0x000fe20000000000 */
[----:B------:R-:W-:Y:S01]  /*31d0*/  UMOV UR5, 0x380fffff ;  /* 0x380fffff00057882 */ /* 0x000fe20000000000 */
[----:B--2---:R-:W0:Y:S01]  /*31e0*/  F2F.F32.F64 R16, R4 ;  /* 0x0000000400107310 */ /* 0x004e220000301000 */
[----:B------:R-:W-:-:S14]  /*31f0*/  DSETP.GEU.AND P0, PT, |R4|, UR4, PT ;  /* 0x0000000404007e2a */ /* 0x000fdc000bf0e200 */
[----:B0-----:R-:W-:Y:S01]  /*3200*/  @!P0 FMUL R16, R16, 1.175494350822287508e-38 ;  /* 0x0080000010108820 */ /* 0x001fe20000400000 */
[----:B------:R-:W-:Y:S06]  /*3210*/  BRA `(.L_x_10052) ;  /* 0x0000000800247947 */ /* 0x000fec0003800000 */
.L_x_10065:
        /* <DEDUP_REMOVED lines=26> */
.L_x_10068:
        /* <DEDUP_REMOVED lines=13> */
.L_x_10067:
[----:B------:R-:W2:Y:S02]  /*3490*/  LDG.E.U16 R4, desc[UR36][R4.64] ;  /* 0x0000002404047981 */ /* 0x000ea4000c1e1500 */
[----:B--2---:R-:W-:Y:S01]  /*34a0*/  IMAD.U32 R16, R4, 0x10000, RZ ;  /* 0x0001000004107824 */ /* 0x004fe200078e00ff */
[----:B------:R-:W-:Y:S06]  /*34b0*/  BRA `(.L_x_10052) ;  /* 0x00000004007c7947 */ /* 0x000fec0003800000 */
.L_x_10064:
        /* <DEDUP_REMOVED lines=11> */
.L_x_10071:
        /* <DEDUP_REMOVED lines=19> */
.L_x_10073:
[----:B------:R-:W-:Y:S05]  /*36a0*/  BSYNC B0 ;  /* 0x0000000000007941 */ /* 0x000fea0003800000 */
.L_x_10072:
[----:B------:R-:W-:Y:S01]  /*36b0*/  IMAD.SHL.U32 R3, R3, 0x100000, RZ ;  /* 0x0010000003037824 */ /* 0x000fe200078e00ff */
[----:B------:R-:W-:-:S04]  /*36c0*/  LEA R5, R0, 0x3b800000, 0x17 ;  /* 0x3b80000000057811 */ /* 0x000fc800078eb8ff */
[----:B------:R-:W-:Y:S01]  /*36d0*/  LOP3.LUT R16, R5, R3, R16, 0xfe, !PT ;  /* 0x0000000305107212 */ /* 0x000fe200078efe10 */
[----:B------:R-:W-:Y:S06]  /*36e0*/  BRA `(.L_x_10052) ;  /* 0x0000000000f07947 */ /* 0x000fec0003800000 */
.L_x_10070:
        /* <DEDUP_REMOVED lines=19> */
.L_x_10075:
[----:B------:R-:W-:Y:S05]  /*3820*/  BSYNC B0 ;  /* 0x0000000000007941 */ /* 0x000fea0003800000 */
.L_x_10074:
[----:B------:R-:W-:Y:S01]  /*3830*/  IMAD.SHL.U32 R3, R3, 0x200000, RZ ;  /* 0x0020000003037824 */ /* 0x000fe200078e00ff */
[----:B------:R-:W-:-:S04]  /*3840*/  LEA R5, R0, 0x37800000, 0x17 ;  /* 0x3780000000057811 */ /* 0x000fc800078eb8ff */
[----:B------:R-:W-:Y:S01]  /*3850*/  LOP3.LUT R16, R5, R3, R16, 0xfe, !PT ;  /* 0x0000000305107212 */ /* 0x000fe200078efe10 */
[----:B------:R-:W-:Y:S06]  /*3860*/  BRA `(.L_x_10052) ;  /* 0x0000000000907947 */ /* 0x000fec0003800000 */
.L_x_10069:
        /* <DEDUP_REMOVED lines=14> */
.L_x_10057:
        /* <DEDUP_REMOVED lines=16> */
.L_x_10078:
[----:B------:R-:W-:Y:S05]  /*3a50*/  BRA `(.L_x_10052) ;  /* 0x0000000000147947 */ /* 0x000fea0003800000 */
.L_x_10077:
[----:B------:R-:W2:Y:S02]  /*3a60*/  LDG.E.64 R4, desc[UR36][R4.64] ;  /* 0x0000002404047981 */ /* 0x000ea4000c1e1b00 */
[----:B--2---:R0:W2:Y:S01]  /*3a70*/  I2F.U64 R16, R4 ;  /* 0x0000000400107312 */ /* 0x0040a20000301000 */
[----:B------:R-:W-:Y:S05]  /*3a80*/  BRA `(.L_x_10052) ;  /* 0x0000000000087947 */ /* 0x000fea0003800000 */
.L_x_10076:
[----:B------:R-:W2:Y:S02]  /*3a90*/  LDG.E R4, desc[UR36][R4.64] ;  /* 0x0000002404047981 */ /* 0x000ea4000c1e1900 */
[----:B--2---:R-:W-:-:S07]  /*3aa0*/  I2FP.F32.U32 R16, R4 ;  /* 0x0000000400107245 */ /* 0x004fce0000201000 */
.L_x_10052:
[----:B------:R-:W-:Y:S05]  /*3ab0*/  BSYNC B6 ;  /* 0x0000000000067941 */ /* 0x000fea0003800000 */
.L_x_10051:
[----:B------:R-:W0:Y:S01]  /*3ac0*/  S2R R25, SR_TID.X ;  /* 0x0000000000197919 */ /* 0x000e220000002100 */
[----:B------:R-:W-:Y:S01]  /*3ad0*/  BSSY B6, `(.L_x_10079) ;  /* 0x0000119000067945 */ /* 0x000fe20003800000 */
[C---:B0-----:R-:W-:Y:S01]  /*3ae0*/  VIADD R0, R25.reuse, 0x100 ;  /* 0x0000010019007836 */ /* 0x041fe20000000000 */
[C---:B------:R-:W-:Y:S01]  /*3af0*/  ISETP.GE.AND P3, PT, R25.reuse, R17, PT ;  /* 0x000000111900720c */ /* 0x040fe20003f66270 */
[----:B------:R-:W-:-:S03]  /*3b00*/  VIADD R26, R25, 0x80 ;  /* 0x00000080191a7836 */ /* 0x000fc60000000000 */
[-C--:B------:R-:W-:Y:S01]  /*3b10*/  ISETP.GE.AND P1, PT, R0, R17.reuse, PT ;  /* 0x000000110000720c */ /* 0x080fe20003f26270 */
[----:B------:R-:W-:Y:S01]  /*3b20*/  VIADD R0, R25, 0x180 ;  /* 0x0000018019007836 */ /* 0x000fe20000000000 */
[----:B------:R-:W-:-:S04]  /*3b30*/  ISETP.GE.AND P0, PT, R26, R17, PT ;  /* 0x000000111a00720c */ /* 0x000fc80003f06270 */
[----:B------:R-:W-:-:S03]  /*3b40*/  ISETP.GE.AND P2, PT, R0, R17, PT ;  /* 0x000000110000720c */ /* 0x000fc60003f46270 */
[----:B-1-3-5:R-:W-:-:S04]  /*3b50*/  @!P3 FMUL.FTZ R19, R19, -1.4426950216293334961 ;  /* 0xbfb8aa3b1313b820 */ /* 0x02afc80000410000 */
[----:B--2---:R-:W-:Y:S02]  /*3b60*/  @!P1 FMUL.FTZ R5, R22, -1.4426950216293334961 ;  /* 0xbfb8aa3b16059820 */ /* 0x004fe40000410000 */
[----:B------:R-:W-:Y:S01]  /*3b70*/  @!P0 FMUL.FTZ R3, R18, -1.4426950216293334961 ;  /* 0xbfb8aa3b12038820 */ /* 0x000fe20000410000 */
[----:B------:R-:W0:Y:S03]  /*3b80*/  @!P3 MUFU.EX2 R19, R19 ;  /* 0x000000130013b308 */ /* 0x000e260000000800 */
[----:B------:R-:W-:Y:S02]  /*3b90*/  @!P2 FMUL.FTZ R7, R16, -1.4426950216293334961 ;  /* 0xbfb8aa3b1007a820 */ /* 0x000fe40000410000 */
[----:B------:R-:W1:Y:S03]  /*3ba0*/  LDC.U8 R16, c[0x0][0x234] ;  /* 0x00008d00ff107b82 */ /* 0x000e660000000000 */
[----:B------:R-:W2:Y:S08]  /*3bb0*/  @!P1 MUFU.EX2 R5, R5 ;  /* 0x0000000500059308 */ /* 0x000eb00000000800 */
[----:B------:R-:W3:Y:S01]  /*3bc0*/  @!P2 MUFU.EX2 R7, R7 ;  /* 0x000000070007a308 */ /* 0x000ee20000000800 */
[----:B0-----:R-:W-:-:S07]  /*3bd0*/  @!P3 FADD.FTZ R0, R19, 1 ;  /* 0x3f8000001300b421 */ /* 0x001fce0000010000 */
[----:B------:R-:W0:Y:S01]  /*3be0*/  @!P0 MUFU.EX2 R3, R3 ;  /* 0x0000000300038308 */ /* 0x000e220000000800 */
[----:B--2---:R-:W-:-:S07]  /*3bf0*/  @!P1 FADD.FTZ R6, R5, 1 ;  /* 0x3f80000005069421 */ /* 0x004fce0000010000 */
[----:B----4-:R0:W2:Y:S01]  /*3c00*/  @!P3 MUFU.RCP R4, R0 ;  /* 0x000000000004b308 */ /* 0x0100a20000001000 */
[----:B---3--:R-:W-:-:S07]  /*3c10*/  @!P2 FADD.FTZ R8, R7, 1 ;  /* 0x3f8000000708a421 */ /* 0x008fce0000010000 */
[----:B------:R3:W4:Y:S01]  /*3c20*/  @!P1 MUFU.RCP R22, R6 ;  /* 0x0000000600169308 */ /* 0x0007220000001000 */
[----:B0-----:R-:W-:-:S07]  /*3c30*/  @!P0 FADD.FTZ R0, R3, 1 ;  /* 0x3f80000003008421 */ /* 0x001fce0000010000 */
[----:B------:R3:W0:Y:S08]  /*3c40*/  @!P2 MUFU.RCP R24, R8 ;  /* 0x000000080018a308 */ /* 0x0006300000001000 */
[----:B------:R3:W0:Y:S01]  /*3c50*/  @!P0 MUFU.RCP R18, R0 ;  /* 0x0000000000128308 */ /* 0x0006220000001000 */
[----:B-12-4-:R-:W-:Y:S05]  /*3c60*/  @P3 BRA `(.L_x_10080) ;  /* 0x0000000c00fc3947 */ /* 0x016fea0003800000 */
[----:B---3--:R-:W1:Y:S01]  /*3c70*/  LDC.64 R8, c[0x0][0x218] ;  /* 0x00008600ff087b82 */ /* 0x008e620000000a00 */
        /* <DEDUP_REMOVED lines=17> */
[----:B------:R-:W1:Y:S01]  /*3d90*/  F2I.FTZ.TRUNC.NTZ R3, R4 ;  /* 0x0000000400037305 */ /* 0x000e62000021f100 */
[----:B------:R-:W-:Y:S01]  /*3da0*/  IMAD.MOV.U32 R25, RZ, RZ, R26 ;  /* 0x000000ffff197224 */ /* 0x000fe200078e001a */
[----:B-1----:R1:W-:Y:S01]  /*3db0*/  STG.E.U8 desc[UR36][R8.64], R3 ;  /* 0x0000000308007986 */ /* 0x0023e2000c101124 */
[----:B------:R-:W-:Y:S05]  /*3dc0*/  BRA `(.L_x_10080) ;  /* 0x0000000c00a47947 */ /* 0x000fea0003800000 */
.L_x_10084:
[----:B------:R-:W1:Y:S01]  /*3dd0*/  F2I.S64.TRUNC R4, R4 ;  /* 0x0000000400047311 */ /* 0x000e62000020d900 */
[----:B------:R-:W-:Y:S02]  /*3de0*/  IMAD.MOV.U32 R25, RZ, RZ, R26 ;  /* 0x000000ffff197224 */ /* 0x000fe400078e001a */
[----:B-1----:R-:W-:-:S05]  /*3df0*/  IMAD.MOV.U32 R3, RZ, RZ, R4 ;  /* 0x000000ffff037224 */ /* 0x002fca00078e0004 */
[----:B------:R1:W-:Y:S01]  /*3e00*/  STG.E.U8 desc[UR36][R8.64], R3 ;  /* 0x0000000308007986 */ /* 0x0003e2000c101124 */
[----:B------:R-:W-:Y:S05]  /*3e10*/  BRA `(.L_x_10080) ;  /* 0x0000000c00907947 */ /* 0x000fea0003800000 */
.L_x_10083:
[----:B------:R-:W-:-:S13]  /*3e20*/  ISETP.NE.AND P0, PT, R0, 0x2, PT ;  /* 0x000000020000780c */ /* 0x000fda0003f05270 */
[----:B------:R-:W-:Y:S05]  /*3e30*/  @!P0 BRA `(.L_x_10086) ;  /* 0x0000000000308947 */ /* 0x000fea0003800000 */
[----:B------:R-:W-:-:S13]  /*3e40*/  ISETP.NE.AND P0, PT, R0, 0x3, PT ;  /* 0x000000030000780c */ /* 0x000fda0003f05270 */
[----:B------:R-:W-:Y:S05]  /*3e50*/  @!P0 BRA `(.L_x_10087) ;  /* 0x0000000000188947 */ /* 0x000fea0003800000 */
[----:B------:R-:W-:-:S13]  /*3e60*/  ISETP.NE.AND P0, PT, R0, 0x4, PT ;  /* 0x000000040000780c */ /* 0x000fda0003f05270 */
[----:B------:R-:W-:Y:S05]  /*3e70*/  @P0 BRA `(.L_x_10085) ;  /* 0x0000000c00140947 */ /* 0x000fea0003800000 */
[----:B------:R-:W1:Y:S01]  /*3e80*/  F2I.S64.TRUNC R4, R4 ;  /* 0x0000000400047311 */ /* 0x000e62000020d900 */
[----:B------:R-:W-:Y:S01]  /*3e90*/  IMAD.MOV.U32 R25, RZ, RZ, R26 ;  /* 0x000000ffff197224 */ /* 0x000fe200078e001a */
[----:B-1----:R1:W-:Y:S01]  /*3ea0*/  STG.E.64 desc[UR36][R8.64], R4 ;  /* 0x0000000408007986 */ /* 0x0023e2000c101b24 */
[----:B------:R-:W-:Y:S05]  /*3eb0*/  BRA `(.L_x_10080) ;  /* 0x0000000c00687947 */ /* 0x000fea0003800000 */
.L_x_10087:
[----:B------:R-:W1:Y:S01]  /*3ec0*/  F2I.FTZ.TRUNC.NTZ R3, R4 ;  /* 0x0000000400037305 */ /* 0x000e62000021f100 */
[----:B------:R-:W-:Y:S01]  /*3ed0*/  IMAD.MOV.U32 R25, RZ, RZ, R26 ;  /* 0x000000ffff197224 */ /* 0x000fe200078e001a */
[----:B-1----:R1:W-:Y:S01]  /*3ee0*/  STG.E desc[UR36][R8.64], R3 ;  /* 0x0000000308007986 */ /* 0x0023e2000c101924 */
[----:B------:R-:W-:Y:S05]  /*3ef0*/  BRA `(.L_x_10080) ;  /* 0x0000000c00587947 */ /* 0x000fea0003800000 */
.L_x_10086:
[----:B------:R-:W1:Y:S01]  /*3f00*/  F2I.FTZ.TRUNC.NTZ R3, R4 ;  /* 0x0000000400037305 */ /* 0x000e62000021f100 */
[----:B------:R-:W-:Y:S01]  /*3f10*/  IMAD.MOV.U32 R25, RZ, RZ, R26 ;  /* 0x000000ffff197224 */ /* 0x000fe200078e001a */
[----:B-1----:R1:W-:Y:S01]  /*3f20*/  STG.E.U16 desc[UR36][R8.64], R3 ;  /* 0x0000000308007986 */ /* 0x0023e2000c101524 */
[----:B------:R-:W-:Y:S05]  /*3f30*/  BRA `(.L_x_10080) ;  /* 0x0000000c00487947 */ /* 0x000fea0003800000 */
.L_x_10082:
        /* <DEDUP_REMOVED lines=9> */
.L_x_10089:
[----:B------:R-:W-:Y:S01]  /*3fd0*/  F2FP.F16.F32.PACK_AB R4, RZ, R4 ;  /* 0x00000004ff04723e */ /* 0x000fe200000000ff */
[----:B------:R-:W-:-:S04]  /*3fe0*/  IMAD.MOV.U32 R25, RZ, RZ, R26 ;  /* 0x000000ffff197224 */ /* 0x000fc800078e001a */
[----:B------:R1:W-:Y:S01]  /*3ff0*/  STG.E.U16 desc[UR36][R8.64], R4 ;  /* 0x0000000408007986 */ /* 0x0003e2000c101524 */
[----:B------:R-:W-:Y:S05]  /*4000*/  BRA `(.L_x_10080) ;  /* 0x0000000c00147947 */ /* 0x000fea0003800000 */
.L_x_10088:
        /* <DEDUP_REMOVED lines=10> */
.L_x_10091:
[----:B------:R-:W-:Y:S01]  /*40b0*/  F2FP.F16.F32.PACK_AB R3, RZ, R4 ;  /* 0x00000004ff03723e */ /* 0x000fe200000000ff */
[----:B------:R-:W-:-:S03]  /*40c0*/  IMAD.MOV.U32 R25, RZ, RZ, R26 ;  /* 0x000000ffff197224 */ /* 0x000fc600078e001a */
[----:B------:R-:W-:-:S05]  /*40d0*/  PRMT R3, R3, 0x5410, RZ ;  /* 0x0000541003037816 */ /* 0x000fca00000000ff */
[----:B------:R1:W-:Y:S01]  /*40e0*/  STG.E desc[UR36][R8.64], R3 ;  /* 0x0000000308007986 */ /* 0x0003e2000c101924 */
[----:B------:R-:W-:Y:S05]  /*40f0*/  BRA `(.L_x_10080) ;  /* 0x0000000800d87947 */ /* 0x000fea0003800000 */
.L_x_10090:
[----:B------:R-:W-:Y:S01]  /*4100*/  FMUL.FTZ R4, R4, 1 ;  /* 0x3f80000004047820 */ /* 0x000fe20000410000 */
[----:B------:R-:W-:-:S05]  /*4110*/  IMAD.MOV.U32 R25, RZ, RZ, R26 ;  /* 0x000000ffff197224 */ /* 0x000fca00078e001a */
[----:B------:R-:W1:Y:S02]  /*4120*/  F2F.F64.F32 R4, R4 ;  /* 0x0000000400047310 */ /* 0x000e640000201800 */
[----:B-1----:R1:W-:Y:S01]  /*4130*/  STG.E.64 desc[UR36][R8.64], R4 ;  /* 0x0000000408007986 */ /* 0x0023e2000c101b24 */
[----:B------:R-:W-:Y:S05]  /*4140*/  BRA `(.L_x_10080) ;  /* 0x0000000800c47947 */ /* 0x000fea0003800000 */
.L_x_10081:
        /* <DEDUP_REMOVED lines=13> */
.L_x_10094:
[----:B------:R-:W-:Y:S01]  /*4220*/  FMUL.FTZ R4, R4, 1 ;  /* 0x3f80000004047820 */ /* 0x000fe20000410000 */
[----:B------:R-:W-:Y:S01]  /*4230*/  CS2R R6, SRZ ;  /* 0x0000000000067805 */ /* 0x000fe2000001ff00 */
[----:B------:R-:W-:-:S04]  /*4240*/  IMAD.MOV.U32 R25, RZ, RZ, R26 ;  /* 0x000000ffff197224 */ /* 0x000fc800078e001a */
[----:B------:R-:W1:Y:S02]  /*4250*/  F2F.F64.F32 R4, R4 ;  /* 0x0000000400047310 */ /* 0x000e640000201800 */
[----:B-1----:R1:W-:Y:S01]  /*4260*/  STG.E.128 desc[UR36][R8.64], R4 ;  /* 0x0000000408007986 */ /* 0x0023e2000c101d24 */
[----:B------:R-:W-:Y:S05]  /*4270*/  BRA `(.L_x_10080) ;  /* 0x0000000800787947 */ /* 0x000fea0003800000 */
.L_x_10093:
        /* <DEDUP_REMOVED lines=20> */
.L_x_10098:
[----:B------:R-:W-:Y:S05]  /*43c0*/  BSYNC B0 ;  /* 0x0000000000007941 */ /* 0x000fea0003800000 */
.L_x_10097:
[----:B------:R-:W-:Y:S01]  /*43d0*/  LOP3.LUT R5, R0, R5, RZ, 0xfc, !PT ;  /* 0x0000000500057212 */ /* 0x000fe200078efcff */
[----:B------:R-:W-:-:S04]  /*43e0*/  IMAD.MOV.U32 R25, RZ, RZ, R26 ;  /* 0x000000ffff197224 */ /* 0x000fc800078e001a */
[----:B------:R1:W-:Y:S01]  /*43f0*/  STG.E.U8 desc[UR36][R8.64], R5 ;  /* 0x0000000508007986 */ /* 0x0003e2000c101124 */
[----:B------:R-:W-:Y:S05]  /*4400*/  BRA `(.L_x_10080) ;  /* 0x0000000800147947 */ /* 0x000fea0003800000 */
.L_x_10096:
        /* <DEDUP_REMOVED lines=12> */
.L_x_10100:
[----:B------:R-:W-:Y:S01]  /*44d0*/  IMAD.MOV.U32 R0, RZ, RZ, 0x7f ;  /* 0x0000007fff007424 */ /* 0x000fe200078e00ff */
[----:B------:R-:W-:-:S04]  /*44e0*/  ISETP.GT.U32.AND P0, PT, R5, 0x7f800000, PT ;  /* 0x7f8000000500780c */ /* 0x000fc80003f04070 */
[----:B------:R-:W-:-:S09]  /*44f0*/  SEL R0, R0, 0x7c, P0 ;  /* 0x0000007c00007807 */ /* 0x000fd20000000000 */
.L_x_10101:
[----:B------:R-:W-:Y:S05]  /*4500*/  BSYNC B0 ;  /* 0x0000000000007941 */ /* 0x000fea0003800000 */
.L_x_10099:
[----:B------:R-:W-:Y:S01]  /*4510*/  LOP3.LUT R4, R4, 0x80000000, RZ, 0xc0, !PT ;  /* 0x8000000004047812 */ /* 0x000fe200078ec0ff */
[----:B------:R-:W-:-:S03]  /*4520*/  IMAD.MOV.U32 R25, RZ, RZ, R26 ;  /* 0x000000ffff197224 */ /* 0x000fc600078e001a */
[----:B------:R-:W-:-:S04]  /*4530*/  SHF.R.U32.HI R3, RZ, 0x18, R4 ;  /* 0x00000018ff037819 */ /* 0x000fc80000011604 */
[----:B------:R-:W-:-:S05]  /*4540*/  LOP3.LUT R3, R0, R3, RZ, 0xfc, !PT ;  /* 0x0000000300037212 */ /* 0x000fca00078efcff */
[----:B------:R1:W-:Y:S01]  /*4550*/  STG.E.U8 desc[UR36][R8.64], R3 ;  /* 0x0000000308007986 */ /* 0x0003e2000c101124 */
[----:B------:R-:W-:Y:S05]  /*4560*/  BRA `(.L_x_10080) ;  /* 0x0000000400bc7947 */ /* 0x000fea0003800000 */
.L_x_10095:
[----:B------:R-:W-:Y:S01]  /*4570*/  F2FP.BF16.F32.PACK_AB R4, RZ, R4 ;  /* 0x00000004ff04723e */ /* 0x000fe200000010ff */
[----:B------:R-:W-:-:S04]  /*4580*/  IMAD.MOV.U32 R25, RZ, RZ, R26 ;  /* 0x000000ffff197224 */ /* 0x000fc800078e001a */
[----:B------:R1:W-:Y:S01]  /*4590*/  STG.E.U16 desc[UR36][R8.64], R4 ;  /* 0x0000000408007986 */ /* 0x0003e2000c101524 */
[----:B------:R-:W-:Y:S05]  /*45a0*/  BRA `(.L_x_10080) ;  /* 0x0000000400ac7947 */ /* 0x000fea0003800000 */
.L_x_10092:
        /* <DEDUP_REMOVED lines=8> */
[----:B------:R-:W1:Y:S01]  /*4630*/  F2I.FTZ.U32.TRUNC.NTZ R3, R4 ;  /* 0x0000000400037305 */ /* 0x000e62000021f000 */
[----:B------:R-:W-:Y:S01]  /*4640*/  IMAD.MOV.U32 R25, RZ, RZ, R26 ;  /* 0x000000ffff197224 */ /* 0x000fe200078e001a */
[----:B-1----:R1:W-:Y:S01]  /*4650*/  STG.E.U16 desc[UR36][R8.64], R3 ;  /* 0x0000000308007986 */ /* 0x0023e2000c101524 */
[----:B------:R-:W-:Y:S05]  /*4660*/  BRA `(.L_x_10080) ;  /* 0x00000004007c7947 */ /* 0x000fea0003800000 */
.L_x_10104:
        /* <DEDUP_REMOVED lines=16> */
.L_x_10107:
[----:B------:R-:W-:-:S04]  /*4770*/  LOP3.LUT R4, R4, 0x80000000, RZ, 0xc0, !PT ;  /* 0x8000000004047812 */ /* 0x000fc800078ec0ff */
[----:B------:R-:W-:-:S04]  /*4780*/  SHF.R.U32.HI R4, RZ, 0x18, R4 ;  /* 0x00000018ff047819 */ /* 0x000fc80000011604 */
[----:B------:R-:W-:-:S04]  /*4790*/  LOP3.LUT R3, R3, R4, RZ, 0xfc, !PT ;  /* 0x0000000403037212 */ /* 0x000fc800078efcff */
[----:B------:R-:W-:-:S07]  /*47a0*/  PRMT R0, R3, 0x7610, R0 ;  /* 0x0000761003007816 */ /* 0x000fce0000000000 */
.L_x_10106:
[----:B------:R-:W-:Y:S05]  /*47b0*/  BSYNC B0 ;  /* 0x0000000000007941 */ /* 0x000fea0003800000 */
.L_x_10105:
[----:B------:R1:W-:Y:S01]  /*47c0*/  STG.E.U8 desc[UR36][R8.64], R0 ;  /* 0x0000000008007986 */ /* 0x0003e2000c101124 */
[----:B------:R-:W-:Y:S01]  /*47d0*/  IMAD.MOV.U32 R25, RZ, RZ, R26 ;  /* 0x000000ffff197224 */ /* 0x000fe200078e001a */
[----:B------:R-:W-:Y:S06]  /*47e0*/  BRA `(.L_x_10080) ;  /* 0x00000004001c7947 */ /* 0x000fec0003800000 */
.L_x_10103:
        /* <DEDUP_REMOVED lines=16> */
.L_x_10110:
[----:B------:R-:W-:-:S04]  /*48f0*/  LOP3.LUT R4, R4, 0x80000000, RZ, 0xc0, !PT ;  /* 0x8000000004047812 */ /* 0x000fc800078ec0ff */
[----:B------:R-:W-:-:S04]  /*4900*/  SHF.R.U32.HI R4, RZ, 0x18, R4 ;  /* 0x00000018ff047819 */ /* 0x000fc80000011604 */
[----:B------:R-:W-:-:S04]  /*4910*/  LOP3.LUT R3, R3, R4, RZ, 0xfc, !PT ;  /* 0x0000000403037212 */ /* 0x000fc800078efcff */
[----:B------:R-:W-:-:S07]  /*4920*/  PRMT R0, R3, 0x7610, R0 ;  /* 0x0000761003007816 */ /* 0x000fce0000000000 */
.L_x_10109:
[----:B------:R-:W-:Y:S05]  /*4930*/  BSYNC B0 ;  /* 0x0000000000007941 */ /* 0x000fea0003800000 */
.L_x_10108:
[----:B------:R1:W-:Y:S01]  /*4940*/  STG.E.U8 desc[UR36][R8.64], R0 ;  /* 0x0000000008007986 */ /* 0x0003e2000c101124 */
[----:B------:R-:W-:Y:S01]  /*4950*/  IMAD.MOV.U32 R25, RZ, RZ, R26 ;  /* 0x000000ffff197224 */ /* 0x000fe200078e001a */
[----:B------:R-:W-:Y:S06]  /*4960*/  BRA `(.L_x_10080) ;  /* 0x0000000000bc7947 */ /* 0x000fec0003800000 */
.L_x_10102:
        /* <DEDUP_REMOVED lines=22> */
.L_x_10085:
        /* <DEDUP_REMOVED lines=15> */
[----:B01----:R-:W-:Y:S05]  /*4bc0*/  CALL.ABS.NOINC R14 ;  /* 0x000000000e007343 */ /* 0x003fea0003c00000 */
.L_x_10113:
[----:B------:R-:W-:Y:S01]  /*4bd0*/  IMAD.MOV.U32 R25, RZ, RZ, R26 ;  /* 0x000000ffff197224 */ /* 0x000fe200078e001a */
[----:B------:R-:W-:Y:S06]  /*4be0*/  BRA `(.L_x_10080) ;  /* 0x00000000001c7947 */ /* 0x000fec0003800000 */
.L_x_10112:
[----:B------:R-:W1:Y:S01]  /*4bf0*/  F2I.U64.TRUNC R4, R4 ;  /* 0x0000000400047311 */ /* 0x000e62000020d800 */
[----:B------:R-:W-:Y:S01]  /*4c00*/  IMAD.MOV.U32 R25, RZ, RZ, R26 ;  /* 0x000000ffff197224 */ /* 0x000fe200078e001a */
[----:B-1----:R4:W-:Y:S01]  /*4c10*/  STG.E.64 desc[UR36][R8.64], R4 ;  /* 0x0000000408007986 */ /* 0x0029e2000c101b24 */
[----:B------:R-:W-:Y:S05]  /*4c20*/  BRA `(.L_x_10080) ;  /* 0x00000000000c7947 */ /* 0x000fea0003800000 */
.L_x_10111:
[----:B------:R-:W1:Y:S01]  /*4c30*/  F2I.FTZ.U32.TRUNC.NTZ R3, R4 ;  /* 0x0000000400037305 */ /* 0x000e62000021f000 */
[----:B------:R-:W-:Y:S01]  /*4c40*/  IMAD.MOV.U32 R25, RZ, RZ, R26 ;  /* 0x000000ffff197224 */ /* 0x000fe200078e001a */
[----:B-1----:R1:W-:Y:S06]  /*4c50*/  STG.E desc[UR36][R8.64], R3 ;  /* 0x0000000308007986 */ /* 0x0023ec000c101924 */
.L_x_10080:
[----:B------:R-:W-:Y:S05]  /*4c60*/  BSYNC B6 ;  /* 0x0000000000067941 */ /* 0x000fea0003800000 */
.L_x_10079:
[----:B------:R-:W-:Y:S01]  /*4c70*/  ISETP.GE.AND P0, PT, R25, R17, PT ;  /* 0x000000111900720c */ /* 0x000fe20003f06270 */
[----:B------:R-:W-:-:S12]  /*4c80*/  BSSY B6, `(.L_x_10114) ;  /* 0x00001d8000067945 */ /* 0x000fd80003800000 */
[----:B------:R-:W-:Y:S05]  /*4c90*/  @P0 BRA `(.L_x_10115) ;  /* 0x0000001c00580947 */ /* 0x000fea0003800000 */
[----:B-1234-:R-:W1:Y:S01]  /*4ca0*/  LDC.64 R8, c[0x0][0x218] ;  /* 0x00008600ff087b82 */ /* 0x01ee620000000a00 */
        /* <DEDUP_REMOVED lines=20> */
.L_x_10119:
[----:B0-----:R-:W0:Y:S02]  /*4df0*/  F2I.S64.TRUNC R18, R18 ;  /* 0x0000001200127311 */ /* 0x001e24000020d900 */
[----:B0-----:R-:W-:-:S05]  /*4e00*/  IMAD.MOV.U32 R3, RZ, RZ, R18 ;  /* 0x000000ffff037224 */ /* 0x001fca00078e0012 */
[----:B------:R0:W-:Y:S01]  /*4e10*/  STG.E.U8 desc[UR36][R8.64], R3 ;  /* 0x0000000308007986 */ /* 0x0001e2000c101124 */
[----:B------:R-:W-:Y:S05]  /*4e20*/  BRA `(.L_x_10121) ;  /* 0x0000000c00407947 */ /* 0x000fea0003800000 */
.L_x_10118:
        /* <DEDUP_REMOVED lines=9> */
.L_x_10123:
[----:B0-----:R-:W0:Y:S02]  /*4ec0*/  F2I.FTZ.TRUNC.NTZ R3, R18 ;  /* 0x0000001200037305 */ /* 0x001e24000021f100 */
[----:B0-----:R0:W-:Y:S01]  /*4ed0*/  STG.E desc[UR36][R8.64], R3 ;  /* 0x0000000308007986 */ /* 0x0011e2000c101924 */
[----:B------:R-:W-:Y:S05]  /*4ee0*/  BRA `(.L_x_10121) ;  /* 0x0000000c00107947 */ /* 0x000fea0003800000 */
.L_x_10122:
[----:B0-----:R-:W0:Y:S02]  /*4ef0*/  F2I.FTZ.TRUNC.NTZ R3, R18 ;  /* 0x0000001200037305 */ /* 0x001e24000021f100 */
[----:B0-----:R0:W-:Y:S01]  /*4f00*/  STG.E.U16 desc[UR36][R8.64], R3 ;  /* 0x0000000308007986 */ /* 0x0011e2000c101524 */
[----:B------:R-:W-:Y:S05]  /*4f10*/  BRA `(.L_x_10121) ;  /* 0x0000000c00047947 */ /* 0x000fea0003800000 */
.L_x_10117:
        /* <DEDUP_REMOVED lines=8> */
.L_x_10125:
[----:B0-----:R-:W-:-:S05]  /*4fa0*/  F2FP.F16.F32.PACK_AB R18, RZ, R18 ;  /* 0x00000012ff12723e */ /* 0x001fca00000000ff */
[----:B------:R0:W-:Y:S01]  /*4fb0*/  STG.E.U16 desc[UR36][R8.64], R18 ;  /* 0x0000001208007986 */ /* 0x0001e2000c101524 */
[----:B------:R-:W-:Y:S05]  /*4fc0*/  BRA `(.L_x_10121) ;  /* 0x0000000800d87947 */ /* 0x000fea0003800000 */
.L_x_10124:
        /* <DEDUP_REMOVED lines=9> */
.L_x_10127:
[----:B0-----:R-:W-:-:S04]  /*5060*/  F2FP.F16.F32.PACK_AB R3, RZ, R18 ;  /* 0x00000012ff03723e */ /* 0x001fc800000000ff */
[----:B------:R-:W-:-:S05]  /*5070*/  PRMT R3, R3, 0x5410, RZ ;  /* 0x0000541003037816 */ /* 0x000fca00000000ff */
[----:B------:R0:W-:Y:S01]  /*5080*/  STG.E desc[UR36][R8.64], R3 ;  /* 0x0000000308007986 */ /* 0x0001e2000c101924 */
[----:B------:R-:W-:Y:S05]  /*5090*/  BRA `(.L_x_10121) ;  /* 0x0000000800a47947 */ /* 0x000fea0003800000 */
.L_x_10126:
[----:B0-----:R-:W-:-:S06]  /*50a0*/  FMUL.FTZ R4, R18, 1 ;  /* 0x3f80000012047820 */ /* 0x001fcc0000410000 */
[----:B------:R-:W0:Y:S02]  /*50b0*/  F2F.F64.F32 R4, R4 ;  /* 0x0000000400047310 */ /* 0x000e240000201800 */
[----:B0-----:R0:W-:Y:S01]  /*50c0*/  STG.E.64 desc[UR36][R8.64], R4 ;  /* 0x0000000408007986 */ /* 0x0011e2000c101b24 */
[----:B------:R-:W-:Y:S05]  /*50d0*/  BRA `(.L_x_10121) ;  /* 0x0000000800947947 */ /* 0x000fea0003800000 */
.L_x_10116:
        /* <DEDUP_REMOVED lines=12> */
.L_x_10130:
[----:B0-----:R-:W-:Y:S01]  /*51a0*/  FMUL.FTZ R4, R18, 1 ;  /* 0x3f80000012047820 */ /* 0x001fe20000410000 */
[----:B------:R-:W-:-:S05]  /*51b0*/  CS2R R6, SRZ ;  /* 0x0000000000067805 */ /* 0x000fca000001ff00 */
[----:B------:R-:W0:Y:S02]  /*51c0*/  F2F.F64.F32 R4, R4 ;  /* 0x0000000400047310 */ /* 0x000e240000201800 */
[----:B0-----:R0:W-:Y:S01]  /*51d0*/  STG.E.128 desc[UR36][R8.64], R4 ;  /* 0x0000000408007986 */ /* 0x0011e2000c101d24 */
[----:B------:R-:W-:Y:S05]  /*51e0*/  BRA `(.L_x_10121) ;  /* 0x0000000800507947 */ /* 0x000fea0003800000 */
.L_x_10129:
        /* <DEDUP_REMOVED lines=20> */
.L_x_10134:
[----:B------:R-:W-:Y:S05]  /*5330*/  BSYNC B0 ;  /* 0x0000000000007941 */ /* 0x000fea0003800000 */
.L_x_10133:
[----:B------:R-:W-:-:S05]  /*5340*/  LOP3.LUT R5, R0, R5, RZ, 0xfc, !PT ;  /* 0x0000000500057212 */ /* 0x000fca00078efcff */
[----:B------:R0:W-:Y:S01]  /*5350*/  STG.E.U8 desc[UR36][R8.64], R5 ;  /* 0x0000000508007986 */ /* 0x0001e2000c101124 */
[----:B------:R-:W-:Y:S05]  /*5360*/  BRA `(.L_x_10121) ;  /* 0x0000000400f07947 */ /* 0x000fea0003800000 */
.L_x_10132:
        /* <DEDUP_REMOVED lines=12> */
.L_x_10136:
[----:B------:R-:W-:Y:S01]  /*5430*/  IMAD.MOV.U32 R0, RZ, RZ, 0x7f ;  /* 0x0000007fff007424 */ /* 0x000fe200078e00ff */
[----:B------:R-:W-:-:S04]  /*5440*/  ISETP.GT.U32.AND P0, PT, R4, 0x7f800000, PT ;  /* 0x7f8000000400780c */ /* 0x000fc80003f04070 */
[----:B------:R-:W-:-:S09]  /*5450*/  SEL R0, R0, 0x7c, P0 ;  /* 0x0000007c00007807 */ /* 0x000fd20000000000 */
.L_x_10137:
[----:B------:R-:W-:Y:S05]  /*5460*/  BSYNC B0 ;  /* 0x0000000000007941 */ /* 0x000fea0003800000 */
.L_x_10135:
[----:B------:R-:W-:-:S04]  /*5470*/  LOP3.LUT R18, R18, 0x80000000, RZ, 0xc0, !PT ;  /* 0x8000000012127812 */ /* 0x000fc800078ec0ff */
[----:B------:R-:W-:-:S04]  /*5480*/  SHF.R.U32.HI R3, RZ, 0x18, R18 ;  /* 0x00000018ff037819 */ /* 0x000fc80000011612 */
[----:B------:R-:W-:-:S05]  /*5490*/  LOP3.LUT R3, R0, R3, RZ, 0xfc, !PT ;  /* 0x0000000300037212 */ /* 0x000fca00078efcff */
[----:B------:R0:W-:Y:S01]  /*54a0*/  STG.E.U8 desc[UR36][R8.64], R3 ;  /* 0x0000000308007986 */ /* 0x0001e2000c101124 */
[----:B------:R-:W-:Y:S05]  /*54b0*/  BRA `(.L_x_10121) ;  /* 0x00000004009c7947 */ /* 0x000fea0003800000 */
.L_x_10131:
[----:B0-----:R-:W-:-:S05]  /*54c0*/  F2FP.BF16.F32.PACK_AB R18, RZ, R18 ;  /* 0x00000012ff12723e */ /* 0x001fca00000010ff */
[----:B------:R0:W-:Y:S01]  /*54d0*/  STG.E.U16 desc[UR36][R8.64], R18 ;  /* 0x0000001208007986 */ /* 0x0001e2000c101524 */
[----:B------:R-:W-:Y:S05]  /*54e0*/  BRA `(.L_x_10121) ;  /* 0x0000000400907947 */ /* 0x000fea0003800000 */
.L_x_10128:
        /* <DEDUP_REMOVED lines=11> */
.L_x_10140:
        /* <DEDUP_REMOVED lines=16> */
.L_x_10143:
[----:B------:R-:W-:-:S04]  /*56a0*/  LOP3.LUT R18, R18, 0x80000000, RZ, 0xc0, !PT ;  /* 0x8000000012127812 */ /* 0x000fc800078ec0ff */
[----:B------:R-:W-:-:S04]  /*56b0*/  SHF.R.U32.HI R3, RZ, 0x18, R18 ;  /* 0x00000018ff037819 */ /* 0x000fc80000011612 */
[----:B------:R-:W-:-:S04]  /*56c0*/  LOP3.LUT R0, R0, R3, RZ, 0xfc, !PT ;  /* 0x0000000300007212 */ /* 0x000fc800078efcff */
[----:B------:R-:W-:-:S07]  /*56d0*/  PRMT R4, R0, 0x7610, R4 ;  /* 0x0000761000047816 */ /* 0x000fce0000000004 */
.L_x_10142:
[----:B------:R-:W-:Y:S05]  /*56e0*/  BSYNC B0 ;  /* 0x0000000000007941 */ /* 0x000fea0003800000 */
.L_x_10141:
[----:B------:R3:W-:Y:S01]  /*56f0*/  STG.E.U8 desc[UR36][R8.64], R4 ;  /* 0x0000000408007986 */ /* 0x0007e2000c101124 */
[----:B------:R-:W-:Y:S05]  /*5700*/  BRA `(.L_x_10121) ;  /* 0x0000000400087947 */ /* 0x000fea0003800000 */
.L_x_10139:
        /* <DEDUP_REMOVED lines=16> */
.L_x_10146:
[----:B------:R-:W-:-:S04]  /*5810*/  LOP3.LUT R18, R18, 0x80000000, RZ, 0xc0, !PT ;  /* 0x8000000012127812 */ /* 0x000fc800078ec0ff */
[----:B------:R-:W-:-:S04]  /*5820*/  SHF.R.U32.HI R3, RZ, 0x18, R18 ;  /* 0x00000018ff037819 */ /* 0x000fc80000011612 */
[----:B------:R-:W-:-:S04]  /*5830*/  LOP3.LUT R0, R0, R3, RZ, 0xfc, !PT ;  /* 0x0000000300007212 */ /* 0x000fc800078efcff */
[----:B------:R-:W-:-:S07]  /*5840*/  PRMT R4, R0, 0x7610, R4 ;  /* 0x0000761000047816 */ /* 0x000fce0000000004 */
.L_x_10145:
[----:B------:R-:W-:Y:S05]  /*5850*/  BSYNC B0 ;  /* 0x0000000000007941 */ /* 0x000fea0003800000 */
.L_x_10144:
[----:B------:R0:W-:Y:S01]  /*5860*/  STG.E.U8 desc[UR36][R8.64], R4 ;  /* 0x0000000408007986 */ /* 0x0001e2000c101124 */
[----:B------:R-:W-:Y:S05]  /*5870*/  BRA `(.L_x_10121) ;  /* 0x0000000000ac7947 */ /* 0x000fea0003800000 */
.L_x_10138:
        /* <DEDUP_REMOVED lines=21> */
.L_x_10120:
        /* <DEDUP_REMOVED lines=16> */
.L_x_10149:
[----:B------:R-:W-:Y:S05]  /*5ad0*/  BRA `(.L_x_10121) ;  /* 0x0000000000147947 */ /* 0x000fea0003800000 */
.L_x_10148:
[----:B0-----:R-:W0:Y:S02]  /*5ae0*/  F2I.U64.TRUNC R18, R18 ;  /* 0x0000001200127311 */ /* 0x001e24000020d800 */
[----:B0-----:R2:W-:Y:S01]  /*5af0*/  STG.E.64 desc[UR36][R8.64], R18 ;  /* 0x0000001208007986 */ /* 0x0015e2000c101b24 */
[----:B------:R-:W-:Y:S05]  /*5b00*/  BRA `(.L_x_10121) ;  /* 0x0000000000087947 */ /* 0x000fea0003800000 */
.L_x_10147:
[----:B0-----:R-:W0:Y:S02]  /*5b10*/  F2I.FTZ.U32.TRUNC.NTZ R3, R18 ;  /* 0x0000001200037305 */ /* 0x001e24000021f000 */
[----:B0-----:R0:W-:Y:S02]  /*5b20*/  STG.E desc[UR36][R8.64], R3 ;  /* 0x0000000308007986 */ /* 0x0011e4000c101924 */
.L_x_10121:
        /* <DEDUP_REMOVED lines=24> */
.L_x_10153:
[----:B------:R-:W0:Y:S02]  /*5cb0*/  F2I.S64.TRUNC R22, R22 ;  /* 0x0000001600167311 */ /* 0x000e24000020d900 */
[----:B0-----:R-:W-:-:S05]  /*5cc0*/  IMAD.MOV.U32 R3, RZ, RZ, R22 ;  /* 0x000000ffff037224 */ /* 0x001fca00078e0016 */
[----:B------:R0:W-:Y:S01]  /*5cd0*/  STG.E.U8 desc[UR36][R8.64], R3 ;  /* 0x0000000308007986 */ /* 0x0001e2000c101124 */
[----:B------:R-:W-:Y:S05]  /*5ce0*/  BRA `(.L_x_10155) ;  /* 0x0000000c00407947 */ /* 0x000fea0003800000 */
.L_x_10152:
        /* <DEDUP_REMOVED lines=9> */
.L_x_10157:
[----:B------:R-:W0:Y:S02]  /*5d80*/  F2I.FTZ.TRUNC.NTZ R3, R22 ;  /* 0x0000001600037305 */ /* 0x000e24000021f100 */
[----:B0-----:R3:W-:Y:S01]  /*5d90*/  STG.E desc[UR36][R8.64], R3 ;  /* 0x0000000308007986 */ /* 0x0017e2000c101924 */
[----:B------:R-:W-:Y:S05]  /*5da0*/  BRA `(.L_x_10155) ;  /* 0x0000000c00107947 */ /* 0x000fea0003800000 */
.L_x_10156:
[----:B------:R-:W0:Y:S02]  /*5db0*/  F2I.FTZ.TRUNC.NTZ R3, R22 ;  /* 0x0000001600037305 */ /* 0x000e24000021f100 */
[----:B0-----:R2:W-:Y:S01]  /*5dc0*/  STG.E.U16 desc[UR36][R8.64], R3 ;  /* 0x0000000308007986 */ /* 0x0015e2000c101524 */
[----:B------:R-:W-:Y:S05]  /*5dd0*/  BRA `(.L_x_10155) ;  /* 0x0000000c00047947 */ /* 0x000fea0003800000 */
.L_x_10151:
        /* <DEDUP_REMOVED lines=8> */
.L_x_10159:
[----:B------:R-:W-:-:S05]  /*5e60*/  F2FP.F16.F32.PACK_AB R22, RZ, R22 ;  /* 0x00000016ff16723e */ /* 0x000fca00000000ff */
[----:B------:R0:W-:Y:S01]  /*5e70*/  STG.E.U16 desc[UR36][R8.64], R22 ;  /* 0x0000001608007986 */ /* 0x0001e2000c101524 */
[----:B------:R-:W-:Y:S05]  /*5e80*/  BRA `(.L_x_10155) ;  /* 0x0000000800d87947 */ /* 0x000fea0003800000 */
.L_x_10158:
        /* <DEDUP_REMOVED lines=9> */
.L_x_10161:
[----:B------:R-:W-:-:S04]  /*5f20*/  F2FP.F16.F32.PACK_AB R3, RZ, R22 ;  /* 0x00000016ff03723e */ /* 0x000fc800000000ff */
[----:B------:R-:W-:-:S05]  /*5f30*/  PRMT R3, R3, 0x5410, RZ ;  /* 0x0000541003037816 */ /* 0x000fca00000000ff */
[----:B------:R0:W-:Y:S01]  /*5f40*/  STG.E desc[UR36][R8.64], R3 ;  /* 0x0000000308007986 */ /* 0x0001e2000c101924 */
[----:B------:R-:W-:Y:S05]  /*5f50*/  BRA `(.L_x_10155) ;  /* 0x0000000800a47947 */ /* 0x000fea0003800000 */
.L_x_10160:
[----:B------:R-:W-:-:S06]  /*5f60*/  FMUL.FTZ R4, R22, 1 ;  /* 0x3f80000016047820 */ /* 0x000fcc0000410000 */
[----:B------:R-:W0:Y:S02]  /*5f70*/  F2F.F64.F32 R4, R4 ;  /* 0x0000000400047310 */ /* 0x000e240000201800 */
[----:B0-----:R0:W-:Y:S01]  /*5f80*/  STG.E.64 desc[UR36][R8.64], R4 ;  /* 0x0000000408007986 */ /* 0x0011e2000c101b24 */
[----:B------:R-:W-:Y:S05]  /*5f90*/  BRA `(.L_x_10155) ;  /* 0x0000000800947947 */ /* 0x000fea0003800000 */
.L_x_10150:
        /* <DEDUP_REMOVED lines=12> */
.L_x_10164:
[----:B------:R-:W-:Y:S01]  /*6060*/  FMUL.FTZ R4, R22, 1 ;  /* 0x3f80000016047820 */ /* 0x000fe20000410000 */
[----:B------:R-:W-:-:S05]  /*6070*/  CS2R R6, SRZ ;  /* 0x0000000000067805 */ /* 0x000fca000001ff00 */
[----:B------:R-:W0:Y:S02]  /*6080*/  F2F.F64.F32 R4, R4 ;  /* 0x0000000400047310 */ /* 0x000e240000201800 */
[----:B0-----:R0:W-:Y:S01]  /*6090*/  STG.E.128 desc[UR36][R8.64], R4 ;  /* 0x0000000408007986 */ /* 0x0011e2000c101d24 */
[----:B------:R-:W-:Y:S05]  /*60a0*/  BRA `(.L_x_10155) ;  /* 0x0000000800507947 */ /* 0x000fea0003800000 */
.L_x_10163:
        /* <DEDUP_REMOVED lines=20> */
.L_x_10168:
[----:B------:R-:W-:Y:S05]  /*61f0*/  BSYNC B0 ;  /* 0x0000000000007941 */ /* 0x000fea0003800000 */
.L_x_10167:
[----:B------:R-:W-:-:S05]  /*6200*/  LOP3.LUT R5, R0, R5, RZ, 0xfc, !PT ;  /* 0x0000000500057212 */ /* 0x000fca00078efcff */
[----:B------:R0:W-:Y:S01]  /*6210*/  STG.E.U8 desc[UR36][R8.64], R5 ;  /* 0x0000000508007986 */ /* 0x0001e2000c101124 */
[----:B------:R-:W-:Y:S05]  /*6220*/  BRA `(.L_x_10155) ;  /* 0x0000000400f07947 */ /* 0x000fea0003800000 */
.L_x_10166:
        /* <DEDUP_REMOVED lines=12> */
.L_x_10170:
[----:B------:R-:W-:Y:S01]  /*62f0*/  IMAD.MOV.U32 R0, RZ, RZ, 0x7f ;  /* 0x0000007fff007424 */ /* 0x000fe200078e00ff */
[----:B------:R-:W-:-:S04]  /*6300*/  ISETP.GT.U32.AND P0, PT, R4, 0x7f800000, PT ;  /* 0x7f8000000400780c */ /* 0x000fc80003f04070 */
[----:B------:R-:W-:-:S09]  /*6310*/  SEL R0, R0, 0x7c, P0 ;  /* 0x0000007c00007807 */ /* 0x000fd20000000000 */
.L_x_10171:
[----:B------:R-:W-:Y:S05]  /*6320*/  BSYNC B0 ;  /* 0x0000000000007941 */ /* 0x000fea0003800000 */
.L_x_10169:
[----:B------:R-:W-:-:S04]  /*6330*/  LOP3.LUT R22, R22, 0x80000000, RZ, 0xc0, !PT ;  /* 0x8000000016167812 */ /* 0x000fc800078ec0ff */
[----:B------:R-:W-:-:S04]  /*6340*/  SHF.R.U32.HI R3, RZ, 0x18, R22 ;  /* 0x00000018ff037819 */ /* 0x000fc80000011616 */
[----:B------:R-:W-:-:S05]  /*6350*/  LOP3.LUT R3, R0, R3, RZ, 0xfc, !PT ;  /* 0x0000000300037212 */ /* 0x000fca00078efcff */
[----:B------:R0:W-:Y:S01]  /*6360*/  STG.E.U8 desc[UR36][R8.64], R3 ;  /* 0x0000000308007986 */ /* 0x0001e2000c101124 */
[----:B------:R-:W-:Y:S05]  /*6370*/  BRA `(.L_x_10155) ;  /* 0x00000004009c7947 */ /* 0x000fea0003800000 */
.L_x_10165:
[----:B------:R-:W-:-:S05]  /*6380*/  F2FP.BF16.F32.PACK_AB R22, RZ, R22 ;  /* 0x00000016ff16723e */ /* 0x000fca00000010ff */
[----:B------:R0:W-:Y:S01]  /*6390*/  STG.E.U16 desc[UR36][R8.64], R22 ;  /* 0x0000001608007986 */ /* 0x0001e2000c101524 */
[----:B------:R-:W-:Y:S05]  /*63a0*/  BRA `(.L_x_10155) ;  /* 0x0000000400907947 */ /* 0x000fea0003800000 */
.L_x_10162:
        /* <DEDUP_REMOVED lines=11> */
.L_x_10174:
        /* <DEDUP_REMOVED lines=16> */
.L_x_10177:
[----:B------:R-:W-:-:S04]  /*6560*/  LOP3.LUT R22, R22, 0x80000000, RZ, 0xc0, !PT ;  /* 0x8000000016167812 */ /* 0x000fc800078ec0ff */
[----:B------:R-:W-:-:S04]  /*6570*/  SHF.R.U32.HI R3, RZ, 0x18, R22 ;  /* 0x00000018ff037819 */ /* 0x000fc80000011616 */
[----:B------:R-:W-:-:S04]  /*6580*/  LOP3.LUT R0, R0, R3, RZ, 0xfc, !PT ;  /* 0x0000000300007212 */ /* 0x000fc800078efcff */
[----:B------:R-:W-:-:S07]  /*6590*/  PRMT R4, R0, 0x7610, R4 ;  /* 0x0000761000047816 */ /* 0x000fce0000000004 */
.L_x_10176:
[----:B------:R-:W-:Y:S05]  /*65a0*/  BSYNC B0 ;  /* 0x0000000000007941 */ /* 0x000fea0003800000 */
.L_x_10175:
[----:B------:R0:W-:Y:S01]  /*65b0*/  STG.E.U8 desc[UR36][R8.64], R4 ;  /* 0x0000000408007986 */ /* 0x0001e2000c101124 */
[----:B------:R-:W-:Y:S05]  /*65c0*/  BRA `(.L_x_10155) ;  /* 0x0000000400087947 */ /* 0x000fea0003800000 */
.L_x_10173:
        /* <DEDUP_REMOVED lines=16> */
.L_x_10180:
[----:B------:R-:W-:-:S04]  /*66d0*/  LOP3.LUT R22, R22, 0x80000000, RZ, 0xc0, !PT ;  /* 0x8000000016167812 */ /* 0x000fc800078ec0ff */
[----:B------:R-:W-:-:S04]  /*66e0*/  SHF.R.U32.HI R3, RZ, 0x18, R22 ;  /* 0x00000018ff037819 */ /* 0x000fc80000011616 */
[----:B------:R-:W-:-:S04]  /*66f0*/  LOP3.LUT R0, R0, R3, RZ, 0xfc, !PT ;  /* 0x0000000300007212 */ /* 0x000fc800078efcff */
[----:B------:R-:W-:-:S07]  /*6700*/  PRMT R4, R0, 0x7610, R4 ;  /* 0x0000761000047816 */ /* 0x000fce0000000004 */
.L_x_10179:
[----:B------:R-:W-:Y:S05]  /*6710*/  BSYNC B0 ;  /* 0x0000000000007941 */ /* 0x000fea0003800000 */
.L_x_10178:
[----:B------:R0:W-:Y:S01]  /*6720*/  STG.E.U8 desc[UR36][R8.64], R4 ;  /* 0x0000000408007986 */ /* 0x0001e2000c101124 */
[----:B------:R-:W-:Y:S05]  /*6730*/  BRA `(.L_x_10155) ;  /* 0x0000000000ac7947 */ /* 0x000fea0003800000 */
.L_x_10172:
        /* <DEDUP_REMOVED lines=21> */
.L_x_10154:
        /* <DEDUP_REMOVED lines=16> */
.L_x_10183:
[----:B------:R-:W-:Y:S05]  /*6990*/  BRA `(.L_x_10155) ;  /* 0x0000000000147947 */ /* 0x000fea0003800000 */
.L_x_10182:
[----:B------:R-:W0:Y:S02]  /*69a0*/  F2I.U64.TRUNC R22, R22 ;  /* 0x0000001600167311 */ /* 0x000e24000020d800 */
[----:B0-----:R0:W-:Y:S01]  /*69b0*/  STG.E.64 desc[UR36][R8.64], R22 ;  /* 0x0000001608007986 */ /* 0x0011e2000c101b24 */
[----:B------:R-:W-:Y:S05]  /*69c0*/  BRA `(.L_x_10155) ;  /* 0x0000000000087947 */ /* 0x000fea0003800000 */
.L_x_10181:
[----:B------:R-:W0:Y:S02]  /*69d0*/  F2I.FTZ.U32.TRUNC.NTZ R3, R22 ;  /* 0x0000001600037305 */ /* 0x000e24000021f000 */
[----:B0-----:R0:W-:Y:S02]  /*69e0*/  STG.E desc[UR36][R8.64], R3 ;  /* 0x0000000308007986 */ /* 0x0011e4000c101924 */
.L_x_10155:
[----:B------:R-:W-:-:S07]  /*69f0*/  VIADD R25, R25, 0x80 ;  /* 0x0000008019197836 */ /* 0x000fce0000000000 */
.L_x_10115:
[----:B------:R-:W-:Y:S05]  /*6a00*/  BSYNC B6 ;  /* 0x0000000000067941 */ /* 0x000fea0003800000 */
.L_x_10114:
[----:B------:R-:W-:-:S13]  /*6a10*/  ISETP.GE.AND P0, PT, R25, R17, PT ;  /* 0x000000111900720c */ /* 0x000fda0003f06270 */
[----:B------:R-:W-:Y:S05]  /*6a20*/  @P0 EXIT ;  /* 0x000000000000094d */ /* 0x000fea0003800000 */
[----:B01-34-:R-:W0:Y:S01]  /*6a30*/  LDC.64 R4, c[0x0][0x218] ;  /* 0x00008600ff047b82 */ /* 0x01be220000000a00 */
[----:B------:R-:W-:Y:S01]  /*6a40*/  PRMT R0, R16, 0x9910, RZ ;  /* 0x0000991010007816 */ /* 0x000fe200000000ff */
        /* <DEDUP_REMOVED lines=18> */
.L_x_10187:
[----:B------:R-:W0:Y:S02]  /*6b70*/  F2I.S64.TRUNC R24, R24 ;  /* 0x0000001800187311 */ /* 0x000e24000020d900 */
[----:B0-----:R-:W-:-:S05]  /*6b80*/  IMAD.MOV.U32 R5, RZ, RZ, R24 ;  /* 0x000000ffff057224 */ /* 0x001fca00078e0018 */
[----:B------:R-:W-:Y:S01]  /*6b90*/  STG.E.U8 desc[UR36][R2.64], R5 ;  /* 0x0000000502007986 */ /* 0x000fe2000c101124 */
[----:B------:R-:W-:Y:S05]  /*6ba0*/  EXIT ;  /* 0x000000000000794d */ /* 0x000fea0003800000 */
.L_x_10186:
        /* <DEDUP_REMOVED lines=9> */
.L_x_10190:
[----:B------:R-:W0:Y:S02]  /*6c40*/  F2I.FTZ.TRUNC.NTZ R5, R24 ;  /* 0x0000001800057305 */ /* 0x000e24000021f100 */
[----:B0-----:R-:W-:Y:S01]  /*6c50*/  STG.E desc[UR36][R2.64], R5 ;  /* 0x0000000502007986 */ /* 0x001fe2000c101924 */
[----:B------:R-:W-:Y:S05]  /*6c60*/  EXIT ;  /* 0x000000000000794d */ /* 0x000fea0003800000 */
.L_x_10189:
[----:B------:R-:W0:Y:S02]  /*6c70*/  F2I.FTZ.TRUNC.NTZ R5, R24 ;  /* 0x0000001800057305 */ /* 0x000e24000021f100 */
[----:B0-----:R-:W-:Y:S01]  /*6c80*/  STG.E.U16 desc[UR36][R2.64], R5 ;  /* 0x0000000502007986 */ /* 0x001fe2000c101524 */
[----:B------:R-:W-:Y:S05]  /*6c90*/  EXIT ;  /* 0x000000000000794d */ /* 0x000fea0003800000 */
.L_x_10185:
        /* <DEDUP_REMOVED lines=8> */
.L_x_10192:
[----:B------:R-:W-:-:S05]  /*6d20*/  F2FP.F16.F32.PACK_AB R24, RZ, R24 ;  /* 0x00000018ff18723e */ /* 0x000fca00000000ff */
[----:B------:R-:W-:Y:S01]  /*6d30*/  STG.E.U16 desc[UR36][R2.64], R24 ;  /* 0x0000001802007986 */ /* 0x000fe2000c101524 */
[----:B------:R-:W-:Y:S05]  /*6d40*/  EXIT ;  /* 0x000000000000794d */ /* 0x000fea0003800000 */
.L_x_10191:
        /* <DEDUP_REMOVED lines=9> */
.L_x_10194:
[----:B------:R-:W-:-:S04]  /*6de0*/  F2FP.F16.F32.PACK_AB R5, RZ, R24 ;  /* 0x00000018ff05723e */ /* 0x000fc800000000ff */
[----:B------:R-:W-:-:S05]  /*6df0*/  PRMT R5, R5, 0x5410, RZ ;  /* 0x0000541005057816 */ /* 0x000fca00000000ff */
[----:B------:R-:W-:Y:S01]  /*6e00*/  STG.E desc[UR36][R2.64], R5 ;  /* 0x0000000502007986 */ /* 0x000fe2000c101924 */
[----:B------:R-:W-:Y:S05]  /*6e10*/  EXIT ;  /* 0x000000000000794d */ /* 0x000fea0003800000 */
.L_x_10193:
[----:B------:R-:W-:-:S06]  /*6e20*/  FMUL.FTZ R4, R24, 1 ;  /* 0x3f80000018047820 */ /* 0x000fcc0000410000 */
[----:B------:R-:W0:Y:S02]  /*6e30*/  F2F.F64.F32 R4, R4 ;  /* 0x0000000400047310 */ /* 0x000e240000201800 */
[----:B0-----:R-:W-:Y:S01]  /*6e40*/  STG.E.64 desc[UR36][R2.64], R4 ;  /* 0x0000000402007986 */ /* 0x001fe2000c101b24 */
[----:B------:R-:W-:Y:S05]  /*6e50*/  EXIT ;  /* 0x000000000000794d */ /* 0x000fea0003800000 */
.L_x_10184:
        /* <DEDUP_REMOVED lines=12> */
.L_x_10197:
[----:B------:R-:W-:Y:S01]  /*6f20*/  FMUL.FTZ R4, R24, 1 ;  /* 0x3f80000018047820 */ /* 0x000fe20000410000 */
[----:B------:R-:W-:-:S05]  /*6f30*/  CS2R R6, SRZ ;  /* 0x0000000000067805 */ /* 0x000fca000001ff00 */
[----:B------:R-:W0:Y:S02]  /*6f40*/  F2F.F64.F32 R4, R4 ;  /* 0x0000000400047310 */ /* 0x000e240000201800 */
[----:B0-----:R-:W-:Y:S01]  /*6f50*/  STG.E.128 desc[UR36][R2.64], R4 ;  /* 0x0000000402007986 */ /* 0x001fe2000c101d24 */
[----:B------:R-:W-:Y:S05]  /*6f60*/  EXIT ;  /* 0x000000000000794d */ /* 0x000fea0003800000 */
.L_x_10196:
        /* <DEDUP_REMOVED lines=20> */
.L_x_10201:
[----:B------:R-:W-:Y:S05]  /*70b0*/  BSYNC B0 ;  /* 0x0000000000007941 */ /* 0x000fea0003800000 */
.L_x_10200:
[----:B------:R-:W-:-:S05]  /*70c0*/  LOP3.LUT R7, R0, R7, RZ, 0xfc, !PT ;  /* 0x0000000700077212 */ /* 0x000fca00078efcff */
[----:B------:R-:W-:Y:S01]  /*70d0*/  STG.E.U8 desc[UR36][R2.64], R7 ;  /* 0x0000000702007986 */ /* 0x000fe2000c101124 */
[----:B------:R-:W-:Y:S05]  /*70e0*/  EXIT ;  /* 0x000000000000794d */ /* 0x000fea0003800000 */
.L_x_10199:
        /* <DEDUP_REMOVED lines=12> */
.L_x_10203:
[----:B------:R-:W-:Y:S01]  /*71b0*/  IMAD.MOV.U32 R0, RZ, RZ, 0x7f ;  /* 0x0000007fff007424 */ /* 0x000fe200078e00ff */
[----:B------:R-:W-:-:S04]  /*71c0*/  ISETP.GT.U32.AND P0, PT, R4, 0x7f800000, PT ;  /* 0x7f8000000400780c */ /* 0x000fc80003f04070 */
[----:B------:R-:W-:-:S09]  /*71d0*/  SEL R0, R0, 0x7c, P0 ;  /* 0x0000007c00007807 */ /* 0x000fd20000000000 */
.L_x_10204:
[----:B------:R-:W-:Y:S05]  /*71e0*/  BSYNC B0 ;  /* 0x0000000000007941 */ /* 0x000fea0003800000 */
.L_x_10202:
[----:B------:R-:W-:-:S04]  /*71f0*/  LOP3.LUT R24, R24, 0x80000000, RZ, 0xc0, !PT ;  /* 0x8000000018187812 */ /* 0x000fc800078ec0ff */
[----:B------:R-:W-:-:S04]  /*7200*/  SHF.R.U32.HI R5, RZ, 0x18, R24 ;  /* 0x00000018ff057819 */ /* 0x000fc80000011618 */
[----:B------:R-:W-:-:S05]  /*7210*/  LOP3.LUT R5, R0, R5, RZ, 0xfc, !PT ;  /* 0x0000000500057212 */ /* 0x000fca00078efcff */
[----:B------:R-:W-:Y:S01]  /*7220*/  STG.E.U8 desc[UR36][R2.64], R5 ;  /* 0x0000000502007986 */ /* 0x000fe2000c101124 */
[----:B------:R-:W-:Y:S05]  /*7230*/  EXIT ;  /* 0x000000000000794d */ /* 0x000fea0003800000 */
.L_x_10198:
[----:B------:R-:W-:-:S05]  /*7240*/  F2FP.BF16.F32.PACK_AB R24, RZ, R24 ;  /* 0x00000018ff18723e */ /* 0x000fca00000010ff */
[----:B------:R-:W-:Y:S01]  /*7250*/  STG.E.U16 desc[UR36][R2.64], R24 ;  /* 0x0000001802007986 */ /* 0x000fe2000c101524 */
[----:B------:R-:W-:Y:S05]  /*7260*/  EXIT ;  /* 0x000000000000794d */ /* 0x000fea0003800000 */
.L_x_10195:
        /* <DEDUP_REMOVED lines=11> */
.L_x_10207:
        /* <DEDUP_REMOVED lines=16> */
.L_x_10210:
[----:B------:R-:W-:-:S04]  /*7420*/  LOP3.LUT R24, R24, 0x80000000, RZ, 0xc0, !PT ;  /* 0x8000000018187812 */ /* 0x000fc800078ec0ff */
[----:B------:R-:W-:-:S04]  /*7430*/  SHF.R.U32.HI R5, RZ, 0x18, R24 ;  /* 0x00000018ff057819 */ /* 0x000fc80000011618 */
[----:B------:R-:W-:-:S04]  /*7440*/  LOP3.LUT R4, R4, R5, RZ, 0xfc, !PT ;  /* 0x0000000504047212 */ /* 0x000fc800078efcff */
[----:B------:R-:W-:-:S07]  /*7450*/  PRMT R0, R4, 0x7610, R0 ;  /* 0x0000761004007816 */ /* 0x000fce0000000000 */
.L_x_10209:
[----:B------:R-:W-:Y:S05]  /*7460*/  BSYNC B0 ;  /* 0x0000000000007941 */ /* 0x000fea0003800000 */
.L_x_10208:
[----:B------:R-:W-:Y:S01]  /*7470*/  STG.E.U8 desc[UR36][R2.64], R0 ;  /* 0x0000000002007986 */ /* 0x000fe2000c101124 */
[----:B------:R-:W-:Y:S05]  /*7480*/  EXIT ;  /* 0x000000000000794d */ /* 0x000fea0003800000 */
.L_x_10206:
        /* <DEDUP_REMOVED lines=16> */
.L_x_10213:
[----:B------:R-:W-:-:S04]  /*7590*/  LOP3.LUT R24, R24, 0x80000000, RZ, 0xc0, !PT ;  /* 0x8000000018187812 */ /* 0x000fc800078ec0ff */
[----:B------:R-:W-:-:S04]  /*75a0*/  SHF.R.U32.HI R5, RZ, 0x18, R24 ;  /* 0x00000018ff057819 */ /* 0x000fc80000011618 */
[----:B------:R-:W-:-:S04]  /*75b0*/  LOP3.LUT R4, R4, R5, RZ, 0xfc, !PT ;  /* 0x0000000504047212 */ /* 0x000fc800078efcff */
[----:B------:R-:W-:-:S07]  /*75c0*/  PRMT R0, R4, 0x7610, R0 ;  /* 0x0000761004007816 */ /* 0x000fce0000000000 */
.L_x_10212:
[----:B------:R-:W-:Y:S05]  /*75d0*/  BSYNC B0 ;  /* 0x0000000000007941 */ /* 0x000fea0003800000 */
.L_x_10211:
[----:B------:R-:W-:Y:S01]  /*75e0*/  STG.E.U8 desc[UR36][R2.64], R0 ;  /* 0x0000000002007986 */ /* 0x000fe2000c101124 */
[----:B------:R-:W-:Y:S05]  /*75f0*/  EXIT ;  /* 0x000000000000794d */ /* 0x000fea0003800000 */
.L_x_10205:
        /* <DEDUP_REMOVED lines=21> */
.L_x_10188:
        /* <DEDUP_REMOVED lines=16> */
.L_x_10216:
[----:B------:R-:W-:Y:S05]  /*7850*/  EXIT ;  /* 0x000000000000794d */ /* 0x000fea0003800000 */
.L_x_10215:
[----:B------:R-:W0:Y:S02]  /*7860*/  F2I.U64.TRUNC R24, R24 ;  /* 0x0000001800187311 */ /* 0x000e24000020d800 */
[----:B0-----:R-:W-:Y:S01]  /*7870*/  STG.E.64 desc[UR36][R2.64], R24 ;  /* 0x0000001802007986 */ /* 0x001fe2000c101b24 */
[----:B------:R-:W-:Y:S05]  /*7880*/  EXIT ;  /* 0x000000000000794d */ /* 0x000fea0003800000 */
.L_x_10214:
[----:B------:R-:W0:Y:S02]  /*7890*/  F2I.FTZ.U32.TRUNC.NTZ R5, R24 ;  /* 0x0000001800057305 */ /* 0x000e24000021f000 */
[----:B0-----:R-:W-:Y:S01]  /*78a0*/  STG.E desc[UR36][R2.64], R5 ;  /* 0x0000000502007986 */ /* 0x001fe2000c101924 */
[----:B------:R-:W-:Y:S05]  /*78b0*/  EXIT ;  /* 0x000000000000794d */ /* 0x000fea0003800000 */
.L_x_10217:
        /* <DEDUP_REMOVED lines=12> */
.L_x_11245:


//--------------------- .text._ZN2at6native18elementwise_kernelILi128ELi2EZNS0_22gpu_kernel_impl_nocastIZZZNS0_19sigmoid_kernel_cudaERNS_18TensorIteratorBaseEENKUlvE0_clEvENKUlvE0_clEvEUlfE_EEvS4_RKT_EUliE_EEviT1_ --------------------------
	.section	.text._ZN2at6native18elementwise_kernelILi128ELi2EZNS0_22gpu_kernel_impl_nocastIZZZNS0_19sigmoid_kernel_cudaERNS_18TensorIteratorBaseEENKUlvE0_clEvENKUlvE0_clEvEUlfE_EEvS4_RKT_EUliE_EEviT1_,"ax",@progbits
	.align	128
        .global         _ZN2at6native18elementwise_kernelILi128ELi2EZNS0_22gpu_kernel_impl_nocastIZZZNS0_19sigmoid_kernel_cudaERNS_18TensorIteratorBaseEENKUlvE0_clEvENKUlvE0_clEvEUlfE_EEvS4_RKT_EUliE_EEviT1_
        .type           _ZN2at6native18elementwise_kernelILi128ELi2EZNS0_22gpu_kernel_impl_nocastIZZZNS0_19sigmoid_kernel_cudaERNS_18TensorIteratorBaseEENKUlvE0_clEvENKUlvE0_clEvEUlfE_EEvS4_RKT_EUliE_EEviT1_,@function
        .size           _ZN2at6native18elementwise_kernelILi128ELi2EZNS0_22gpu_kernel_impl_nocastIZZZNS0_19sigmoid_kernel_cudaERNS_18TensorIteratorBaseEENKUlvE0_clEvENKUlvE0_clEvEUlfE_EEvS4_RKT_EUliE_EEviT1_,(.L_x_11246 - _ZN2at6native18elementwise_kernelILi128ELi2EZNS0_22gpu_kernel_impl_nocastIZZZNS0_19sigmoid_kernel_cudaERNS_18TensorIteratorBaseEENKUlvE0_clEvENKUlvE0_clEvEUlfE_EEvS4_RKT_EUliE_EEviT1_)
        .other          _ZN2at6native18elementwise_kernelILi128ELi2EZNS0_22gpu_kernel_impl_nocastIZZZNS0_19sigmoid_kernel_cudaERNS_18TensorIteratorBaseEENKUlvE0_clEvENKUlvE0_clEvEUlfE_EEvS4_RKT_EUliE_EEviT1_,@"STO_CUDA_ENTRY STV_DEFAULT"
_ZN2at6native18elementwise_kernelILi128ELi2EZNS0_22gpu_kernel_impl_nocastIZZZNS0_19sigmoid_kernel_cudaERNS_18TensorIteratorBaseEENKUlvE0_clEvENKUlvE0_clEvEUlfE_EEvS4_RKT_EUliE_EEviT1_:
.text._ZN2at6native18elementwise_kernelILi128ELi2EZNS0_22gpu_kernel_impl_nocastIZZZNS0_19sigmoid_kernel_cudaERNS_18TensorIteratorBaseEENKUlvE0_clEvENKUlvE0_clEvEUlfE_EEvS4_RKT_EUliE_EEviT1_:
        /* <DEDUP_REMOVED lines=312> */
.L_x_10220:
[----:B------:R-:W-:Y:S02]  /*1380*/  ULDC.64 UR8, c[0x0][0x418] ;  /* 0x0001060000087ab9 */ /* 0x000fe40000000a00 */
[----:B------:R-:W-:-:S04]  /*1390*/  IADD3 R4, P0, R2, UR8, RZ ;  /* 0x0000000802047c10 */ /* 0x000fc8000ff1e0ff */
[----:B------:R-:W-:Y:S01]  /*13a0*/  IADD3.X R5, RZ, UR9, RZ, P0, !PT ;  /* 0x00000009ff057c10 */ /* 0x000fe200087fe4ff */
[----:B------:R-:W-:-:S04]  /*13b0*/  ULDC.64 UR8, c[0x0][0x410] ;  /* 0x0001040000087ab9 */ /* 0x000fc80000000a00 */
[----:B------:R-:W2:Y:S01]  /*13c0*/  LDG.E R4, desc[UR4][R4.64] ;  /* 0x0000000404047981 */ /* 0x000ea2000c1e1900 */
[----:B------:R-:W-:Y:S01]  /*13d0*/  IADD3 R2, P0, R3, UR8, RZ ;  /* 0x0000000803027c10 */ /* 0x000fe2000ff1e0ff */
[----:B------:R-:W-:-:S03]  /*13e0*/  VIADD R7, R0, 0x80 ;  /* 0x0000008000077836 */ /* 0x000fc60000000000 */
[----:B------:R-:W-:Y:S01]  /*13f0*/  IADD3.X R3, RZ, UR9, RZ, P0, !PT ;  /* 0x00000009ff037c10 */ /* 0x000fe200087fe4ff */
[----:B--2---:R-:W-:-:S06]  /*1400*/  FMUL.FTZ R6, R4, -1.4426950216293334961 ;  /* 0xbfb8aa3b04067820 */ /* 0x004fcc0000410000 */
[----:B------:R-:W0:Y:S02]  /*1410*/  MUFU.EX2 R6, R6 ;  /* 0x0000000600067308 */ /* 0x000e240000000800 */
[----:B0-----:R-:W-:-:S06]  /*1420*/  FADD.FTZ R8, R6, 1 ;  /* 0x3f80000006087421 */ /* 0x001fcc0000010000 */
[----:B------:R-:W0:Y:S02]  /*1430*/  MUFU.RCP R9, R8 ;  /* 0x0000000800097308 */ /* 0x000e240000001000 */
[----:B0-----:R0:W-:Y:S02]  /*1440*/  STG.E desc[UR4][R2.64], R9 ;  /* 0x0000000902007986 */ /* 0x0011e4000c101904 */
.L_x_10219:
[----:B------:R-:W-:Y:S05]  /*1450*/  BSYNC B0 ;  /* 0x0000000000007941 */ /* 0x000fea0003800000 */
.L_x_10218:
        /* <DEDUP_REMOVED lines=305> */
.L_x_10221:
[----:B------:R-:W-:Y:S02]  /*2770*/  ULDC.64 UR6, c[0x0][0x418] ;  /* 0x0001060000067ab9 */ /* 0x000fe40000000a00 */
[----:B------:R-:W-:-:S04]  /*2780*/  IADD3 R4, P0, R0, UR6, RZ ;  /* 0x0000000600047c10 */ /* 0x000fc8000ff1e0ff */
[----:B------:R-:W-:Y:S01]  /*2790*/  IADD3.X R5, RZ, UR7, RZ, P0, !PT ;  /* 0x00000007ff057c10 */ /* 0x000fe200087fe4ff */
[----:B------:R-:W-:-:S04]  /*27a0*/  ULDC.64 UR6, c[0x0][0x410] ;  /* 0x0001040000067ab9 */ /* 0x000fc80000000a00 */
[----:B------:R-:W2:Y:S01]  /*27b0*/  LDG.E R4, desc[UR4][R4.64] ;  /* 0x0000000404047981 */ /* 0x000ea2000c1e1900 */
[----:B------:R-:W-:-:S04]  /*27c0*/  IADD3 R2, P0, R3, UR6, RZ ;  /* 0x0000000603027c10 */ /* 0x000fc8000ff1e0ff */
[----:B------:R-:W-:Y:S01]  /*27d0*/  IADD3.X R3, RZ, UR7, RZ, P0, !PT ;  /* 0x00000007ff037c10 */ /* 0x000fe200087fe4ff */
[----:B--2---:R-:W-:-:S06]  /*27e0*/  FMUL.FTZ R0, R4, -1.4426950216293334961 ;  /* 0xbfb8aa3b04007820 */ /* 0x004fcc0000410000 */
[----:B------:R-:W0:Y:S02]  /*27f0*/  MUFU.EX2 R0, R0 ;  /* 0x0000000000007308 */ /* 0x000e240000000800 */
[----:B0-----:R-:W-:-:S06]  /*2800*/  FADD.FTZ R6, R0, 1 ;  /* 0x3f80000000067421 */ /* 0x001fcc0000010000 */
[----:B------:R-:W0:Y:S02]  /*2810*/  MUFU.RCP R7, R6 ;  /* 0x0000000600077308 */ /* 0x000e240000001000 */
[----:B0-----:R-:W-:Y:S01]  /*2820*/  STG.E desc[UR4][R2.64], R7 ;  /* 0x0000000702007986 */ /* 0x001fe2000c101904 */
[----:B------:R-:W-:Y:S05]  /*2830*/  EXIT ;  /* 0x000000000000794d */ /* 0x000fea0003800000 */
.L_x_10222:
        /* <DEDUP_REMOVED lines=12> */
.L_x_11246:


//--------------------- .text._ZN2at6native27unrolled_elementwise_kernelIZZZNS0_19sigmoid_kernel_cudaERNS_18TensorIteratorBaseEENKUlvE0_clEvENKUlvE0_clEvEUlfE_St5arrayIPcLm2EELi4E23TrivialOffsetCalculatorILi1EjESB_NS0_6memory15LoadWithoutCastENSC_16StoreWithoutCastEEEviT_T0_T2_T3_T4_T5_ --------------------------
	.section	.text._ZN2at6native27unrolled_elementwise_kernelIZZZNS0_19sigmoid_kernel_cudaERNS_18TensorIteratorBaseEENKUlvE0_clEvENKUlvE0_clEvEUlfE_St5arrayIPcLm2EELi4E23TrivialOffsetCalculatorILi1EjESB_NS0_6memory15LoadWithoutCastENSC_16StoreWithoutCastEEEviT_T0_T2_T3_T4_T5_,"ax",@progbits
	.align	128
        .global         _ZN2at6native27unrolled_elementwise_kernelIZZZNS0_19sigmoid_kernel_cudaERNS_18TensorIteratorBaseEENKUlvE0_clEvENKUlvE0_clEvEUlfE_St5arrayIPcLm2EELi4E23TrivialOffsetCalculatorILi1EjESB_NS0_6memory15LoadWithoutCastENSC_16StoreWithoutCastEEEviT_T0_T2_T3_T4_T5_
        .type           _ZN2at6native27unrolled_elementwise_kernelIZZZNS0_19sigmoid_kernel_cudaERNS_18TensorIteratorBaseEENKUlvE0_clEvENKUlvE0_clEvEUlfE_St5arrayIPcLm2EELi4E23TrivialOffsetCalculatorILi1EjESB_NS0_6memory15LoadWithoutCastENSC_16StoreWithoutCastEEEviT_T0_T2_T3_T4_T5_,@function
        .size           _ZN2at6native27unrolled_elementwise_kernelIZZZNS0_19sigmoid_kernel_cudaERNS_18TensorIteratorBaseEENKUlvE0_clEvENKUlvE0_clEvEUlfE_St5arrayIPcLm2EELi4E23TrivialOffsetCalculatorILi1EjESB_NS0_6memory15LoadWithoutCastENSC_16StoreWithoutCastEEEviT_T0_T2_T3_T4_T5_,(.L_x_11247 - _ZN2at6native27unrolled_elementwise_kernelIZZZNS0_19sigmoid_kernel_cudaERNS_18TensorIteratorBaseEENKUlvE0_clEvENKUlvE0_clEvEUlfE_St5arrayIPcLm2EELi4E23TrivialOffsetCalculatorILi1EjESB_NS0_6memory15LoadWithoutCastENSC_16StoreWithoutCastEEEviT_T0_T2_T3_T4_T5_)
        .other          _ZN2at6native27unrolled_elementwise_kernelIZZZNS0_19sigmoid_kernel_cudaERNS_18TensorIteratorBaseEENKUlvE0_clEvENKUlvE0_clEvEUlfE_St5arrayIPcLm2EELi4E23TrivialOffsetCalculatorILi1EjESB_NS0_6memory15LoadWithoutCastENSC_16StoreWithoutCastEEEviT_T0_T2_T3_T4_T5_,@"STO_CUDA_ENTRY STV_DEFAULT"
_ZN2at6native27unrolled_elementwise_kernelIZZZNS0_19sigmoid_kernel_cudaERNS_18TensorIteratorBaseEENKUlvE0_clEvENKUlvE0_clEvEUlfE_St5arrayIPcLm2EELi4E23TrivialOffsetCalculatorILi1EjESB_NS0_6memory15LoadWithoutCastENSC_16StoreWithoutCastEEEviT_T0_T2_T3_T4_T5_:
.text._ZN2at6native27unrolled_elementwise_kernelIZZZNS0_19sigmoid_kernel_cudaERNS_18TensorIteratorBaseEENKUlvE0_clEvENKUlvE0_clEvEUlfE_St5arrayIPcLm2EELi4E23TrivialOffsetCalculatorILi1EjESB_NS0_6memory15LoadWithoutCastENSC_16StoreWithoutCastEEEviT_T0_T2_T3_T4_T5_:
        /* <DEDUP_REMOVED lines=16> */
[----:B0-----:R-:W-:-:S06]  /*0100*/  @!P2 IMAD.WIDE.U32 R10, R15, 0x4, R10 ;  /* 0x000000040f0aa825 */ /* 0x001fcc00078e000a */
[----:B------:R0:W2:Y:S06]  /*0110*/  @!P2 LDG.E R10, desc[UR4][R10.64] ;  /* 0x000000040a0aa981 */ /* 0x0000ac000c1e1900 */
[----:B------:R-:W3:Y:S01]  /*0120*/  @!P5 LDC.64 R8, c[0x0][0x220] ;  /* 0x00008800ff08db82 */ /* 0x000ee20000000a00 */
[----:B-1----:R-:W-:-:S04]  /*0130*/  @!P3 IMAD.WIDE.U32 R12, R17, 0x4, R12 ;  /* 0x00000004110cb825 */ /* 0x002fc800078e000c */
[----:B------:R-:W-:Y:S02]  /*0140*/  @!P5 IMAD R17, R0, 0x200, R19 ;  /* 0x000002000011d824 */ /* 0x000fe400078e0213 */
[----:B------:R-:W4:Y:S02]  /*0150*/  @!P3 LDG.E R12, desc[UR4][R12.64] ;  /* 0x000000040c0cb981 */ /* 0x000f24000c1e1900 */
[----:B---3--:R-:W-:-:S06]  /*0160*/  @!P5 IMAD.WIDE.U32 R16, R17, 0x4, R8 ;  /* 0x000000041110d825 */ /* 0x008fcc00078e0008 */
[----:B------:R-:W3:Y:S01]  /*0170*/  @!P5 LDG.E R16, desc[UR4][R16.64] ;  /* 0x000000041010d981 */ /* 0x000ee2000c1e1900 */
[----:B------:R-:W-:-:S04]  /*0180*/  @!P5 IADD3 R19, R19, 0x80, RZ ;  /* 0x000000801313d810 */ /* 0x000fc80007ffe0ff */
[----:B------:R-:W-:-:S13]  /*0190*/  ISETP.GE.AND P0, PT, R19, R2, PT ;  /* 0x000000021300720c */ /* 0x000fda0003f06270 */
[----:B------:R-:W1:Y:S01]  /*01a0*/  @!P0 LDC.64 R14, c[0x0][0x220] ;  /* 0x00008800ff0e8b82 */ /* 0x000e620000000a00 */
[----:B------:R-:W-:Y:S01]  /*01b0*/  HFMA2.MMA R18, -RZ, RZ, -0.0 , 0 ;  /* 0x80000000ff127435 */ /* 0x000fe200000001ff */
[----:B------:R-:W-:Y:S01]  /*01c0*/  @!P0 LEA R9, R0, R19, 0x9 ;  /* 0x0000001300098211 */ /* 0x000fe200078e48ff */
[----:B------:R-:W-:-:S04]  /*01d0*/  IMAD.MOV.U32 R8, RZ, RZ, -0x80000000 ;  /* 0x80000000ff087424 */ /* 0x000fc800078e00ff */
[----:B-1----:R-:W-:-:S04]  /*01e0*/  @!P0 IMAD.WIDE.U32 R14, R9, 0x4, R14 ;  /* 0x00000004090e8825 */ /* 0x002fc800078e000e */
[----:B------:R-:W-:Y:S01]  /*01f0*/  IMAD.MOV.U32 R9, RZ, RZ, R7 ;  /* 0x000000ffff097224 */ /* 0x000fe200078e0007 */
[----:B------:R1:W5:Y:S04]  /*0200*/  @!P0 LDG.E R6, desc[UR4][R14.64] ;  /* 0x000000040e068981 */ /* 0x000368000c1e1900 */
[C---:B0-----:R-:W-:Y:S02]  /*0210*/  IADD3 R11, R9.reuse, 0x100, RZ ;  /* 0x00000100090b7810 */ /* 0x041fe40007ffe0ff */
[----:B------:R-:W-:Y:S02]  /*0220*/  IADD3 R19, R9, 0x80, RZ ;  /* 0x0000008009137810 */ /* 0x000fe40007ffe0ff */
[-C--:B------:R-:W-:Y:S02]  /*0230*/  ISETP.GE.AND P1, PT, R11, R2.reuse, PT ;  /* 0x000000020b00720c */ /* 0x080fe40003f26270 */
[----:B------:R-:W-:-:S02]  /*0240*/  ISETP.GE.AND P4, PT, R19, R2, PT ;  /* 0x000000021300720c */ /* 0x000fc40003f86270 */
[----:B------:R-:W-:Y:S01]  /*0250*/  @!P2 LEA R7, R0, R7, 0x9 ;  /* 0x000000070007a211 */ /* 0x000fe200078e48ff */
[----:B-1----:R-:W-:Y:S01]  /*0260*/  VIADD R15, R9, 0x180 ;  /* 0x00000180090f7836 */ /* 0x002fe20000000000 */
[----:B------:R-:W-:Y:S01]  /*0270*/  @!P2 MOV R9, R19 ;  /* 0x000000130009a202 */ /* 0x000fe20000000f00 */
[----:B------:R-:W-:Y:S01]  /*0280*/  BSSY B0, `(.L_x_10223) ;  /* 0x000001f000007945 */ /* 0x000fe20003800000 */
[----:B--2---:R-:W-:Y:S02]  /*0290*/  @!P2 FMUL.FTZ R18, R10, -1.4426950216293334961 ;  /* 0xbfb8aa3b0a12a820 */ /* 0x004fe40000410000 */
[----:B------:R-:W0:Y:S04]  /*02a0*/  @!P2 LDC.64 R10, c[0x0][0x218] ;  /* 0x00008600ff0aab82 */ /* 0x000e280000000a00 */
[----:B------:R-:W1:Y:S01]  /*02b0*/  @!P2 MUFU.EX2 R18, R18 ;  /* 0x000000120012a308 */ /* 0x000e620000000800 */
[----:B----4-:R-:W-:Y:S01]  /*02c0*/  @!P3 FMUL.FTZ R8, R12, -1.4426950216293334961 ;  /* 0xbfb8aa3b0c08b820 */ /* 0x010fe20000410000 */
[----:B------:R-:W-:Y:S01]  /*02d0*/  MOV R12, 0x80000000 ;  /* 0x80000000000c7802 */ /* 0x000fe20000000f00 */
[----:B-1----:R-:W-:-:S05]  /*02e0*/  @!P2 FADD.FTZ R13, R18, 1 ;  /* 0x3f800000120da421 */ /* 0x002fca0000010000 */
[----:B------:R-:W1:Y:S08]  /*02f0*/  @!P4 MUFU.EX2 R8, R8 ;  /* 0x000000080008c308 */ /* 0x000e700000000800 */
[----:B------:R-:W2:Y:S01]  /*0300*/  @!P2 MUFU.RCP R5, R13 ;  /* 0x0000000d0005a308 */ /* 0x000ea20000001000 */
[----:B---3--:R-:W-:-:S07]  /*0310*/  @!P5 FMUL.FTZ R12, R16, -1.4426950216293334961 ;  /* 0xbfb8aa3b100cd820 */ /* 0x008fce0000410000 */
[----:B------:R-:W3:Y:S01]  /*0320*/  @!P1 MUFU.EX2 R12, R12 ;  /* 0x0000000c000c9308 */ /* 0x000ee20000000800 */
[----:B0-----:R-:W-:-:S04]  /*0330*/  @!P2 IMAD.WIDE.U32 R10, R7, 0x4, R10 ;  /* 0x00000004070aa825 */ /* 0x001fc800078e000a */
[----:B-1----:R-:W-:Y:S01]  /*0340*/  @!P4 FADD.FTZ R14, R8, 1 ;  /* 0x3f800000080ec421 */ /* 0x002fe20000010000 */
[----:B--2---:R0:W-:Y:S03]  /*0350*/  @!P2 STG.E desc[UR4][R10.64], R5 ;  /* 0x000000050a00a986 */ /* 0x0041e6000c101904 */
[----:B------:R0:W1:Y:S01]  /*0360*/  @!P4 MUFU.RCP R3, R14 ;  /* 0x0000000e0003c308 */ /* 0x0000620000001000 */
[----:B------:R-:W-:Y:S01]  /*0370*/  ISETP.GE.AND P4, PT, R9, R2, PT ;  /* 0x000000020900720c */ /* 0x000fe20003f86270 */
[----:B---3--:R-:W-:-:S06]  /*0380*/  @!P1 FADD.FTZ R8, R12, 1 ;  /* 0x3f8000000c089421 */ /* 0x008fcc0000010000 */
[----:B------:R0:W2:Y:S01]  /*0390*/  @!P1 MUFU.RCP R4, R8 ;  /* 0x0000000800049308 */ /* 0x0000a20000001000 */
[----:B------:R-:W-:Y:S01]  /*03a0*/  ISETP.GE.AND P3, PT, R15, R2, PT ;  /* 0x000000020f00720c */ /* 0x000fe20003f66270 */
[----:B------:R-:W-:-:S04]  /*03b0*/  IMAD.MOV.U32 R7, RZ, RZ, -0x80000000 ;  /* 0x80000000ff077424 */ /* 0x000fc800078e00ff */
[----:B-1----:R-:W-:Y:S08]  /*03c0*/  @P4 BRA `(.L_x_10224) ;  /* 0x0000000000284947 */ /* 0x002ff00003800000 */
        /* <DEDUP_REMOVED lines=9> */
[----:B--2---:R1:W-:Y:S02]  /*0460*/  @!P1 STG.E desc[UR4][R12.64], R4 ;  /* 0x000000040c009986 */ /* 0x0043e4000c101904 */
.L_x_10224:
[----:B------:R-:W-:Y:S05]  /*0470*/  BSYNC B0 ;  /* 0x0000000000007941 */ /* 0x000fea0003800000 */
.L_x_10223:
[----:B-----5:R-:W-:Y:S01]  /*0480*/  @!P0 FMUL.FTZ R7, R6, -1.4426950216293334961 ;  /* 0xbfb8aa3b06078820 */ /* 0x020fe20000410000 */
[----:B------:R-:W-:-:S05]  /*0490*/  ISETP.GE.AND P1, PT, R9, R2, PT ;  /* 0x000000020900720c */ /* 0x000fca0003f26270 */
[----:B------:R-:W3:Y:S08]  /*04a0*/  @!P3 MUFU.EX2 R7, R7 ;  /* 0x000000070007b308 */ /* 0x000ef00000000800 */
[----:B------:R-:W-:Y:S05]  /*04b0*/  @P1 EXIT ;  /* 0x000000000000194d */ /* 0x000fea0003800000 */
[----:B-1----:R-:W1:Y:S01]  /*04c0*/  LDC.64 R2, c[0x0][0x218] ;  /* 0x00008600ff027b82 */ /* 0x002e620000000a00 */
[----:B---3--:R-:W-:Y:S01]  /*04d0*/  @!P3 FADD.FTZ R7, R7, 1 ;  /* 0x3f8000000707b421 */ /* 0x008fe20000010000 */
[----:B------:R-:W-:-:S03]  /*04e0*/  LEA R9, R0, R9, 0x9 ;  /* 0x0000000900097211 */ /* 0x000fc600078e48ff */
[----:B0-----:R-:W0:Y:S02]  /*04f0*/  @!P3 MUFU.RCP R5, R7 ;  /* 0x000000070005b308 */ /* 0x001e240000001000 */
[----:B-1----:R-:W-:-:S05]  /*0500*/  IMAD.WIDE.U32 R2, R9, 0x4, R2 ;  /* 0x0000000409027825 */ /* 0x002fca00078e0002 */
[----:B0-----:R-:W-:Y:S01]  /*0510*/  STG.E desc[UR4][R2.64], R5 ;  /* 0x0000000502007986 */ /* 0x001fe2000c101904 */
[----:B------:R-:W-:Y:S05]  /*0520*/  EXIT ;  /* 0x000000000000794d */ /* 0x000fea0003800000 */
.L_x_10225:
        /* <DEDUP_REMOVED lines=13> */
.L_x_11247:


//--------------------- .text._ZN2at6native29vectorized_elementwise_kernelILi2EZZZNS0_19sigmoid_kernel_cudaERNS_18TensorIteratorBaseEENKUlvE0_clEvENKUlvE0_clEvEUlfE_St5arrayIPcLm2EEEEviT0_T1_ --------------------------
	.section	.text._ZN2at6native29vectorized_elementwise_kernelILi2EZZZNS0_19sigmoid_kernel_cudaERNS_18TensorIteratorBaseEENKUlvE0_clEvENKUlvE0_clEvEUlfE_St5arrayIPcLm2EEEEviT0_T1_,"ax",@progbits
	.align	128
        .global         _ZN2at6native29vectorized_elementwise_kernelILi2EZZZNS0_19sigmoid_kernel_cudaERNS_18TensorIteratorBaseEENKUlvE0_clEvENKUlvE0_clEvEUlfE_St5arrayIPcLm2EEEEviT0_T1_
        .type           _ZN2at6native29vectorized_elementwise_kernelILi2EZZZNS0_19sigmoid_kernel_cudaERNS_18TensorIteratorBaseEENKUlvE0_clEvENKUlvE0_clEvEUlfE_St5arrayIPcLm2EEEEviT0_T1_,@function
        .size           _ZN2at6native29vectorized_elementwise_kernelILi2EZZZNS0_19sigmoid_kernel_cudaERNS_18TensorIteratorBaseEENKUlvE0_clEvENKUlvE0_clEvEUlfE_St5arrayIPcLm2EEEEviT0_T1_,(.L_x_11248 - _ZN2at6native29vectorized_elementwise_kernelILi2EZZZNS0_19sigmoid_kernel_cudaERNS_18TensorIteratorBaseEENKUlvE0_clEvENKUlvE0_clEvEUlfE_St5arrayIPcLm2EEEEviT0_T1_)
        .other          _ZN2at6native29vectorized_elementwise_kernelILi2EZZZNS0_19sigmoid_kernel_cudaERNS_18TensorIteratorBaseEENKUlvE0_clEvENKUlvE0_clEvEUlfE_St5arrayIPcLm2EEEEviT0_T1_,@"STO_CUDA_ENTRY STV_DEFAULT"
_ZN2at6native29vectorized_elementwise_kernelILi2EZZZNS0_19sigmoid_kernel_cudaERNS_18TensorIteratorBaseEENKUlvE0_clEvENKUlvE0_clEvEUlfE_St5arrayIPcLm2EEEEviT0_T1_:
.text._ZN2at6native29vectorized_elementwise_kernelILi2EZZZNS0_19sigmoid_kernel_cudaERNS_18TensorIteratorBaseEENKUlvE0_clEvENKUlvE0_clEvEUlfE_St5arrayIPcLm2EEEEviT0_T1_:
        /* <DEDUP_REMOVED lines=16> */
[----:B--2---:R-:W-:Y:S01]  /*0100*/  FMUL.FTZ R10, R10, -1.4426950216293334961 ;  /* 0xbfb8aa3b0a0a7820 */ /* 0x004fe20000410000 */
[----:B------:R-:W-:Y:S01]  /*0110*/  FMUL.FTZ R11, R11, -1.4426950216293334961 ;  /* 0xbfb8aa3b0b0b7820 */ /* 0x000fe20000410000 */
[----:B---3--:R-:W-:Y:S01]  /*0120*/  FMUL.FTZ R12, R12, -1.4426950216293334961 ;  /* 0xbfb8aa3b0c0c7820 */ /* 0x008fe20000410000 */
[----:B------:R-:W-:-:S03]  /*0130*/  FMUL.FTZ R13, R13, -1.4426950216293334961 ;  /* 0xbfb8aa3b0d0d7820 */ /* 0x000fc60000410000 */
[----:B------:R-:W0:Y:S01]  /*0140*/  MUFU.EX2 R10, R10 ;  /* 0x0000000a000a7308 */ /* 0x000e220000000800 */
[----:B----4-:R-:W-:Y:S01]  /*0150*/  FMUL.FTZ R8, R5, -1.4426950216293334961 ;  /* 0xbfb8aa3b05087820 */ /* 0x010fe20000410000 */
[----:B------:R-:W-:Y:S01]  /*0160*/  FMUL.FTZ R2, R4, -1.4426950216293334961 ;  /* 0xbfb8aa3b04027820 */ /* 0x000fe20000410000 */
[----:B-----5:R-:W-:Y:S01]  /*0170*/  FMUL.FTZ R15, R7, -1.4426950216293334961 ;  /* 0xbfb8aa3b070f7820 */ /* 0x020fe20000410000 */
[----:B------:R-:W-:-:S04]  /*0180*/  FMUL.FTZ R9, R6, -1.4426950216293334961 ;  /* 0xbfb8aa3b06097820 */ /* 0x000fc80000410000 */
[----:B------:R-:W1:Y:S08]  /*0190*/  MUFU.EX2 R11, R11 ;  /* 0x0000000b000b7308 */ /* 0x000e700000000800 */
[----:B------:R-:W2:Y:S01]  /*01a0*/  MUFU.EX2 R12, R12 ;  /* 0x0000000c000c7308 */ /* 0x000ea20000000800 */
[----:B0-----:R-:W-:-:S07]  /*01b0*/  FADD.FTZ R4, R10, 1 ;  /* 0x3f8000000a047421 */ /* 0x001fce0000010000 */
[----:B------:R-:W0:Y:S01]  /*01c0*/  MUFU.EX2 R13, R13 ;  /* 0x0000000d000d7308 */ /* 0x000e220000000800 */
[----:B-1----:R-:W-:Y:S02]  /*01d0*/  FADD.FTZ R5, R11, 1 ;  /* 0x3f8000000b057421 */ /* 0x002fe40000010000 */
[----:B------:R-:W1:Y:S05]  /*01e0*/  LDC.64 R10, c[0x0][0x218] ;  /* 0x00008600ff0a7b82 */ /* 0x000e6a0000000a00 */
[----:B------:R-:W3:Y:S01]  /*01f0*/  MUFU.EX2 R8, R8 ;  /* 0x0000000800087308 */ /* 0x000ee20000000800 */
[----:B--2---:R-:W-:-:S07]  /*0200*/  FADD.FTZ R6, R12, 1 ;  /* 0x3f8000000c067421 */ /* 0x004fce0000010000 */
[----:B------:R3:W2:Y:S01]  /*0210*/  MUFU.EX2 R14, R9 ;  /* 0x00000009000e7308 */ /* 0x0006a20000000800 */
[----:B0-----:R-:W-:-:S07]  /*0220*/  FADD.FTZ R7, R13, 1 ;  /* 0x3f8000000d077421 */ /* 0x001fce0000010000 */
[----:B------:R-:W0:Y:S01]  /*0230*/  MUFU.EX2 R15, R15 ;  /* 0x0000000f000f7308 */ /* 0x000e220000000800 */
[----:B---3--:R-:W-:Y:S01]  /*0240*/  FADD.FTZ R9, R8, 1 ;  /* 0x3f80000008097421 */ /* 0x008fe20000010000 */
[----:B-1----:R-:W-:-:S06]  /*0250*/  IMAD.WIDE.U32 R10, R3, 0x4, R10 ;  /* 0x00000004030a7825 */ /* 0x002fcc00078e000a */
[----:B------:R-:W1:Y:S01]  /*0260*/  MUFU.EX2 R2, R2 ;  /* 0x0000000200027308 */ /* 0x000e620000000800 */
[----:B--2---:R-:W-:Y:S01]  /*0270*/  FADD.FTZ R14, R14, 1 ;  /* 0x3f8000000e0e7421 */ /* 0x004fe20000010000 */
[----:B------:R-:W-:-:S06]  /*0280*/  IMAD.WIDE R10, R0, 0x8, R10 ;  /* 0x00000008000a7825 */ /* 0x000fcc00078e020a */
[----:B------:R-:W-:Y:S01]  /*0290*/  MUFU.RCP R5, R5 ;  /* 0x0000000500057308 */ /* 0x000fe20000001000 */
[----:B0-----:R-:W-:-:S07]  /*02a0*/  FADD.FTZ R15, R15, 1 ;  /* 0x3f8000000f0f7421 */ /* 0x001fce0000010000 */
[----:B------:R-:W0:Y:S01]  /*02b0*/  MUFU.RCP R4, R4 ;  /* 0x0000000400047308 */ /* 0x000e220000001000 */
[----:B-1----:R-:W-:-:S07]  /*02c0*/  FADD.FTZ R2, R2, 1 ;  /* 0x3f80000002027421 */ /* 0x002fce0000010000 */
[----:B------:R-:W-:Y:S08]  /*02d0*/  MUFU.RCP R7, R7 ;  /* 0x0000000700077308 */ /* 0x000ff00000001000 */
[----:B------:R-:W1:Y:S01]  /*02e0*/  MUFU.RCP R6, R6 ;  /* 0x0000000600067308 */ /* 0x000e620000001000 */
[----:B0-----:R-:W-:Y:S07]  /*02f0*/  STG.E.64 desc[UR4][R10.64], R4 ;  /* 0x000000040a007986 */ /* 0x001fee000c101b04 */
[----:B------:R-:W-:Y:S08]  /*0300*/  MUFU.RCP R9, R9 ;  /* 0x0000000900097308 */ /* 0x000ff00000001000 */
[----:B------:R-:W0:Y:S01]  /*0310*/  MUFU.RCP R8, R2 ;  /* 0x0000000200087308 */ /* 0x000e220000001000 */
[----:B-1----:R-:W-:Y:S07]  /*0320*/  STG.E.64 desc[UR4][R10.64+0x400], R6 ;  /* 0x000400060a007986 */ /* 0x002fee000c101b04 */
[----:B------:R-:W-:Y:S08]  /*0330*/  MUFU.RCP R15, R15 ;  /* 0x0000000f000f7308 */ /* 0x000ff00000001000 */
[----:B------:R-:W1:Y:S01]  /*0340*/  MUFU.RCP R14, R14 ;  /* 0x0000000e000e7308 */ /* 0x000e620000001000 */
[----:B0-----:R-:W-:Y:S04]  /*0350*/  STG.E.64 desc[UR4][R10.64+0x800], R8 ;  /* 0x000800080a007986 */ /* 0x001fe8000c101b04 */
[----:B-1----:R-:W-:Y:S01]  /*0360*/  STG.E.64 desc[UR4][R10.64+0xc00], R14 ;  /* 0x000c000e0a007986 */ /* 0x002fe2000c101b04 */
[----:B------:R-:W-:Y:S05]  /*0370*/  EXIT ;  /* 0x000000000000794d */ /* 0x000fea0003800000 */
.L_x_10226:
[----:B------:R-:W0:Y:S02]  /*0380*/  S2R R20, SR_TID.X ;  /* 0x0000000000147919 */ /* 0x000e240000002100 */
[----:B0-----:R-:W-:Y:S02]  /*0390*/  ISETP.GE.AND P1, PT, R20, R5, PT ;  /* 0x000000051400720c */ /* 0x001fe40003f26270 */
[----:B------:R-:W-:-:S11]  /*03a0*/  MOV R0, R20 ;  /* 0x0000001400007202 */ /* 0x000fd60000000f00 */
[----:B------:R-:W-:-:S04]  /*03b0*/  @!P1 IADD3 R0, R20, 0x80, RZ ;  /* 0x0000008014009810 */ /* 0x000fc80007ffe0ff */
[----:B------:R-:W-:-:S13]  /*03c0*/  ISETP.GE.AND P3, PT, R0, R5, PT ;  /* 0x000000050000720c */ /* 0x000fda0003f66270 */
[----:B------:R-:W0:Y:S01]  /*03d0*/  @!P3 LDC.64 R14, c[0x0][0x220] ;  /* 0x00008800ff0ebb82 */ /* 0x000e220000000a00 */
[----:B------:R-:W-:-:S05]  /*03e0*/  @!P3 IADD3 R13, R3, R0, RZ ;  /* 0x00000000030db210 */ /* 0x000fca0007ffe0ff */
[----:B0-----:R-:W-:-:S05]  /*03f0*/  @!P3 IMAD.WIDE.U32 R14, R13, 0x4, R14 ;  /* 0x000000040d0eb825 */ /* 0x001fca00078e000e */
[----:B------:R0:W2:Y:S01]  /*0400*/  @!P3 LDG.E R23, desc[UR4][R14.64] ;  /* 0x000000040e17b981 */ /* 0x0000a2000c1e1900 */
[----:B------:R-:W-:-:S05]  /*0410*/  @!P3 VIADD R0, R0, 0x80 ;  /* 0x000000800000b836 */ /* 0x000fca0000000000 */
[----:B------:R-:W-:Y:S01]  /*0420*/  ISETP.GE.AND P5, PT, R0, R5, PT ;  /* 0x000000050000720c */ /* 0x000fe20003fa6270 */
[----:B0-----:R-:W0:-:S12]  /*0430*/  @!P1 LDC.64 R14, c[0x0][0x220] ;  /* 0x00008800ff0e9b82 */ /* 0x001e180000000a00 */
[----:B------:R-:W-:Y:S01]  /*0440*/  @!P5 IADD3 R19, R3, R0, RZ ;  /* 0x000000000313d210 */ /* 0x000fe20007ffe0ff */
[----:B------:R-:W1:Y:S01]  /*0450*/  @!P5 LDC.64 R12, c[0x0][0x220] ;  /* 0x00008800ff0cdb82 */ /* 0x000e620000000a00 */
[----:B------:R-:W-:-:S04]  /*0460*/  @!P5 IADD3 R0, R0, 0x80, RZ ;  /* 0x000000800000d810 */ /* 0x000fc80007ffe0ff */
[----:B------:R-:W-:-:S13]  /*0470*/  ISETP.GE.AND P6, PT, R0, R5, PT ;  /* 0x000000050000720c */ /* 0x000fda0003fc6270 */
[----:B------:R-:W-:Y:S01]  /*0480*/  @!P6 IADD3 R27, R3, R0, RZ ;  /* 0x00000000031be210 */ /* 0x000fe20007ffe0ff */
[----:B------:R-:W-:Y:S01]  /*0490*/  @!P6 VIADD R0, R0, 0x80 ;  /* 0x000000800000e836 */ /* 0x000fe20000000000 */
[----:B------:R-:W3:Y:S04]  /*04a0*/  @!P6 LDC.64 R16, c[0x0][0x220] ;  /* 0x00008800ff10eb82 */ /* 0x000ee80000000a00 */
[----:B------:R-:W-:Y:S01]  /*04b0*/  ISETP.GE.AND P4, PT, R0, R5, PT ;  /* 0x000000050000720c */ /* 0x000fe20003f86270 */
[----:B-1----:R-:W-:-:S05]  /*04c0*/  @!P5 IMAD.WIDE.U32 R18, R19, 0x4, R12 ;  /* 0x000000041312d825 */ /* 0x002fca00078e000c */
[----:B------:R1:W4:Y:S01]  /*04d0*/  @!P5 LDG.E R2, desc[UR4][R18.64] ;  /* 0x000000041202d981 */ /* 0x000322000c1e1900 */
[----:B------:R-:W-:Y:S01]  /*04e0*/  @!P1 IADD3 R25, R3, R20, RZ ;  /* 0x0000001403199210 */ /* 0x000fe20007ffe0ff */
[----:B------:R-:W-:Y:S01]  /*04f0*/  HFMA2.MMA R26, -RZ, RZ, -0.0 , 0 ;  /* 0x80000000ff1a7435 */ /* 0x000fe200000001ff */
[----:B------:R-:W-:-:S03]  /*0500*/  IMAD.MOV.U32 R22, RZ, RZ, RZ ;  /* 0x000000ffff167224 */ /* 0x000fc600078e00ff */
[----:B0-----:R-:W-:Y:S01]  /*0510*/  @!P1 IMAD.WIDE.U32 R14, R25, 0x4, R14 ;  /* 0x00000004190e9825 */ /* 0x001fe200078e000e */
[----:B------:R-:W-:Y:S01]  /*0520*/  @!P4 IADD3 R29, R3, R0, RZ ;  /* 0x00000000031dc210 */ /* 0x000fe20007ffe0ff */
[----:B------:R-:W0:Y:S01]  /*0530*/  @!P4 LDC.64 R12, c[0x0][0x220] ;  /* 0x00008800ff0ccb82 */ /* 0x000e220000000a00 */
[----:B------:R-:W-:Y:S02]  /*0540*/  @!P4 IADD3 R0, R0, 0x80, RZ ;  /* 0x000000800000c810 */ /* 0x000fe40007ffe0ff */
[----:B------:R5:W4:Y:S02]  /*0550*/  @!P1 LDG.E R22, desc[UR4][R14.64] ;  /* 0x000000040e169981 */ /* 0x000b24000c1e1900 */
[----:B------:R-:W-:Y:S01]  /*0560*/  ISETP.GE.AND P2, PT, R0, R5, PT ;  /* 0x000000050000720c */ /* 0x000fe20003f46270 */
[----:B---3--:R-:W-:-:S06]  /*0570*/  @!P6 IMAD.WIDE.U32 R16, R27, 0x4, R16 ;  /* 0x000000041b10e825 */ /* 0x008fcc00078e0010 */
[----:B------:R3:W4:Y:S06]  /*0580*/  @!P6 LDG.E R16, desc[UR4][R16.64] ;  /* 0x000000041010e981 */ /* 0x00072c000c1e1900 */
[----:B------:R-:W-:Y:S01]  /*0590*/  @!P2 IADD3 R27, R3, R0, RZ ;  /* 0x00000000031ba210 */ /* 0x000fe20007ffe0ff */
[----:B-1----:R-:W1:Y:S01]  /*05a0*/  @!P2 LDC.64 R18, c[0x0][0x220] ;  /* 0x00008800ff12ab82 */ /* 0x002e620000000a00 */
[----:B------:R-:W-:-:S04]  /*05b0*/  @!P2 IADD3 R0, R0, 0x80, RZ ;  /* 0x000000800000a810 */ /* 0x000fc80007ffe0ff */
[----:B------:R-:W-:Y:S01]  /*05c0*/  ISETP.GE.AND P0, PT, R0, R5, PT ;  /* 0x000000050000720c */ /* 0x000fe20003f06270 */
[----:B0-----:R-:W-:-:S06]  /*05d0*/  @!P4 IMAD.WIDE.U32 R24, R29, 0x4, R12 ;  /* 0x000000041d18c825 */ /* 0x001fcc00078e000c */
[----:B------:R-:W4:Y:S06]  /*05e0*/  @!P4 LDG.E R24, desc[UR4][R24.64] ;  /* 0x000000041818c981 */ /* 0x000f2c000c1e1900 */
[----:B------:R-:W-:Y:S01]  /*05f0*/  @!P0 IADD3 R29, R3, R0, RZ ;  /* 0x00000000031d8210 */ /* 0x000fe20007ffe0ff */
[----:B------:R-:W-:Y:S01]  /*0600*/  @!P0 VIADD R0, R0, 0x80 ;  /* 0x0000008000008836 */ /* 0x000fe20000000000 */
[----:B-----5:R-:W0:Y:S01]  /*0610*/  @!P0 LDC.64 R14, c[0x0][0x220] ;  /* 0x00008800ff0e8b82 */ /* 0x020e220000000a00 */
[----:B-1----:R-:W-:-:S06]  /*0620*/  @!P2 IMAD.WIDE.U32 R18, R27, 0x4, R18 ;  /* 0x000000041b12a825 */ /* 0x002fcc00078e0012 */
[----:B------:R1:W5:Y:S01]  /*0630*/  @!P2 LDG.E R18, desc[UR4][R18.64] ;  /* 0x000000041212a981 */ /* 0x000362000c1e1900 */
[----:B0-----:R-:W-:-:S06]  /*0640*/  @!P0 IMAD.WIDE.U32 R14, R29, 0x4, R14 ;  /* 0x000000041d0e8825 */ /* 0x001fcc00078e000e */
[----:B------:R-:W5:Y:S01]  /*0650*/  @!P0 LDG.E R14, desc[UR4][R14.64] ;  /* 0x000000040e0e8981 */ /* 0x000f62000c1e1900 */
[----:B--2---:R-:W-:Y:S01]  /*0660*/  @!P3 FMUL.FTZ R26, R23, -1.4426950216293334961 ;  /* 0xbfb8aa3b171ab820 */ /* 0x004fe20000410000 */
[----:B------:R-:W-:-:S13]  /*0670*/  ISETP.GE.AND P3, PT, R0, R5, PT ;  /* 0x000000050000720c */ /* 0x000fda0003f66270 */
[----:B------:R-:W0:Y:S01]  /*0680*/  @!P3 LDC.64 R12, c[0x0][0x220] ;  /* 0x00008800ff0cbb82 */ /* 0x000e220000000a00 */
[----:B---3--:R-:W-:-:S05]  /*0690*/  @!P3 IADD3 R17, R3, R0, RZ ;  /* 0x000000000311b210 */ /* 0x008fca0007ffe0ff */
[----:B0-----:R-:W-:-:S05]  /*06a0*/  @!P3 IMAD.WIDE.U32 R12, R17, 0x4, R12 ;  /* 0x00000004110cb825 */ /* 0x001fca00078e000c */
[----:B------:R0:W2:Y:S01]  /*06b0*/  @!P3 LDG.E R17, desc[UR4][R12.64] ;  /* 0x000000040c11b981 */ /* 0x0000a2000c1e1900 */
[----:B------:R-:W-:Y:S02]  /*06c0*/  IADD3 R0, R20, 0x100, RZ ;  /* 0x0000010014007810 */ /* 0x000fe40007ffe0ff */
[----:B------:R-:W-:Y:S01]  /*06d0*/  MOV R23, 0x80000000 ;  /* 0x8000000000177802 */ /* 0x000fe20000000f00 */
[----:B----4-:R-:W-:Y:S01]  /*06e0*/  @!P5 FMUL.FTZ R23, R2, -1.4426950216293334961 ;  /* 0xbfb8aa3b0217d820 */ /* 0x010fe20000410000 */
[----:B------:R-:W-:-:S13]  /*06f0*/  ISETP.GE.AND P5, PT, R0, R5, PT ;  /* 0x000000050000720c */ /* 0x000fda0003fa6270 */
[----:B------:R-:W3:Y:S01]  /*0700*/  @!P5 MUFU.EX2 R23, R23 ;  /* 0x000000170017d308 */ /* 0x000ee20000000800 */
[----:B-1----:R-:W-:Y:S01]  /*0710*/  HFMA2.MMA R19, -RZ, RZ, -0.0 , 0 ;  /* 0x80000000ff137435 */ /* 0x002fe200000001ff */
[C---:B------:R-:W-:Y:S01]  /*0720*/  VIADD R0, R20.reuse, 0x80 ;  /* 0x0000008014007836 */ /* 0x040fe20000000000 */
[----:B0-----:R-:W-:-:S04]  /*0730*/  IADD3 R12, R20, 0x180, RZ ;  /* 0x00000180140c7810 */ /* 0x001fc80007ffe0ff */
[----:B------:R-:W-:Y:S01]  /*0740*/  @!P6 FMUL.FTZ R19, R16, -1.4426950216293334961 ;  /* 0xbfb8aa3b1013e820 */ /* 0x000fe20000410000 */
[----:B------:R-:W-:Y:S02]  /*0750*/  ISETP.GE.AND P6, PT, R12, R5, PT ;  /* 0x000000050c00720c */ /* 0x000fe40003fc6270 */
[----:B------:R-:W-:Y:S01]  /*0760*/  IADD3 R12, R20, 0x200, RZ ;  /* 0x00000200140c7810 */ /* 0x000fe20007ffe0ff */
[----:B---3--:R-:W-:-:S04]  /*0770*/  @!P5 FADD.FTZ R25, R23, 1 ;  /* 0x3f8000001719d421 */ /* 0x008fc80000010000 */
[----:B------:R-:W-:Y:S01]  /*0780*/  @!P5 MUFU.RCP R4, R25 ;  /* 0x000000190004d308 */ /* 0x000fe20000001000 */
[-C--:B------:R-:W-:Y:S02]  /*0790*/  ISETP.GE.AND P5, PT, R0, R5.reuse, PT ;  /* 0x000000050000720c */ /* 0x080fe40003fa6270 */
[----:B------:R-:W-:Y:S01]  /*07a0*/  MOV R2, 0x80000000 ;  /* 0x8000000000027802 */ /* 0x000fe20000000f00 */
[----:B------:R-:W-:Y:S01]  /*07b0*/  @!P4 FMUL.FTZ R2, R24, -1.4426950216293334961 ;  /* 0xbfb8aa3b1802c820 */ /* 0x000fe20000410000 */
[----:B------:R-:W-:Y:S01]  /*07c0*/  ISETP.GE.AND P4, PT, R12, R5, PT ;  /* 0x000000050c00720c */ /* 0x000fe20003f86270 */
[----:B------:R-:W-:-:S06]  /*07d0*/  @!P1 FMUL.FTZ R22, R22, -1.4426950216293334961 ;  /* 0xbfb8aa3b16169820 */ /* 0x000fcc0000410000 */
[----:B------:R-:W0:Y:S08]  /*07e0*/  @!P1 MUFU.EX2 R22, R22 ;  /* 0x0000001600169308 */ /* 0x000e300000000800 */
[----:B------:R-:W1:Y:S08]  /*07f0*/  @!P5 MUFU.EX2 R26, R26 ;  /* 0x0000001a001ad308 */ /* 0x000e700000000800 */
[----:B------:R-:W3:Y:S01]  /*0800*/  @!P4 MUFU.EX2 R2, R2 ;  /* 0x000000020002c308 */ /* 0x000ee20000000800 */
[----:B0-----:R-:W-:Y:S01]  /*0810*/  @!P1 FADD.FTZ R12, R22, 1 ;  /* 0x3f800000160c9421 */ /* 0x001fe20000010000 */
[----:B------:R-:W-:Y:S01]  /*0820*/  HFMA2.MMA R15, -RZ, RZ, -0.0 , 0 ;  /* 0x80000000ff0f7435 */ /* 0x000fe200000001ff */
[----:B------:R-:W-:Y:S01]  /*0830*/  IADD3 R22, R20, 0x280, RZ ;  /* 0x0000028014167810 */ /* 0x000fe20007ffe0ff */
[----:B-1----:R-:W-:Y:S01]  /*0840*/  @!P5 FADD.FTZ R13, R26, 1 ;  /* 0x3f8000001a0dd421 */ /* 0x002fe20000010000 */
[----:B------:R-:W-:-:S03]  /*0850*/  VIADD R24, R20, 0x300 ;  /* 0x0000030014187836 */ /* 0x000fc60000000000 */
[----:B-----5:R-:W-:Y:S01]  /*0860*/  @!P2 FMUL.FTZ R15, R18, -1.4426950216293334961 ;  /* 0xbfb8aa3b120fa820 */ /* 0x020fe20000410000 */
[----:B------:R-:W-:Y:S01]  /*0870*/  @!P5 MUFU.RCP R6, R13 ;  /* 0x0000000d0006d308 */ /* 0x000fe20000001000 */
[----:B------:R-:W-:Y:S02]  /*0880*/  ISETP.GE.AND P5, PT, R22, R5, PT ;  /* 0x000000051600720c */ /* 0x000fe40003fa6270 */
[----:B------:R-:W-:Y:S01]  /*0890*/  IADD3 R18, R20, 0x380, RZ ;  /* 0x0000038014127810 */ /* 0x000fe20007ffe0ff */
[----:B---3--:R-:W-:Y:S01]  /*08a0*/  @!P4 FADD.FTZ R22, R2, 1 ;  /* 0x3f8000000216c421 */ /* 0x008fe20000010000 */
[----:B------:R-:W-:-:S03]  /*08b0*/  MOV R2, 0x80000000 ;  /* 0x8000000000027802 */ /* 0x000fc60000000f00 */
[----:B------:R0:W-:Y:S01]  /*08c0*/  @!P1 MUFU.RCP R21, R12 ;  /* 0x0000000c00159308 */ /* 0x0001e20000001000 */
[-C--:B------:R-:W-:Y:S01]  /*08d0*/  ISETP.GE.AND P2, PT, R18, R5.reuse, PT ;  /* 0x000000051200720c */ /* 0x080fe20003f46270 */
[----:B------:R-:W-:Y:S01]  /*08e0*/  @!P0 FMUL.FTZ R2, R14, -1.4426950216293334961 ;  /* 0xbfb8aa3b0e028820 */ /* 0x000fe20000410000 */
[----:B------:R-:W-:Y:S01]  /*08f0*/  HFMA2.MMA R14, -RZ, RZ, -0.0 , 0 ;  /* 0x80000000ff0e7435 */ /* 0x000fe200000001ff */
[----:B0-----:R-:W0:Y:S04]  /*0900*/  @!P1 LDC.64 R12, c[0x0][0x218] ;  /* 0x00008600ff0c9b82 */ /* 0x001e280000000a00 */
[----:B------:R-:W-:Y:S01]  /*0910*/  @!P4 MUFU.RCP R8, R22 ;  /* 0x000000160008c308 */ /* 0x000fe20000001000 */
[----:B------:R-:W-:-:S07]  /*0920*/  ISETP.GE.AND P4, PT, R24, R5, PT ;  /* 0x000000051800720c */ /* 0x000fce0003f86270 */
[----:B------:R-:W1:Y:S08]  /*0930*/  @!P6 MUFU.EX2 R19, R19 ;  /* 0x000000130013e308 */ /* 0x000e700000000800 */
[----:B------:R-:W3:Y:S08]  /*0940*/  @!P5 MUFU.EX2 R15, R15 ;  /* 0x0000000f000fd308 */ /* 0x000ef00000000800 */
[----:B------:R-:W4:Y:S01]  /*0950*/  @!P4 MUFU.EX2 R2, R2 ;  /* 0x000000020002c308 */ /* 0x000f220000000800 */
[----:B-1----:R-:W-:-:S07]  /*0960*/  @!P6 FADD.FTZ R16, R19, 1 ;  /* 0x3f8000001310e421 */ /* 0x002fce0000010000 */
[----:B------:R3:W-:Y:S02]  /*0970*/  @!P6 MUFU.RCP R7, R16 ;  /* 0x000000100007e308 */ /* 0x0007e40000001000 */
[----:B---3--:R-:W-:Y:S01]  /*0980*/  @!P5 FADD.FTZ R16, R15, 1 ;  /* 0x3f8000000f10d421 */ /* 0x008fe20000010000 */
[----:B----4-:R-:W-:-:S05]  /*0990*/  @!P4 FADD.FTZ R15, R2, 1 ;  /* 0x3f800000020fc421 */ /* 0x010fca0000010000 */
[----:B------:R-:W-:Y:S08]  /*09a0*/  @!P5 MUFU.RCP R9, R16 ;  /* 0x000000100009d308 */ /* 0x000ff00000001000 */
[----:B------:R-:W-:Y:S01]  /*09b0*/  @!P4 MUFU.RCP R10, R15 ;  /* 0x0000000f000ac308 */ /* 0x000fe20000001000 */
[----:B------:R-:W-:Y:S04]  /*09c0*/  BSSY B0, `(.L_x_10227) ;  /* 0x0000035000007945 */ /* 0x000fe80003800000 */
[----:B------:R-:W-:Y:S01]  /*09d0*/  BSSY B1, `(.L_x_10228) ;  /* 0x000002d000017945 */ /* 0x000fe20003800000 */
[----:B--2---:R-:W-:Y:S01]  /*09e0*/  @!P3 FMUL.FTZ R14, R17, -1.4426950216293334961 ;  /* 0xbfb8aa3b110eb820 */ /* 0x004fe20000410000 */
[----:B------:R-:W-:-:S05]  /*09f0*/  @!P1 IMAD.IADD R17, R3, 0x1, R20 ;  /* 0x0000000103119824 */ /* 0x000fca00078e0214 */
[----:B------:R-:W1:Y:S01]  /*0a00*/  @!P2 MUFU.EX2 R14, R14 ;  /* 0x0000000e000ea308 */ /* 0x000e620000000800 */
[----:B0-----:R-:W-:Y:S01]  /*0a10*/  @!P1 IMAD.WIDE.U32 R12, R17, 0x4, R12 ;  /* 0x00000004110c9825 */ /* 0x001fe200078e000c */
[----:B------:R-:W-:-:S04]  /*0a20*/  @!P1 MOV R20, R0 ;  /* 0x0000000000149202 */ /* 0x000fc80000000f00 */
[----:B------:R0:W-:Y:S01]  /*0a30*/  @!P1 STG.E desc[UR4][R12.64], R21 ;  /* 0x000000150c009986 */ /* 0x0001e2000c101904 */
[----:B------:R-:W-:Y:S01]  /*0a40*/  ISETP.GE.AND P0, PT, R20, R5, PT ;  /* 0x000000051400720c */ /* 0x000fe20003f06270 */
[----:B-1----:R-:W-:-:S04]  /*0a50*/  @!P2 FADD.FTZ R17, R14, 1 ;  /* 0x3f8000000e11a421 */ /* 0x002fc80000010000 */
[----:B------:R0:W1:Y:S08]  /*0a60*/  @!P2 MUFU.RCP R11, R17 ;  /* 0x00000011000ba308 */ /* 0x0000700000001000 */
[----:B------:R-:W-:Y:S05]  /*0a70*/  @P0 BRA `(.L_x_10229) ;  /* 0x0000000000300947 */ /* 0x000fea0003800000 */
[----:B0-----:R-:W0:Y:S01]  /*0a80*/  LDC.64 R12, c[0x0][0x218] ;  /* 0x00008600ff0c7b82 */ /* 0x001e220000000a00 */
[----:B------:R-:W-:Y:S02]  /*0a90*/  IADD3 R15, R3, R20, RZ ;  /* 0x00000014030f7210 */ /* 0x000fe40007ffe0ff */
[----:B------:R-:W-:-:S04]  /*0aa0*/  IADD3 R20, R20, 0x80, RZ ;  /* 0x0000008014147810 */ /* 0x000fc80007ffe0ff */
        /* <DEDUP_REMOVED lines=9> */
.L_x_10229:
[----:B------:R-:W-:-:S13]  /*0b40*/  ISETP.GE.AND P0, PT, R20, R5, PT ;  /* 0x000000051400720c */ /* 0x000fda0003f06270 */
[----:B------:R-:W-:Y:S05]  /*0b50*/  @P0 BRA `(.L_x_10231) ;  /* 0x0000000000300947 */ /* 0x000fea0003800000 */
[----:B0-2---:R-:W0:Y:S01]  /*0b60*/  LDC.64 R12, c[0x0][0x218] ;  /* 0x00008600ff0c7b82 */ /* 0x005e220000000a00 */
[----:B------:R-:W-:Y:S02]  /*0b70*/  IADD3 R15, R3, R20, RZ ;  /* 0x00000014030f7210 */ /* 0x000fe40007ffe0ff */
[----:B------:R-:W-:-:S03]  /*0b80*/  IADD3 R20, R20, 0x80, RZ ;  /* 0x0000008014147810 */ /* 0x000fc60007ffe0ff */
[----:B0-----:R-:W-:-:S05]  /*0b90*/  IMAD.WIDE.U32 R12, R15, 0x4, R12 ;  /* 0x000000040f0c7825 */ /* 0x001fca00078e000c */
[----:B------:R2:W-:Y:S02]  /*0ba0*/  STG.E desc[UR4][R12.64], R7 ;  /* 0x000000070c007986 */ /* 0x0005e4000c101904 */
.L_x_10230:
[----:B------:R-:W-:-:S13]  /*0bb0*/  ISETP.GE.AND P0, PT, R20, R5, PT ;  /* 0x000000051400720c */ /* 0x000fda0003f06270 */
[----:B------:R-:W-:Y:S05]  /*0bc0*/  @P0 BRA `(.L_x_10232) ;  /* 0x0000000000340947 */ /* 0x000fea0003800000 */
[----:B0-2---:R-:W0:Y:S01]  /*0bd0*/  LDC.64 R6, c[0x0][0x218] ;  /* 0x00008600ff067b82 */ /* 0x005e220000000a00 */
[----:B------:R-:W-:Y:S02]  /*0be0*/  IADD3 R13, R3, R20, RZ ;  /* 0x00000014030d7210 */ /* 0x000fe40007ffe0ff */
[----:B------:R-:W-:-:S03]  /*0bf0*/  IADD3 R20, R20, 0x80, RZ ;  /* 0x0000008014147810 */ /* 0x000fc60007ffe0ff */
[----:B0-----:R-:W-:-:S05]  /*0c00*/  IMAD.WIDE.U32 R6, R13, 0x4, R6 ;  /* 0x000000040d067825 */ /* 0x001fca00078e0006 */
[----:B------:R3:W-:Y:S02]  /*0c10*/  STG.E desc[UR4][R6.64], R8 ;  /* 0x0000000806007986 */ /* 0x0007e4000c101904 */
.L_x_10231:
[----:B------:R-:W-:-:S13]  /*0c20*/  ISETP.GE.AND P0, PT, R20, R5, PT ;  /* 0x000000051400720c */ /* 0x000fda0003f06270 */
[----:B------:R-:W-:Y:S05]  /*0c30*/  @P0 BREAK B1 ;  /* 0x0000000000010942 */ /* 0x000fea0003800000 */
[----:B------:R-:W-:Y:S05]  /*0c40*/  @P0 BRA `(.L_x_10233) ;  /* 0x0000000000300947 */ /* 0x000fea0003800000 */
[----:B---3--:R-:W3:Y:S01]  /*0c50*/  LDC.64 R6, c[0x0][0x218] ;  /* 0x00008600ff067b82 */ /* 0x008ee20000000a00 */
[----:B0-2---:R-:W-:Y:S01]  /*0c60*/  IMAD.IADD R13, R3, 0x1, R20 ;  /* 0x00000001030d7824 */ /* 0x005fe200078e0214 */
[----:B------:R-:W-:-:S03]  /*0c70*/  IADD3 R20, R20, 0x80, RZ ;  /* 0x0000008014147810 */ /* 0x000fc60007ffe0ff */
[----:B---3--:R-:W-:-:S05]  /*0c80*/  IMAD.WIDE.U32 R6, R13, 0x4, R6 ;  /* 0x000000040d067825 */ /* 0x008fca00078e0006 */
[----:B------:R3:W-:Y:S02]  /*0c90*/  STG.E desc[UR4][R6.64], R9 ;  /* 0x0000000906007986 */ /* 0x0007e4000c101904 */
.L_x_10232:
[----:B------:R-:W-:Y:S05]  /*0ca0*/  BSYNC B1 ;  /* 0x0000000000017941 */ /* 0x000fea0003800000 */
.L_x_10228:
[----:B------:R-:W-:-:S13]  /*0cb0*/  ISETP.GE.AND P0, PT, R20, R5, PT ;  /* 0x000000051400720c */ /* 0x000fda0003f06270 */
[----:B0-23--:R-:W0:Y:S01]  /*0cc0*/  @!P0 LDC.64 R6, c[0x0][0x218] ;  /* 0x00008600ff068b82 */ /* 0x00de220000000a00 */
[----:B------:R-:W-:Y:S02]  /*0cd0*/  @!P0 IADD3 R9, R3, R20, RZ ;  /* 0x0000001403098210 */ /* 0x000fe40007ffe0ff */
[----:B------:R-:W-:-:S03]  /*0ce0*/  @!P0 IADD3 R20, R20, 0x80, RZ ;  /* 0x0000008014148810 */ /* 0x000fc60007ffe0ff */
[----:B0-----:R-:W-:-:S05]  /*0cf0*/  @!P0 IMAD.WIDE.U32 R6, R9, 0x4, R6 ;  /* 0x0000000409068825 */ /* 0x001fca00078e0006 */
[----:B------:R4:W-:Y:S02]  /*0d00*/  @!P0 STG.E desc[UR4][R6.64], R10 ;  /* 0x0000000a06008986 */ /* 0x0009e4000c101904 */
.L_x_10233:
[----:B------:R-:W-:Y:S05]  /*0d10*/  BSYNC B0 ;  /* 0x0000000000007941 */ /* 0x000fea0003800000 */
.L_x_10227:
[----:B------:R-:W-:Y:S05]  /*0d20*/  WARPSYNC.ALL ;  /* 0x0000000000007948 */ /* 0x000fea0003800000 */
[----:B------:R-:W-:-:S13]  /*0d30*/  ISETP.GE.AND P0, PT, R20, R5, PT ;  /* 0x000000051400720c */ /* 0x000fda0003f06270 */
[----:B------:R-:W-:Y:S05]  /*0d40*/  @P0 EXIT ;  /* 0x000000000000094d */ /* 0x000fea0003800000 */
[----:B--2---:R-:W2:Y:S01]  /*0d50*/  LDC.64 R4, c[0x0][0x218] ;  /* 0x00008600ff047b82 */ /* 0x004ea20000000a00 */
[----:B------:R-:W-:-:S05]  /*0d60*/  IADD3 R3, R3, R20, RZ ;  /* 0x0000001403037210 */ /* 0x000fca0007ffe0ff */
[----:B--2---:R-:W-:-:S05]  /*0d70*/  IMAD.WIDE.U32 R2, R3, 0x4, R4 ;  /* 0x0000000403027825 */ /* 0x004fca00078e0004 */
[----:B-1----:R-:W-:Y:S01]  /*0d80*/  STG.E desc[UR4][R2.64], R11 ;  /* 0x0000000b02007986 */ /* 0x002fe2000c101904 */
[----:B------:R-:W-:Y:S05]  /*0d90*/  EXIT ;  /* 0x000000000000794d */ /* 0x000fea0003800000 */
.L_x_10234:
        /* <DEDUP_REMOVED lines=14> */
.L_x_11248:


//--------------------- .text._ZN2at6native29vectorized_elementwise_kernelILi4EZZZNS0_19sigmoid_kernel_cudaERNS_18TensorIteratorBaseEENKUlvE0_clEvENKUlvE0_clEvEUlfE_St5arrayIPcLm2EEEEviT0_T1_ --------------------------
	.section	.text._ZN2at6native29vectorized_elementwise_kernelILi4EZZZNS0_19sigmoid_kernel_cudaERNS_18TensorIteratorBaseEENKUlvE0_clEvENKUlvE0_clEvEUlfE_St5arrayIPcLm2EEEEviT0_T1_,"ax",@progbits
	.align	128
        .global         _ZN2at6native29vectorized_elementwise_kernelILi4EZZZNS0_19sigmoid_kernel_cudaERNS_18TensorIteratorBaseEENKUlvE0_clEvENKUlvE0_clEvEUlfE_St5arrayIPcLm2EEEEviT0_T1_
        .type           _ZN2at6native29vectorized_elementwise_kernelILi4EZZZNS0_19sigmoid_kernel_cudaERNS_18TensorIteratorBaseEENKUlvE0_clEvENKUlvE0_clEvEUlfE_St5arrayIPcLm2EEEEviT0_T1_,@function
        .size           _ZN2at6native29vectorized_elementwise_kernelILi4EZZZNS0_19sigmoid_kernel_cudaERNS_18TensorIteratorBaseEENKUlvE0_clEvENKUlvE0_clEvEUlfE_St5arrayIPcLm2EEEEviT0_T1_,(.L_x_11249 - _ZN2at6native29vectorized_elementwise_kernelILi4EZZZNS0_19sigmoid_kernel_cudaERNS_18TensorIteratorBaseEENKUlvE0_clEvENKUlvE0_clEvEUlfE_St5arrayIPcLm2EEEEviT0_T1_)
        .other          _ZN2at6native29vectorized_elementwise_kernelILi4EZZZNS0_19sigmoid_kernel_cudaERNS_18TensorIteratorBaseEENKUlvE0_clEvENKUlvE0_clEvEUlfE_St5arrayIPcLm2EEEEviT0_T1_,@"STO_CUDA_ENTRY STV_DEFAULT"
_ZN2at6native29vectorized_elementwise_kernelILi4EZZZNS0_19sigmoid_kernel_cudaERNS_18TensorIteratorBaseEENKUlvE0_clEvENKUlvE0_clEvEUlfE_St5arrayIPcLm2EEEEviT0_T1_:
.text._ZN2at6native29vectorized_elementwise_kernelILi4EZZZNS0_19sigmoid_kernel_cudaERNS_18TensorIteratorBaseEENKUlvE0_clEvENKUlvE0_clEvEUlfE_St5arrayIPcLm2EEEEviT0_T1_:
        /* <DEDUP_REMOVED lines=14> */
[----:B--2---:R-:W-:Y:S01]  /*00e0*/  FMUL.FTZ R9, R9, -1.4426950216293334961 ;  /* 0xbfb8aa3b09097820 */ /* 0x004fe20000410000 */
[----:B------:R-:W-:Y:S01]  /*00f0*/  FMUL.FTZ R10, R10, -1.4426950216293334961 ;  /* 0xbfb8aa3b0a0a7820 */ /* 0x000fe20000410000 */
[----:B------:R-:W-:Y:S01]  /*0100*/  FMUL.FTZ R11, R11, -1.4426950216293334961 ;  /* 0xbfb8aa3b0b0b7820 */ /* 0x000fe20000410000 */
[----:B------:R-:W-:Y:S01]  /*0110*/  FMUL.FTZ R8, R8, -1.4426950216293334961 ;  /* 0xbfb8aa3b08087820 */ /* 0x000fe20000410000 */
[----:B---3--:R-:W-:Y:S01]  /*0120*/  FMUL.FTZ R16, R7, -1.4426950216293334961 ;  /* 0xbfb8aa3b07107820 */ /* 0x008fe20000410000 */
[----:B------:R-:W-:Y:S01]  /*0130*/  FMUL.FTZ R2, R4, -1.4426950216293334961 ;  /* 0xbfb8aa3b04027820 */ /* 0x000fe20000410000 */
[----:B------:R-:W-:Y:S01]  /*0140*/  FMUL.FTZ R4, R5, -1.4426950216293334961 ;  /* 0xbfb8aa3b05047820 */ /* 0x000fe20000410000 */
[----:B------:R-:W-:Y:S01]  /*0150*/  FMUL.FTZ R12, R6, -1.4426950216293334961 ;  /* 0xbfb8aa3b060c7820 */ /* 0x000fe20000410000 */
[----:B------:R-:W0:Y:S08]  /*0160*/  MUFU.EX2 R9, R9 ;  /* 0x0000000900097308 */ /* 0x000e300000000800 */
[----:B------:R-:W1:Y:S08]  /*0170*/  MUFU.EX2 R10, R10 ;  /* 0x0000000a000a7308 */ /* 0x000e700000000800 */
[----:B------:R-:W2:Y:S01]  /*0180*/  MUFU.EX2 R11, R11 ;  /* 0x0000000b000b7308 */ /* 0x000ea20000000800 */
[----:B0-----:R-:W-:-:S07]  /*0190*/  FADD.FTZ R5, R9, 1 ;  /* 0x3f80000009057421 */ /* 0x001fce0000010000 */
[----:B------:R-:W0:Y:S01]  /*01a0*/  MUFU.EX2 R8, R8 ;  /* 0x0000000800087308 */ /* 0x000e220000000800 */
[----:B-1----:R-:W-:-:S07]  /*01b0*/  FADD.FTZ R6, R10, 1 ;  /* 0x3f8000000a067421 */ /* 0x002fce0000010000 */
[----:B------:R0:W1:Y:S01]  /*01c0*/  MUFU.EX2 R14, R4 ;  /* 0x00000004000e7308 */ /* 0x0000620000000800 */
        /* <DEDUP_REMOVED lines=13> */
[----:B------:R-:W-:Y:S01]  /*02a0*/  MUFU.RCP R5, R5 ;  /* 0x0000000500057308 */ /* 0x000fe20000001000 */
[----:B------:R-:W-:-:S07]  /*02b0*/  IMAD.WIDE R12, R0, 0x10, R12 ;  /* 0x00000010000c7825 */ /* 0x000fce00078e020c */
[----:B------:R-:W0:Y:S08]  /*02c0*/  MUFU.RCP R4, R4 ;  /* 0x0000000400047308 */ /* 0x000e300000001000 */
[----:B------:R-:W-:Y:S08]  /*02d0*/  MUFU.RCP R11, R11 ;  /* 0x0000000b000b7308 */ /* 0x000ff00000001000 */
[----:B------:R-:W-:Y:S01]  /*02e0*/  MUFU.RCP R10, R10 ;  /* 0x0000000a000a7308 */ /* 0x000fe20000001000 */
[----:B0-----:R-:W-:Y:S07]  /*02f0*/  STG.E.128 desc[UR4][R12.64], R4 ;  /* 0x000000040c007986 */ /* 0x001fee000c101d04 */
[----:B------:R-:W-:Y:S08]  /*0300*/  MUFU.RCP R9, R9 ;  /* 0x0000000900097308 */ /* 0x000ff00000001000 */
[----:B------:R-:W0:Y:S02]  /*0310*/  MUFU.RCP R8, R2 ;  /* 0x0000000200087308 */ /* 0x000e240000001000 */
[----:B0-----:R-:W-:Y:S01]  /*0320*/  STG.E.128 desc[UR4][R12.64+0x800], R8 ;  /* 0x000800080c007986 */ /* 0x001fe2000c101d04 */
[----:B------:R-:W-:Y:S05]  /*0330*/  EXIT ;  /* 0x000000000000794d */ /* 0x000fea0003800000 */
.L_x_10235:
        /* <DEDUP_REMOVED lines=124> */
.L_x_10238:
[----:B------:R-:W-:-:S13]  /*0b00*/  ISETP.GE.AND P0, PT, R20, R5, PT ;  /* 0x000000051400720c */ /* 0x000fda0003f06270 */
[----:B------:R-:W-:Y:S05]  /*0b10*/  @P0 BRA `(.L_x_10240) ;  /* 0x0000000000300947 */ /* 0x000fea0003800000 */
[----:B0-2---:R-:W0:Y:S01]  /*0b20*/  LDC.64 R12, c[0x0][0x218] ;  /* 0x00008600ff0c7b82 */ /* 0x005e220000000a00 */
[----:B------:R-:W-:Y:S02]  /*0b30*/  IADD3 R15, R3, R20, RZ ;  /* 0x00000014030f7210 */ /* 0x000fe40007ffe0ff */
[----:B------:R-:W-:-:S03]  /*0b40*/  IADD3 R20, R20, 0x80, RZ ;  /* 0x0000008014147810 */ /* 0x000fc60007ffe0ff */
[----:B0-----:R-:W-:-:S05]  /*0b50*/  IMAD.WIDE.U32 R12, R15, 0x4, R12 ;  /* 0x000000040f0c7825 */ /* 0x001fca00078e000c */
[----:B------:R2:W-:Y:S02]  /*0b60*/  STG.E desc[UR4][R12.64], R7 ;  /* 0x000000070c007986 */ /* 0x0005e4000c101904 */
.L_x_10239:
[----:B------:R-:W-:-:S13]  /*0b70*/  ISETP.GE.AND P0, PT, R20, R5, PT ;  /* 0x000000051400720c */ /* 0x000fda0003f06270 */
[----:B------:R-:W-:Y:S05]  /*0b80*/  @P0 BRA `(.L_x_10241) ;  /* 0x0000000000340947 */ /* 0x000fea0003800000 */
[----:B0-2---:R-:W0:Y:S01]  /*0b90*/  LDC.64 R6, c[0x0][0x218] ;  /* 0x00008600ff067b82 */ /* 0x005e220000000a00 */
[----:B------:R-:W-:Y:S02]  /*0ba0*/  IADD3 R13, R3, R20, RZ ;  /* 0x00000014030d7210 */ /* 0x000fe40007ffe0ff */
[----:B------:R-:W-:-:S03]  /*0bb0*/  IADD3 R20, R20, 0x80, RZ ;  /* 0x0000008014147810 */ /* 0x000fc60007ffe0ff */
[----:B0-----:R-:W-:-:S05]  /*0bc0*/  IMAD.WIDE.U32 R6, R13, 0x4, R6 ;  /* 0x000000040d067825 */ /* 0x001fca00078e0006 */
[----:B------:R3:W-:Y:S02]  /*0bd0*/  STG.E desc[UR4][R6.64], R8 ;  /* 0x0000000806007986 */ /* 0x0007e4000c101904 */
.L_x_10240:
        /* <DEDUP_REMOVED lines=8> */
.L_x_10241:
[----:B------:R-:W-:Y:S05]  /*0c60*/  BSYNC B1 ;  /* 0x0000000000017941 */ /* 0x000fea0003800000 */
.L_x_10237:
[----:B------:R-:W-:-:S13]  /*0c70*/  ISETP.GE.AND P0, PT, R20, R5, PT ;  /* 0x000000051400720c */ /* 0x000fda0003f06270 */
[----:B0-23--:R-:W0:Y:S01]  /*0c80*/  @!P0 LDC.64 R6, c[0x0][0x218] ;  /* 0x00008600ff068b82 */ /* 0x00de220000000a00 */
[----:B------:R-:W-:Y:S02]  /*0c90*/  @!P0 IADD3 R9, R3, R20, RZ ;  /* 0x0000001403098210 */ /* 0x000fe40007ffe0ff */
[----:B------:R-:W-:-:S03]  /*0ca0*/  @!P0 IADD3 R20, R20, 0x80, RZ ;  /* 0x0000008014148810 */ /* 0x000fc60007ffe0ff */
[----:B0-----:R-:W-:-:S05]  /*0cb0*/  @!P0 IMAD.WIDE.U32 R6, R9, 0x4, R6 ;  /* 0x0000000409068825 */ /* 0x001fca00078e0006 */
[----:B------:R4:W-:Y:S02]  /*0cc0*/  @!P0 STG.E desc[UR4][R6.64], R10 ;  /* 0x0000000a06008986 */ /* 0x0009e4000c101904 */
.L_x_10242:
[----:B------:R-:W-:Y:S05]  /*0cd0*/  BSYNC B0 ;  /* 0x0000000000007941 */ /* 0x000fea0003800000 */
.L_x_10236:
        /* <DEDUP_REMOVED lines=8> */
.L_x_10243:
        /* <DEDUP_REMOVED lines=10> */
.L_x_11249:


//--------------------- .text._ZN2at6native29vectorized_elementwise_kernelILi8EZZZNS0_19sigmoid_kernel_cudaERNS_18TensorIteratorBaseEENKUlvE0_clEvENKUlvE0_clEvEUlfE_St5arrayIPcLm2EEEEviT0_T1_ --------------------------
	.section	.text._ZN2at6native29vectorized_elementwise_kernelILi8EZZZNS0_19sigmoid_kernel_cudaERNS_18TensorIteratorBaseEENKUlvE0_clEvENKUlvE0_clEvEUlfE_St5arrayIPcLm2EEEEviT0_T1_,"ax",@progbits
	.align	128
        .global         _ZN2at6native29vectorized_elementwise_kernelILi8EZZZNS0_19sigmoid_kernel_cudaERNS_18TensorIteratorBaseEENKUlvE0_clEvENKUlvE0_clEvEUlfE_St5arrayIPcLm2EEEEviT0_T1_
        .type           _ZN2at6native29vectorized_elementwise_kernelILi8EZZZNS0_19sigmoid_kernel_cudaERNS_18TensorIteratorBaseEENKUlvE0_clEvENKUlvE0_clEvEUlfE_St5arrayIPcLm2EEEEviT0_T1_,@function
        .size           _ZN2at6native29vectorized_elementwise_kernelILi8EZZZNS0_19sigmoid_kernel_cudaERNS_18TensorIteratorBaseEENKUlvE0_clEvENKUlvE0_clEvEUlfE_St5arrayIPcLm2EEEEviT0_T1_,(.L_x_11250 - _ZN2at6native29vectorized_elementwise_kernelILi8EZZZNS0_19sigmoid_kernel_cudaERNS_18TensorIteratorBaseEENKUlvE0_clEvENKUlvE0_clEvEUlfE_St5arrayIPcLm2EEEEviT0_T1_)
        .other          _ZN2at6native29vectorized_elementwise_kernelILi8EZZZNS0_19sigmoid_kernel_cudaERNS_18TensorIteratorBaseEENKUlvE0_clEvENKUlvE0_clEvEUlfE_St5arrayIPcLm2EEEEviT0_T1_,@"STO_CUDA_ENTRY STV_DEFAULT"
_ZN2at6native29vectorized_elementwise_kernelILi8EZZZNS0_19sigmoid_kernel_cudaERNS_18TensorIteratorBaseEENKUlvE0_clEvENKUlvE0_clEvEUlfE_St5arrayIPcLm2EEEEviT0_T1_:
.text._ZN2at6native29vectorized_elementwise_kernelILi8EZZZNS0_19sigmoid_kernel_cudaERNS_18TensorIteratorBaseEENKUlvE0_clEvENKUlvE0_clEvEUlfE_St5arrayIPcLm2EEEEviT0_T1_:
        /* <DEDUP_REMOVED lines=52> */
.L_x_10244:
        /* <DEDUP_REMOVED lines=124> */
.L_x_10247:
[----:B------:R-:W-:-:S13]  /*0b00*/  ISETP.GE.AND P0, PT, R20, R5, PT ;  /* 0x000000051400720c */ /* 0x000fda0003f06270 */
[----:B------:R-:W-:Y:S05]  /*0b10*/  @P0 BRA `(.L_x_10249) ;  /* 0x0000000000300947 */ /* 0x000fea0003800000 */
[----:B0-2---:R-:W0:Y:S01]  /*0b20*/  LDC.64 R12, c[0x0][0x218] ;  /* 0x00008600ff0c7b82 */ /* 0x005e220000000a00 */
[----:B------:R-:W-:Y:S02]  /*0b30*/  IADD3 R15, R3, R20, RZ ;  /* 0x00000014030f7210 */ /* 0x000fe40007ffe0ff */
[----:B------:R-:W-:-:S03]  /*0b40*/  IADD3 R20, R20, 0x80, RZ ;  /* 0x0000008014147810 */ /* 0x000fc60007ffe0ff */
[----:B0-----:R-:W-:-:S05]  /*0b50*/  IMAD.WIDE.U32 R12, R15, 0x4, R12 ;  /* 0x000000040f0c7825 */ /* 0x001fca00078e000c */
[----:B------:R2:W-:Y:S02]  /*0b60*/  STG.E desc[UR4][R12.64], R7 ;  /* 0x000000070c007986 */ /* 0x0005e4000c101904 */
.L_x_10248:
[----:B------:R-:W-:-:S13]  /*0b70*/  ISETP.GE.AND P0, PT, R20, R5, PT ;  /* 0x000000051400720c */ /* 0x000fda0003f06270 */
[----:B------:R-:W-:Y:S05]  /*0b80*/  @P0 BRA `(.L_x_10250) ;  /* 0x0000000000340947 */ /* 0x000fea0003800000 */
[----:B0-2---:R-:W0:Y:S01]  /*0b90*/  LDC.64 R6, c[0x0][0x218] ;  /* 0x00008600ff067b82 */ /* 0x005e220000000a00 */
[----:B------:R-:W-:Y:S02]  /*0ba0*/  IADD3 R13, R3, R20, RZ ;  /* 0x00000014030d7210 */ /* 0x000fe40007ffe0ff */
[----:B------:R-:W-:-:S03]  /*0bb0*/  IADD3 R20, R20, 0x80, RZ ;  /* 0x0000008014147810 */ /* 0x000fc60007ffe0ff */
[----:B0-----:R-:W-:-:S05]  /*0bc0*/  IMAD.WIDE.U32 R6, R13, 0x4, R6 ;  /* 0x000000040d067825 */ /* 0x001fca00078e0006 */
[----:B------:R3:W-:Y:S02]  /*0bd0*/  STG.E desc[UR4][R6.64], R8 ;  /* 0x0000000806007986 */ /* 0x0007e4000c101904 */
.L_x_10249:
        /* <DEDUP_REMOVED lines=8> */
.L_x_10250:
[----:B------:R-:W-:Y:S05]  /*0c60*/  BSYNC B1 ;  /* 0x0000000000017941 */ /* 0x000fea0003800000 */
.L_x_10246:
[----:B------:R-:W-:-:S13]  /*0c70*/  ISETP.GE.AND P0, PT, R20, R5, PT ;  /* 0x000000051400720c */ /* 0x000fda0003f06270 */
[----:B0-23--:R-:W0:Y:S01]  /*0c80*/  @!P0 LDC.64 R6, c[0x0][0x218] ;  /* 0x00008600ff068b82 */ /* 0x00de220000000a00 */
[----:B------:R-:W-:Y:S02]  /*0c90*/  @!P0 IADD3 R9, R3, R20, RZ ;  /* 0x0000001403098210 */ /* 0x000fe40007ffe0ff */
[----:B------:R-:W-:-:S03]  /*0ca0*/  @!P0 IADD3 R20, R20, 0x80, RZ ;  /* 0x0000008014148810 */ /* 0x000fc60007ffe0ff */
[----:B0-----:R-:W-:-:S05]  /*0cb0*/  @!P0 IMAD.WIDE.U32 R6, R9, 0x4, R6 ;  /* 0x0000000409068825 */ /* 0x001fca00078e0006 */
[----:B------:R4:W-:Y:S02]  /*0cc0*/  @!P0 STG.E desc[UR4][R6.64], R10 ;  /* 0x0000000a06008986 */ /* 0x0009e4000c101904 */
.L_x_10251:
[----:B------:R-:W-:Y:S05]  /*0cd0*/  BSYNC B0 ;  /* 0x0000000000007941 */ /* 0x000fea0003800000 */
.L_x_10245:
        /* <DEDUP_REMOVED lines=8> */
.L_x_10252:
        /* <DEDUP_REMOVED lines=10> */
.L_x_11250:


//--------------------- .text._ZN2at6native18elementwise_kernelILi128ELi4EZNS0_15gpu_kernel_implIZZZNS0_19sigmoid_kernel_cudaERNS_18TensorIteratorBaseEENKUlvE0_clEvENKUlvE_clEvEUldE_EEvS4_RKT_EUliE_EEviT1_ --------------------------
	.section	.text._ZN2at6native18elementwise_kernelILi128ELi4EZNS0_15gpu_kernel_implIZZZNS0_19sigmoid_kernel_cudaERNS_18TensorIteratorBaseEENKUlvE0_clEvENKUlvE_clEvEUldE_EEvS4_RKT_EUliE_EEviT1_,"ax",@progbits
	.align	128
        .global         _ZN2at6native18elementwise_kernelILi128ELi4EZNS0_15gpu_kernel_implIZZZNS0_19sigmoid_kernel_cudaERNS_18TensorIteratorBaseEENKUlvE0_clEvENKUlvE_clEvEUldE_EEvS4_RKT_EUliE_EEviT1_
        .type           _ZN2at6native18elementwise_kernelILi128ELi4EZNS0_15gpu_kernel_implIZZZNS0_19sigmoid_kernel_cudaERNS_18TensorIteratorBaseEENKUlvE0_clEvENKUlvE_clEvEUldE_EEvS4_RKT_EUliE_EEviT1_,@function
        .size           _ZN2at6native18elementwise_kernelILi128ELi4EZNS0_15gpu_kernel_implIZZZNS0_19sigmoid_kernel_cudaERNS_18TensorIteratorBaseEENKUlvE0_clEvENKUlvE_clEvEUldE_EEvS4_RKT_EUliE_EEviT1_,(.L_x_11139 - _ZN2at6native18elementwise_kernelILi128ELi4EZNS0_15gpu_kernel_implIZZZNS0_19sigmoid_kernel_cudaERNS_18TensorIteratorBaseEENKUlvE0_clEvENKUlvE_clEvEUldE_EEvS4_RKT_EUliE_EEviT1_)
        .other          _ZN2at6native18elementwise_kernelILi128ELi4EZNS0_15gpu_kernel_implIZZZNS0_19sigmoid_kernel_cudaERNS_18TensorIteratorBaseEENKUlvE0_clEvENKUlvE_clEvEUldE_EEvS4_RKT_EUliE_EEviT1_,@"STO_CUDA_ENTRY STV_DEFAULT"
_ZN2at6native18elementwise_kernelILi128ELi4EZNS0_15gpu_kernel_implIZZZNS0_19sigmoid_kernel_cudaERNS_18TensorIteratorBaseEENKUlvE0_clEvENKUlvE_clEvEUldE_EEvS4_RKT_EUliE_EEviT1_:
.text._ZN2at6native18elementwise_kernelILi128ELi4EZNS0_15gpu_kernel_implIZZZNS0_19sigmoid_kernel_cudaERNS_18TensorIteratorBaseEENKUlvE0_clEvENKUlvE_clEvEUldE_EEvS4_RKT_EUliE_EEviT1_:
        /* <DEDUP_REMOVED lines=313> */
.L_x_10255:
        /* <DEDUP_REMOVED lines=21> */
.L_x_10259:
[----:B------:R-:W2:Y:S02]  /*14e0*/  LDG.E.U8 R2, desc[UR36][R4.64] ;  /* 0x0000002404027981 */ /* 0x000ea4000c1e1100 */
[----:B--2---:R-:W0:Y:S01]  /*14f0*/  I2F.F64.U16 R2, R2 ;  /* 0x0000000200027312 */ /* 0x004e220000101800 */
[----:B------:R-:W-:Y:S05]  /*1500*/  BRA `(.L_x_10261) ;  /* 0x0000000c00707947 */ /* 0x000fea0003800000 */
.L_x_10258:
        /* <DEDUP_REMOVED lines=9> */
.L_x_10263:
[----:B------:R-:W2:Y:S02]  /*15a0*/  LDG.E R2, desc[UR36][R4.64] ;  /* 0x0000002404027981 */ /* 0x000ea4000c1e1900 */
[----:B--2---:R-:W0:Y:S01]  /*15b0*/  I2F.F64 R2, R2 ;  /* 0x0000000200027312 */ /* 0x004e220000201c00 */
[----:B------:R-:W-:Y:S05]  /*15c0*/  BRA `(.L_x_10261) ;  /* 0x0000000c00407947 */ /* 0x000fea0003800000 */
.L_x_10262:
[----:B------:R-:W2:Y:S02]  /*15d0*/  LDG.E.U16 R2, desc[UR36][R4.64] ;  /* 0x0000002404027981 */ /* 0x000ea4000c1e1500 */
[----:B--2---:R-:W0:Y:S01]  /*15e0*/  I2F.F64.S16 R2, R2 ;  /* 0x0000000200027312 */ /* 0x004e220000101c00 */
[----:B------:R-:W-:Y:S05]  /*15f0*/  BRA `(.L_x_10261) ;  /* 0x0000000c00347947 */ /* 0x000fea0003800000 */
.L_x_10257:
        /* <DEDUP_REMOVED lines=10> */
.L_x_10265:
[----:B------:R-:W2:Y:S02]  /*16a0*/  LDG.E.U16 R0, desc[UR36][R4.64] ;  /* 0x0000002404007981 */ /* 0x000ea4000c1e1500 */
[----:B--2---:R-:W-:-:S05]  /*16b0*/  HADD2.F32 R0, -RZ, R0.H0_H0 ;  /* 0x20000000ff007230 */ /* 0x004fca0000004100 */
[----:B------:R-:W-:-:S04]  /*16c0*/  FMUL.FTZ R0, R0, 1 ;  /* 0x3f80000000007820 */ /* 0x000fc80000410000 */
[----:B------:R0:W1:Y:S01]  /*16d0*/  F2F.F64.F32 R2, R0 ;  /* 0x0000000000027310 */ /* 0x0000620000201800 */
[----:B------:R-:W-:Y:S05]  /*16e0*/  BRA `(.L_x_10261) ;  /* 0x0000000800f87947 */ /* 0x000fea0003800000 */
.L_x_10264:
        /* <DEDUP_REMOVED lines=10> */
.L_x_10267:
[----:B------:R-:W2:Y:S02]  /*1790*/  LDG.E.U16 R4, desc[UR36][R4.64] ;  /* 0x0000002404047981 */ /* 0x000ea4000c1e1500 */
[----:B--2---:R-:W-:-:S05]  /*17a0*/  HADD2.F32 R0, -RZ, R4.H0_H0 ;  /* 0x20000004ff007230 */ /* 0x004fca0000004100 */
[----:B------:R-:W-:-:S04]  /*17b0*/  FMUL.FTZ R0, R0, 1 ;  /* 0x3f80000000007820 */ /* 0x000fc80000410000 */
[----:B------:R0:W1:Y:S01]  /*17c0*/  F2F.F64.F32 R2, R0 ;  /* 0x0000000000027310 */ /* 0x0000620000201800 */
[----:B------:R-:W-:Y:S05]  /*17d0*/  BRA `(.L_x_10261) ;  /* 0x0000000800bc7947 */ /* 0x000fea0003800000 */
.L_x_10266:
[----:B------:R0:W5:Y:S01]  /*17e0*/  LDG.E.64 R2, desc[UR36][R4.64] ;  /* 0x0000002404027981 */ /* 0x000162000c1e1b00 */
[----:B------:R-:W-:Y:S05]  /*17f0*/  BRA `(.L_x_10261) ;  /* 0x0000000800b47947 */ /* 0x000fea0003800000 */
.L_x_10256:
        /* <DEDUP_REMOVED lines=13> */
.L_x_10270:
[----:B------:R0:W5:Y:S01]  /*18d0*/  LDG.E.64 R2, desc[UR36][R4.64] ;  /* 0x0000002404027981 */ /* 0x000162000c1e1b00 */
[----:B------:R-:W-:Y:S05]  /*18e0*/  BRA `(.L_x_10261) ;  /* 0x0000000800787947 */ /* 0x000fea0003800000 */
.L_x_10269:
        /* <DEDUP_REMOVED lines=28> */
.L_x_10272:
        /* <DEDUP_REMOVED lines=15> */
.L_x_10271:
[----:B------:R-:W2:Y:S02]  /*1ba0*/  LDG.E.U16 R0, desc[UR36][R4.64] ;  /* 0x0000002404007981 */ /* 0x000ea4000c1e1500 */
[----:B--2---:R-:W-:-:S04]  /*1bb0*/  IMAD.U32 R0, R0, 0x10000, RZ ;  /* 0x0001000000007824 */ /* 0x004fc800078e00ff */
[----:B------:R-:W-:-:S04]  /*1bc0*/  FMUL.FTZ R0, R0, 1 ;  /* 0x3f80000000007820 */ /* 0x000fc80000410000 */
[----:B------:R0:W1:Y:S01]  /*1bd0*/  F2F.F64.F32 R2, R0 ;  /* 0x0000000000027310 */ /* 0x0000620000201800 */
[----:B------:R-:W-:Y:S05]  /*1be0*/  BRA `(.L_x_10261) ;  /* 0x0000000400b87947 */ /* 0x000fea0003800000 */
.L_x_10268:
        /* <DEDUP_REMOVED lines=11> */
.L_x_10275:
        /* <DEDUP_REMOVED lines=21> */
.L_x_10279:
[----:B------:R-:W-:Y:S05]  /*1df0*/  BSYNC B1 ;  /* 0x0000000000017941 */ /* 0x000fea0003800000 */
.L_x_10278:
[----:B------:R-:W-:Y:S01]  /*1e00*/  LEA R3, R0, 0x3b800000, 0x17 ;  /* 0x3b80000000037811 */ /* 0x000fe200078eb8ff */
[----:B------:R-:W-:-:S05]  /*1e10*/  IMAD.SHL.U32 R0, R2, 0x100000, RZ ;  /* 0x0010000002007824 */ /* 0x000fca00078e00ff */
[----:B------:R-:W-:-:S07]  /*1e20*/  LOP3.LUT R0, R3, R0, R4, 0xfe, !PT ;  /* 0x0000000003007212 */ /* 0x000fce00078efe04 */
.L_x_10277:
[----:B------:R-:W-:Y:S05]  /*1e30*/  BSYNC B0 ;  /* 0x0000000000007941 */ /* 0x000fea0003800000 */
.L_x_10276:
[----:B------:R-:W-:-:S04]  /*1e40*/  FMUL.FTZ R0, R0, 1 ;  /* 0x3f80000000007820 */ /* 0x000fc80000410000 */
[----:B------:R1:W2:Y:S01]  /*1e50*/  F2F.F64.F32 R2, R0 ;  /* 0x0000000000027310 */ /* 0x0002a20000201800 */
[----:B------:R-:W-:Y:S05]  /*1e60*/  BRA `(.L_x_10261) ;  /* 0x0000000400187947 */ /* 0x000fea0003800000 */
.L_x_10274:
        /* <DEDUP_REMOVED lines=21> */
.L_x_10283:
[----:B------:R-:W-:Y:S05]  /*1fc0*/  BSYNC B1 ;  /* 0x0000000000017941 */ /* 0x000fea0003800000 */
.L_x_10282:
[----:B------:R-:W-:Y:S01]  /*1fd0*/  LEA R3, R0, 0x37800000, 0x17 ;  /* 0x3780000000037811 */ /* 0x000fe200078eb8ff */
[----:B------:R-:W-:-:S05]  /*1fe0*/  IMAD.SHL.U32 R0, R2, 0x200000, RZ ;  /* 0x0020000002007824 */ /* 0x000fca00078e00ff */
[----:B------:R-:W-:-:S07]  /*1ff0*/  LOP3.LUT R0, R3, R0, R4, 0xfe, !PT ;  /* 0x0000000003007212 */ /* 0x000fce00078efe04 */
.L_x_10281:
[----:B------:R-:W-:Y:S05]  /*2000*/  BSYNC B0 ;  /* 0x0000000000007941 */ /* 0x000fea0003800000 */
.L_x_10280:
[----:B------:R-:W-:-:S04]  /*2010*/  FMUL.FTZ R0, R0, 1 ;  /* 0x3f80000000007820 */ /* 0x000fc80000410000 */
[----:B------:R3:W4:Y:S01]  /*2020*/  F2F.F64.F32 R2, R0 ;  /* 0x0000000000027310 */ /* 0x0007220000201800 */
[----:B------:R-:W-:Y:S05]  /*2030*/  BRA `(.L_x_10261) ;  /* 0x0000000000a47947 */ /* 0x000fea0003800000 */
.L_x_10273:
        /* <DEDUP_REMOVED lines=14> */
.L_x_10287:
[----:B------:R-:W-:Y:S05]  /*2120*/  BSYNC B0 ;  /* 0x0000000000007941 */ /* 0x000fea0003800000 */
.L_x_10286:
[----:B------:R-:W-:-:S04]  /*2130*/  FMUL.FTZ R0, R0, 1 ;  /* 0x3f80000000007820 */ /* 0x000fc80000410000 */
[----:B------:R0:W1:Y:S01]  /*2140*/  F2F.F64.F32 R2, R0 ;  /* 0x0000000000027310 */ /* 0x0000620000201800 */
[----:B------:R-:W-:Y:S05]  /*2150*/  BRA `(.L_x_10261) ;  /* 0x00000000005c7947 */ /* 0x000fea0003800000 */
.L_x_10260:
        /* <DEDUP_REMOVED lines=16> */
.L_x_10288:
[----:B------:R-:W-:Y:S01]  /*2260*/  CS2R R2, SRZ ;  /* 0x0000000000027805 */ /* 0x000fe2000001ff00 */
[----:B------:R-:W-:Y:S06]  /*2270*/  BRA `(.L_x_10261) ;  /* 0x0000000000147947 */ /* 0x000fec0003800000 */
.L_x_10285:
[----:B------:R-:W2:Y:S02]  /*2280*/  LDG.E.64 R2, desc[UR36][R4.64] ;  /* 0x0000002404027981 */ /* 0x000ea4000c1e1b00 */
[----:B--2---:R-:W0:Y:S01]  /*2290*/  I2F.F64.U64 R2, R2 ;  /* 0x0000000200027312 */ /* 0x004e220000301800 */
[----:B------:R-:W-:Y:S05]  /*22a0*/  BRA `(.L_x_10261) ;  /* 0x0000000000087947 */ /* 0x000fea0003800000 */
.L_x_10284:
[----:B------:R-:W2:Y:S02]  /*22b0*/  LDG.E R2, desc[UR36][R4.64] ;  /* 0x0000002404027981 */ /* 0x000ea4000c1e1900 */
[----:B--2---:R-:W0:Y:S02]  /*22c0*/  I2F.F64.U32 R2, R2 ;  /* 0x0000000200027312 */ /* 0x004e240000201800 */
.L_x_10261:
[----:B0-----:R-:W-:Y:S01]  /*22d0*/  IMAD.MOV.U32 R4, RZ, RZ, 0x652b82fe ;  /* 0x652b82feff047424 */ /* 0x001fe200078e00ff */
[----:B------:R-:W-:Y:S01]  /*22e0*/  UMOV UR4, 0xfefa39ef ;  /* 0xfefa39ef00047882 */ /* 0x000fe20000000000 */
[----:B------:R-:W-:Y:S01]  /*22f0*/  IMAD.MOV.U32 R5, RZ, RZ, 0x3ff71547 ;  /* 0x3ff71547ff057424 */ /* 0x000fe200078e00ff */
[----:B------:R-:W-:Y:S01]  /*2300*/  UMOV UR5, 0x3fe62e42 ;  /* 0x3fe62e4200057882 */ /* 0x000fe20000000000 */
[----:B-12-45:R-:W-:Y:S01]  /*2310*/  DADD R10, -RZ, -R2 ;  /* 0x00000000ff0a7229 */ /* 0x036fe20000000902 */
[----:B------:R-:W-:Y:S03]  /*2320*/  BSSY B0, `(.L_x_10289) ;  /* 0x0000037000007945 */ /* 0x000fe60003800000 */
[----:B------:R-:W-:-:S06]  /*2330*/  DFMA R4, -R2, R4, 6.75539944105574400000e+15 ;  /* 0x433800000204742b */ /* 0x000fcc0000000104 */
[----:B------:R-:W-:Y:S02]  /*2340*/  FSETP.GEU.FTZ.AND P0, PT, |R11|, 4.1917929649353027344, PT ;  /* 0x4086232b0b00780b */ /* 0x000fe40003f1e200 */
[----:B------:R-:W-:-:S08]  /*2350*/  DADD R6, R4, -6.75539944105574400000e+15 ;  /* 0xc338000004067429 */ /* 0x000fd00000000000 */
[----:B------:R-:W-:Y:S01]  /*2360*/  DFMA R8, R6, -UR4, -R2 ;  /* 0x8000000406087c2b */ /* 0x000fe20008000802 */
[----:B------:R-:W-:Y:S01]  /*2370*/  UMOV UR4, 0x3b39803f ;  /* 0x3b39803f00047882 */ /* 0x000fe20000000000 */
[----:B------:R-:W-:-:S06]  /*2380*/  UMOV UR5, 0x3c7abc9e ;  /* 0x3c7abc9e00057882 */ /* 0x000fcc0000000000 */
[----:B------:R-:W-:Y:S01]  /*2390*/  DFMA R6, R6, -UR4, R8 ;  /* 0x8000000406067c2b */ /* 0x000fe20008000008 */
        /* <DEDUP_REMOVED lines=28> */
[----:B------:R-:W-:-:S08]  /*2560*/  DFMA R8, R6, R8, UR4 ;  /* 0x0000000406087e2b */ /* 0x000fd00008000008 */
[----:B------:R-:W-:-:S08]  /*2570*/  DFMA R8, R6, R8, 1 ;  /* 0x3ff000000608742b */ /* 0x000fd00000000008 */
[----:B------:R-:W-:-:S10]  /*2580*/  DFMA R8, R6, R8, 1 ;  /* 0x3ff000000608742b */ /* 0x000fd40000000008 */
[----:B------:R-:W-:Y:S02]  /*2590*/  IMAD R7, R4, 0x100000, R9 ;  /* 0x0010000004077824 */ /* 0x000fe400078e0209 */
[----:B------:R-:W-:Y:S01]  /*25a0*/  IMAD.MOV.U32 R6, RZ, RZ, R8 ;  /* 0x000000ffff067224 */ /* 0x000fe200078e0008 */
[----:B------:R-:W-:Y:S06]  /*25b0*/  @!P0 BRA `(.L_x_10290) ;  /* 0x0000000000348947 */ /* 0x000fec0003800000 */
[----:B------:R-:W-:Y:S01]  /*25c0*/  FSETP.GEU.FTZ.AND P1, PT, |R11|, 4.2275390625, PT ;  /* 0x408748000b00780b */ /* 0x000fe20003f3e200 */
[C---:B------:R-:W-:Y:S02]  /*25d0*/  DADD R6, -R2.reuse, +INF ;  /* 0x7ff0000002067429 */ /* 0x040fe40000000100 */
[----:B------:R-:W-:-:S08]  /*25e0*/  DSETP.GT.AND P0, PT, R2, RZ, PT ;  /* 0x000000ff0200722a */ /* 0x000fd00003f04000 */
[----:B------:R-:W-:Y:S02]  /*25f0*/  FSEL R6, R6, RZ, !P0 ;  /* 0x000000ff06067208 */ /* 0x000fe40004000000 */
[----:B---3--:R-:W-:Y:S01]  /*2600*/  @!P1 LEA.HI R0, R4, R4, RZ, 0x1 ;  /* 0x0000000404009211 */ /* 0x008fe200078f08ff */
[----:B------:R-:W-:Y:S01]  /*2610*/  @!P1 IMAD.MOV.U32 R2, RZ, RZ, R8 ;  /* 0x000000ffff029224 */ /* 0x000fe200078e0008 */
[----:B------:R-:W-:Y:S02]  /*2620*/  FSEL R7, R7, RZ, !P0 ;  /* 0x000000ff07077208 */ /* 0x000fe40004000000 */
[----:B------:R-:W-:-:S05]  /*2630*/  @!P1 SHF.R.S32.HI R3, RZ, 0x1, R0 ;  /* 0x00000001ff039819 */ /* 0x000fca0000011400 */
[----:B------:R-:W-:Y:S02]  /*2640*/  @!P1 IMAD.IADD R4, R4, 0x1, -R3 ;  /* 0x0000000104049824 */ /* 0x000fe400078e0a03 */
[----:B------:R-:W-:-:S03]  /*2650*/  @!P1 IMAD R3, R3, 0x100000, R9 ;  /* 0x0010000003039824 */ /* 0x000fc600078e0209 */
[----:B------:R-:W-:Y:S02]  /*2660*/  @!P1 LEA R5, R4, 0x3ff00000, 0x14 ;  /* 0x3ff0000004059811 */ /* 0x000fe400078ea0ff */
[----:B------:R-:W-:-:S06]  /*2670*/  @!P1 MOV R4, RZ ;  /* 0x000000ff00049202 */ /* 0x000fcc0000000f00 */
[----:B------:R-:W-:-:S11]  /*2680*/  @!P1 DMUL R6, R2, R4 ;  /* 0x0000000402069228 */ /* 0x000fd60000000000 */
.L_x_10290:
[----:B------:R-:W-:Y:S05]  /*2690*/  BSYNC B0 ;  /* 0x0000000000007941 */ /* 0x000fea0003800000 */
.L_x_10289:
[----:B------:R-:W-:Y:S01]  /*26a0*/  DADD R8, R6, 1 ;  /* 0x3ff0000006087429 */ /* 0x000fe20000000000 */
[----:B------:R-:W-:Y:S05]  /*26b0*/  BSSY B0, `(.L_x_10291) ;  /* 0x000000e000007945 */ /* 0x000fea0003800000 */
[----:B------:R-:W0:Y:S04]  /*26c0*/  MUFU.RCP64H R3, R9 ;  /* 0x0000000900037308 */ /* 0x000e280000001800 */
[----:B------:R-:W-:-:S05]  /*26d0*/  VIADD R2, R9, 0x300402 ;  /* 0x0030040209027836 */ /* 0x000fca0000000000 */
[----:B------:R-:W-:Y:S01]  /*26e0*/  FSETP.GEU.AND P0, PT, |R2|, 5.8789094863358348022e-39, PT ;  /* 0x004004020200780b */ /* 0x000fe20003f0e200 */
[----:B0-----:R-:W-:-:S08]  /*26f0*/  DFMA R4, -R8, R2, 1 ;  /* 0x3ff000000804742b */ /* 0x001fd00000000102 */
[----:B------:R-:W-:-:S08]  /*2700*/  DFMA R4, R4, R4, R4 ;  /* 0x000000040404722b */ /* 0x000fd00000000004 */
[----:B------:R-:W-:-:S08]  /*2710*/  DFMA R4, R2, R4, R2 ;  /* 0x000000040204722b */ /* 0x000fd00000000002 */
[----:B------:R-:W-:-:S08]  /*2720*/  DFMA R6, -R8, R4, 1 ;  /* 0x3ff000000806742b */ /* 0x000fd00000000104 */
[----:B------:R-:W-:Y:S01]  /*2730*/  DFMA R4, R4, R6, R4 ;  /* 0x000000060404722b */ /* 0x000fe20000000004 */
[----:B------:R-:W-:Y:S10]  /*2740*/  @P0 BRA `(.L_x_10292) ;  /* 0x0000000000100947 */ /* 0x000ff40003800000 */
[----:B---3--:R-:W-:-:S05]  /*2750*/  LOP3.LUT R0, R9, 0x7fffffff, RZ, 0xc0, !PT ;  /* 0x7fffffff09007812 */ /* 0x008fca00078ec0ff */
[----:B------:R-:W-:Y:S01]  /*2760*/  VIADD R6, R0, 0xfff00000 ;  /* 0xfff0000000067836 */ /* 0x000fe20000000000 */
[----:B------:R-:W-:-:S07]  /*2770*/  MOV R0, 0x2790 ;  /* 0x0000279000007802 */ /* 0x000fce0000000f00 */
[----:B------:R-:W-:Y:S05]  /*2780*/  CALL.REL.NOINC `($__internal_14_$__cuda_sm20_dblrcp_rn_slowpath_v3) ;  /* 0x000000b800a07944 */ /* 0x000fea0003c00000 */
.L_x_10292:
[----:B------:R-:W-:Y:S05]  /*2790*/  BSYNC B0 ;  /* 0x0000000000007941 */ /* 0x000fea0003800000 */
.L_x_10291:
[----:B------:R-:W3:Y:S02]  /*27a0*/  LDC.U8 R2, c[0x0][0x421] ;  /* 0x00010840ff027b82 */ /* 0x000ee40000000000 */
[----:B---3--:R-:W-:-:S04]  /*27b0*/  PRMT R0, R2, 0x9910, RZ ;  /* 0x0000991002007816 */ /* 0x008fc800000000ff */
        /* <DEDUP_REMOVED lines=13> */
.L_x_10296:
[----:B------:R-:W0:Y:S02]  /*2890*/  F2I.S64.F64.TRUNC R4, R4 ;  /* 0x0000000400047311 */ /* 0x000e24000030d900 */
[----:B0-----:R-:W-:-:S05]  /*28a0*/  IMAD.MOV.U32 R3, RZ, RZ, R4 ;  /* 0x000000ffff037224 */ /* 0x001fca00078e0004 */
[----:B------:R0:W-:Y:S01]  /*28b0*/  STG.E.U8 desc[UR36][R16.64], R3 ;  /* 0x0000000310007986 */ /* 0x0001e2000c101124 */
[----:B------:R-:W-:Y:S05]  /*28c0*/  BRA `(.L_x_10298) ;  /* 0x0000000c00f87947 */ /* 0x000fea0003800000 */
.L_x_10295:
        /* <DEDUP_REMOVED lines=9> */
.L_x_10300:
[----:B------:R-:W0:Y:S02]  /*2960*/  F2I.F64.TRUNC R5, R4 ;  /* 0x0000000400057311 */ /* 0x000e24000030d100 */
[----:B0-----:R0:W-:Y:S01]  /*2970*/  STG.E desc[UR36][R16.64], R5 ;  /* 0x0000000510007986 */ /* 0x0011e2000c101924 */
[----:B------:R-:W-:Y:S05]  /*2980*/  BRA `(.L_x_10298) ;  /* 0x0000000c00c87947 */ /* 0x000fea0003800000 */
.L_x_10299:
[----:B------:R-:W0:Y:S02]  /*2990*/  F2I.F64.TRUNC R5, R4 ;  /* 0x0000000400057311 */ /* 0x000e24000030d100 */
[----:B0-----:R0:W-:Y:S01]  /*29a0*/  STG.E.U16 desc[UR36][R16.64], R5 ;  /* 0x0000000510007986 */ /* 0x0011e2000c101524 */
[----:B------:R-:W-:Y:S05]  /*29b0*/  BRA `(.L_x_10298) ;  /* 0x0000000c00bc7947 */ /* 0x000fea0003800000 */
.L_x_10294:
        /* <DEDUP_REMOVED lines=13> */
.L_x_10302:
        /* <DEDUP_REMOVED lines=8> */
.L_x_10301:
        /* <DEDUP_REMOVED lines=14> */
.L_x_10304:
        /* <DEDUP_REMOVED lines=9> */
.L_x_10303:
[----:B------:R0:W-:Y:S01]  /*2c80*/  STG.E.64 desc[UR36][R16.64], R4 ;  /* 0x0000000410007986 */ /* 0x0001e2000c101b24 */
[----:B------:R-:W-:Y:S05]  /*2c90*/  BRA `(.L_x_10298) ;  /* 0x0000000c00047947 */ /* 0x000fea0003800000 */
.L_x_10293:
        /* <DEDUP_REMOVED lines=12> */
.L_x_10307:
[----:B------:R-:W-:-:S05]  /*2d60*/  CS2R R6, SRZ ;  /* 0x0000000000067805 */ /* 0x000fca000001ff00 */
[----:B------:R0:W-:Y:S01]  /*2d70*/  STG.E.128 desc[UR36][R16.64], R4 ;  /* 0x0000000410007986 */ /* 0x0001e2000c101d24 */
[----:B------:R-:W-:Y:S05]  /*2d80*/  BRA `(.L_x_10298) ;  /* 0x0000000800c87947 */ /* 0x000fea0003800000 */
.L_x_10306:
        /* <DEDUP_REMOVED lines=25> */
.L_x_10311:
[----:B------:R-:W-:Y:S05]  /*2f20*/  BSYNC B0 ;  /* 0x0000000000007941 */ /* 0x000fea0003800000 */
.L_x_10310:
[----:B------:R-:W-:-:S05]  /*2f30*/  LOP3.LUT R3, R0, R3, RZ, 0xfc, !PT ;  /* 0x0000000300037212 */ /* 0x000fca00078efcff */
[----:B------:R0:W-:Y:S01]  /*2f40*/  STG.E.U8 desc[UR36][R16.64], R3 ;  /* 0x0000000310007986 */ /* 0x0001e2000c101124 */
[----:B------:R-:W-:Y:S05]  /*2f50*/  BRA `(.L_x_10298) ;  /* 0x0000000800547947 */ /* 0x000fea0003800000 */
.L_x_10309:
        /* <DEDUP_REMOVED lines=17> */
.L_x_10313:
[----:B------:R-:W-:Y:S01]  /*3070*/  IMAD.MOV.U32 R0, RZ, RZ, 0x7f ;  /* 0x0000007fff007424 */ /* 0x000fe200078e00ff */
[----:B------:R-:W-:-:S04]  /*3080*/  ISETP.GT.U32.AND P0, PT, R2, 0x7f800000, PT ;  /* 0x7f8000000200780c */ /* 0x000fc80003f04070 */
[----:B------:R-:W-:-:S09]  /*3090*/  SEL R0, R0, 0x7c, P0 ;  /* 0x0000007c00007807 */ /* 0x000fd20000000000 */
.L_x_10314:
[----:B------:R-:W-:Y:S05]  /*30a0*/  BSYNC B0 ;  /* 0x0000000000007941 */ /* 0x000fea0003800000 */
.L_x_10312:
[----:B------:R-:W-:-:S04]  /*30b0*/  LOP3.LUT R2, R3, 0x80000000, RZ, 0xc0, !PT ;  /* 0x8000000003027812 */ /* 0x000fc800078ec0ff */
[----:B------:R-:W-:-:S04]  /*30c0*/  SHF.R.U32.HI R3, RZ, 0x18, R2 ;  /* 0x00000018ff037819 */ /* 0x000fc80000011602 */
[----:B------:R-:W-:-:S05]  /*30d0*/  LOP3.LUT R3, R0, R3, RZ, 0xfc, !PT ;  /* 0x0000000300037212 */ /* 0x000fca00078efcff */
[----:B------:R0:W-:Y:S01]  /*30e0*/  STG.E.U8 desc[UR36][R16.64], R3 ;  /* 0x0000000310007986 */ /* 0x0001e2000c101124 */
[----:B------:R-:W-:Y:S05]  /*30f0*/  BRA `(.L_x_10298) ;  /* 0x0000000400ec7947 */ /* 0x000fea0003800000 */
.L_x_10308:
        /* <DEDUP_REMOVED lines=8> */
.L_x_10305:
        /* <DEDUP_REMOVED lines=11> */
.L_x_10317:
        /* <DEDUP_REMOVED lines=21> */
.L_x_10320:
[----:B------:R-:W-:-:S04]  /*3380*/  LOP3.LUT R2, R3, 0x80000000, RZ, 0xc0, !PT ;  /* 0x8000000003027812 */ /* 0x000fc800078ec0ff */
[----:B------:R-:W-:-:S04]  /*3390*/  SHF.R.U32.HI R3, RZ, 0x18, R2 ;  /* 0x00000018ff037819 */ /* 0x000fc80000011602 */
[----:B------:R-:W-:-:S04]  /*33a0*/  LOP3.LUT R0, R0, R3, RZ, 0xfc, !PT ;  /* 0x0000000300007212 */ /* 0x000fc800078efcff */
[----:B------:R-:W-:-:S07]  /*33b0*/  PRMT R8, R0, 0x7610, R8 ;  /* 0x0000761000087816 */ /* 0x000fce0000000008 */
.L_x_10319:
[----:B------:R-:W-:Y:S05]  /*33c0*/  BSYNC B0 ;  /* 0x0000000000007941 */ /* 0x000fea0003800000 */
.L_x_10318:
[----:B------:R4:W-:Y:S01]  /*33d0*/  STG.E.U8 desc[UR36][R16.64], R8 ;  /* 0x0000000810007986 */ /* 0x0009e2000c101124 */
[----:B------:R-:W-:Y:S05]  /*33e0*/  BRA `(.L_x_10298) ;  /* 0x0000000400307947 */ /* 0x000fea0003800000 */
.L_x_10316:
        /* <DEDUP_REMOVED lines=21> */
.L_x_10323:
[----:B------:R-:W-:-:S04]  /*3540*/  LOP3.LUT R2, R3, 0x80000000, RZ, 0xc0, !PT ;  /* 0x8000000003027812 */ /* 0x000fc800078ec0ff */
[----:B------:R-:W-:-:S04]  /*3550*/  SHF.R.U32.HI R3, RZ, 0x18, R2 ;  /* 0x00000018ff037819 */ /* 0x000fc80000011602 */
[----:B------:R-:W-:-:S04]  /*3560*/  LOP3.LUT R0, R0, R3, RZ, 0xfc, !PT ;  /* 0x0000000300007212 */ /* 0x000fc800078efcff */
[----:B------:R-:W-:-:S07]  /*3570*/  PRMT R8, R0, 0x7610, R8 ;  /* 0x0000761000087816 */ /* 0x000fce0000000008 */
.L_x_10322:
[----:B------:R-:W-:Y:S05]  /*3580*/  BSYNC B0 ;  /* 0x0000000000007941 */ /* 0x000fea0003800000 */
.L_x_10321:
[----:B------:R3:W-:Y:S01]  /*3590*/  STG.E.U8 desc[UR36][R16.64], R8 ;  /* 0x0000000810007986 */ /* 0x0007e2000c101124 */
[----:B------:R-:W-:Y:S05]  /*35a0*/  BRA `(.L_x_10298) ;  /* 0x0000000000c07947 */ /* 0x000fea0003800000 */
.L_x_10315:
        /* <DEDUP_REMOVED lines=24> */
[----:B------:R1:W-:Y:S01]  /*3730*/  STG.E.U8 desc[UR36][R16.64], R3 ;  /* 0x0000000310007986 */ /* 0x0003e2000c101124 */
[----:B------:R-:W-:Y:S05]  /*3740*/  BRA `(.L_x_10298) ;  /* 0x0000000000587947 */ /* 0x000fea0003800000 */
.L_x_10297:
        /* <DEDUP_REMOVED lines=16> */
.L_x_10326:
[----:B------:R-:W-:Y:S05]  /*3850*/  BRA `(.L_x_10298) ;  /* 0x0000000000147947 */ /* 0x000fea0003800000 */
.L_x_10325:
[----:B------:R-:W0:Y:S02]  /*3860*/  F2I.U64.F64.TRUNC R4, R4 ;  /* 0x0000000400047311 */ /* 0x000e24000030d800 */
[----:B0-----:R2:W-:Y:S01]  /*3870*/  STG.E.64 desc[UR36][R16.64], R4 ;  /* 0x0000000410007986 */ /* 0x0015e2000c101b24 */
[----:B------:R-:W-:Y:S05]  /*3880*/  BRA `(.L_x_10298) ;  /* 0x0000000000087947 */ /* 0x000fea0003800000 */
.L_x_10324:
[----:B------:R-:W0:Y:S02]  /*3890*/  F2I.U32.F64.TRUNC R5, R4 ;  /* 0x0000000400057311 */ /* 0x000e24000030d000 */
[----:B0-----:R0:W-:Y:S02]  /*38a0*/  STG.E desc[UR36][R16.64], R5 ;  /* 0x0000000510007986 */ /* 0x0011e4000c101924 */
.L_x_10298:
[----:B------:R-:W-:-:S04]  /*38b0*/  IMAD R18, R23, 0x200, R18 ;  /* 0x0000020017127824 */ /* 0x000fc800078e0212 */
[----:B------:R-:W-:-:S07]  /*38c0*/  VIADD R19, R18, 0x80 ;  /* 0x0000008012137836 */ /* 0x000fce0000000000 */
.L_x_10254:
[----:B------:R-:W-:Y:S05]  /*38d0*/  BSYNC B6 ;  /* 0x0000000000067941 */ /* 0x000fea0003800000 */
.L_x_10253:
        /* <DEDUP_REMOVED lines=307> */
.L_x_10329:
        /* <DEDUP_REMOVED lines=21> */
.L_x_10333:
[----:B------:R-:W2:Y:S02]  /*4d60*/  LDG.E.U8 R2, desc[UR36][R4.64] ;  /* 0x0000002404027981 */ /* 0x000ea4000c1e1100 */
[----:B--2---:R-:W0:Y:S01]  /*4d70*/  I2F.F64.U16 R2, R2 ;  /* 0x0000000200027312 */ /* 0x004e220000101800 */
[----:B------:R-:W-:Y:S05]  /*4d80*/  BRA `(.L_x_10335) ;  /* 0x0000000c00707947 */ /* 0x000fea0003800000 */
.L_x_10332:
        /* <DEDUP_REMOVED lines=9> */
.L_x_10337:
[----:B------:R-:W2:Y:S02]  /*4e20*/  LDG.E R2, desc[UR36][R4.64] ;  /* 0x0000002404027981 */ /* 0x000ea4000c1e1900 */
[----:B--2---:R-:W0:Y:S01]  /*4e30*/  I2F.F64 R2, R2 ;  /* 0x0000000200027312 */ /* 0x004e220000201c00 */
[----:B------:R-:W-:Y:S05]  /*4e40*/  BRA `(.L_x_10335) ;  /* 0x0000000c00407947 */ /* 0x000fea0003800000 */
.L_x_10336:
[----:B------:R-:W2:Y:S02]  /*4e50*/  LDG.E.U16 R2, desc[UR36][R4.64] ;  /* 0x0000002404027981 */ /* 0x000ea4000c1e1500 */
[----:B--2---:R-:W0:Y:S01]  /*4e60*/  I2F.F64.S16 R2, R2 ;  /* 0x0000000200027312 */ /* 0x004e220000101c00 */
[----:B------:R-:W-:Y:S05]  /*4e70*/  BRA `(.L_x_10335) ;  /* 0x0000000c00347947 */ /* 0x000fea0003800000 */
.L_x_10331:
        /* <DEDUP_REMOVED lines=10> */
.L_x_10339:
[----:B------:R-:W2:Y:S02]  /*4f20*/  LDG.E.U16 R0, desc[UR36][R4.64] ;  /* 0x0000002404007981 */ /* 0x000ea4000c1e1500 */
[----:B--2---:R-:W-:-:S05]  /*4f30*/  HADD2.F32 R0, -RZ, R0.H0_H0 ;  /* 0x20000000ff007230 */ /* 0x004fca0000004100 */
[----:B------:R-:W-:-:S04]  /*4f40*/  FMUL.FTZ R0, R0, 1 ;  /* 0x3f80000000007820 */ /* 0x000fc80000410000 */
[----:B------:R0:W1:Y:S01]  /*4f50*/  F2F.F64.F32 R2, R0 ;  /* 0x0000000000027310 */ /* 0x0000620000201800 */
[----:B------:R-:W-:Y:S05]  /*4f60*/  BRA `(.L_x_10335) ;  /* 0x0000000800f87947 */ /* 0x000fea0003800000 */
.L_x_10338:
        /* <DEDUP_REMOVED lines=10> */
.L_x_10341:
[----:B------:R-:W2:Y:S02]  /*5010*/  LDG.E.U16 R4, desc[UR36][R4.64] ;  /* 0x0000002404047981 */ /* 0x000ea4000c1e1500 */
[----:B--2---:R-:W-:-:S05]  /*5020*/  HADD2.F32 R0, -RZ, R4.H0_H0 ;  /* 0x20000004ff007230 */ /* 0x004fca0000004100 */
[----:B------:R-:W-:-:S04]  /*5030*/  FMUL.FTZ R0, R0, 1 ;  /* 0x3f80000000007820 */ /* 0x000fc80000410000 */
[----:B------:R0:W1:Y:S01]  /*5040*/  F2F.F64.F32 R2, R0 ;  /* 0x0000000000027310 */ /* 0x0000620000201800 */
[----:B------:R-:W-:Y:S05]  /*5050*/  BRA `(.L_x_10335) ;  /* 0x0000000800bc7947 */ /* 0x000fea0003800000 */
.L_x_10340:
[----:B------:R0:W5:Y:S01]  /*5060*/  LDG.E.64 R2, desc[UR36][R4.64] ;  /* 0x0000002404027981 */ /* 0x000162000c1e1b00 */
[----:B------:R-:W-:Y:S05]  /*5070*/  BRA `(.L_x_10335) ;  /* 0x0000000800b47947 */ /* 0x000fea0003800000 */
.L_x_10330:
        /* <DEDUP_REMOVED lines=13> */
.L_x_10344:
[----:B------:R0:W5:Y:S01]  /*5150*/  LDG.E.64 R2, desc[UR36][R4.64] ;  /* 0x0000002404027981 */ /* 0x000162000c1e1b00 */
[----:B------:R-:W-:Y:S05]  /*5160*/  BRA `(.L_x_10335) ;  /* 0x0000000800787947 */ /* 0x000fea0003800000 */
.L_x_10343:
        /* <DEDUP_REMOVED lines=28> */
.L_x_10346:
        /* <DEDUP_REMOVED lines=15> */
.L_x_10345:
[----:B------:R-:W2:Y:S02]  /*5420*/  LDG.E.U16 R0, desc[UR36][R4.64] ;  /* 0x0000002404007981 */ /* 0x000ea4000c1e1500 */
[----:B--2---:R-:W-:-:S04]  /*5430*/  IMAD.U32 R0, R0, 0x10000, RZ ;  /* 0x0001000000007824 */ /* 0x004fc800078e00ff */
[----:B------:R-:W-:-:S04]  /*5440*/  FMUL.FTZ R0, R0, 1 ;  /* 0x3f80000000007820 */ /* 0x000fc80000410000 */
[----:B------:R0:W1:Y:S01]  /*5450*/  F2F.F64.F32 R2, R0 ;  /* 0x0000000000027310 */ /* 0x0000620000201800 */
[----:B------:R-:W-:Y:S05]  /*5460*/  BRA `(.L_x_10335) ;  /* 0x0000000400b87947 */ /* 0x000fea0003800000 */
.L_x_10342:
        /* <DEDUP_REMOVED lines=9> */
[----:B--2---:R-:W4:Y:S01]  /*5500*/  I2F.F64.U16 R2, R2 ;  /* 0x0000000200027312 */ /* 0x004f220000101800 */
[----:B------:R-:W-:Y:S05]  /*5510*/  BRA `(.L_x_10335) ;  /* 0x00000004008c7947 */ /* 0x000fea0003800000 */
.L_x_10349:
        /* <DEDUP_REMOVED lines=21> */
.L_x_10353:
[----:B------:R-:W-:Y:S05]  /*5670*/  BSYNC B1 ;  /* 0x0000000000017941 */ /* 0x000fea0003800000 */
.L_x_10352:
[----:B------:R-:W-:Y:S01]  /*5680*/  LEA R3, R0, 0x3b800000, 0x17 ;  /* 0x3b80000000037811 */ /* 0x000fe200078eb8ff */
[----:B------:R-:W-:-:S05]  /*5690*/  IMAD.SHL.U32 R0, R2, 0x100000, RZ ;  /* 0x0010000002007824 */ /* 0x000fca00078e00ff */
[----:B------:R-:W-:-:S07]  /*56a0*/  LOP3.LUT R0, R3, R0, R4, 0xfe, !PT ;  /* 0x0000000003007212 */ /* 0x000fce00078efe04 */
.L_x_10351:
[----:B------:R-:W-:Y:S05]  /*56b0*/  BSYNC B0 ;  /* 0x0000000000007941 */ /* 0x000fea0003800000 */
.L_x_10350:
[----:B------:R-:W-:-:S04]  /*56c0*/  FMUL.FTZ R0, R0, 1 ;  /* 0x3f80000000007820 */ /* 0x000fc80000410000 */
[----:B------:R0:W1:Y:S01]  /*56d0*/  F2F.F64.F32 R2, R0 ;  /* 0x0000000000027310 */ /* 0x0000620000201800 */
[----:B------:R-:W-:Y:S05]  /*56e0*/  BRA `(.L_x_10335) ;  /* 0x0000000400187947 */ /* 0x000fea0003800000 */
.L_x_10348:
        /* <DEDUP_REMOVED lines=21> */
.L_x_10357:
[----:B------:R-:W-:Y:S05]  /*5840*/  BSYNC B1 ;  /* 0x0000000000017941 */ /* 0x000fea0003800000 */
.L_x_10356:
[----:B------:R-:W-:Y:S01]  /*5850*/  LEA R3, R0, 0x37800000, 0x17 ;  /* 0x3780000000037811 */ /* 0x000fe200078eb8ff */
[----:B------:R-:W-:-:S05]  /*5860*/  IMAD.SHL.U32 R0, R2, 0x200000, RZ ;  /* 0x0020000002007824 */ /* 0x000fca00078e00ff */
[----:B------:R-:W-:-:S07]  /*5870*/  LOP3.LUT R0, R3, R0, R4, 0xfe, !PT ;  /* 0x0000000003007212 */ /* 0x000fce00078efe04 */
.L_x_10355:
[----:B------:R-:W-:Y:S05]  /*5880*/  BSYNC B0 ;  /* 0x0000000000007941 */ /* 0x000fea0003800000 */
.L_x_10354:
[----:B------:R-:W-:-:S04]  /*5890*/  FMUL.FTZ R0, R0, 1 ;  /* 0x3f80000000007820 */ /* 0x000fc80000410000 */
[----:B------:R0:W1:Y:S01]  /*58a0*/  F2F.F64.F32 R2, R0 ;  /* 0x0000000000027310 */ /* 0x0000620000201800 */
[----:B------:R-:W-:Y:S05]  /*58b0*/  BRA `(.L_x_10335) ;  /* 0x0000000000a47947 */ /* 0x000fea0003800000 */
.L_x_10347:
        /* <DEDUP_REMOVED lines=14> */
.L_x_10361:
[----:B------:R-:W-:Y:S05]  /*59a0*/  BSYNC B0 ;  /* 0x0000000000007941 */ /* 0x000fea0003800000 */
.L_x_10360:
[----:B------:R-:W-:-:S04]  /*59b0*/  FMUL.FTZ R0, R0, 1 ;  /* 0x3f80000000007820 */ /* 0x000fc80000410000 */
[----:B------:R1:W2:Y:S01]  /*59c0*/  F2F.F64.F32 R2, R0 ;  /* 0x0000000000027310 */ /* 0x0002a20000201800 */
[----:B------:R-:W-:Y:S05]  /*59d0*/  BRA `(.L_x_10335) ;  /* 0x00000000005c7947 */ /* 0x000fea0003800000 */
.L_x_10334:
[----:B------:R-:W-:Y:S01]  /*59e0*/  MOV R2, 0x0 ;  /* 0x0000000000027802 */ /* 0x000fe20000000f00 */
[----:B------:R-:W-:Y:S01]  /*59f0*/  ULDC.64 UR4, c[0x4][0x128] ;  /* 0x01004a0000047ab9 */ /* 0x000fe20000000a00 */
[----:B------:R-:W-:Y:S01]  /*5a00*/  ULDC.64 UR6, c[0x4][0x8] ;  /* 0x0100020000067ab9 */ /* 0x000fe20000000a00 */
[----:B------:R-:W-:Y:S01]  /*5a10*/  IMAD.U32 R4, RZ, RZ, UR4 ;  /* 0x00000004ff047e24 */ /* 0x000fe2000f8e00ff */
[----:B------:R-:W-:Y:S01]  /*5a20*/  HFMA2.MMA R13, -RZ, RZ, 0, 0 ;  /* 0x00000000ff0d7435 */ /* 0x000fe200000001ff */
        /* <DEDUP_REMOVED lines=8> */
[----:B------:R-:W-:-:S07]  /*5ab0*/  IMAD.MOV.U32 R12, RZ, RZ, 0x1 ;  /* 0x00000001ff0c7424 */ /* 0x000fce00078e00ff */
[----:B------:R-:W-:-:S07]  /*5ac0*/  LEPC R20, `(.L_x_10362) ;  /* 0x000000001014794e */ /* 0x000fce0000000000 */
[----:B0-----:R-:W-:Y:S05]  /*5ad0*/  CALL.ABS.NOINC R2 ;  /* 0x0000000002007343 */ /* 0x001fea0003c00000 */
.L_x_10362:
[----:B------:R-:W-:Y:S01]  /*5ae0*/  CS2R R2, SRZ ;  /* 0x0000000000027805 */ /* 0x000fe2000001ff00 */
[----:B------:R-:W-:Y:S06]  /*5af0*/  BRA `(.L_x_10335) ;  /* 0x0000000000147947 */ /* 0x000fec0003800000 */
.L_x_10359:
[----:B------:R-:W2:Y:S02]  /*5b00*/  LDG.E.64 R2, desc[UR36][R4.64] ;  /* 0x0000002404027981 */ /* 0x000ea4000c1e1b00 */
[----:B--2---:R-:W0:Y:S01]  /*5b10*/  I2F.F64.U64 R2, R2 ;  /* 0x0000000200027312 */ /* 0x004e220000301800 */
[----:B------:R-:W-:Y:S05]  /*5b20*/  BRA `(.L_x_10335) ;  /* 0x0000000000087947 */ /* 0x000fea0003800000 */
.L_x_10358:
[----:B------:R-:W2:Y:S02]  /*5b30*/  LDG.E R2, desc[UR36][R4.64] ;  /* 0x0000002404027981 */ /* 0x000ea4000c1e1900 */
[----:B--2---:R-:W3:Y:S02]  /*5b40*/  I2F.F64.U32 R2, R2 ;  /* 0x0000000200027312 */ /* 0x004ee40000201800 */
.L_x_10335:
[----:B0-----:R-:W-:Y:S01]  /*5b50*/  IMAD.MOV.U32 R4, RZ, RZ, 0x652b82fe ;  /* 0x652b82feff047424 */ /* 0x001fe200078e00ff */
[----:B------:R-:W-:Y:S01]  /*5b60*/  UMOV UR4, 0xfefa39ef ;  /* 0xfefa39ef00047882 */ /* 0x000fe20000000000 */
[----:B------:R-:W-:Y:S01]  /*5b70*/  IMAD.MOV.U32 R5, RZ, RZ, 0x3ff71547 ;  /* 0x3ff71547ff057424 */ /* 0x000fe200078e00ff */
[----:B------:R-:W-:Y:S01]  /*5b80*/  UMOV UR5, 0x3fe62e42 ;  /* 0x3fe62e4200057882 */ /* 0x000fe20000000000 */
[----:B-12345:R-:W-:Y:S01]  /*5b90*/  DADD R10, -RZ, -R2 ;  /* 0x00000000ff0a7229 */ /* 0x03efe20000000902 */
        /* <DEDUP_REMOVED lines=46> */
[----:B------:R-:W-:Y:S01]  /*5e80*/  @!P1 LEA.HI R0, R4, R4, RZ, 0x1 ;  /* 0x0000000404009211 */ /* 0x000fe200078f08ff */
[----:B------:R-:W-:Y:S01]  /*5e90*/  @!P1 IMAD.MOV.U32 R2, RZ, RZ, R8 ;  /* 0x000000ffff029224 */ /* 0x000fe200078e0008 */
[----:B------:R-:W-:Y:S02]  /*5ea0*/  FSEL R7, R7, RZ, !P0 ;  /* 0x000000ff07077208 */ /* 0x000fe40004000000 */
[----:B------:R-:W-:-:S05]  /*5eb0*/  @!P1 SHF.R.S32.HI R3, RZ, 0x1, R0 ;  /* 0x00000001ff039819 */ /* 0x000fca0000011400 */
[----:B------:R-:W-:Y:S02]  /*5ec0*/  @!P1 IMAD.IADD R4, R4, 0x1, -R3 ;  /* 0x0000000104049824 */ /* 0x000fe400078e0a03 */
[----:B------:R-:W-:-:S03]  /*5ed0*/  @!P1 IMAD R3, R3, 0x100000, R9 ;  /* 0x0010000003039824 */ /* 0x000fc600078e0209 */
[----:B------:R-:W-:Y:S01]  /*5ee0*/  @!P1 LEA R5, R4, 0x3ff00000, 0x14 ;  /* 0x3ff0000004059811 */ /* 0x000fe200078ea0ff */
[----:B------:R-:W-:-:S06]  /*5ef0*/  @!P1 IMAD.MOV.U32 R4, RZ, RZ, RZ ;  /* 0x000000ffff049224 */ /* 0x000fcc00078e00ff */
[----:B------:R-:W-:-:S11]  /*5f00*/  @!P1 DMUL R6, R2, R4 ;  /* 0x0000000402069228 */ /* 0x000fd60000000000 */
.L_x_10364:
[----:B------:R-:W-:Y:S05]  /*5f10*/  BSYNC B0 ;  /* 0x0000000000007941 */ /* 0x000fea0003800000 */
.L_x_10363:
        /* <DEDUP_REMOVED lines=11> */
[----:B------:R-:W-:-:S05]  /*5fd0*/  LOP3.LUT R0, R9, 0x7fffffff, RZ, 0xc0, !PT ;  /* 0x7fffffff09007812 */ /* 0x000fca00078ec0ff */
[----:B------:R-:W-:Y:S01]  /*5fe0*/  VIADD R6, R0, 0xfff00000 ;  /* 0xfff0000000067836 */ /* 0x000fe20000000000 */
[----:B------:R-:W-:-:S07]  /*5ff0*/  MOV R0, 0x6010 ;  /* 0x0000601000007802 */ /* 0x000fce0000000f00 */
[----:B------:R-:W-:Y:S05]  /*6000*/  CALL.REL.NOINC `($__internal_14_$__cuda_sm20_dblrcp_rn_slowpath_v3) ;  /* 0x0000008000807944 */ /* 0x000fea0003c00000 */
.L_x_10366:
[----:B------:R-:W-:Y:S05]  /*6010*/  BSYNC B0 ;  /* 0x0000000000007941 */ /* 0x000fea0003800000 */
.L_x_10365:
[----:B------:R-:W0:Y:S02]  /*6020*/  LDC.U8 R2, c[0x0][0x421] ;  /* 0x00010840ff027b82 */ /* 0x000e240000000000 */
        /* <DEDUP_REMOVED lines=14> */
.L_x_10370:
[----:B------:R-:W0:Y:S02]  /*6110*/  F2I.S64.F64.TRUNC R4, R4 ;  /* 0x0000000400047311 */ /* 0x000e24000030d900 */
[----:B0-----:R-:W-:-:S05]  /*6120*/  IMAD.MOV.U32 R3, RZ, RZ, R4 ;  /* 0x000000ffff037224 */ /* 0x001fca00078e0004 */
[----:B------:R4:W-:Y:S01]  /*6130*/  STG.E.U8 desc[UR36][R16.64], R3 ;  /* 0x0000000310007986 */ /* 0x0009e2000c101124 */
[----:B------:R-:W-:Y:S05]  /*6140*/  BRA `(.L_x_10372) ;  /* 0x0000000c00f87947 */ /* 0x000fea0003800000 */
.L_x_10369:
        /* <DEDUP_REMOVED lines=9> */
.L_x_10374:
[----:B------:R-:W0:Y:S02]  /*61e0*/  F2I.F64.TRUNC R5, R4 ;  /* 0x0000000400057311 */ /* 0x000e24000030d100 */
[----:B0-----:R2:W-:Y:S01]  /*61f0*/  STG.E desc[UR36][R16.64], R5 ;  /* 0x0000000510007986 */ /* 0x0015e2000c101924 */
[----:B------:R-:W-:Y:S05]  /*6200*/  BRA `(.L_x_10372) ;  /* 0x0000000c00c87947 */ /* 0x000fea0003800000 */
.L_x_10373:
[----:B------:R-:W0:Y:S02]  /*6210*/  F2I.F64.TRUNC R5, R4 ;  /* 0x0000000400057311 */ /* 0x000e24000030d100 */
[----:B0-----:R0:W-:Y:S01]  /*6220*/  STG.E.U16 desc[UR36][R16.64], R5 ;  /* 0x0000000510007986 */ /* 0x0011e2000c101524 */
[----:B------:R-:W-:Y:S05]  /*6230*/  BRA `(.L_x_10372) ;  /* 0x0000000c00bc7947 */ /* 0x000fea0003800000 */
.L_x_10368:
        /* <DEDUP_REMOVED lines=13> */
.L_x_10376:
        /* <DEDUP_REMOVED lines=8> */
.L_x_10375:
        /* <DEDUP_REMOVED lines=14> */
.L_x_10378:
        /* <DEDUP_REMOVED lines=9> */
.L_x_10377:
[----:B------:R0:W-:Y:S01]  /*6500*/  STG.E.64 desc[UR36][R16.64], R4 ;  /* 0x0000000410007986 */ /* 0x0001e2000c101b24 */
[----:B------:R-:W-:Y:S05]  /*6510*/  BRA `(.L_x_10372) ;  /* 0x0000000c00047947 */ /* 0x000fea0003800000 */
.L_x_10367:
        /* <DEDUP_REMOVED lines=12> */
.L_x_10381:
[----:B------:R-:W-:-:S05]  /*65e0*/  CS2R R6, SRZ ;  /* 0x0000000000067805 */ /* 0x000fca000001ff00 */
[----:B------:R0:W-:Y:S01]  /*65f0*/  STG.E.128 desc[UR36][R16.64], R4 ;  /* 0x0000000410007986 */ /* 0x0001e2000c101d24 */
[----:B------:R-:W-:Y:S05]  /*6600*/  BRA `(.L_x_10372) ;  /* 0x0000000800c87947 */ /* 0x000fea0003800000 */
.L_x_10380:
        /* <DEDUP_REMOVED lines=25> */
.L_x_10385:
[----:B------:R-:W-:Y:S05]  /*67a0*/  BSYNC B0 ;  /* 0x0000000000007941 */ /* 0x000fea0003800000 */
.L_x_10384:
[----:B------:R-:W-:-:S05]  /*67b0*/  LOP3.LUT R3, R0, R3, RZ, 0xfc, !PT ;  /* 0x0000000300037212 */ /* 0x000fca00078efcff */
[----:B------:R0:W-:Y:S01]  /*67c0*/  STG.E.U8 desc[UR36][R16.64], R3 ;  /* 0x0000000310007986 */ /* 0x0001e2000c101124 */
[----:B------:R-:W-:Y:S05]  /*67d0*/  BRA `(.L_x_10372) ;  /* 0x0000000800547947 */ /* 0x000fea0003800000 */
.L_x_10383:
        /* <DEDUP_REMOVED lines=17> */
.L_x_10387:
[----:B------:R-:W-:Y:S01]  /*68f0*/  IMAD.MOV.U32 R0, RZ, RZ, 0x7f ;  /* 0x0000007fff007424 */ /* 0x000fe200078e00ff */
[----:B------:R-:W-:-:S04]  /*6900*/  ISETP.GT.U32.AND P0, PT, R2, 0x7f800000, PT ;  /* 0x7f8000000200780c */ /* 0x000fc80003f04070 */
[----:B------:R-:W-:-:S09]  /*6910*/  SEL R0, R0, 0x7c, P0 ;  /* 0x0000007c00007807 */ /* 0x000fd20000000000 */
.L_x_10388:
[----:B------:R-:W-:Y:S05]  /*6920*/  BSYNC B0 ;  /* 0x0000000000007941 */ /* 0x000fea0003800000 */
.L_x_10386:
[----:B------:R-:W-:-:S04]  /*6930*/  LOP3.LUT R2, R3, 0x80000000, RZ, 0xc0, !PT ;  /* 0x8000000003027812 */ /* 0x000fc800078ec0ff */
[----:B------:R-:W-:-:S04]  /*6940*/  SHF.R.U32.HI R3, RZ, 0x18, R2 ;  /* 0x00000018ff037819 */ /* 0x000fc80000011602 */
[----:B------:R-:W-:-:S05]  /*6950*/  LOP3.LUT R3, R0, R3, RZ, 0xfc, !PT ;  /* 0x0000000300037212 */ /* 0x000fca00078efcff */
[----:B------:R0:W-:Y:S01]  /*6960*/  STG.E.U8 desc[UR36][R16.64], R3 ;  /* 0x0000000310007986 */ /* 0x0001e2000c101124 */
[----:B------:R-:W-:Y:S05]  /*6970*/  BRA `(.L_x_10372) ;  /* 0x0000000400ec7947 */ /* 0x000fea0003800000 */
.L_x_10382:
        /* <DEDUP_REMOVED lines=8> */
.L_x_10379:
        /* <DEDUP_REMOVED lines=11> */
.L_x_10391:
        /* <DEDUP_REMOVED lines=21> */
.L_x_10394:
[----:B------:R-:W-:-:S04]  /*6c00*/  LOP3.LUT R2, R3, 0x80000000, RZ, 0xc0, !PT ;  /* 0x8000000003027812 */ /* 0x000fc800078ec0ff */
[----:B------:R-:W-:-:S04]  /*6c10*/  SHF.R.U32.HI R3, RZ, 0x18, R2 ;  /* 0x00000018ff037819 */ /* 0x000fc80000011602 */
[----:B------:R-:W-:-:S04]  /*6c20*/  LOP3.LUT R0, R0, R3, RZ, 0xfc, !PT ;  /* 0x0000000300007212 */ /* 0x000fc800078efcff */
[----:B------:R-:W-:-:S07]  /*6c30*/  PRMT R8, R0, 0x7610, R8 ;  /* 0x0000761000087816 */ /* 0x000fce0000000008 */
.L_x_10393:
[----:B------:R-:W-:Y:S05]  /*6c40*/  BSYNC B0 ;  /* 0x0000000000007941 */ /* 0x000fea0003800000 */
.L_x_10392:
[----:B------:R0:W-:Y:S01]  /*6c50*/  STG.E.U8 desc[UR36][R16.64], R8 ;  /* 0x0000000810007986 */ /* 0x0001e2000c101124 */
[----:B------:R-:W-:Y:S05]  /*6c60*/  BRA `(.L_x_10372) ;  /* 0x0000000400307947 */ /* 0x000fea0003800000 */
.L_x_10390:
        /* <DEDUP_REMOVED lines=21> */
.L_x_10397:
[----:B------:R-:W-:-:S04]  /*6dc0*/  LOP3.LUT R2, R3, 0x80000000, RZ, 0xc0, !PT ;  /* 0x8000000003027812 */ /* 0x000fc800078ec0ff */
[----:B------:R-:W-:-:S04]  /*6dd0*/  SHF.R.U32.HI R3, RZ, 0x18, R2 ;  /* 0x00000018ff037819 */ /* 0x000fc80000011602 */
[----:B------:R-:W-:-:S04]  /*6de0*/  LOP3.LUT R0, R0, R3, RZ, 0xfc, !PT ;  /* 0x0000000300007212 */ /* 0x000fc800078efcff */
[----:B------:R-:W-:-:S07]  /*6df0*/  PRMT R8, R0, 0x7610, R8 ;  /* 0x0000761000087816 */ /* 0x000fce0000000008 */
.L_x_10396:
[----:B------:R-:W-:Y:S05]  /*6e00*/  BSYNC B0 ;  /* 0x0000000000007941 */ /* 0x000fea0003800000 */
.L_x_10395:
[----:B------:R0:W-:Y:S01]  /*6e10*/  STG.E.U8 desc[UR36][R16.64], R8 ;  /* 0x0000000810007986 */ /* 0x0001e2000c101124 */
[----:B------:R-:W-:Y:S05]  /*6e20*/  BRA `(.L_x_10372) ;  /* 0x0000000000c07947 */ /* 0x000fea0003800000 */
.L_x_10389:
        /* <DEDUP_REMOVED lines=26> */
.L_x_10371:
        /* <DEDUP_REMOVED lines=16> */
.L_x_10400:
[----:B------:R-:W-:Y:S05]  /*70d0*/  BRA `(.L_x_10372) ;  /* 0x0000000000147947 */ /* 0x000fea0003800000 */
.L_x_10399:
[----:B------:R-:W0:Y:S02]  /*70e0*/  F2I.U64.F64.TRUNC R4, R4 ;  /* 0x0000000400047311 */ /* 0x000e24000030d800 */
[----:B0-----:R0:W-:Y:S01]  /*70f0*/  STG.E.64 desc[UR36][R16.64], R4 ;  /* 0x0000000410007986 */ /* 0x0011e2000c101b24 */
[----:B------:R-:W-:Y:S05]  /*7100*/  BRA `(.L_x_10372) ;  /* 0x0000000000087947 */ /* 0x000fea0003800000 */
.L_x_10398:
[----:B------:R-:W0:Y:S02]  /*7110*/  F2I.U32.F64.TRUNC R5, R4 ;  /* 0x0000000400057311 */ /* 0x000e24000030d000 */
[----:B0-----:R0:W-:Y:S02]  /*7120*/  STG.E desc[UR36][R16.64], R5 ;  /* 0x0000000510007986 */ /* 0x0011e4000c101924 */
.L_x_10372:
[----:B------:R-:W-:-:S07]  /*7130*/  VIADD R19, R19, 0x80 ;  /* 0x0000008013137836 */ /* 0x000fce0000000000 */
.L_x_10328:
[----:B------:R-:W-:Y:S05]  /*7140*/  BSYNC B6 ;  /* 0x0000000000067941 */ /* 0x000fea0003800000 */
.L_x_10327:
        /* <DEDUP_REMOVED lines=307> */
.L_x_10403:
        /* <DEDUP_REMOVED lines=21> */
.L_x_10407:
[----:B------:R-:W2:Y:S02]  /*85d0*/  LDG.E.U8 R2, desc[UR36][R4.64] ;  /* 0x0000002404027981 */ /* 0x000ea4000c1e1100 */
[----:B--2---:R-:W3:Y:S01]  /*85e0*/  I2F.F64.U16 R2, R2 ;  /* 0x0000000200027312 */ /* 0x004ee20000101800 */
[----:B------:R-:W-:Y:S05]  /*85f0*/  BRA `(.L_x_10409) ;  /* 0x0000000c00707947 */ /* 0x000fea0003800000 */
.L_x_10406:
        /* <DEDUP_REMOVED lines=9> */
.L_x_10411:
[----:B------:R-:W2:Y:S02]  /*8690*/  LDG.E R2, desc[UR36][R4.64] ;  /* 0x0000002404027981 */ /* 0x000ea4000c1e1900 */
[----:B--2---:R-:W2:Y:S01]  /*86a0*/  I2F.F64 R2, R2 ;  /* 0x0000000200027312 */ /* 0x004ea20000201c00 */
[----:B------:R-:W-:Y:S05]  /*86b0*/  BRA `(.L_x_10409) ;  /* 0x0000000c00407947 */ /* 0x000fea0003800000 */
.L_x_10410:
[----:B------:R-:W2:Y:S02]  /*86c0*/  LDG.E.U16 R2, desc[UR36][R4.64] ;  /* 0x0000002404027981 */ /* 0x000ea4000c1e1500 */
[----:B--2---:R-:W0:Y:S01]  /*86d0*/  I2F.F64.S16 R2, R2 ;  /* 0x0000000200027312 */ /* 0x004e220000101c00 */
[----:B------:R-:W-:Y:S05]  /*86e0*/  BRA `(.L_x_10409) ;  /* 0x0000000c00347947 */ /* 0x000fea0003800000 */
.L_x_10405:
        /* <DEDUP_REMOVED lines=10> */
.L_x_10413:
[----:B------:R-:W2:Y:S02]  /*8790*/  LDG.E.U16 R0, desc[UR36][R4.64] ;  /* 0x0000002404007981 */ /* 0x000ea4000c1e1500 */
[----:B--2---:R-:W-:-:S05]  /*87a0*/  HADD2.F32 R0, -RZ, R0.H0_H0 ;  /* 0x20000000ff007230 */ /* 0x004fca0000004100 */
[----:B------:R-:W-:-:S04]  /*87b0*/  FMUL.FTZ R0, R0, 1 ;  /* 0x3f80000000007820 */ /* 0x000fc80000410000 */
[----:B------:R0:W1:Y:S01]  /*87c0*/  F2F.F64.F32 R2, R0 ;  /* 0x0000000000027310 */ /* 0x0000620000201800 */
[----:B------:R-:W-:Y:S05]  /*87d0*/  BRA `(.L_x_10409) ;  /* 0x0000000800f87947 */ /* 0x000fea0003800000 */
.L_x_10412:
        /* <DEDUP_REMOVED lines=10> */
.L_x_10415:
[----:B------:R-:W2:Y:S02]  /*8880*/  LDG.E.U16 R4, desc[UR36][R4.64] ;  /* 0x0000002404047981 */ /* 0x000ea4000c1e1500 */
[----:B--2---:R-:W-:-:S05]  /*8890*/  HADD2.F32 R0, -RZ, R4.H0_H0 ;  /* 0x20000004ff007230 */ /* 0x004fca0000004100 */
[----:B------:R-:W-:-:S04]  /*88a0*/  FMUL.FTZ R0, R0, 1 ;  /* 0x3f80000000007820 */ /* 0x000fc80000410000 */
[----:B------:R0:W1:Y:S01]  /*88b0*/  F2F.F64.F32 R2, R0 ;  /* 0x0000000000027310 */ /* 0x0000620000201800 */
[----:B------:R-:W-:Y:S05]  /*88c0*/  BRA `(.L_x_10409) ;  /* 0x0000000800bc7947 */ /* 0x000fea0003800000 */
.L_x_10414:
[----:B------:R0:W5:Y:S01]  /*88d0*/  LDG.E.64 R2, desc[UR36][R4.64] ;  /* 0x0000002404027981 */ /* 0x000162000c1e1b00 */
[----:B------:R-:W-:Y:S05]  /*88e0*/  BRA `(.L_x_10409) ;  /* 0x0000000800b47947 */ /* 0x000fea0003800000 */
.L_x_10404:
        /* <DEDUP_REMOVED lines=13> */
.L_x_10418:
[----:B------:R0:W5:Y:S01]  /*89c0*/  LDG.E.64 R2, desc[UR36][R4.64] ;  /* 0x0000002404027981 */ /* 0x000162000c1e1b00 */
[----:B------:R-:W-:Y:S05]  /*89d0*/  BRA `(.L_x_10409) ;  /* 0x0000000800787947 */ /* 0x000fea0003800000 */
.L_x_10417:
        /* <DEDUP_REMOVED lines=28> */
.L_x_10420:
[----:B------:R-:W2:Y:S02]  /*8ba0*/  LDG.E.U8 R3, desc[UR36][R4.64] ;  /* 0x0000002404037981 */ /* 0x000ea4000c1e1100 */
[----:B--2---:R-:W-:-:S05]  /*8bb0*/  IMAD.SHL.U32 R0, R3, 0x2000000, RZ ;  /* 0x0200000003007824 */ /* 0x004fca00078e00ff */
[----:B------:R-:W-:-:S13]  /*8bc0*/  ISETP.GE.U32.AND P0, PT, R0, 0x8000000, PT ;  /* 0x080000000000780c */ /* 0x000fda0003f06070 */
[C---:B------:R-:W-:Y:S02]  /*8bd0*/  @!P0 IMAD.SHL.U32 R0, R3.reuse, 0x100, RZ ;  /* 0x0000010003008824 */ /* 0x040fe400078e00ff */
[C---:B------:R-:W-:Y:S01]  /*8be0*/  @P0 IMAD.SHL.U32 R2, R3.reuse, 0x200000, RZ ;  /* 0x0020000003020824 */ /* 0x040fe200078e00ff */
[----:B------:R-:W-:Y:S02]  /*8bf0*/  SHF.L.U32 R3, R3, 0x18, RZ ;  /* 0x0000001803037819 */ /* 0x000fe400000006ff */
        /* <DEDUP_REMOVED lines=9> */
.L_x_10419:
[----:B------:R-:W2:Y:S02]  /*8c90*/  LDG.E.U16 R0, desc[UR36][R4.64] ;  /* 0x0000002404007981 */ /* 0x000ea4000c1e1500 */
[----:B--2---:R-:W-:-:S04]  /*8ca0*/  IMAD.U32 R0, R0, 0x10000, RZ ;  /* 0x0001000000007824 */ /* 0x004fc800078e00ff */
[----:B------:R-:W-:-:S04]  /*8cb0*/  FMUL.FTZ R0, R0, 1 ;  /* 0x3f80000000007820 */ /* 0x000fc80000410000 */
[----:B------:R0:W1:Y:S01]  /*8cc0*/  F2F.F64.F32 R2, R0 ;  /* 0x0000000000027310 */ /* 0x0000620000201800 */
[----:B------:R-:W-:Y:S05]  /*8cd0*/  BRA `(.L_x_10409) ;  /* 0x0000000400b87947 */ /* 0x000fea0003800000 */
.L_x_10416:
        /* <DEDUP_REMOVED lines=11> */
.L_x_10423:
        /* <DEDUP_REMOVED lines=21> */
.L_x_10427:
[----:B------:R-:W-:Y:S05]  /*8ee0*/  BSYNC B1 ;  /* 0x0000000000017941 */ /* 0x000fea0003800000 */
.L_x_10426:
[----:B------:R-:W-:Y:S01]  /*8ef0*/  LEA R3, R0, 0x3b800000, 0x17 ;  /* 0x3b80000000037811 */ /* 0x000fe200078eb8ff */
[----:B------:R-:W-:-:S05]  /*8f00*/  IMAD.SHL.U32 R0, R2, 0x100000, RZ ;  /* 0x0010000002007824 */ /* 0x000fca00078e00ff */
[----:B------:R-:W-:-:S07]  /*8f10*/  LOP3.LUT R0, R3, R0, R4, 0xfe, !PT ;  /* 0x0000000003007212 */ /* 0x000fce00078efe04 */
.L_x_10425:
[----:B------:R-:W-:Y:S05]  /*8f20*/  BSYNC B0 ;  /* 0x0000000000007941 */ /* 0x000fea0003800000 */
.L_x_10424:
[----:B------:R-:W-:-:S04]  /*8f30*/  FMUL.FTZ R0, R0, 1 ;  /* 0x3f80000000007820 */ /* 0x000fc80000410000 */
[----:B------:R0:W1:Y:S01]  /*8f40*/  F2F.F64.F32 R2, R0 ;  /* 0x0000000000027310 */ /* 0x0000620000201800 */
[----:B------:R-:W-:Y:S05]  /*8f50*/  BRA `(.L_x_10409) ;  /* 0x0000000400187947 */ /* 0x000fea0003800000 */
.L_x_10422:
        /* <DEDUP_REMOVED lines=21> */
.L_x_10431:
[----:B------:R-:W-:Y:S05]  /*90b0*/  BSYNC B1 ;  /* 0x0000000000017941 */ /* 0x000fea0003800000 */
.L_x_10430:
[----:B------:R-:W-:Y:S01]  /*90c0*/  LEA R3, R0, 0x37800000, 0x17 ;  /* 0x3780000000037811 */ /* 0x000fe200078eb8ff */
[----:B------:R-:W-:-:S05]  /*90d0*/  IMAD.SHL.U32 R0, R2, 0x200000, RZ ;  /* 0x0020000002007824 */ /* 0x000fca00078e00ff */
[----:B------:R-:W-:-:S07]  /*90e0*/  LOP3.LUT R0, R3, R0, R4, 0xfe, !PT ;  /* 0x0000000003007212 */ /* 0x000fce00078efe04 */
.L_x_10429:
[----:B------:R-:W-:Y:S05]  /*90f0*/  BSYNC B0 ;  /* 0x0000000000007941 */ /* 0x000fea0003800000 */
.L_x_10428:
[----:B------:R-:W-:-:S04]  /*9100*/  FMUL.FTZ R0, R0, 1 ;  /* 0x3f80000000007820 */ /* 0x000fc80000410000 */
[----:B------:R0:W1:Y:S01]  /*9110*/  F2F.F64.F32 R2, R0 ;  /* 0x0000000000027310 */ /* 0x0000620000201800 */
[----:B------:R-:W-:Y:S05]  /*9120*/  BRA `(.L_x_10409) ;  /* 0x0000000000a47947 */ /* 0x000fea0003800000 */
.L_x_10421:
        /* <DEDUP_REMOVED lines=14> */
.L_x_10435:
[----:B------:R-:W-:Y:S05]  /*9210*/  BSYNC B0 ;  /* 0x0000000000007941 */ /* 0x000fea0003800000 */
.L_x_10434:
[----:B------:R-:W-:-:S04]  /*9220*/  FMUL.FTZ R0, R0, 1 ;  /* 0x3f80000000007820 */ /* 0x000fc80000410000 */
[----:B------:R0:W1:Y:S01]  /*9230*/  F2F.F64.F32 R2, R0 ;  /* 0x0000000000027310 */ /* 0x0000620000201800 */
[----:B------:R-:W-:Y:S05]  /*9240*/  BRA `(.L_x_10409) ;  /* 0x00000000005c7947 */ /* 0x000fea0003800000 */
.L_x_10408:
        /* <DEDUP_REMOVED lines=16> */
.L_x_10436:
[----:B------:R-:W-:Y:S01]  /*9350*/  CS2R R2, SRZ ;  /* 0x0000000000027805 */ /* 0x000fe2000001ff00 */
[----:B------:R-:W-:Y:S06]  /*9360*/  BRA `(.L_x_10409) ;  /* 0x0000000000147947 */ /* 0x000fec0003800000 */
.L_x_10433:
[----:B------:R-:W2:Y:S02]  /*9370*/  LDG.E.64 R2, desc[UR36][R4.64] ;  /* 0x0000002404027981 */ /* 0x000ea4000c1e1b00 */
[----:B--2---:R-:W0:Y:S01]  /*9380*/  I2F.F64.U64 R2, R2 ;  /* 0x0000000200027312 */ /* 0x004e220000301800 */
[----:B------:R-:W-:Y:S05]  /*9390*/  BRA `(.L_x_10409) ;  /* 0x0000000000087947 */ /* 0x000fea0003800000 */
.L_x_10432:
[----:B------:R-:W2:Y:S02]  /*93a0*/  LDG.E R2, desc[UR36][R4.64] ;  /* 0x0000002404027981 */ /* 0x000ea4000c1e1900 */
[----:B--2---:R-:W0:Y:S02]  /*93b0*/  I2F.F64.U32 R2, R2 ;  /* 0x0000000200027312 */ /* 0x004e240000201800 */
.L_x_10409:
        /* <DEDUP_REMOVED lines=44> */
[----:B------:R-:W-:Y:S01]  /*9680*/  LEA R7, R4, R9, 0x14 ;  /* 0x0000000904077211 */ /* 0x000fe200078ea0ff */
        /* <DEDUP_REMOVED lines=15> */
.L_x_10438:
[----:B------:R-:W-:Y:S05]  /*9780*/  BSYNC B0 ;  /* 0x0000000000007941 */ /* 0x000fea0003800000 */
.L_x_10437:
        /* <DEDUP_REMOVED lines=15> */
.L_x_10440:
[----:B------:R-:W-:Y:S05]  /*9880*/  BSYNC B0 ;  /* 0x0000000000007941 */ /* 0x000fea0003800000 */
.L_x_10439:
        /* <DEDUP_REMOVED lines=15> */
.L_x_10444:
[----:B------:R-:W0:Y:S02]  /*9980*/  F2I.S64.F64.TRUNC R4, R4 ;  /* 0x0000000400047311 */ /* 0x000e24000030d900 */
[----:B0-----:R-:W-:-:S05]  /*9990*/  IMAD.MOV.U32 R3, RZ, RZ, R4 ;  /* 0x000000ffff037224 */ /* 0x001fca00078e0004 */
[----:B------:R4:W-:Y:S01]  /*99a0*/  STG.E.U8 desc[UR36][R16.64], R3 ;  /* 0x0000000310007986 */ /* 0x0009e2000c101124 */
[----:B------:R-:W-:Y:S05]  /*99b0*/  BRA `(.L_x_10446) ;  /* 0x0000000c00f87947 */ /* 0x000fea0003800000 */
.L_x_10443:
        /* <DEDUP_REMOVED lines=9> */
.L_x_10448:
[----:B------:R-:W0:Y:S02]  /*9a50*/  F2I.F64.TRUNC R5, R4 ;  /* 0x0000000400057311 */ /* 0x000e24000030d100 */
[----:B0-----:R2:W-:Y:S01]  /*9a60*/  STG.E desc[UR36][R16.64], R5 ;  /* 0x0000000510007986 */ /* 0x0015e2000c101924 */
[----:B------:R-:W-:Y:S05]  /*9a70*/  BRA `(.L_x_10446) ;  /* 0x0000000c00c87947 */ /* 0x000fea0003800000 */
.L_x_10447:
[----:B------:R-:W0:Y:S02]  /*9a80*/  F2I.F64.TRUNC R5, R4 ;  /* 0x0000000400057311 */ /* 0x000e24000030d100 */
[----:B0-----:R0:W-:Y:S01]  /*9a90*/  STG.E.U16 desc[UR36][R16.64], R5 ;  /* 0x0000000510007986 */ /* 0x0011e2000c101524 */
[----:B------:R-:W-:Y:S05]  /*9aa0*/  BRA `(.L_x_10446) ;  /* 0x0000000c00bc7947 */ /* 0x000fea0003800000 */
.L_x_10442:
        /* <DEDUP_REMOVED lines=13> */
.L_x_10450:
        /* <DEDUP_REMOVED lines=8> */
.L_x_10449:
        /* <DEDUP_REMOVED lines=14> */
.L_x_10452:
        /* <DEDUP_REMOVED lines=9> */
.L_x_10451:
[----:B------:R0:W-:Y:S01]  /*9d70*/  STG.E.64 desc[UR36][R16.64], R4 ;  /* 0x0000000410007986 */ /* 0x0001e2000c101b24 */
[----:B------:R-:W-:Y:S05]  /*9d80*/  BRA `(.L_x_10446) ;  /* 0x0000000c00047947 */ /* 0x000fea0003800000 */
.L_x_10441:
        /* <DEDUP_REMOVED lines=12> */
.L_x_10455:
[----:B------:R-:W-:-:S05]  /*9e50*/  CS2R R6, SRZ ;  /* 0x0000000000067805 */ /* 0x000fca000001ff00 */
[----:B------:R0:W-:Y:S01]  /*9e60*/  STG.E.128 desc[UR36][R16.64], R4 ;  /* 0x0000000410007986 */ /* 0x0001e2000c101d24 */
[----:B------:R-:W-:Y:S05]  /*9e70*/  BRA `(.L_x_10446) ;  /* 0x0000000800c87947 */ /* 0x000fea0003800000 */
.L_x_10454:
        /* <DEDUP_REMOVED lines=25> */
.L_x_10459:
[----:B------:R-:W-:Y:S05]  /*a010*/  BSYNC B0 ;  /* 0x0000000000007941 */ /* 0x000fea0003800000 */
.L_x_10458:
[----:B------:R-:W-:-:S05]  /*a020*/  LOP3.LUT R3, R0, R3, RZ, 0xfc, !PT ;  /* 0x0000000300037212 */ /* 0x000fca00078efcff */
[----:B------:R0:W-:Y:S01]  /*a030*/  STG.E.U8 desc[UR36][R16.64], R3 ;  /* 0x0000000310007986 */ /* 0x0001e2000c101124 */
[----:B------:R-:W-:Y:S05]  /*a040*/  BRA `(.L_x_10446) ;  /* 0x0000000800547947 */ /* 0x000fea0003800000 */
.L_x_10457:
        /* <DEDUP_REMOVED lines=17> */
.L_x_10461:
[----:B------:R-:W-:Y:S01]  /*a160*/  IMAD.MOV.U32 R0, RZ, RZ, 0x7f ;  /* 0x0000007fff007424 */ /* 0x000fe200078e00ff */
[----:B------:R-:W-:-:S04]  /*a170*/  ISETP.GT.U32.AND P0, PT, R2, 0x7f800000, PT ;  /* 0x7f8000000200780c */ /* 0x000fc80003f04070 */
[----:B------:R-:W-:-:S09]  /*a180*/  SEL R0, R0, 0x7c, P0 ;  /* 0x0000007c00007807 */ /* 0x000fd20000000000 */
.L_x_10462:
[----:B------:R-:W-:Y:S05]  /*a190*/  BSYNC B0 ;  /* 0x0000000000007941 */ /* 0x000fea0003800000 */
.L_x_10460:
[----:B------:R-:W-:-:S04]  /*a1a0*/  LOP3.LUT R2, R3, 0x80000000, RZ, 0xc0, !PT ;  /* 0x8000000003027812 */ /* 0x000fc800078ec0ff */
[----:B------:R-:W-:-:S04]  /*a1b0*/  SHF.R.U32.HI R3, RZ, 0x18, R2 ;  /* 0x00000018ff037819 */ /* 0x000fc80000011602 */
[----:B------:R-:W-:-:S05]  /*a1c0*/  LOP3.LUT R3, R0, R3, RZ, 0xfc, !PT ;  /* 0x0000000300037212 */ /* 0x000fca00078efcff */
[----:B------:R0:W-:Y:S01]  /*a1d0*/  STG.E.U8 desc[UR36][R16.64], R3 ;  /* 0x0000000310007986 */ /* 0x0001e2000c101124 */
[----:B------:R-:W-:Y:S05]  /*a1e0*/  BRA `(.L_x_10446) ;  /* 0x0000000400ec7947 */ /* 0x000fea0003800000 */
.L_x_10456:
        /* <DEDUP_REMOVED lines=8> */
.L_x_10453:
        /* <DEDUP_REMOVED lines=11> */
.L_x_10465:
        /* <DEDUP_REMOVED lines=21> */
.L_x_10468:
[----:B------:R-:W-:-:S04]  /*a470*/  LOP3.LUT R2, R3, 0x80000000, RZ, 0xc0, !PT ;  /* 0x8000000003027812 */ /* 0x000fc800078ec0ff */
[----:B------:R-:W-:-:S04]  /*a480*/  SHF.R.U32.HI R3, RZ, 0x18, R2 ;  /* 0x00000018ff037819 */ /* 0x000fc80000011602 */
[----:B------:R-:W-:-:S04]  /*a490*/  LOP3.LUT R0, R0, R3, RZ, 0xfc, !PT ;  /* 0x0000000300007212 */ /* 0x000fc800078efcff */
[----:B------:R-:W-:-:S07]  /*a4a0*/  PRMT R8, R0, 0x7610, R8 ;  /* 0x0000761000087816 */ /* 0x000fce0000000008 */
.L_x_10467:
[----:B------:R-:W-:Y:S05]  /*a4b0*/  BSYNC B0 ;  /* 0x0000000000007941 */ /* 0x000fea0003800000 */
.L_x_10466:
[----:B------:R0:W-:Y:S01]  /*a4c0*/  STG.E.U8 desc[UR36][R16.64], R8 ;  /* 0x0000000810007986 */ /* 0x0001e2000c101124 */
[----:B------:R-:W-:Y:S05]  /*a4d0*/  BRA `(.L_x_10446) ;  /* 0x0000000400307947 */ /* 0x000fea0003800000 */
.L_x_10464:
        /* <DEDUP_REMOVED lines=21> */
.L_x_10471:
[----:B------:R-:W-:-:S04]  /*a630*/  LOP3.LUT R2, R3, 0x80000000, RZ, 0xc0, !PT ;  /* 0x8000000003027812 */ /* 0x000fc800078ec0ff */
[----:B------:R-:W-:-:S04]  /*a640*/  SHF.R.U32.HI R3, RZ, 0x18, R2 ;  /* 0x00000018ff037819 */ /* 0x000fc80000011602 */
[----:B------:R-:W-:-:S04]  /*a650*/  LOP3.LUT R0, R0, R3, RZ, 0xfc, !PT ;  /* 0x0000000300007212 */ /* 0x000fc800078efcff */
[----:B------:R-:W-:-:S07]  /*a660*/  PRMT R8, R0, 0x7610, R8 ;  /* 0x0000761000087816 */ /* 0x000fce0000000008 */
.L_x_10470:
[----:B------:R-:W-:Y:S05]  /*a670*/  BSYNC B0 ;  /* 0x0000000000007941 */ /* 0x000fea0003800000 */
.L_x_10469:
[----:B------:R0:W-:Y:S01]  /*a680*/  STG.E.U8 desc[UR36][R16.64], R8 ;  /* 0x0000000810007986 */ /* 0x0001e2000c101124 */
[----:B------:R-:W-:Y:S05]  /*a690*/  BRA `(.L_x_10446) ;  /* 0x0000000000c07947 */ /* 0x000fea0003800000 */
.L_x_10463:
        /* <DEDUP_REMOVED lines=26> */
.L_x_10445:
        /* <DEDUP_REMOVED lines=16> */
.L_x_10474:
[----:B------:R-:W-:Y:S05]  /*a940*/  BRA `(.L_x_10446) ;  /* 0x0000000000147947 */ /* 0x000fea0003800000 */
.L_x_10473:
[----:B------:R-:W0:Y:S02]  /*a950*/  F2I.U64.F64.TRUNC R4, R4 ;  /* 0x0000000400047311 */ /* 0x000e24000030d800 */
[----:B0-----:R0:W-:Y:S01]  /*a960*/  STG.E.64 desc[UR36][R16.64], R4 ;  /* 0x0000000410007986 */ /* 0x0011e2000c101b24 */
[----:B------:R-:W-:Y:S05]  /*a970*/  BRA `(.L_x_10446) ;  /* 0x0000000000087947 */ /* 0x000fea0003800000 */
.L_x_10472:
[----:B------:R-:W0:Y:S02]  /*a980*/  F2I.U32.F64.TRUNC R5, R4 ;  /* 0x0000000400057311 */ /* 0x000e24000030d000 */
[----:B0-----:R0:W-:Y:S02]  /*a990*/  STG.E desc[UR36][R16.64], R5 ;  /* 0x0000000510007986 */ /* 0x0011e4000c101924 */
.L_x_10446:
[----:B------:R-:W-:-:S07]  /*a9a0*/  VIADD R19, R19, 0x80 ;  /* 0x0000008013137836 */ /* 0x000fce0000000000 */
.L_x_10402:
[----:B------:R-:W-:Y:S05]  /*a9b0*/  BSYNC B6 ;  /* 0x0000000000067941 */ /* 0x000fea0003800000 */
.L_x_10401:
        /* <DEDUP_REMOVED lines=306> */
.L_x_10475:
        /* <DEDUP_REMOVED lines=21> */
.L_x_10479:
[----:B------:R-:W2:Y:S02]  /*be30*/  LDG.E.U8 R2, desc[UR36][R4.64] ;  /* 0x0000002404027981 */ /* 0x000ea4000c1e1100 */
[----:B--2---:R-:W0:Y:S01]  /*be40*/  I2F.F64.U16 R2, R2 ;  /* 0x0000000200027312 */ /* 0x004e220000101800 */
[----:B------:R-:W-:Y:S05]  /*be50*/  BRA `(.L_x_10481) ;  /* 0x0000000c00707947 */ /* 0x000fea0003800000 */
.L_x_10478:
        /* <DEDUP_REMOVED lines=9> */
.L_x_10483:
[----:B------:R-:W2:Y:S02]  /*bef0*/  LDG.E R2, desc[UR36][R4.64] ;  /* 0x0000002404027981 */ /* 0x000ea4000c1e1900 */
[----:B--2---:R-:W0:Y:S01]  /*bf00*/  I2F.F64 R2, R2 ;  /* 0x0000000200027312 */ /* 0x004e220000201c00 */
[----:B------:R-:W-:Y:S05]  /*bf10*/  BRA `(.L_x_10481) ;  /* 0x0000000c00407947 */ /* 0x000fea0003800000 */
.L_x_10482:
[----:B------:R-:W2:Y:S02]  /*bf20*/  LDG.E.U16 R2, desc[UR36][R4.64] ;  /* 0x0000002404027981 */ /* 0x000ea4000c1e1500 */
[----:B--2---:R-:W0:Y:S01]  /*bf30*/  I2F.F64.S16 R2, R2 ;  /* 0x0000000200027312 */ /* 0x004e220000101c00 */
[----:B------:R-:W-:Y:S05]  /*bf40*/  BRA `(.L_x_10481) ;  /* 0x0000000c00347947 */ /* 0x000fea0003800000 */
.L_x_10477:
        /* <DEDUP_REMOVED lines=8> */
[----:B------:R-:W4:Y:S01]  /*bfd0*/  F2F.F64.F32 R2, R2 ;  /* 0x0000000200027310 */ /* 0x000f220000201800 */
[----:B------:R-:W-:Y:S05]  /*bfe0*/  BRA `(.L_x_10481) ;  /* 0x0000000c000c7947 */ /* 0x000fea0003800000 */
.L_x_10485:
[----:B------:R-:W2:Y:S02]  /*bff0*/  LDG.E.U16 R0, desc[UR36][R4.64] ;  /* 0x0000002404007981 */ /* 0x000ea4000c1e1500 */
[----:B--2---:R-:W-:-:S05]  /*c000*/  HADD2.F32 R0, -RZ, R0.H0_H0 ;  /* 0x20000000ff007230 */ /* 0x004fca0000004100 */
[----:B------:R-:W-:-:S04]  /*c010*/  FMUL.FTZ R0, R0, 1 ;  /* 0x3f80000000007820 */ /* 0x000fc80000410000 */
[----:B------:R0:W1:Y:S01]  /*c020*/  F2F.F64.F32 R2, R0 ;  /* 0x0000000000027310 */ /* 0x0000620000201800 */
[----:B------:R-:W-:Y:S05]  /*c030*/  BRA `(.L_x_10481) ;  /* 0x0000000800f87947 */ /* 0x000fea0003800000 */
.L_x_10484:
        /* <DEDUP_REMOVED lines=8> */
[----:B------:R-:W1:Y:S01]  /*c0c0*/  F2F.F64.F32 R2, R2 ;  /* 0x0000000200027310 */ /* 0x000e620000201800 */
[----:B------:R-:W-:Y:S05]  /*c0d0*/  BRA `(.L_x_10481) ;  /* 0x0000000800d07947 */ /* 0x000fea0003800000 */
.L_x_10487:
[----:B------:R-:W2:Y:S02]  /*c0e0*/  LDG.E.U16 R4, desc[UR36][R4.64] ;  /* 0x0000002404047981 */ /* 0x000ea4000c1e1500 */
[----:B--2---:R-:W-:-:S05]  /*c0f0*/  HADD2.F32 R0, -RZ, R4.H0_H0 ;  /* 0x20000004ff007230 */ /* 0x004fca0000004100 */
[----:B------:R-:W-:-:S04]  /*c100*/  FMUL.FTZ R0, R0, 1 ;  /* 0x3f80000000007820 */ /* 0x000fc80000410000 */
[----:B------:R2:W3:Y:S01]  /*c110*/  F2F.F64.F32 R2, R0 ;  /* 0x0000000000027310 */ /* 0x0004e20000201800 */
[----:B------:R-:W-:Y:S05]  /*c120*/  BRA `(.L_x_10481) ;  /* 0x0000000800bc7947 */ /* 0x000fea0003800000 */
.L_x_10486:
[----:B------:R0:W5:Y:S01]  /*c130*/  LDG.E.64 R2, desc[UR36][R4.64] ;  /* 0x0000002404027981 */ /* 0x000162000c1e1b00 */
[----:B------:R-:W-:Y:S05]  /*c140*/  BRA `(.L_x_10481) ;  /* 0x0000000800b47947 */ /* 0x000fea0003800000 */
.L_x_10476:
        /* <DEDUP_REMOVED lines=13> */
.L_x_10490:
[----:B------:R0:W5:Y:S01]  /*c220*/  LDG.E.64 R2, desc[UR36][R4.64] ;  /* 0x0000002404027981 */ /* 0x000162000c1e1b00 */
[----:B------:R-:W-:Y:S05]  /*c230*/  BRA `(.L_x_10481) ;  /* 0x0000000800787947 */ /* 0x000fea0003800000 */
.L_x_10489:
        /* <DEDUP_REMOVED lines=28> */
.L_x_10492:
        /* <DEDUP_REMOVED lines=15> */
.L_x_10491:
[----:B------:R-:W2:Y:S02]  /*c4f0*/  LDG.E.U16 R0, desc[UR36][R4.64] ;  /* 0x0000002404007981 */ /* 0x000ea4000c1e1500 */
[----:B--2---:R-:W-:-:S04]  /*c500*/  IMAD.U32 R0, R0, 0x10000, RZ ;  /* 0x0001000000007824 */ /* 0x004fc800078e00ff */
[----:B------:R-:W-:-:S04]  /*c510*/  FMUL.FTZ R0, R0, 1 ;  /* 0x3f80000000007820 */ /* 0x000fc80000410000 */
[----:B------:R0:W1:Y:S01]  /*c520*/  F2F.F64.F32 R2, R0 ;  /* 0x0000000000027310 */ /* 0x0000620000201800 */
[----:B------:R-:W-:Y:S05]  /*c530*/  BRA `(.L_x_10481) ;  /* 0x0000000400b87947 */ /* 0x000fea0003800000 */
.L_x_10488:
        /* <DEDUP_REMOVED lines=11> */
.L_x_10495:
        /* <DEDUP_REMOVED lines=21> */
.L_x_10499:
[----:B------:R-:W-:Y:S05]  /*c740*/  BSYNC B1 ;  /* 0x0000000000017941 */ /* 0x000fea0003800000 */
.L_x_10498:
[----:B------:R-:W-:Y:S01]  /*c750*/  LEA R3, R0, 0x3b800000, 0x17 ;  /* 0x3b80000000037811 */ /* 0x000fe200078eb8ff */
[----:B------:R-:W-:-:S05]  /*c760*/  IMAD.SHL.U32 R0, R2, 0x100000, RZ ;  /* 0x0010000002007824 */ /* 0x000fca00078e00ff */
[----:B------:R-:W-:-:S07]  /*c770*/  LOP3.LUT R0, R3, R0, R4, 0xfe, !PT ;  /* 0x0000000003007212 */ /* 0x000fce00078efe04 */
.L_x_10497:
[----:B------:R-:W-:Y:S05]  /*c780*/  BSYNC B0 ;  /* 0x0000000000007941 */ /* 0x000fea0003800000 */
.L_x_10496:
[----:B------:R-:W-:-:S04]  /*c790*/  FMUL.FTZ R0, R0, 1 ;  /* 0x3f80000000007820 */ /* 0x000fc80000410000 */
[----:B------:R0:W1:Y:S01]  /*c7a0*/  F2F.F64.F32 R2, R0 ;  /* 0x0000000000027310 */ /* 0x0000620000201800 */
[----:B------:R-:W-:Y:S05]  /*c7b0*/  BRA `(.L_x_10481) ;  /* 0x0000000400187947 */ /* 0x000fea0003800000 */
.L_x_10494:
        /* <DEDUP_REMOVED lines=21> */
.L_x_10503:
[----:B------:R-:W-:Y:S05]  /*c910*/  BSYNC B1 ;  /* 0x0000000000017941 */ /* 0x000fea0003800000 */
.L_x_10502:
[----:B------:R-:W-:Y:S01]  /*c920*/  LEA R3, R0, 0x37800000, 0x17 ;  /* 0x3780000000037811 */ /* 0x000fe200078eb8ff */
[----:B------:R-:W-:-:S05]  /*c930*/  IMAD.SHL.U32 R0, R2, 0x200000, RZ ;  /* 0x0020000002007824 */ /* 0x000fca00078e00ff */
[----:B------:R-:W-:-:S07]  /*c940*/  LOP3.LUT R0, R3, R0, R4, 0xfe, !PT ;  /* 0x0000000003007212 */ /* 0x000fce00078efe04 */
.L_x_10501:
[----:B------:R-:W-:Y:S05]  /*c950*/  BSYNC B0 ;  /* 0x0000000000007941 */ /* 0x000fea0003800000 */
.L_x_10500:
[----:B------:R-:W-:-:S04]  /*c960*/  FMUL.FTZ R0, R0, 1 ;  /* 0x3f80000000007820 */ /* 0x000fc80000410000 */
[----:B------:R0:W1:Y:S01]  /*c970*/  F2F.F64.F32 R2, R0 ;  /* 0x0000000000027310 */ /* 0x0000620000201800 */
[----:B------:R-:W-:Y:S05]  /*c980*/  BRA `(.L_x_10481) ;  /* 0x0000000000a47947 */ /* 0x000fea0003800000 */
.L_x_10493:
        /* <DEDUP_REMOVED lines=14> */
.L_x_10507:
[----:B------:R-:W-:Y:S05]  /*ca70*/  BSYNC B0 ;  /* 0x0000000000007941 */ /* 0x000fea0003800000 */
.L_x_10506:
[----:B------:R-:W-:-:S04]  /*ca80*/  FMUL.FTZ R0, R0, 1 ;  /* 0x3f80000000007820 */ /* 0x000fc80000410000 */
[----:B------:R0:W1:Y:S01]  /*ca90*/  F2F.F64.F32 R2, R0 ;  /* 0x0000000000027310 */ /* 0x0000620000201800 */
[----:B------:R-:W-:Y:S05]  /*caa0*/  BRA `(.L_x_10481) ;  /* 0x00000000005c7947 */ /* 0x000fea0003800000 */
.L_x_10480:
        /* <DEDUP_REMOVED lines=16> */
.L_x_10508:
[----:B------:R-:W-:Y:S01]  /*cbb0*/  CS2R R2, SRZ ;  /* 0x0000000000027805 */ /* 0x000fe2000001ff00 */
[----:B------:R-:W-:Y:S06]  /*cbc0*/  BRA `(.L_x_10481) ;  /* 0x0000000000147947 */ /* 0x000fec0003800000 */
.L_x_10505:
[----:B------:R-:W2:Y:S02]  /*cbd0*/  LDG.E.64 R2, desc[UR36][R4.64] ;  /* 0x0000002404027981 */ /* 0x000ea4000c1e1b00 */
[----:B--2---:R-:W0:Y:S01]  /*cbe0*/  I2F.F64.U64 R2, R2 ;  /* 0x0000000200027312 */ /* 0x004e220000301800 */
[----:B------:R-:W-:Y:S05]  /*cbf0*/  BRA `(.L_x_10481) ;  /* 0x0000000000087947 */ /* 0x000fea0003800000 */
.L_x_10504:
[----:B------:R-:W2:Y:S02]  /*cc00*/  LDG.E R2, desc[UR36][R4.64] ;  /* 0x0000002404027981 */ /* 0x000ea4000c1e1900 */
[----:B--2---:R-:W0:Y:S02]  /*cc10*/  I2F.F64.U32 R2, R2 ;  /* 0x0000000200027312 */ /* 0x004e240000201800 */
.L_x_10481:
        /* <DEDUP_REMOVED lines=44> */
[----:B------:R-:W-:Y:S01]  /*cee0*/  IMAD R7, R4, 0x100000, R9 ;  /* 0x0010000004077824 */ /* 0x000fe200078e0209 */
[----:B------:R-:W-:Y:S01]  /*cef0*/  MOV R6, R8 ;  /* 0x0000000800067202 */ /* 0x000fe20000000f00 */
[----:B------:R-:W-:Y:S06]  /*cf00*/  @!P0 BRA `(.L_x_10510) ;  /* 0x0000000000348947 */ /* 0x000fec0003800000 */
[----:B------:R-:W-:Y:S01]  /*cf10*/  FSETP.GEU.FTZ.AND P1, PT, |R11|, 4.2275390625, PT ;  /* 0x408748000b00780b */ /* 0x000fe20003f3e200 */
[C---:B------:R-:W-:Y:S02]  /*cf20*/  DADD R6, -R2.reuse, +INF ;  /* 0x7ff0000002067429 */ /* 0x040fe40000000100 */
[----:B------:R-:W-:-:S08]  /*cf30*/  DSETP.GT.AND P0, PT, R2, RZ, PT ;  /* 0x000000ff0200722a */ /* 0x000fd00003f04000 */
[----:B------:R-:W-:Y:S02]  /*cf40*/  FSEL R6, R6, RZ, !P0 ;  /* 0x000000ff06067208 */ /* 0x000fe40004000000 */
[----:B--2---:R-:W-:Y:S01]  /*cf50*/  @!P1 LEA.HI R0, R4, R4, RZ, 0x1 ;  /* 0x0000000404009211 */ /* 0x004fe200078f08ff */
        /* <DEDUP_REMOVED lines=8> */
.L_x_10510:
[----:B------:R-:W-:Y:S05]  /*cfe0*/  BSYNC B0 ;  /* 0x0000000000007941 */ /* 0x000fea0003800000 */
.L_x_10509:
        /* <DEDUP_REMOVED lines=11> */
[----:B--2---:R-:W-:-:S05]  /*d0a0*/  LOP3.LUT R0, R9, 0x7fffffff, RZ, 0xc0, !PT ;  /* 0x7fffffff09007812 */ /* 0x004fca00078ec0ff */
[----:B------:R-:W-:Y:S01]  /*d0b0*/  VIADD R6, R0, 0xfff00000 ;  /* 0xfff0000000067836 */ /* 0x000fe20000000000 */
[----:B------:R-:W-:-:S07]  /*d0c0*/  MOV R0, 0xd0e0 ;  /* 0x0000d0e000007802 */ /* 0x000fce0000000f00 */
[----:B------:R-:W-:Y:S05]  /*d0d0*/  CALL.REL.NOINC `($__internal_14_$__cuda_sm20_dblrcp_rn_slowpath_v3) ;  /* 0x00000010004c7944 */ /* 0x000fea0003c00000 */
.L_x_10512:
[----:B------:R-:W-:Y:S05]  /*d0e0*/  BSYNC B0 ;  /* 0x0000000000007941 */ /* 0x000fea0003800000 */
.L_x_10511:
[----:B------:R-:W2:Y:S02]  /*d0f0*/  LDC.U8 R2, c[0x0][0x421] ;  /* 0x00010840ff027b82 */ /* 0x000ea40000000000 */
[----:B--2---:R-:W-:-:S04]  /*d100*/  PRMT R0, R2, 0x9910, RZ ;  /* 0x0000991002007816 */ /* 0x004fc800000000ff */
        /* <DEDUP_REMOVED lines=13> */
.L_x_10516:
[----:B------:R-:W0:Y:S02]  /*d1e0*/  F2I.S64.F64.TRUNC R4, R4 ;  /* 0x0000000400047311 */ /* 0x000e24000030d900 */
[----:B0-----:R-:W-:-:S05]  /*d1f0*/  IMAD.MOV.U32 R3, RZ, RZ, R4 ;  /* 0x000000ffff037224 */ /* 0x001fca00078e0004 */
[----:B------:R-:W-:Y:S01]  /*d200*/  STG.E.U8 desc[UR36][R16.64], R3 ;  /* 0x0000000310007986 */ /* 0x000fe2000c101124 */
[----:B------:R-:W-:Y:S05]  /*d210*/  EXIT ;  /* 0x000000000000794d */ /* 0x000fea0003800000 */
.L_x_10515:
        /* <DEDUP_REMOVED lines=9> */
.L_x_10519:
[----:B------:R-:W0:Y:S02]  /*d2b0*/  F2I.F64.TRUNC R5, R4 ;  /* 0x0000000400057311 */ /* 0x000e24000030d100 */
[----:B0-----:R-:W-:Y:S01]  /*d2c0*/  STG.E desc[UR36][R16.64], R5 ;  /* 0x0000000510007986 */ /* 0x001fe2000c101924 */
[----:B------:R-:W-:Y:S05]  /*d2d0*/  EXIT ;  /* 0x000000000000794d */ /* 0x000fea0003800000 */
.L_x_10518:
[----:B------:R-:W0:Y:S02]  /*d2e0*/  F2I.F64.TRUNC R5, R4 ;  /* 0x0000000400057311 */ /* 0x000e24000030d100 */
[----:B0-----:R-:W-:Y:S01]  /*d2f0*/  STG.E.U16 desc[UR36][R16.64], R5 ;  /* 0x0000000510007986 */ /* 0x001fe2000c101524 */
[----:B------:R-:W-:Y:S05]  /*d300*/  EXIT ;  /* 0x000000000000794d */ /* 0x000fea0003800000 */
.L_x_10514:
        /* <DEDUP_REMOVED lines=13> */
.L_x_10521:
        /* <DEDUP_REMOVED lines=8> */
.L_x_10520:
        /* <DEDUP_REMOVED lines=14> */
.L_x_10523:
        /* <DEDUP_REMOVED lines=9> */
.L_x_10522:
[----:B------:R-:W-:Y:S01]  /*d5d0*/  STG.E.64 desc[UR36][R16.64], R4 ;  /* 0x0000000410007986 */ /* 0x000fe2000c101b24 */
[----:B------:R-:W-:Y:S05]  /*d5e0*/  EXIT ;  /* 0x000000000000794d */ /* 0x000fea0003800000 */
.L_x_10513:
        /* <DEDUP_REMOVED lines=12> */
.L_x_10526:
[----:B------:R-:W-:-:S05]  /*d6b0*/  CS2R R6, SRZ ;  /* 0x0000000000067805 */ /* 0x000fca000001ff00 */
[----:B------:R-:W-:Y:S01]  /*d6c0*/  STG.E.128 desc[UR36][R16.64], R4 ;  /* 0x0000000410007986 */ /* 0x000fe2000c101d24 */
[----:B------:R-:W-:Y:S05]  /*d6d0*/  EXIT ;  /* 0x000000000000794d */ /* 0x000fea0003800000 */
.L_x_10525:
        /* <DEDUP_REMOVED lines=25> */
.L_x_10530:
[----:B------:R-:W-:Y:S05]  /*d870*/  BSYNC B0 ;  /* 0x0000000000007941 */ /* 0x000fea0003800000 */
.L_x_10529:
[----:B------:R-:W-:-:S05]  /*d880*/  LOP3.LUT R3, R0, R3, RZ, 0xfc, !PT ;  /* 0x0000000300037212 */ /* 0x000fca00078efcff */
[----:B------:R-:W-:Y:S01]  /*d890*/  STG.E.U8 desc[UR36][R16.64], R3 ;  /* 0x0000000310007986 */ /* 0x000fe2000c101124 */
[----:B------:R-:W-:Y:S05]  /*d8a0*/  EXIT ;  /* 0x000000000000794d */ /* 0x000fea0003800000 */
.L_x_10528:
        /* <DEDUP_REMOVED lines=17> */
.L_x_10532:
[----:B------:R-:W-:Y:S01]  /*d9c0*/  IMAD.MOV.U32 R0, RZ, RZ, 0x7f ;  /* 0x0000007fff007424 */ /* 0x000fe200078e00ff */
[----:B------:R-:W-:-:S04]  /*d9d0*/  ISETP.GT.U32.AND P0, PT, R2, 0x7f800000, PT ;  /* 0x7f8000000200780c */ /* 0x000fc80003f04070 */
[----:B------:R-:W-:-:S09]  /*d9e0*/  SEL R0, R0, 0x7c, P0 ;  /* 0x0000007c00007807 */ /* 0x000fd20000000000 */
.L_x_10533:
[----:B------:R-:W-:Y:S05]  /*d9f0*/  BSYNC B0 ;  /* 0x0000000000007941 */ /* 0x000fea0003800000 */
.L_x_10531:
[----:B------:R-:W-:-:S04]  /*da00*/  LOP3.LUT R2, R3, 0x80000000, RZ, 0xc0, !PT ;  /* 0x8000000003027812 */ /* 0x000fc800078ec0ff */
[----:B------:R-:W-:-:S04]  /*da10*/  SHF.R.U32.HI R3, RZ, 0x18, R2 ;  /* 0x00000018ff037819 */ /* 0x000fc80000011602 */
[----:B------:R-:W-:-:S05]  /*da20*/  LOP3.LUT R3, R0, R3, RZ, 0xfc, !PT ;  /* 0x0000000300037212 */ /* 0x000fca00078efcff */
[----:B------:R-:W-:Y:S01]  /*da30*/  STG.E.U8 desc[UR36][R16.64], R3 ;  /* 0x0000000310007986 */ /* 0x000fe2000c101124 */
[----:B------:R-:W-:Y:S05]  /*da40*/  EXIT ;  /* 0x000000000000794d */ /* 0x000fea0003800000 */
.L_x_10527:
        /* <DEDUP_REMOVED lines=8> */
.L_x_10524:
        /* <DEDUP_REMOVED lines=11> */
.L_x_10536:
        /* <DEDUP_REMOVED lines=21> */
.L_x_10539:
[----:B------:R-:W-:-:S04]  /*dcd0*/  LOP3.LUT R2, R3, 0x80000000, RZ, 0xc0, !PT ;  /* 0x8000000003027812 */ /* 0x000fc800078ec0ff */
[----:B------:R-:W-:-:S04]  /*dce0*/  SHF.R.U32.HI R3, RZ, 0x18, R2 ;  /* 0x00000018ff037819 */ /* 0x000fc80000011602 */
[----:B------:R-:W-:-:S04]  /*dcf0*/  LOP3.LUT R0, R0, R3, RZ, 0xfc, !PT ;  /* 0x0000000300007212 */ /* 0x000fc800078efcff */
[----:B------:R-:W-:-:S07]  /*dd00*/  PRMT R8, R0, 0x7610, R8 ;  /* 0x0000761000087816 */ /* 0x000fce0000000008 */
.L_x_10538:
[----:B------:R-:W-:Y:S05]  /*dd10*/  BSYNC B0 ;  /* 0x0000000000007941 */ /* 0x000fea0003800000 */
.L_x_10537:
[----:B------:R-:W-:Y:S01]  /*dd20*/  STG.E.U8 desc[UR36][R16.64], R8 ;  /* 0x0000000810007986 */ /* 0x000fe2000c101124 */
[----:B------:R-:W-:Y:S05]  /*dd30*/  EXIT ;  /* 0x000000000000794d */ /* 0x000fea0003800000 */
.L_x_10535:
        /* <DEDUP_REMOVED lines=21> */
.L_x_10542:
[----:B------:R-:W-:-:S04]  /*de90*/  LOP3.LUT R2, R3, 0x80000000, RZ, 0xc0, !PT ;  /* 0x8000000003027812 */ /* 0x000fc800078ec0ff */
[----:B------:R-:W-:-:S04]  /*dea0*/  SHF.R.U32.HI R3, RZ, 0x18, R2 ;  /* 0x00000018ff037819 */ /* 0x000fc80000011602 */
[----:B------:R-:W-:-:S04]  /*deb0*/  LOP3.LUT R0, R0, R3, RZ, 0xfc, !PT ;  /* 0x0000000300007212 */ /* 0x000fc800078efcff */
[----:B------:R-:W-:-:S07]  /*dec0*/  PRMT R8, R0, 0x7610, R8 ;  /* 0x0000761000087816 */ /* 0x000fce0000000008 */
.L_x_10541:
[----:B------:R-:W-:Y:S05]  /*ded0*/  BSYNC B0 ;  /* 0x0000000000007941 */ /* 0x000fea0003800000 */
.L_x_10540:
[----:B------:R-:W-:Y:S01]  /*dee0*/  STG.E.U8 desc[UR36][R16.64], R8 ;  /* 0x0000000810007986 */ /* 0x000fe2000c101124 */
[----:B------:R-:W-:Y:S05]  /*def0*/  EXIT ;  /* 0x000000000000794d */ /* 0x000fea0003800000 */
.L_x_10534:
        /* <DEDUP_REMOVED lines=26> */
.L_x_10517:
[----:B------:R-:W-:Y:S01]  /*e0a0*/  MOV R0, 0x0 ;  /* 0x0000000000007802 */ /* 0x000fe20000000f00 */
[----:B------:R-:W-:Y:S01]  /*e0b0*/  ULDC.64 UR4, c[0x4][0x128] ;  /* 0x01004a0000047ab9 */ /* 0x000fe20000000a00 */
[----:B------:R-:W-:Y:S01]  /*e0c0*/  ULDC.64 UR6, c[0x4][0x10] ;  /* 0x0100040000067ab9 */ /* 0x000fe20000000a00 */
[----:B------:R-:W-:Y:S01]  /*e0d0*/  IMAD.U32 R4, RZ, RZ, UR4 ;  /* 0x00000004ff047e24 */ /* 0x000fe2000f8e00ff */
[----:B------:R0:W1:Y:S01]  /*e0e0*/  LDC.64 R2, c[0x4][R0] ;  /* 0x0100000000027b82 */ /* 0x0000620000000a00 */
[----:B------:R-:W-:Y:S01]  /*e0f0*/  IMAD.U32 R5, RZ, RZ, UR5 ;  /* 0x00000005ff057e24 */ /* 0x000fe2000f8e00ff */
[----:B------:R-:W-:Y:S01]  /*e100*/  ULDC.64 UR4, c[0x4][0x130] ;  /* 0x01004c0000047ab9 */ /* 0x000fe20000000a00 */
[----:B------:R-:W-:Y:S01]  /*e110*/  HFMA2.MMA R12, -RZ, RZ, 0, 5.9604644775390625e-08 ;  /* 0x00000001ff0c7435 */ /* 0x000fe200000001ff */
[----:B------:R-:W-:Y:S02]  /*e120*/  IMAD.U32 R6, RZ, RZ, UR4 ;  /* 0x00000004ff067e24 */ /* 0x000fe4000f8e00ff */
[----:B------:R-:W-:-:S02]  /*e130*/  IMAD.U32 R7, RZ, RZ, UR5 ;  /* 0x00000005ff077e24 */ /* 0x000fc4000f8e00ff */
[----:B------:R-:W-:Y:S02]  /*e140*/  IMAD.U32 R10, RZ, RZ, UR6 ;  /* 0x00000006ff0a7e24 */ /* 0x000fe4000f8e00ff */
[----:B------:R-:W-:Y:S02]  /*e150*/  IMAD.U32 R11, RZ, RZ, UR7 ;  /* 0x00000007ff0b7e24 */ /* 0x000fe4000f8e00ff */
[----:B------:R-:W-:Y:S02]  /*e160*/  IMAD.MOV.U32 R8, RZ, RZ, 0x65 ;  /* 0x00000065ff087424 */ /* 0x000fe400078e00ff */
[----:B0-----:R-:W-:-:S07]  /*e170*/  IMAD.MOV.U32 R13, RZ, RZ, RZ ;  /* 0x000000ffff0d7224 */ /* 0x001fce00078e00ff */
[----:B------:R-:W-:-:S07]  /*e180*/  LEPC R20, `(.L_x_10545) ;  /* 0x000000001014794e */ /* 0x000fce0000000000 */
[----:B-1----:R-:W-:Y:S05]  /*e190*/  CALL.ABS.NOINC R2 ;  /* 0x0000000002007343 */ /* 0x002fea0003c00000 */
.L_x_10545:
[----:B------:R-:W-:Y:S05]  /*e1a0*/  EXIT ;  /* 0x000000000000794d */ /* 0x000fea0003800000 */
.L_x_10544:
[----:B------:R-:W0:Y:S02]  /*e1b0*/  F2I.U64.F64.TRUNC R4, R4 ;  /* 0x0000000400047311 */ /* 0x000e24000030d800 */
[----:B0-----:R-:W-:Y:S01]  /*e1c0*/  STG.E.64 desc[UR36][R16.64], R4 ;  /* 0x0000000410007986 */ /* 0x001fe2000c101b24 */
[----:B------:R-:W-:Y:S05]  /*e1d0*/  EXIT ;  /* 0x000000000000794d */ /* 0x000fea0003800000 */
.L_x_10543:
[----:B------:R-:W0:Y:S02]  /*e1e0*/  F2I.U32.F64.TRUNC R5, R4 ;  /* 0x0000000400057311 */ /* 0x000e24000030d000 */
[----:B0-----:R-:W-:Y:S01]  /*e1f0*/  STG.E desc[UR36][R16.64], R5 ;  /* 0x0000000510007986 */ /* 0x001fe2000c101924 */
[----:B------:R-:W-:Y:S05]  /*e200*/  EXIT ;  /* 0x000000000000794d */ /* 0x000fea0003800000 */
        .weak           $__internal_14_$__cuda_sm20_dblrcp_rn_slowpath_v3
        .type           $__internal_14_$__cuda_sm20_dblrcp_rn_slowpath_v3,@function
        .size           $__internal_14_$__cuda_sm20_dblrcp_rn_slowpath_v3,(.L_x_11139 - $__internal_14_$__cuda_sm20_dblrcp_rn_slowpath_v3)
$__internal_14_$__cuda_sm20_dblrcp_rn_slowpath_v3:
[----:B------:R-:W-:Y:S01]  /*e210*/  IMAD.MOV.U32 R2, RZ, RZ, R8 ;  /* 0x000000ffff027224 */ /* 0x000fe200078e0008 */
[----:B------:R-:W-:Y:S01]  /*e220*/  BSSY B1, `(.L_x_10546) ;  /* 0x0000025000017945 */ /* 0x000fe20003800000 */
[----:B------:R-:W-:-:S06]  /*e230*/  IMAD.MOV.U32 R3, RZ, RZ, R9 ;  /* 0x000000ffff037224 */ /* 0x000fcc00078e0009 */
[----:B------:R-:W-:-:S14]  /*e240*/  DSETP.GTU.AND P0, PT, |R2|, +INF , PT ;  /* 0x7ff000000200742a */ /* 0x000fdc0003f0c200 */
[----:B------:R-:W-:Y:S05]  /*e250*/  @P0 BRA `(.L_x_10547) ;  /* 0x00000000007c0947 */ /* 0x000fea0003800000 */
[----:B------:R-:W-:-:S05]  /*e260*/  LOP3.LUT R7, R9, 0x7fffffff, RZ, 0xc0, !PT ;  /* 0x7fffffff09077812 */ /* 0x000fca00078ec0ff */
[----:B------:R-:W-:-:S05]  /*e270*/  VIADD R4, R7, 0xffffffff ;  /* 0xffffffff07047836 */ /* 0x000fca0000000000 */
[----:B------:R-:W-:-:S13]  /*e280*/  ISETP.GE.U32.AND P0, PT, R4, 0x7fefffff, PT ;  /* 0x7fefffff0400780c */ /* 0x000fda0003f06070 */
[----:B------:R-:W-:Y:S01]  /*e290*/  @P0 LOP3.LUT R5, R3, 0x7ff00000, RZ, 0x3c, !PT ;  /* 0x7ff0000003050812 */ /* 0x000fe200078e3cff */
[----:B------:R-:W-:Y:S01]  /*e2a0*/  @P0 IMAD.MOV.U32 R4, RZ, RZ, RZ ;  /* 0x000000ffff040224 */ /* 0x000fe200078e00ff */
[----:B------:R-:W-:Y:S06]  /*e2b0*/  @P0 BRA `(.L_x_10548) ;  /* 0x00000000006c0947 */ /* 0x000fec0003800000 */
[----:B------:R-:W-:-:S13]  /*e2c0*/  ISETP.GE.U32.AND P0, PT, R7, 0x1000001, PT ;  /* 0x010000010700780c */ /* 0x000fda0003f06070 */
[----:B------:R-:W-:Y:S05]  /*e2d0*/  @!P0 BRA `(.L_x_10549) ;  /* 0x0000000000348947 */ /* 0x000fea0003800000 */
[----:B------:R-:W-:Y:S02]  /*e2e0*/  VIADD R5, R3, 0xc0200000 ;  /* 0xc020000003057836 */ /* 0x000fe40000000000 */
[----:B------:R-:W-:Y:S02]  /*e2f0*/  IMAD.MOV.U32 R4, RZ, RZ, R2 ;  /* 0x000000ffff047224 */ /* 0x000fe400078e0002 */
[----:B------:R-:W0:Y:S04]  /*e300*/  MUFU.RCP64H R7, R5 ;  /* 0x0000000500077308 */ /* 0x000e280000001800 */
[----:B0-----:R-:W-:-:S08]  /*e310*/  DFMA R8, -R4, R6, 1 ;  /* 0x3ff000000408742b */ /* 0x001fd00000000106 */
[----:B------:R-:W-:-:S08]  /*e320*/  DFMA R8, R8, R8, R8 ;  /* 0x000000080808722b */ /* 0x000fd00000000008 */
[----:B------:R-:W-:-:S08]  /*e330*/  DFMA R8, R6, R8, R6 ;  /* 0x000000080608722b */ /* 0x000fd00000000006 */
[----:B------:R-:W-:-:S08]  /*e340*/  DFMA R6, -R4, R8, 1 ;  /* 0x3ff000000406742b */ /* 0x000fd00000000108 */
[----:B------:R-:W-:-:S08]  /*e350*/  DFMA R6, R8, R6, R8 ;  /* 0x000000060806722b */ /* 0x000fd00000000008 */
[----:B------:R-:W-:-:S08]  /*e360*/  DMUL R6, R6, 2.2250738585072013831e-308 ;  /* 0x0010000006067828 */ /* 0x000fd00000000000 */
[----:B------:R-:W-:-:S08]  /*e370*/  DFMA R2, -R2, R6, 1 ;  /* 0x3ff000000202742b */ /* 0x000fd00000000106 */
[----:B------:R-:W-:-:S08]  /*e380*/  DFMA R2, R2, R2, R2 ;  /* 0x000000020202722b */ /* 0x000fd00000000002 */
[----:B------:R-:W-:Y:S01]  /*e390*/  DFMA R4, R6, R2, R6 ;  /* 0x000000020604722b */ /* 0x000fe20000000006 */
[----:B------:R-:W-:Y:S10]  /*e3a0*/  BRA `(.L_x_10548) ;  /* 0x0000000000307947 */ /* 0x000ff40003800000 */
.L_x_10549:
[----:B------:R-:W-:Y:S01]  /*e3b0*/  DMUL R2, R2, 8.11296384146066816958e+31 ;  /* 0x4690000002027828 */ /* 0x000fe20000000000 */
[----:B------:R-:W-:-:S05]  /*e3c0*/  IMAD.MOV.U32 R4, RZ, RZ, R6 ;  /* 0x000000ffff047224 */ /* 0x000fca00078e0006 */
[----:B------:R-:W0:Y:S02]  /*e3d0*/  MUFU.RCP64H R5, R3 ;  /* 0x0000000300057308 */ /* 0x000e240000001800 */
[----:B0-----:R-:W-:-:S08]  /*e3e0*/  DFMA R6, -R2, R4, 1 ;  /* 0x3ff000000206742b */ /* 0x001fd00000000104 */
[----:B------:R-:W-:-:S08]  /*e3f0*/  DFMA R6, R6, R6, R6 ;  /* 0x000000060606722b */ /* 0x000fd00000000006 */
[----:B------:R-:W-:-:S08]  /*e400*/  DFMA R6, R4, R6, R4 ;  /* 0x000000060406722b */ /* 0x000fd00000000004 */
[----:B------:R-:W-:-:S08]  /*e410*/  DFMA R4, -R2, R6, 1 ;  /* 0x3ff000000204742b */ /* 0x000fd00000000106 */
[----:B------:R-:W-:-:S08]  /*e420*/  DFMA R4, R6, R4, R6 ;  /* 0x000000040604722b */ /* 0x000fd00000000006 */
[----:B------:R-:W-:Y:S01]  /*e430*/  DMUL R4, R4, 8.11296384146066816958e+31 ;  /* 0x4690000004047828 */ /* 0x000fe20000000000 */
[----:B------:R-:W-:Y:S10]  /*e440*/  BRA `(.L_x_10548) ;  /* 0x0000000000087947 */ /* 0x000ff40003800000 */
.L_x_10547:
[----:B------:R-:W-:Y:S01]  /*e450*/  LOP3.LUT R5, R3, 0x80000, RZ, 0xfc, !PT ;  /* 0x0008000003057812 */ /* 0x000fe200078efcff */
[----:B------:R-:W-:-:S07]  /*e460*/  IMAD.MOV.U32 R4, RZ, RZ, R2 ;  /* 0x000000ffff047224 */ /* 0x000fce00078e0002 */
.L_x_10548:
[----:B------:R-:W-:Y:S05]  /*e470*/  BSYNC B1 ;  /* 0x0000000000017941 */ /* 0x000fea0003800000 */
.L_x_10546:
[----:B------:R-:W-:Y:S02]  /*e480*/  IMAD.MOV.U32 R2, RZ, RZ, R0 ;  /* 0x000000ffff027224 */ /* 0x000fe400078e0000 */
[----:B------:R-:W-:-:S04]  /*e490*/  IMAD.MOV.U32 R3, RZ, RZ, 0x0 ;  /* 0x00000000ff037424 */ /* 0x000fc800078e00ff */
[----:B------:R-:W-:Y:S05]  /*e4a0*/  RET.REL.NODEC R2 `(_ZN2at6native18elementwise_kernelILi128ELi4EZNS0_15gpu_kernel_implIZZZNS0_19sigmoid_kernel_cudaERNS_18TensorIteratorBaseEENKUlvE0_clEvENKUlvE_clEvEUldE_EEvS4_RKT_EUliE_EEviT1_) ;  /* 0xffffff1802d47950 */ /* 0x000fea0003c3ffff */
.L_x_10550:
        /* <DEDUP_REMOVED lines=13> */
.L_x_11139:


//--------------------- .text._ZN2at6native27unrolled_elementwise_kernelIZZZNS0_19sigmoid_kernel_cudaERNS_18TensorIteratorBaseEENKUlvE0_clEvENKUlvE_clEvEUldE_St5arrayIPcLm2EELi4E23TrivialOffsetCalculatorILi1EjESB_NS0_6memory12LoadWithCastILi1EEENSC_13StoreWithCastILi1EEEEEviT_T0_T2_T3_T4_T5_ --------------------------
	.section	.text._ZN2at6native27unrolled_elementwise_kernelIZZZNS0_19sigmoid_kernel_cudaERNS_18TensorIteratorBaseEENKUlvE0_clEvENKUlvE_clEvEUldE_St5arrayIPcLm2EELi4E23TrivialOffsetCalculatorILi1EjESB_NS0_6memory12LoadWithCastILi1EEENSC_13StoreWithCastILi1EEEEEviT_T0_T2_T3_T4_T5_,"ax",@progbits
	.align	128
        .global         _ZN2at6native27unrolled_elementwise_kernelIZZZNS0_19sigmoid_kernel_cudaERNS_18TensorIteratorBaseEENKUlvE0_clEvENKUlvE_clEvEUldE_St5arrayIPcLm2EELi4E23TrivialOffsetCalculatorILi1EjESB_NS0_6memory12LoadWithCastILi1EEENSC_13StoreWithCastILi1EEEEEviT_T0_T2_T3_T4_T5_
        .type           _ZN2at6native27unrolled_elementwise_kernelIZZZNS0_19sigmoid_kernel_cudaERNS_18TensorIteratorBaseEENKUlvE0_clEvENKUlvE_clEvEUldE_St5arrayIPcLm2EELi4E23TrivialOffsetCalculatorILi1EjESB_NS0_6memory12LoadWithCastILi1EEENSC_13StoreWithCastILi1EEEEEviT_T0_T2_T3_T4_T5_,@function
        .size           _ZN2at6native27unrolled_elementwise_kernelIZZZNS0_19sigmoid_kernel_cudaERNS_18TensorIteratorBaseEENKUlvE0_clEvENKUlvE_clEvEUldE_St5arrayIPcLm2EELi4E23TrivialOffsetCalculatorILi1EjESB_NS0_6memory12LoadWithCastILi1EEENSC_13StoreWithCastILi1EEEEEviT_T0_T2_T3_T4_T5_,(.L_x_11140 - _ZN2at6native27unrolled_elementwise_kernelIZZZNS0_19sigmoid_kernel_cudaERNS_18TensorIteratorBaseEENKUlvE0_clEvENKUlvE_clEvEUldE_St5arrayIPcLm2EELi4E23TrivialOffsetCalculatorILi1EjESB_NS0_6memory12LoadWithCastILi1EEENSC_13StoreWithCastILi1EEEEEviT_T0_T2_T3_T4_T5_)
        .other          _ZN2at6native27unrolled_elementwise_kernelIZZZNS0_19sigmoid_kernel_cudaERNS_18TensorIteratorBaseEENKUlvE0_clEvENKUlvE_clEvEUldE_St5arrayIPcLm2EELi4E23TrivialOffsetCalculatorILi1EjESB_NS0_6memory12LoadWithCastILi1EEENSC_13StoreWithCastILi1EEEEEviT_T0_T2_T3_T4_T5_,@"STO_CUDA_ENTRY STV_DEFAULT"
_ZN2at6native27unrolled_elementwise_kernelIZZZNS0_19sigmoid_kernel_cudaERNS_18TensorIteratorBaseEENKUlvE0_clEvENKUlvE_clEvEUldE_St5arrayIPcLm2EELi4E23TrivialOffsetCalculatorILi1EjESB_NS0_6memory12LoadWithCastILi1EEENSC_13StoreWithCastILi1EEEEEviT_T0_T2_T3_T4_T5_:
.text._ZN2at6native27unrolled_elementwise_kernelIZZZNS0_19sigmoid_kernel_cudaERNS_18TensorIteratorBaseEENKUlvE0_clEvENKUlvE_clEvEUldE_St5arrayIPcLm2EELi4E23TrivialOffsetCalculatorILi1EjESB_NS0_6memory12LoadWithCastILi1EEENSC_13StoreWithCastILi1EEEEEviT_T0_T2_T3_T4_T5_:
        /* <DEDUP_REMOVED lines=32> */
.L_x_10556:
[----:B------:R-:W2:Y:S02]  /*0200*/  LDG.E.U8 R4, desc[UR36][R4.64] ;  /* 0x0000002404047981 */ /* 0x000ea4000c1e1100 */
[----:B--2---:R0:W1:Y:S01]  /*0210*/  I2F.F64.U16 R26, R4 ;  /* 0x00000004001a7312 */ /* 0x0040620000101800 */
[----:B------:R-:W-:Y:S05]  /*0220*/  BRA `(.L_x_10558) ;  /* 0x0000000c00747947 */ /* 0x000fea0003800000 */
.L_x_10555:
        /* <DEDUP_REMOVED lines=9> */
.L_x_10560:
[----:B------:R-:W2:Y:S02]  /*02c0*/  LDG.E R4, desc[UR36][R4.64] ;  /* 0x0000002404047981 */ /* 0x000ea4000c1e1900 */
[----:B--2---:R1:W2:Y:S01]  /*02d0*/  I2F.F64 R26, R4 ;  /* 0x00000004001a7312 */ /* 0x0042a20000201c00 */
[----:B------:R-:W-:Y:S05]  /*02e0*/  BRA `(.L_x_10558) ;  /* 0x0000000c00447947 */ /* 0x000fea0003800000 */
.L_x_10559:
[----:B------:R-:W2:Y:S02]  /*02f0*/  LDG.E.U16 R4, desc[UR36][R4.64] ;  /* 0x0000002404047981 */ /* 0x000ea4000c1e1500 */
[----:B--2---:R3:W4:Y:S01]  /*0300*/  I2F.F64.S16 R26, R4 ;  /* 0x00000004001a7312 */ /* 0x0047220000101c00 */
[----:B------:R-:W-:Y:S05]  /*0310*/  BRA `(.L_x_10558) ;  /* 0x0000000c00387947 */ /* 0x000fea0003800000 */
.L_x_10554:
        /* <DEDUP_REMOVED lines=10> */
.L_x_10562:
[----:B------:R-:W2:Y:S02]  /*03c0*/  LDG.E.U16 R0, desc[UR36][R4.64] ;  /* 0x0000002404007981 */ /* 0x000ea4000c1e1500 */
[----:B--2---:R-:W-:-:S05]  /*03d0*/  HADD2.F32 R0, -RZ, R0.H0_H0 ;  /* 0x20000000ff007230 */ /* 0x004fca0000004100 */
[----:B------:R-:W-:-:S04]  /*03e0*/  FMUL.FTZ R0, R0, 1 ;  /* 0x3f80000000007820 */ /* 0x000fc80000410000 */
[----:B------:R0:W1:Y:S01]  /*03f0*/  F2F.F64.F32 R26, R0 ;  /* 0x00000000001a7310 */ /* 0x0000620000201800 */
[----:B------:R-:W-:Y:S05]  /*0400*/  BRA `(.L_x_10558) ;  /* 0x0000000800fc7947 */ /* 0x000fea0003800000 */
.L_x_10561:
        /* <DEDUP_REMOVED lines=10> */
.L_x_10564:
[----:B------:R-:W2:Y:S02]  /*04b0*/  LDG.E.U16 R4, desc[UR36][R4.64] ;  /* 0x0000002404047981 */ /* 0x000ea4000c1e1500 */
[----:B--2---:R-:W-:-:S05]  /*04c0*/  HADD2.F32 R0, -RZ, R4.H0_H0 ;  /* 0x20000004ff007230 */ /* 0x004fca0000004100 */
[----:B------:R-:W-:-:S04]  /*04d0*/  FMUL.FTZ R0, R0, 1 ;  /* 0x3f80000000007820 */ /* 0x000fc80000410000 */
[----:B------:R0:W1:Y:S01]  /*04e0*/  F2F.F64.F32 R26, R0 ;  /* 0x00000000001a7310 */ /* 0x0000620000201800 */
[----:B------:R-:W-:Y:S05]  /*04f0*/  BRA `(.L_x_10558) ;  /* 0x0000000800c07947 */ /* 0x000fea0003800000 */
.L_x_10563:
[----:B------:R0:W5:Y:S01]  /*0500*/  LDG.E.64 R26, desc[UR36][R4.64] ;  /* 0x00000024041a7981 */ /* 0x000162000c1e1b00 */
[----:B------:R-:W-:Y:S05]  /*0510*/  BRA `(.L_x_10558) ;  /* 0x0000000800b87947 */ /* 0x000fea0003800000 */
.L_x_10553:
        /* <DEDUP_REMOVED lines=13> */
.L_x_10567:
[----:B------:R0:W5:Y:S01]  /*05f0*/  LDG.E.64 R26, desc[UR36][R4.64] ;  /* 0x00000024041a7981 */ /* 0x000162000c1e1b00 */
[----:B------:R-:W-:Y:S05]  /*0600*/  BRA `(.L_x_10558) ;  /* 0x00000008007c7947 */ /* 0x000fea0003800000 */
.L_x_10566:
        /* <DEDUP_REMOVED lines=28> */
.L_x_10569:
        /* <DEDUP_REMOVED lines=16> */
.L_x_10568:
[----:B------:R-:W2:Y:S02]  /*08d0*/  LDG.E.U16 R0, desc[UR36][R4.64] ;  /* 0x0000002404007981 */ /* 0x000ea4000c1e1500 */
[----:B--2---:R-:W-:-:S04]  /*08e0*/  IMAD.U32 R0, R0, 0x10000, RZ ;  /* 0x0001000000007824 */ /* 0x004fc800078e00ff */
[----:B------:R-:W-:-:S04]  /*08f0*/  FMUL.FTZ R0, R0, 1 ;  /* 0x3f80000000007820 */ /* 0x000fc80000410000 */
[----:B------:R0:W1:Y:S01]  /*0900*/  F2F.F64.F32 R26, R0 ;  /* 0x00000000001a7310 */ /* 0x0000620000201800 */
[----:B------:R-:W-:Y:S05]  /*0910*/  BRA `(.L_x_10558) ;  /* 0x0000000400b87947 */ /* 0x000fea0003800000 */
.L_x_10565:
        /* <DEDUP_REMOVED lines=11> */
.L_x_10572:
        /* <DEDUP_REMOVED lines=21> */
.L_x_10576:
[----:B------:R-:W-:Y:S05]  /*0b20*/  BSYNC B1 ;  /* 0x0000000000017941 */ /* 0x000fea0003800000 */
.L_x_10575:
[----:B------:R-:W-:Y:S01]  /*0b30*/  LEA R5, R0, 0x3b800000, 0x17 ;  /* 0x3b80000000057811 */ /* 0x000fe200078eb8ff */
[----:B------:R-:W-:-:S05]  /*0b40*/  IMAD.SHL.U32 R0, R3, 0x100000, RZ ;  /* 0x0010000003007824 */ /* 0x000fca00078e00ff */
[----:B------:R-:W-:-:S07]  /*0b50*/  LOP3.LUT R0, R5, R0, R6, 0xfe, !PT ;  /* 0x0000000005007212 */ /* 0x000fce00078efe06 */
.L_x_10574:
[----:B------:R-:W-:Y:S05]  /*0b60*/  BSYNC B0 ;  /* 0x0000000000007941 */ /* 0x000fea0003800000 */
.L_x_10573:
[----:B------:R-:W-:-:S04]  /*0b70*/  FMUL.FTZ R0, R0, 1 ;  /* 0x3f80000000007820 */ /* 0x000fc80000410000 */
[----:B------:R0:W1:Y:S01]  /*0b80*/  F2F.F64.F32 R26, R0 ;  /* 0x00000000001a7310 */ /* 0x0000620000201800 */
[----:B------:R-:W-:Y:S05]  /*0b90*/  BRA `(.L_x_10558) ;  /* 0x0000000400187947 */ /* 0x000fea0003800000 */
.L_x_10571:
        /* <DEDUP_REMOVED lines=21> */
.L_x_10580:
[----:B------:R-:W-:Y:S05]  /*0cf0*/  BSYNC B1 ;  /* 0x0000000000017941 */ /* 0x000fea0003800000 */
.L_x_10579:
[----:B------:R-:W-:Y:S01]  /*0d00*/  LEA R5, R0, 0x37800000, 0x17 ;  /* 0x3780000000057811 */ /* 0x000fe200078eb8ff */
[----:B------:R-:W-:-:S05]  /*0d10*/  IMAD.SHL.U32 R0, R3, 0x200000, RZ ;  /* 0x0020000003007824 */ /* 0x000fca00078e00ff */
[----:B------:R-:W-:-:S07]  /*0d20*/  LOP3.LUT R0, R5, R0, R6, 0xfe, !PT ;  /* 0x0000000005007212 */ /* 0x000fce00078efe06 */
.L_x_10578:
[----:B------:R-:W-:Y:S05]  /*0d30*/  BSYNC B0 ;  /* 0x0000000000007941 */ /* 0x000fea0003800000 */
.L_x_10577:
[----:B------:R-:W-:-:S04]  /*0d40*/  FMUL.FTZ R0, R0, 1 ;  /* 0x3f80000000007820 */ /* 0x000fc80000410000 */
[----:B------:R0:W1:Y:S01]  /*0d50*/  F2F.F64.F32 R26, R0 ;  /* 0x00000000001a7310 */ /* 0x0000620000201800 */
[----:B------:R-:W-:Y:S05]  /*0d60*/  BRA `(.L_x_10558) ;  /* 0x0000000000a47947 */ /* 0x000fea0003800000 */
.L_x_10570:
        /* <DEDUP_REMOVED lines=14> */
.L_x_10584:
[----:B------:R-:W-:Y:S05]  /*0e50*/  BSYNC B0 ;  /* 0x0000000000007941 */ /* 0x000fea0003800000 */
.L_x_10583:
[----:B------:R-:W-:-:S04]  /*0e60*/  FMUL.FTZ R0, R0, 1 ;  /* 0x3f80000000007820 */ /* 0x000fc80000410000 */
[----:B------:R0:W1:Y:S01]  /*0e70*/  F2F.F64.F32 R26, R0 ;  /* 0x00000000001a7310 */ /* 0x0000620000201800 */
[----:B------:R-:W-:Y:S05]  /*0e80*/  BRA `(.L_x_10558) ;  /* 0x00000000005c7947 */ /* 0x000fea0003800000 */
.L_x_10557:
        /* <DEDUP_REMOVED lines=16> */
.L_x_10585:
[----:B------:R-:W-:Y:S01]  /*0f90*/  CS2R R26, SRZ ;  /* 0x00000000001a7805 */ /* 0x000fe2000001ff00 */
[----:B------:R-:W-:Y:S06]  /*0fa0*/  BRA `(.L_x_10558) ;  /* 0x0000000000147947 */ /* 0x000fec0003800000 */
.L_x_10582:
[----:B------:R-:W2:Y:S02]  /*0fb0*/  LDG.E.64 R26, desc[UR36][R4.64] ;  /* 0x00000024041a7981 */ /* 0x000ea4000c1e1b00 */
[----:B--2---:R-:W0:Y:S01]  /*0fc0*/  I2F.F64.U64 R26, R26 ;  /* 0x0000001a001a7312 */ /* 0x004e220000301800 */
[----:B------:R-:W-:Y:S05]  /*0fd0*/  BRA `(.L_x_10558) ;  /* 0x0000000000087947 */ /* 0x000fea0003800000 */
.L_x_10581:
[----:B------:R-:W2:Y:S02]  /*0fe0*/  LDG.E R4, desc[UR36][R4.64] ;  /* 0x0000002404047981 */ /* 0x000ea4000c1e1900 */
[----:B--2---:R0:W1:Y:S02]  /*0ff0*/  I2F.F64.U32 R26, R4 ;  /* 0x00000004001a7312 */ /* 0x0040640000201800 */
.L_x_10558:
[----:B------:R-:W3:Y:S02]  /*1000*/  S2R R22, SR_TID.X ;  /* 0x0000000000167919 */ /* 0x000ee40000002100 */
[----:B---3--:R-:W-:-:S07]  /*1010*/  VIADD R22, R22, 0x80 ;  /* 0x0000008016167836 */ /* 0x008fce0000000000 */
.L_x_10552:
[----:B------:R-:W-:Y:S05]  /*1020*/  BSYNC B6 ;  /* 0x0000000000067941 */ /* 0x000fea0003800000 */
.L_x_10551:
        /* <DEDUP_REMOVED lines=24> */
.L_x_10591:
[----:B------:R-:W3:Y:S02]  /*11b0*/  LDG.E.U8 R4, desc[UR36][R4.64] ;  /* 0x0000002404047981 */ /* 0x000ee4000c1e1100 */
[----:B---3--:R0:W1:Y:S01]  /*11c0*/  I2F.F64.U16 R28, R4 ;  /* 0x00000004001c7312 */ /* 0x0080620000101800 */
[----:B------:R-:W-:Y:S05]  /*11d0*/  BRA `(.L_x_10593) ;  /* 0x0000000c00707947 */ /* 0x000fea0003800000 */
.L_x_10590:
        /* <DEDUP_REMOVED lines=9> */
.L_x_10595:
[----:B------:R-:W3:Y:S02]  /*1270*/  LDG.E R4, desc[UR36][R4.64] ;  /* 0x0000002404047981 */ /* 0x000ee4000c1e1900 */
[----:B---3--:R0:W1:Y:S01]  /*1280*/  I2F.F64 R28, R4 ;  /* 0x00000004001c7312 */ /* 0x0080620000201c00 */
[----:B------:R-:W-:Y:S05]  /*1290*/  BRA `(.L_x_10593) ;  /* 0x0000000c00407947 */ /* 0x000fea0003800000 */
.L_x_10594:
[----:B------:R-:W3:Y:S02]  /*12a0*/  LDG.E.U16 R4, desc[UR36][R4.64] ;  /* 0x0000002404047981 */ /* 0x000ee4000c1e1500 */
[----:B---3--:R0:W1:Y:S01]  /*12b0*/  I2F.F64.S16 R28, R4 ;  /* 0x00000004001c7312 */ /* 0x0080620000101c00 */
[----:B------:R-:W-:Y:S05]  /*12c0*/  BRA `(.L_x_10593) ;  /* 0x0000000c00347947 */ /* 0x000fea0003800000 */
.L_x_10589:
        /* <DEDUP_REMOVED lines=10> */
.L_x_10597:
[----:B------:R-:W3:Y:S02]  /*1370*/  LDG.E.U16 R0, desc[UR36][R4.64] ;  /* 0x0000002404007981 */ /* 0x000ee4000c1e1500 */
[----:B---3--:R-:W-:-:S05]  /*1380*/  HADD2.F32 R0, -RZ, R0.H0_H0 ;  /* 0x20000000ff007230 */ /* 0x008fca0000004100 */
[----:B------:R-:W-:-:S04]  /*1390*/  FMUL.FTZ R0, R0, 1 ;  /* 0x3f80000000007820 */ /* 0x000fc80000410000 */
[----:B------:R0:W1:Y:S01]  /*13a0*/  F2F.F64.F32 R28, R0 ;  /* 0x00000000001c7310 */ /* 0x0000620000201800 */
[----:B------:R-:W-:Y:S05]  /*13b0*/  BRA `(.L_x_10593) ;  /* 0x0000000800f87947 */ /* 0x000fea0003800000 */
.L_x_10596:
        /* <DEDUP_REMOVED lines=10> */
.L_x_10599:
[----:B------:R-:W3:Y:S02]  /*1460*/  LDG.E.U16 R4, desc[UR36][R4.64] ;  /* 0x0000002404047981 */ /* 0x000ee4000c1e1500 */
[----:B---3--:R-:W-:-:S05]  /*1470*/  HADD2.F32 R0, -RZ, R4.H0_H0 ;  /* 0x20000004ff007230 */ /* 0x008fca0000004100 */
[----:B------:R-:W-:-:S04]  /*1480*/  FMUL.FTZ R0, R0, 1 ;  /* 0x3f80000000007820 */ /* 0x000fc80000410000 */
[----:B------:R0:W1:Y:S01]  /*1490*/  F2F.F64.F32 R28, R0 ;  /* 0x00000000001c7310 */ /* 0x0000620000201800 */
[----:B------:R-:W-:Y:S05]  /*14a0*/  BRA `(.L_x_10593) ;  /* 0x0000000800bc7947 */ /* 0x000fea0003800000 */
.L_x_10598:
[----:B------:R0:W5:Y:S01]  /*14b0*/  LDG.E.64 R28, desc[UR36][R4.64] ;  /* 0x00000024041c7981 */ /* 0x000162000c1e1b00 */
[----:B------:R-:W-:Y:S05]  /*14c0*/  BRA `(.L_x_10593) ;  /* 0x0000000800b47947 */ /* 0x000fea0003800000 */
.L_x_10588:
        /* <DEDUP_REMOVED lines=13> */
.L_x_10602:
[----:B------:R0:W5:Y:S01]  /*15a0*/  LDG.E.64 R28, desc[UR36][R4.64] ;  /* 0x00000024041c7981 */ /* 0x000162000c1e1b00 */
[----:B------:R-:W-:Y:S05]  /*15b0*/  BRA `(.L_x_10593) ;  /* 0x0000000800787947 */ /* 0x000fea0003800000 */
.L_x_10601:
        /* <DEDUP_REMOVED lines=28> */
.L_x_10604:
        /* <DEDUP_REMOVED lines=15> */
.L_x_10603:
[----:B------:R-:W3:Y:S02]  /*1870*/  LDG.E.U16 R0, desc[UR36][R4.64] ;  /* 0x0000002404007981 */ /* 0x000ee4000c1e1500 */
[----:B---3--:R-:W-:-:S04]  /*1880*/  IMAD.U32 R0, R0, 0x10000, RZ ;  /* 0x0001000000007824 */ /* 0x008fc800078e00ff */
[----:B------:R-:W-:-:S04]  /*1890*/  FMUL.FTZ R0, R0, 1 ;  /* 0x3f80000000007820 */ /* 0x000fc80000410000 */
[----:B------:R0:W1:Y:S01]  /*18a0*/  F2F.F64.F32 R28, R0 ;  /* 0x00000000001c7310 */ /* 0x0000620000201800 */
[----:B------:R-:W-:Y:S05]  /*18b0*/  BRA `(.L_x_10593) ;  /* 0x0000000400b87947 */ /* 0x000fea0003800000 */
.L_x_10600:
        /* <DEDUP_REMOVED lines=11> */
.L_x_10607:
        /* <DEDUP_REMOVED lines=21> */
.L_x_10611:
[----:B------:R-:W-:Y:S05]  /*1ac0*/  BSYNC B1 ;  /* 0x0000000000017941 */ /* 0x000fea0003800000 */
.L_x_10610:
[----:B------:R-:W-:Y:S01]  /*1ad0*/  LEA R5, R0, 0x3b800000, 0x17 ;  /* 0x3b80000000057811 */ /* 0x000fe200078eb8ff */
[----:B------:R-:W-:-:S05]  /*1ae0*/  IMAD.SHL.U32 R0, R3, 0x100000, RZ ;  /* 0x0010000003007824 */ /* 0x000fca00078e00ff */
[----:B------:R-:W-:-:S07]  /*1af0*/  LOP3.LUT R0, R5, R0, R6, 0xfe, !PT ;  /* 0x0000000005007212 */ /* 0x000fce00078efe06 */
.L_x_10609:
[----:B------:R-:W-:Y:S05]  /*1b00*/  BSYNC B0 ;  /* 0x0000000000007941 */ /* 0x000fea0003800000 */
.L_x_10608:
[----:B------:R-:W-:-:S04]  /*1b10*/  FMUL.FTZ R0, R0, 1 ;  /* 0x3f80000000007820 */ /* 0x000fc80000410000 */
[----:B------:R0:W1:Y:S01]  /*1b20*/  F2F.F64.F32 R28, R0 ;  /* 0x00000000001c7310 */ /* 0x0000620000201800 */
[----:B------:R-:W-:Y:S05]  /*1b30*/  BRA `(.L_x_10593) ;  /* 0x0000000400187947 */ /* 0x000fea0003800000 */
.L_x_10606:
        /* <DEDUP_REMOVED lines=21> */
.L_x_10615:
[----:B------:R-:W-:Y:S05]  /*1c90*/  BSYNC B1 ;  /* 0x0000000000017941 */ /* 0x000fea0003800000 */
.L_x_10614:
[----:B------:R-:W-:Y:S01]  /*1ca0*/  LEA R5, R0, 0x37800000, 0x17 ;  /* 0x3780000000057811 */ /* 0x000fe200078eb8ff */
[----:B------:R-:W-:-:S05]  /*1cb0*/  IMAD.SHL.U32 R0, R3, 0x200000, RZ ;  /* 0x0020000003007824 */ /* 0x000fca00078e00ff */
[----:B------:R-:W-:-:S07]  /*1cc0*/  LOP3.LUT R0, R5, R0, R6, 0xfe, !PT ;  /* 0x0000000005007212 */ /* 0x000fce00078efe06 */
.L_x_10613:
[----:B------:R-:W-:Y:S05]  /*1cd0*/  BSYNC B0 ;  /* 0x0000000000007941 */ /* 0x000fea0003800000 */
.L_x_10612:
[----:B------:R-:W-:-:S04]  /*1ce0*/  FMUL.FTZ R0, R0, 1 ;  /* 0x3f80000000007820 */ /* 0x000fc80000410000 */
[----:B------:R0:W1:Y:S01]  /*1cf0*/  F2F.F64.F32 R28, R0 ;  /* 0x00000000001c7310 */ /* 0x0000620000201800 */
[----:B------:R-:W-:Y:S05]  /*1d00*/  BRA `(.L_x_10593) ;  /* 0x0000000000a47947 */ /* 0x000fea0003800000 */
.L_x_10605:
        /* <DEDUP_REMOVED lines=14> */
.L_x_10619:
[----:B------:R-:W-:Y:S05]  /*1df0*/  BSYNC B0 ;  /* 0x0000000000007941 */ /* 0x000fea0003800000 */
.L_x_10618:
[----:B------:R-:W-:-:S04]  /*1e00*/  FMUL.FTZ R0, R0, 1 ;  /* 0x3f80000000007820 */ /* 0x000fc80000410000 */
[----:B------:R0:W1:Y:S01]  /*1e10*/  F2F.F64.F32 R28, R0 ;  /* 0x00000000001c7310 */ /* 0x0000620000201800 */
[----:B------:R-:W-:Y:S05]  /*1e20*/  BRA `(.L_x_10593) ;  /* 0x00000000005c7947 */ /* 0x000fea0003800000 */
.L_x_10592:
        /* <DEDUP_REMOVED lines=16> */
.L_x_10620:
[----:B------:R-:W-:Y:S01]  /*1f30*/  CS2R R28, SRZ ;  /* 0x00000000001c7805 */ /* 0x000fe2000001ff00 */
[----:B------:R-:W-:Y:S06]  /*1f40*/  BRA `(.L_x_10593) ;  /* 0x0000000000147947 */ /* 0x000fec0003800000 */
.L_x_10617:
[----:B------:R-:W3:Y:S02]  /*1f50*/  LDG.E.64 R28, desc[UR36][R4.64] ;  /* 0x00000024041c7981 */ /* 0x000ee4000c1e1b00 */
[----:B---3--:R-:W0:Y:S01]  /*1f60*/  I2F.F64.U64 R28, R28 ;  /* 0x0000001c001c7312 */ /* 0x008e220000301800 */
[----:B------:R-:W-:Y:S05]  /*1f70*/  BRA `(.L_x_10593) ;  /* 0x0000000000087947 */ /* 0x000fea0003800000 */
.L_x_10616:
[----:B------:R-:W3:Y:S02]  /*1f80*/  LDG.E R4, desc[UR36][R4.64] ;  /* 0x0000002404047981 */ /* 0x000ee4000c1e1900 */
[----:B---3--:R0:W1:Y:S02]  /*1f90*/  I2F.F64.U32 R28, R4 ;  /* 0x00000004001c7312 */ /* 0x0080640000201800 */
.L_x_10593:
[----:B------:R-:W-:-:S07]  /*1fa0*/  VIADD R22, R22, 0x80 ;  /* 0x0000008016167836 */ /* 0x000fce0000000000 */
.L_x_10587:
[----:B------:R-:W-:Y:S05]  /*1fb0*/  BSYNC B6 ;  /* 0x0000000000067941 */ /* 0x000fea0003800000 */
.L_x_10586:
        /* <DEDUP_REMOVED lines=26> */
.L_x_10626:
[----:B------:R-:W3:Y:S02]  /*2160*/  LDG.E.U8 R4, desc[UR36][R4.64] ;  /* 0x0000002404047981 */ /* 0x000ee4000c1e1100 */
[----:B---3--:R0:W1:Y:S01]  /*2170*/  I2F.F64.U16 R24, R4 ;  /* 0x0000000400187312 */ /* 0x0080620000101800 */
[----:B------:R-:W-:Y:S05]  /*2180*/  BRA `(.L_x_10628) ;  /* 0x0000000c00707947 */ /* 0x000fea0003800000 */
.L_x_10625:
        /* <DEDUP_REMOVED lines=9> */
.L_x_10630:
[----:B------:R-:W3:Y:S02]  /*2220*/  LDG.E R4, desc[UR36][R4.64] ;  /* 0x0000002404047981 */ /* 0x000ee4000c1e1900 */
[----:B---3--:R0:W1:Y:S01]  /*2230*/  I2F.F64 R24, R4 ;  /* 0x0000000400187312 */ /* 0x0080620000201c00 */
[----:B------:R-:W-:Y:S05]  /*2240*/  BRA `(.L_x_10628) ;  /* 0x0000000c00407947 */ /* 0x000fea0003800000 */
.L_x_10629:
[----:B------:R-:W3:Y:S02]  /*2250*/  LDG.E.U16 R4, desc[UR36][R4.64] ;  /* 0x0000002404047981 */ /* 0x000ee4000c1e1500 */
[----:B---3--:R0:W1:Y:S01]  /*2260*/  I2F.F64.S16 R24, R4 ;  /* 0x0000000400187312 */ /* 0x0080620000101c00 */
[----:B------:R-:W-:Y:S05]  /*2270*/  BRA `(.L_x_10628) ;  /* 0x0000000c00347947 */ /* 0x000fea0003800000 */
.L_x_10624:
        /* <DEDUP_REMOVED lines=10> */
.L_x_10632:
[----:B------:R-:W3:Y:S02]  /*2320*/  LDG.E.U16 R0, desc[UR36][R4.64] ;  /* 0x0000002404007981 */ /* 0x000ee4000c1e1500 */
[----:B---3--:R-:W-:-:S05]  /*2330*/  HADD2.F32 R0, -RZ, R0.H0_H0 ;  /* 0x20000000ff007230 */ /* 0x008fca0000004100 */
[----:B------:R-:W-:-:S04]  /*2340*/  FMUL.FTZ R0, R0, 1 ;  /* 0x3f80000000007820 */ /* 0x000fc80000410000 */
[----:B------:R0:W1:Y:S01]  /*2350*/  F2F.F64.F32 R24, R0 ;  /* 0x0000000000187310 */ /* 0x0000620000201800 */
[----:B------:R-:W-:Y:S05]  /*2360*/  BRA `(.L_x_10628) ;  /* 0x0000000800f87947 */ /* 0x000fea0003800000 */
.L_x_10631:
        /* <DEDUP_REMOVED lines=10> */
.L_x_10634:
[----:B------:R-:W3:Y:S02]  /*2410*/  LDG.E.U16 R4, desc[UR36][R4.64] ;  /* 0x0000002404047981 */ /* 0x000ee4000c1e1500 */
[----:B---3--:R-:W-:-:S05]  /*2420*/  HADD2.F32 R0, -RZ, R4.H0_H0 ;  /* 0x20000004ff007230 */ /* 0x008fca0000004100 */
[----:B------:R-:W-:-:S04]  /*2430*/  FMUL.FTZ R0, R0, 1 ;  /* 0x3f80000000007820 */ /* 0x000fc80000410000 */
[----:B------:R0:W1:Y:S01]  /*2440*/  F2F.F64.F32 R24, R0 ;  /* 0x0000000000187310 */ /* 0x0000620000201800 */
[----:B------:R-:W-:Y:S05]  /*2450*/  BRA `(.L_x_10628) ;  /* 0x0000000800bc7947 */ /* 0x000fea0003800000 */
.L_x_10633:
[----:B------:R0:W5:Y:S01]  /*2460*/  LDG.E.64 R24, desc[UR36][R4.64] ;  /* 0x0000002404187981 */ /* 0x000162000c1e1b00 */
[----:B------:R-:W-:Y:S05]  /*2470*/  BRA `(.L_x_10628) ;  /* 0x0000000800b47947 */ /* 0x000fea0003800000 */
.L_x_10623:
        /* <DEDUP_REMOVED lines=13> */
.L_x_10637:
[----:B------:R0:W5:Y:S01]  /*2550*/  LDG.E.64 R24, desc[UR36][R4.64] ;  /* 0x0000002404187981 */ /* 0x000162000c1e1b00 */
[----:B------:R-:W-:Y:S05]  /*2560*/  BRA `(.L_x_10628) ;  /* 0x0000000800787947 */ /* 0x000fea0003800000 */
.L_x_10636:
        /* <DEDUP_REMOVED lines=28> */
.L_x_10639:
        /* <DEDUP_REMOVED lines=15> */
.L_x_10638:
[----:B------:R-:W3:Y:S02]  /*2820*/  LDG.E.U16 R0, desc[UR36][R4.64] ;  /* 0x0000002404007981 */ /* 0x000ee4000c1e1500 */
[----:B---3--:R-:W-:-:S04]  /*2830*/  IMAD.U32 R0, R0, 0x10000, RZ ;  /* 0x0001000000007824 */ /* 0x008fc800078e00ff */
[----:B------:R-:W-:-:S04]  /*2840*/  FMUL.FTZ R0, R0, 1 ;  /* 0x3f80000000007820 */ /* 0x000fc80000410000 */
[----:B------:R0:W1:Y:S01]  /*2850*/  F2F.F64.F32 R24, R0 ;  /* 0x0000000000187310 */ /* 0x0000620000201800 */
[----:B------:R-:W-:Y:S05]  /*2860*/  BRA `(.L_x_10628) ;  /* 0x0000000400b87947 */ /* 0x000fea0003800000 */
.L_x_10635:
        /* <DEDUP_REMOVED lines=11> */
.L_x_10642:
        /* <DEDUP_REMOVED lines=21> */
.L_x_10646:
[----:B------:R-:W-:Y:S05]  /*2a70*/  BSYNC B1 ;  /* 0x0000000000017941 */ /* 0x000fea0003800000 */
.L_x_10645:
[----:B------:R-:W-:Y:S01]  /*2a80*/  LEA R5, R0, 0x3b800000, 0x17 ;  /* 0x3b80000000057811 */ /* 0x000fe200078eb8ff */
[----:B------:R-:W-:-:S05]  /*2a90*/  IMAD.SHL.U32 R0, R3, 0x100000, RZ ;  /* 0x0010000003007824 */ /* 0x000fca00078e00ff */
[----:B------:R-:W-:-:S07]  /*2aa0*/  LOP3.LUT R0, R5, R0, R6, 0xfe, !PT ;  /* 0x0000000005007212 */ /* 0x000fce00078efe06 */
.L_x_10644:
[----:B------:R-:W-:Y:S05]  /*2ab0*/  BSYNC B0 ;  /* 0x0000000000007941 */ /* 0x000fea0003800000 */
.L_x_10643:
[----:B------:R-:W-:-:S04]  /*2ac0*/  FMUL.FTZ R0, R0, 1 ;  /* 0x3f80000000007820 */ /* 0x000fc80000410000 */
[----:B------:R3:W0:Y:S01]  /*2ad0*/  F2F.F64.F32 R24, R0 ;  /* 0x0000000000187310 */ /* 0x0006220000201800 */
[----:B------:R-:W-:Y:S05]  /*2ae0*/  BRA `(.L_x_10628) ;  /* 0x0000000400187947 */ /* 0x000fea0003800000 */
.L_x_10641:
        /* <DEDUP_REMOVED lines=21> */
.L_x_10650:
[----:B------:R-:W-:Y:S05]  /*2c40*/  BSYNC B1 ;  /* 0x0000000000017941 */ /* 0x000fea0003800000 */
.L_x_10649:
[----:B------:R-:W-:Y:S01]  /*2c50*/  LEA R5, R0, 0x37800000, 0x17 ;  /* 0x3780000000057811 */ /* 0x000fe200078eb8ff */
[----:B------:R-:W-:-:S05]  /*2c60*/  IMAD.SHL.U32 R0, R3, 0x200000, RZ ;  /* 0x0020000003007824 */ /* 0x000fca00078e00ff */
[----:B------:R-:W-:-:S07]  /*2c70*/  LOP3.LUT R0, R5, R0, R6, 0xfe, !PT ;  /* 0x0000000005007212 */ /* 0x000fce00078efe06 */
.L_x_10648:
[----:B------:R-:W-:Y:S05]  /*2c80*/  BSYNC B0 ;  /* 0x0000000000007941 */ /* 0x000fea0003800000 */
.L_x_10647:
[----:B------:R-:W-:-:S04]  /*2c90*/  FMUL.FTZ R0, R0, 1 ;  /* 0x3f80000000007820 */ /* 0x000fc80000410000 */
[----:B------:R0:W1:Y:S01]  /*2ca0*/  F2F.F64.F32 R24, R0 ;  /* 0x0000000000187310 */ /* 0x0000620000201800 */
[----:B------:R-:W-:Y:S05]  /*2cb0*/  BRA `(.L_x_10628) ;  /* 0x0000000000a47947 */ /* 0x000fea0003800000 */
.L_x_10640:
        /* <DEDUP_REMOVED lines=14> */
.L_x_10654:
[----:B------:R-:W-:Y:S05]  /*2da0*/  BSYNC B0 ;  /* 0x0000000000007941 */ /* 0x000fea0003800000 */
.L_x_10653:
[----:B------:R-:W-:-:S04]  /*2db0*/  FMUL.FTZ R0, R0, 1 ;  /* 0x3f80000000007820 */ /* 0x000fc80000410000 */
[----:B------:R0:W1:Y:S01]  /*2dc0*/  F2F.F64.F32 R24, R0 ;  /* 0x0000000000187310 */ /* 0x0000620000201800 */
[----:B------:R-:W-:Y:S05]  /*2dd0*/  BRA `(.L_x_10628) ;  /* 0x00000000005c7947 */ /* 0x000fea0003800000 */
.L_x_10627:
        /* <DEDUP_REMOVED lines=16> */
.L_x_10655:
[----:B------:R-:W-:Y:S01]  /*2ee0*/  CS2R R24, SRZ ;  /* 0x0000000000187805 */ /* 0x000fe2000001ff00 */
[----:B------:R-:W-:Y:S06]  /*2ef0*/  BRA `(.L_x_10628) ;  /* 0x0000000000147947 */ /* 0x000fec0003800000 */
.L_x_10652:
[----:B------:R-:W3:Y:S02]  /*2f00*/  LDG.E.64 R24, desc[UR36][R4.64] ;  /* 0x0000002404187981 */ /* 0x000ee4000c1e1b00 */
[----:B---3--:R-:W0:Y:S01]  /*2f10*/  I2F.F64.U64 R24, R24 ;  /* 0x0000001800187312 */ /* 0x008e220000301800 */
[----:B------:R-:W-:Y:S05]  /*2f20*/  BRA `(.L_x_10628) ;  /* 0x0000000000087947 */ /* 0x000fea0003800000 */
.L_x_10651:
[----:B------:R-:W3:Y:S02]  /*2f30*/  LDG.E R4, desc[UR36][R4.64] ;  /* 0x0000002404047981 */ /* 0x000ee4000c1e1900 */
[----:B---3--:R0:W1:Y:S02]  /*2f40*/  I2F.F64.U32 R24, R4 ;  /* 0x0000000400187312 */ /* 0x0080640000201800 */
.L_x_10628:
[----:B------:R-:W-:-:S07]  /*2f50*/  VIADD R22, R22, 0x80 ;  /* 0x0000008016167836 */ /* 0x000fce0000000000 */
.L_x_10622:
[----:B------:R-:W-:Y:S05]  /*2f60*/  BSYNC B6 ;  /* 0x0000000000067941 */ /* 0x000fea0003800000 */
.L_x_10621:
        /* <DEDUP_REMOVED lines=23> */
.L_x_10661:
[----:B------:R-:W3:Y:S02]  /*30e0*/  LDG.E.U8 R4, desc[UR36][R4.64] ;  /* 0x0000002404047981 */ /* 0x000ee4000c1e1100 */
[----:B---3--:R0:W1:Y:S01]  /*30f0*/  I2F.F64.U16 R16, R4 ;  /* 0x0000000400107312 */ /* 0x0080620000101800 */
[----:B------:R-:W-:Y:S05]  /*3100*/  BRA `(.L_x_10657) ;  /* 0x0000000c006c7947 */ /* 0x000fea0003800000 */
.L_x_10660:
        /* <DEDUP_REMOVED lines=9> */
.L_x_10664:
[----:B------:R-:W3:Y:S02]  /*31a0*/  LDG.E R4, desc[UR36][R4.64] ;  /* 0x0000002404047981 */ /* 0x000ee4000c1e1900 */
[----:B---3--:R0:W1:Y:S01]  /*31b0*/  I2F.F64 R16, R4 ;  /* 0x0000000400107312 */ /* 0x0080620000201c00 */
[----:B------:R-:W-:Y:S05]  /*31c0*/  BRA `(.L_x_10657) ;  /* 0x0000000c003c7947 */ /* 0x000fea0003800000 */
.L_x_10663:
[----:B------:R-:W3:Y:S02]  /*31d0*/  LDG.E.U16 R4, desc[UR36][R4.64] ;  /* 0x0000002404047981 */ /* 0x000ee4000c1e1500 */
[----:B---3--:R0:W1:Y:S01]  /*31e0*/  I2F.F64.S16 R16, R4 ;  /* 0x0000000400107312 */ /* 0x0080620000101c00 */
[----:B------:R-:W-:Y:S05]  /*31f0*/  BRA `(.L_x_10657) ;  /* 0x0000000c00307947 */ /* 0x000fea0003800000 */
.L_x_10659:
        /* <DEDUP_REMOVED lines=10> */
.L_x_10666:
[----:B------:R-:W3:Y:S02]  /*32a0*/  LDG.E.U16 R0, desc[UR36][R4.64] ;  /* 0x0000002404007981 */ /* 0x000ee4000c1e1500 */
[----:B---3--:R-:W-:-:S05]  /*32b0*/  HADD2.F32 R0, -RZ, R0.H0_H0 ;  /* 0x20000000ff007230 */ /* 0x008fca0000004100 */
[----:B------:R-:W-:-:S04]  /*32c0*/  FMUL.FTZ R0, R0, 1 ;  /* 0x3f80000000007820 */ /* 0x000fc80000410000 */
[----:B------:R0:W1:Y:S01]  /*32d0*/  F2F.F64.F32 R16, R0 ;  /* 0x0000000000107310 */ /* 0x0000620000201800 */
[----:B------:R-:W-:Y:S05]  /*32e0*/  BRA `(.L_x_10657) ;  /* 0x0000000800f47947 */ /* 0x000fea0003800000 */
.L_x_10665:
        /* <DEDUP_REMOVED lines=10> */
.L_x_10668:
[----:B------:R-:W3:Y:S02]  /*3390*/  LDG.E.U16 R4, desc[UR36][R4.64] ;  /* 0x0000002404047981 */ /* 0x000ee4000c1e1500 */
[----:B---3--:R-:W-:-:S05]  /*33a0*/  HADD2.F32 R0, -RZ, R4.H0_H0 ;  /* 0x20000004ff007230 */ /* 0x008fca0000004100 */
[----:B------:R-:W-:-:S04]  /*33b0*/  FMUL.FTZ R0, R0, 1 ;  /* 0x3f80000000007820 */ /* 0x000fc80000410000 */
[----:B------:R0:W1:Y:S01]  /*33c0*/  F2F.F64.F32 R16, R0 ;  /* 0x0000000000107310 */ /* 0x0000620000201800 */
[----:B------:R-:W-:Y:S05]  /*33d0*/  BRA `(.L_x_10657) ;  /* 0x0000000800b87947 */ /* 0x000fea0003800000 */
.L_x_10667:
[----:B------:R0:W5:Y:S01]  /*33e0*/  LDG.E.64 R16, desc[UR36][R4.64] ;  /* 0x0000002404107981 */ /* 0x000162000c1e1b00 */
[----:B------:R-:W-:Y:S05]  /*33f0*/  BRA `(.L_x_10657) ;  /* 0x0000000800b07947 */ /* 0x000fea0003800000 */
.L_x_10658:
        /* <DEDUP_REMOVED lines=13> */
.L_x_10671:
[----:B------:R0:W5:Y:S01]  /*34d0*/  LDG.E.64 R16, desc[UR36][R4.64] ;  /* 0x0000002404107981 */ /* 0x000162000c1e1b00 */
[----:B------:R-:W-:Y:S05]  /*34e0*/  BRA `(.L_x_10657) ;  /* 0x0000000800747947 */ /* 0x000fea0003800000 */
.L_x_10670:
        /* <DEDUP_REMOVED lines=25> */
[----:B------:R-:W-:-:S04]  /*3680*/  FMUL.FTZ R3, R3, 1 ;  /* 0x3f80000003037820 */ /* 0x000fc80000410000 */
[----:B------:R0:W1:Y:S01]  /*3690*/  F2F.F64.F32 R16, R3 ;  /* 0x0000000300107310 */ /* 0x0000620000201800 */
[----:B------:R-:W-:Y:S05]  /*36a0*/  BRA `(.L_x_10657) ;  /* 0x0000000800047947 */ /* 0x000fea0003800000 */
.L_x_10673:
[----:B------:R-:W3:Y:S02]  /*36b0*/  LDG.E.U8 R3, desc[UR36][R4.64] ;  /* 0x0000002404037981 */ /* 0x000ee4000c1e1100 */
[----:B---3--:R-:W-:-:S05]  /*36c0*/  IMAD.SHL.U32 R0, R3, 0x2000000, RZ ;  /* 0x0200000003007824 */ /* 0x008fca00078e00ff */
        /* <DEDUP_REMOVED lines=13> */
.L_x_10672:
[----:B------:R-:W3:Y:S02]  /*37a0*/  LDG.E.U16 R0, desc[UR36][R4.64] ;  /* 0x0000002404007981 */ /* 0x000ee4000c1e1500 */
[----:B---3--:R-:W-:-:S04]  /*37b0*/  IMAD.U32 R0, R0, 0x10000, RZ ;  /* 0x0001000000007824 */ /* 0x008fc800078e00ff */
[----:B------:R-:W-:-:S04]  /*37c0*/  FMUL.FTZ R0, R0, 1 ;  /* 0x3f80000000007820 */ /* 0x000fc80000410000 */
[----:B------:R0:W1:Y:S01]  /*37d0*/  F2F.F64.F32 R16, R0 ;  /* 0x0000000000107310 */ /* 0x0000620000201800 */
[----:B------:R-:W-:Y:S05]  /*37e0*/  BRA `(.L_x_10657) ;  /* 0x0000000400b47947 */ /* 0x000fea0003800000 */
.L_x_10669:
        /* <DEDUP_REMOVED lines=11> */
.L_x_10676:
        /* <DEDUP_REMOVED lines=21> */
.L_x_10680:
[----:B------:R-:W-:Y:S05]  /*39f0*/  BSYNC B1 ;  /* 0x0000000000017941 */ /* 0x000fea0003800000 */
.L_x_10679:
[----:B------:R-:W-:Y:S01]  /*3a00*/  LEA R3, R0, 0x3b800000, 0x17 ;  /* 0x3b80000000037811 */ /* 0x000fe200078eb8ff */
[----:B------:R-:W-:-:S05]  /*3a10*/  IMAD.SHL.U32 R0, R2, 0x100000, RZ ;  /* 0x0010000002007824 */ /* 0x000fca00078e00ff */
[----:B------:R-:W-:-:S07]  /*3a20*/  LOP3.LUT R0, R3, R0, R4, 0xfe, !PT ;  /* 0x0000000003007212 */ /* 0x000fce00078efe04 */
.L_x_10678:
[----:B------:R-:W-:Y:S05]  /*3a30*/  BSYNC B0 ;  /* 0x0000000000007941 */ /* 0x000fea0003800000 */
.L_x_10677:
[----:B------:R-:W-:-:S04]  /*3a40*/  FMUL.FTZ R0, R0, 1 ;  /* 0x3f80000000007820 */ /* 0x000fc80000410000 */
[----:B------:R0:W1:Y:S01]  /*3a50*/  F2F.F64.F32 R16, R0 ;  /* 0x0000000000107310 */ /* 0x0000620000201800 */
[----:B------:R-:W-:Y:S05]  /*3a60*/  BRA `(.L_x_10657) ;  /* 0x0000000400147947 */ /* 0x000fea0003800000 */
.L_x_10675:
        /* <DEDUP_REMOVED lines=21> */
.L_x_10684:
[----:B------:R-:W-:Y:S05]  /*3bc0*/  BSYNC B1 ;  /* 0x0000000000017941 */ /* 0x000fea0003800000 */
.L_x_10683:
[----:B------:R-:W-:Y:S01]  /*3bd0*/  LEA R3, R0, 0x37800000, 0x17 ;  /* 0x3780000000037811 */ /* 0x000fe200078eb8ff */
[----:B------:R-:W-:-:S05]  /*3be0*/  IMAD.SHL.U32 R0, R2, 0x200000, RZ ;  /* 0x0020000002007824 */ /* 0x000fca00078e00ff */
[----:B------:R-:W-:-:S07]  /*3bf0*/  LOP3.LUT R0, R3, R0, R4, 0xfe, !PT ;  /* 0x0000000003007212 */ /* 0x000fce00078efe04 */
.L_x_10682:
[----:B------:R-:W-:Y:S05]  /*3c00*/  BSYNC B0 ;  /* 0x0000000000007941 */ /* 0x000fea0003800000 */
.L_x_10681:
[----:B------:R-:W-:-:S04]  /*3c10*/  FMUL.FTZ R0, R0, 1 ;  /* 0x3f80000000007820 */ /* 0x000fc80000410000 */
[----:B------:R0:W1:Y:S01]  /*3c20*/  F2F.F64.F32 R16, R0 ;  /* 0x0000000000107310 */ /* 0x0000620000201800 */
[----:B------:R-:W-:Y:S05]  /*3c30*/  BRA `(.L_x_10657) ;  /* 0x0000000000a07947 */ /* 0x000fea0003800000 */
.L_x_10674:
        /* <DEDUP_REMOVED lines=14> */
.L_x_10688:
[----:B------:R-:W-:Y:S05]  /*3d20*/  BSYNC B0 ;  /* 0x0000000000007941 */ /* 0x000fea0003800000 */
.L_x_10687:
[----:B------:R-:W-:-:S04]  /*3d30*/  FMUL.FTZ R0, R0, 1 ;  /* 0x3f80000000007820 */ /* 0x000fc80000410000 */
[----:B------:R0:W1:Y:S01]  /*3d40*/  F2F.F64.F32 R16, R0 ;  /* 0x0000000000107310 */ /* 0x0000620000201800 */
[----:B------:R-:W-:Y:S05]  /*3d50*/  BRA `(.L_x_10657) ;  /* 0x0000000000587947 */ /* 0x000fea0003800000 */
.L_x_10662:
        /* <DEDUP_REMOVED lines=16> */
.L_x_10689:
[----:B------:R-:W-:Y:S05]  /*3e60*/  BRA `(.L_x_10657) ;  /* 0x0000000000147947 */ /* 0x000fea0003800000 */
.L_x_10686:
[----:B------:R-:W3:Y:S02]  /*3e70*/  LDG.E.64 R16, desc[UR36][R4.64] ;  /* 0x0000002404107981 */ /* 0x000ee4000c1e1b00 */
[----:B---3--:R-:W0:Y:S01]  /*3e80*/  I2F.F64.U64 R16, R16 ;  /* 0x0000001000107312 */ /* 0x008e220000301800 */
[----:B------:R-:W-:Y:S05]  /*3e90*/  BRA `(.L_x_10657) ;  /* 0x0000000000087947 */ /* 0x000fea0003800000 */
.L_x_10685:
[----:B------:R-:W3:Y:S02]  /*3ea0*/  LDG.E R4, desc[UR36][R4.64] ;  /* 0x0000002404047981 */ /* 0x000ee4000c1e1900 */
[----:B---3--:R0:W1:Y:S02]  /*3eb0*/  I2F.F64.U32 R16, R4 ;  /* 0x0000000400107312 */ /* 0x0080640000201800 */
.L_x_10657:
[----:B------:R-:W-:Y:S05]  /*3ec0*/  BSYNC B6 ;  /* 0x0000000000067941 */ /* 0x000fea0003800000 */
.L_x_10656:
[----:B------:R-:W2:Y:S01]  /*3ed0*/  S2R R22, SR_TID.X ;  /* 0x0000000000167919 */ /* 0x000ea20000002100 */
[----:B------:R-:W-:Y:S01]  /*3ee0*/  BSSY B0, `(.L_x_10690) ;  /* 0x000004f000007945 */ /* 0x000fe20003800000 */
[----:B--2---:R-:W-:-:S13]  /*3ef0*/  ISETP.GE.AND P0, PT, R22, R19, PT ;  /* 0x000000131600720c */ /* 0x004fda0003f06270 */
[----:B------:R-:W-:Y:S05]  /*3f00*/  @P0 BRA `(.L_x_10691) ;  /* 0x0000000400300947 */ /* 0x000fea0003800000 */
[----:B0-----:R-:W-:Y:S01]  /*3f10*/  IMAD.MOV.U32 R2, RZ, RZ, 0x652b82fe ;  /* 0x652b82feff027424 */ /* 0x001fe200078e00ff */
[----:B------:R-:W-:Y:S01]  /*3f20*/  UMOV UR4, 0xfefa39ef ;  /* 0xfefa39ef00047882 */ /* 0x000fe20000000000 */
[----:B------:R-:W-:Y:S01]  /*3f30*/  IMAD.MOV.U32 R3, RZ, RZ, 0x3ff71547 ;  /* 0x3ff71547ff037424 */ /* 0x000fe200078e00ff */
[----:B------:R-:W-:Y:S01]  /*3f40*/  UMOV UR5, 0x3fe62e42 ;  /* 0x3fe62e4200057882 */ /* 0x000fe20000000000 */
[----:B-1--45:R-:W-:Y:S01]  /*3f50*/  DADD R8, -RZ, -R26 ;  /* 0x00000000ff087229 */ /* 0x032fe2000000091a */
        /* <DEDUP_REMOVED lines=46> */
[----:B---3--:R-:W-:Y:S02]  /*4240*/  @!P2 LEA.HI R0, R2, R2, RZ, 0x1 ;  /* 0x000000020200a211 */ /* 0x008fe400078f08ff */
[----:B------:R-:W-:Y:S02]  /*4250*/  FSEL R7, R7, RZ, !P1 ;  /* 0x000000ff07077208 */ /* 0x000fe40004800000 */
[----:B------:R-:W-:-:S05]  /*4260*/  @!P2 SHF.R.S32.HI R3, RZ, 0x1, R0 ;  /* 0x00000001ff03a819 */ /* 0x000fca0000011400 */
[----:B------:R-:W-:Y:S02]  /*4270*/  @!P2 IMAD.IADD R2, R2, 0x1, -R3 ;  /* 0x000000010202a824 */ /* 0x000fe400078e0a03 */
[----:B------:R-:W-:-:S03]  /*4280*/  @!P2 IMAD R5, R3, 0x100000, R5 ;  /* 0x001000000305a824 */ /* 0x000fc600078e0205 */
[----:B------:R-:W-:Y:S01]  /*4290*/  @!P2 LEA R3, R2, 0x3ff00000, 0x14 ;  /* 0x3ff000000203a811 */ /* 0x000fe200078ea0ff */
[----:B------:R-:W-:-:S06]  /*42a0*/  @!P2 IMAD.MOV.U32 R2, RZ, RZ, RZ ;  /* 0x000000ffff02a224 */ /* 0x000fcc00078e00ff */
[----:B------:R-:W-:-:S11]  /*42b0*/  @!P2 DMUL R6, R4, R2 ;  /* 0x000000020406a228 */ /* 0x000fd60000000000 */
.L_x_10693:
[----:B------:R-:W-:Y:S05]  /*42c0*/  BSYNC B1 ;  /* 0x0000000000017941 */ /* 0x000fea0003800000 */
.L_x_10692:
[----:B------:R-:W-:-:S06]  /*42d0*/  DADD R2, R6, 1 ;  /* 0x3ff0000006027429 */ /* 0x000fcc0000000000 */
        /* <DEDUP_REMOVED lines=9> */
[----:B------:R-:W-:Y:S02]  /*4370*/  LOP3.LUT R6, R3, 0x7fffffff, RZ, 0xc0, !PT ;  /* 0x7fffffff03067812 */ /* 0x000fe400078ec0ff */
[----:B---3--:R-:W-:-:S03]  /*4380*/  MOV R0, 0x43b0 ;  /* 0x000043b000007802 */ /* 0x008fc60000000f00 */
[----:B------:R-:W-:-:S07]  /*4390*/  VIADD R6, R6, 0xfff00000 ;  /* 0xfff0000006067836 */ /* 0x000fce0000000000 */
[----:B------:R-:W-:Y:S05]  /*43a0*/  CALL.REL.NOINC `($__internal_15_$__cuda_sm20_dblrcp_rn_slowpath_v3) ;  /* 0x0000005400c47944 */ /* 0x000fea0003c00000 */
[----:B------:R-:W-:Y:S02]  /*43b0*/  IMAD.MOV.U32 R4, RZ, RZ, R10 ;  /* 0x000000ffff047224 */ /* 0x000fe400078e000a */
[----:B------:R-:W-:-:S07]  /*43c0*/  IMAD.MOV.U32 R5, RZ, RZ, R11 ;  /* 0x000000ffff057224 */ /* 0x000fce00078e000b */
.L_x_10691:
[----:B------:R-:W-:Y:S05]  /*43d0*/  BSYNC B0 ;  /* 0x0000000000007941 */ /* 0x000fea0003800000 */
.L_x_10690:
[----:B01--45:R-:W-:Y:S01]  /*43e0*/  VIADD R26, R22, 0x80 ;  /* 0x00000080161a7836 */ /* 0x033fe20000000000 */
[----:B------:R-:W-:Y:S04]  /*43f0*/  BSSY B0, `(.L_x_10694) ;  /* 0x000004f000007945 */ /* 0x000fe80003800000 */
[----:B------:R-:W-:-:S13]  /*4400*/  ISETP.GE.AND P1, PT, R26, R19, PT ;  /* 0x000000131a00720c */ /* 0x000fda0003f26270 */
[----:B------:R-:W-:Y:S05]  /*4410*/  @P1 BRA `(.L_x_10695) ;  /* 0x0000000400301947 */ /* 0x000fea0003800000 */
[----:B------:R-:W-:Y:S01]  /*4420*/  IMAD.MOV.U32 R2, RZ, RZ, 0x652b82fe ;  /* 0x652b82feff027424 */ /* 0x000fe200078e00ff */
[----:B------:R-:W-:Y:S01]  /*4430*/  UMOV UR4, 0xfefa39ef ;  /* 0xfefa39ef00047882 */ /* 0x000fe20000000000 */
[----:B------:R-:W-:Y:S01]  /*4440*/  IMAD.MOV.U32 R3, RZ, RZ, 0x3ff71547 ;  /* 0x3ff71547ff037424 */ /* 0x000fe200078e00ff */
[----:B------:R-:W-:Y:S01]  /*4450*/  UMOV UR5, 0x3fe62e42 ;  /* 0x3fe62e4200057882 */ /* 0x000fe20000000000 */
[----:B------:R-:W-:Y:S01]  /*4460*/  DADD R10, -RZ, -R28 ;  /* 0x00000000ff0a7229 */ /* 0x000fe2000000091c */
        /* <DEDUP_REMOVED lines=54> */
.L_x_10697:
[----:B------:R-:W-:Y:S05]  /*47d0*/  BSYNC B1 ;  /* 0x0000000000017941 */ /* 0x000fea0003800000 */
.L_x_10696:
        /* <DEDUP_REMOVED lines=16> */
.L_x_10695:
[----:B------:R-:W-:Y:S05]  /*48e0*/  BSYNC B0 ;  /* 0x0000000000007941 */ /* 0x000fea0003800000 */
.L_x_10694:
[----:B---3--:R-:W-:Y:S01]  /*48f0*/  VIADD R0, R22, 0x100 ;  /* 0x0000010016007836 */ /* 0x008fe20000000000 */
        /* <DEDUP_REMOVED lines=54> */
[----:B------:R-:W-:Y:S02]  /*4c60*/  @!P2 LEA.HI R0, R2, R2, RZ, 0x1 ;  /* 0x000000020200a211 */ /* 0x000fe400078f08ff */
[----:B------:R-:W-:Y:S02]  /*4c70*/  FSEL R7, R7, RZ, !P1 ;  /* 0x000000ff07077208 */ /* 0x000fe40004800000 */
[----:B------:R-:W-:-:S05]  /*4c80*/  @!P2 SHF.R.S32.HI R3, RZ, 0x1, R0 ;  /* 0x00000001ff03a819 */ /* 0x000fca0000011400 */
[----:B------:R-:W-:Y:S02]  /*4c90*/  @!P2 IMAD.IADD R2, R2, 0x1, -R3 ;  /* 0x000000010202a824 */ /* 0x000fe400078e0a03 */
[----:B------:R-:W-:-:S03]  /*4ca0*/  @!P2 IMAD R9, R3, 0x100000, R9 ;  /* 0x001000000309a824 */ /* 0x000fc600078e0209 */
[----:B------:R-:W-:Y:S01]  /*4cb0*/  @!P2 LEA R3, R2, 0x3ff00000, 0x14 ;  /* 0x3ff000000203a811 */ /* 0x000fe200078ea0ff */
[----:B------:R-:W-:-:S06]  /*4cc0*/  @!P2 IMAD.MOV.U32 R2, RZ, RZ, RZ ;  /* 0x000000ffff02a224 */ /* 0x000fcc00078e00ff */
[----:B------:R-:W-:-:S11]  /*4cd0*/  @!P2 DMUL R6, R8, R2 ;  /* 0x000000020806a228 */ /* 0x000fd60000000000 */
.L_x_10701:
[----:B------:R-:W-:Y:S05]  /*4ce0*/  BSYNC B1 ;  /* 0x0000000000017941 */ /* 0x000fea0003800000 */
.L_x_10700:
        /* <DEDUP_REMOVED lines=11> */
[----:B------:R-:W-:-:S03]  /*4da0*/  MOV R0, 0x4dd0 ;  /* 0x00004dd000007802 */ /* 0x000fc60000000f00 */
[----:B------:R-:W-:-:S07]  /*4db0*/  VIADD R6, R6, 0xfff00000 ;  /* 0xfff0000006067836 */ /* 0x000fce0000000000 */
[----:B------:R-:W-:Y:S05]  /*4dc0*/  CALL.REL.NOINC `($__internal_15_$__cuda_sm20_dblrcp_rn_slowpath_v3) ;  /* 0x0000004c003c7944 */ /* 0x000fea0003c00000 */
[----:B------:R-:W-:Y:S02]  /*4dd0*/  IMAD.MOV.U32 R24, RZ, RZ, R10 ;  /* 0x000000ffff187224 */ /* 0x000fe400078e000a */
[----:B------:R-:W-:-:S07]  /*4de0*/  IMAD.MOV.U32 R25, RZ, RZ, R11 ;  /* 0x000000ffff197224 */ /* 0x000fce00078e000b */
.L_x_10699:
[----:B------:R-:W-:Y:S05]  /*4df0*/  BSYNC B0 ;  /* 0x0000000000007941 */ /* 0x000fea0003800000 */
.L_x_10698:
[----:B------:R-:W-:Y:S01]  /*4e00*/  VIADD R0, R22, 0x180 ;  /* 0x0000018016007836 */ /* 0x000fe20000000000 */
        /* <DEDUP_REMOVED lines=62> */
.L_x_10705:
[----:B------:R-:W-:Y:S05]  /*51f0*/  BSYNC B1 ;  /* 0x0000000000017941 */ /* 0x000fea0003800000 */
.L_x_10704:
        /* <DEDUP_REMOVED lines=16> */
.L_x_10703:
[----:B------:R-:W-:Y:S05]  /*5300*/  BSYNC B0 ;  /* 0x0000000000007941 */ /* 0x000fea0003800000 */
.L_x_10702:
[----:B------:R-:W0:Y:S01]  /*5310*/  LDC.U8 R2, c[0x0][0x234] ;  /* 0x00008d00ff027b82 */ /* 0x000e220000000000 */
[----:B------:R-:W-:Y:S04]  /*5320*/  BSSY B6, `(.L_x_10706) ;  /* 0x000012e000067945 */ /* 0x000fe80003800000 */
[----:B------:R-:W-:Y:S05]  /*5330*/  @P0 BRA `(.L_x_10707) ;  /* 0x0000001000b00947 */ /* 0x000fea0003800000 */
[----:B------:R-:W1:Y:S01]  /*5340*/  S2R R3, SR_TID.X ;  /* 0x0000000000037919 */ /* 0x000e620000002100 */
[----:B------:R-:W2:Y:S01]  /*5350*/  LDC.64 R8, c[0x0][0x218] ;  /* 0x00008600ff087b82 */ /* 0x000ea20000000a00 */
[----:B0-----:R-:W-:Y:S01]  /*5360*/  PRMT R6, R2, 0x9910, RZ ;  /* 0x0000991002067816 */ /* 0x001fe200000000ff */
[----:B------:R-:W-:Y:S01]  /*5370*/  ULDC UR4, c[0x0][0x238] ;  /* 0x00008e0000047ab9 */ /* 0x000fe20000000800 */
[----:B-1----:R-:W-:-:S04]  /*5380*/  IMAD R0, R18, 0x200, R3 ;  /* 0x0000020012007824 */ /* 0x002fc800078e0203 */
[----:B------:R-:W-:Y:S02]  /*5390*/  IMAD R3, R0, UR4, RZ ;  /* 0x0000000400037c24 */ /* 0x000fe4000f8e02ff */
[----:B------:R-:W-:-:S03]  /*53a0*/  IMAD.MOV.U32 R0, RZ, RZ, R6 ;  /* 0x000000ffff007224 */ /* 0x000fc600078e0006 */
[----:B--2---:R-:W-:Y:S02]  /*53b0*/  IADD3 R8, P1, R3, R8, RZ ;  /* 0x0000000803087210 */ /* 0x004fe40007f3e0ff */
        /* <DEDUP_REMOVED lines=15> */
.L_x_10711:
[----:B------:R-:W0:Y:S01]  /*54b0*/  F2I.S64.F64.TRUNC R4, R4 ;  /* 0x0000000400047311 */ /* 0x000e22000030d900 */
[----:B------:R-:W-:Y:S02]  /*54c0*/  IMAD.MOV.U32 R22, RZ, RZ, R26 ;  /* 0x000000ffff167224 */ /* 0x000fe400078e001a */
[----:B0-----:R-:W-:-:S05]  /*54d0*/  IMAD.MOV.U32 R3, RZ, RZ, R4 ;  /* 0x000000ffff037224 */ /* 0x001fca00078e0004 */
[----:B------:R0:W-:Y:S01]  /*54e0*/  STG.E.U8 desc[UR36][R8.64], R3 ;  /* 0x0000000308007986 */ /* 0x0001e2000c101124 */
[----:B------:R-:W-:Y:S05]  /*54f0*/  BRA `(.L_x_10707) ;  /* 0x0000001000407947 */ /* 0x000fea0003800000 */
.L_x_10710:
        /* <DEDUP_REMOVED lines=10> */
.L_x_10714:
[----:B------:R-:W0:Y:S01]  /*55a0*/  F2I.F64.TRUNC R5, R4 ;  /* 0x0000000400057311 */ /* 0x000e22000030d100 */
[----:B------:R-:W-:Y:S01]  /*55b0*/  IMAD.MOV.U32 R22, RZ, RZ, R26 ;  /* 0x000000ffff167224 */ /* 0x000fe200078e001a */
[----:B0-----:R3:W-:Y:S01]  /*55c0*/  STG.E desc[UR36][R8.64], R5 ;  /* 0x0000000508007986 */ /* 0x0017e2000c101924 */
[----:B------:R-:W-:Y:S05]  /*55d0*/  BRA `(.L_x_10707) ;  /* 0x0000001000087947 */ /* 0x000fea0003800000 */
.L_x_10713:
[----:B------:R-:W0:Y:S01]  /*55e0*/  F2I.F64.TRUNC R5, R4 ;  /* 0x0000000400057311 */ /* 0x000e22000030d100 */
[----:B------:R-:W-:Y:S01]  /*55f0*/  IMAD.MOV.U32 R22, RZ, RZ, R26 ;  /* 0x000000ffff167224 */ /* 0x000fe200078e001a */
[----:B0-----:R1:W-:Y:S01]  /*5600*/  STG.E.U16 desc[UR36][R8.64], R5 ;  /* 0x0000000508007986 */ /* 0x0013e2000c101524 */
[----:B------:R-:W-:Y:S05]  /*5610*/  BRA `(.L_x_10707) ;  /* 0x0000000c00f87947 */ /* 0x000fea0003800000 */
.L_x_10709:
        /* <DEDUP_REMOVED lines=14> */
.L_x_10716:
        /* <DEDUP_REMOVED lines=9> */
.L_x_10715:
        /* <DEDUP_REMOVED lines=15> */
.L_x_10718:
        /* <DEDUP_REMOVED lines=10> */
.L_x_10717:
[----:B------:R0:W-:Y:S01]  /*5920*/  STG.E.64 desc[UR36][R8.64], R4 ;  /* 0x0000000408007986 */ /* 0x0001e2000c101b24 */
[----:B------:R-:W-:Y:S01]  /*5930*/  IMAD.MOV.U32 R22, RZ, RZ, R26 ;  /* 0x000000ffff167224 */ /* 0x000fe200078e001a */
[----:B------:R-:W-:Y:S06]  /*5940*/  BRA `(.L_x_10707) ;  /* 0x0000000c002c7947 */ /* 0x000fec0003800000 */
.L_x_10708:
        /* <DEDUP_REMOVED lines=13> */
.L_x_10721:
[----:B------:R-:W-:Y:S01]  /*5a20*/  CS2R R6, SRZ ;  /* 0x0000000000067805 */ /* 0x000fe2000001ff00 */
[----:B------:R-:W-:-:S04]  /*5a30*/  IMAD.MOV.U32 R22, RZ, RZ, R26 ;  /* 0x000000ffff167224 */ /* 0x000fc800078e001a */
[----:B------:R0:W-:Y:S01]  /*5a40*/  STG.E.128 desc[UR36][R8.64], R4 ;  /* 0x0000000408007986 */ /* 0x0001e2000c101d24 */
[----:B------:R-:W-:Y:S05]  /*5a50*/  BRA `(.L_x_10707) ;  /* 0x0000000800e87947 */ /* 0x000fea0003800000 */
.L_x_10720:
        /* <DEDUP_REMOVED lines=25> */
.L_x_10725:
[----:B------:R-:W-:Y:S05]  /*5bf0*/  BSYNC B0 ;  /* 0x0000000000007941 */ /* 0x000fea0003800000 */
.L_x_10724:
[----:B------:R-:W-:Y:S01]  /*5c00*/  LOP3.LUT R7, R0, R7, RZ, 0xfc, !PT ;  /* 0x0000000700077212 */ /* 0x000fe200078efcff */
[----:B------:R-:W-:-:S04]  /*5c10*/  IMAD.MOV.U32 R22, RZ, RZ, R26 ;  /* 0x000000ffff167224 */ /* 0x000fc800078e001a */
[----:B------:R0:W-:Y:S01]  /*5c20*/  STG.E.U8 desc[UR36][R8.64], R7 ;  /* 0x0000000708007986 */ /* 0x0001e2000c101124 */
[----:B------:R-:W-:Y:S05]  /*5c30*/  BRA `(.L_x_10707) ;  /* 0x0000000800707947 */ /* 0x000fea0003800000 */
.L_x_10723:
        /* <DEDUP_REMOVED lines=17> */
.L_x_10727:
[----:B------:R-:W-:Y:S01]  /*5d50*/  IMAD.MOV.U32 R0, RZ, RZ, 0x7f ;  /* 0x0000007fff007424 */ /* 0x000fe200078e00ff */
[----:B------:R-:W-:-:S04]  /*5d60*/  ISETP.GT.U32.AND P0, PT, R3, 0x7f800000, PT ;  /* 0x7f8000000300780c */ /* 0x000fc80003f04070 */
[----:B------:R-:W-:-:S09]  /*5d70*/  SEL R0, R0, 0x7c, P0 ;  /* 0x0000007c00007807 */ /* 0x000fd20000000000 */
.L_x_10728:
[----:B------:R-:W-:Y:S05]  /*5d80*/  BSYNC B0 ;  /* 0x0000000000007941 */ /* 0x000fea0003800000 */
.L_x_10726:
[----:B------:R-:W-:Y:S01]  /*5d90*/  LOP3.LUT R3, R7, 0x80000000, RZ, 0xc0, !PT ;  /* 0x8000000007037812 */ /* 0x000fe200078ec0ff */
[----:B------:R-:W-:-:S03]  /*5da0*/  IMAD.MOV.U32 R22, RZ, RZ, R26 ;  /* 0x000000ffff167224 */ /* 0x000fc600078e001a */
[----:B------:R-:W-:-:S04]  /*5db0*/  SHF.R.U32.HI R3, RZ, 0x18, R3 ;  /* 0x00000018ff037819 */ /* 0x000fc80000011603 */
[----:B------:R-:W-:-:S05]  /*5dc0*/  LOP3.LUT R3, R0, R3, RZ, 0xfc, !PT ;  /* 0x0000000300037212 */ /* 0x000fca00078efcff */
[----:B------:R0:W-:Y:S01]  /*5dd0*/  STG.E.U8 desc[UR36][R8.64], R3 ;  /* 0x0000000308007986 */ /* 0x0001e2000c101124 */
[----:B------:R-:W-:Y:S05]  /*5de0*/  BRA `(.L_x_10707) ;  /* 0x0000000800047947 */ /* 0x000fea0003800000 */
.L_x_10722:
        /* <DEDUP_REMOVED lines=9> */
.L_x_10719:
        /* <DEDUP_REMOVED lines=12> */
.L_x_10731:
        /* <DEDUP_REMOVED lines=21> */
.L_x_10734:
[----:B------:R-:W-:-:S04]  /*6090*/  LOP3.LUT R0, R7, 0x80000000, RZ, 0xc0, !PT ;  /* 0x8000000007007812 */ /* 0x000fc800078ec0ff */
[----:B------:R-:W-:-:S04]  /*60a0*/  SHF.R.U32.HI R0, RZ, 0x18, R0 ;  /* 0x00000018ff007819 */ /* 0x000fc80000011600 */
[----:B------:R-:W-:-:S07]  /*60b0*/  LOP3.LUT R0, R3, R0, RZ, 0xfc, !PT ;  /* 0x0000000003007212 */ /* 0x000fce00078efcff */
.L_x_10733:
[----:B------:R-:W-:Y:S05]  /*60c0*/  BSYNC B0 ;  /* 0x0000000000007941 */ /* 0x000fea0003800000 */
.L_x_10732:
[----:B------:R0:W-:Y:S01]  /*60d0*/  STG.E.U8 desc[UR36][R8.64], R0 ;  /* 0x0000000008007986 */ /* 0x0001e2000c101124 */
[----:B------:R-:W-:Y:S01]  /*60e0*/  IMAD.MOV.U32 R22, RZ, RZ, R26 ;  /* 0x000000ffff167224 */ /* 0x000fe200078e001a */
[----:B------:R-:W-:Y:S06]  /*60f0*/  BRA `(.L_x_10707) ;  /* 0x0000000400407947 */ /* 0x000fec0003800000 */
.L_x_10730:
        /* <DEDUP_REMOVED lines=21> */
.L_x_10737:
[----:B------:R-:W-:-:S04]  /*6250*/  LOP3.LUT R0, R7, 0x80000000, RZ, 0xc0, !PT ;  /* 0x8000000007007812 */ /* 0x000fc800078ec0ff */
[----:B------:R-:W-:-:S04]  /*6260*/  SHF.R.U32.HI R0, RZ, 0x18, R0 ;  /* 0x00000018ff007819 */ /* 0x000fc80000011600 */
[----:B------:R-:W-:-:S07]  /*6270*/  LOP3.LUT R0, R3, R0, RZ, 0xfc, !PT ;  /* 0x0000000003007212 */ /* 0x000fce00078efcff */
.L_x_10736:
[----:B------:R-:W-:Y:S05]  /*6280*/  BSYNC B0 ;  /* 0x0000000000007941 */ /* 0x000fea0003800000 */
.L_x_10735:
[----:B------:R0:W-:Y:S01]  /*6290*/  STG.E.U8 desc[UR36][R8.64], R0 ;  /* 0x0000000008007986 */ /* 0x0001e2000c101124 */
[----:B------:R-:W-:Y:S01]  /*62a0*/  IMAD.MOV.U32 R22, RZ, RZ, R26 ;  /* 0x000000ffff167224 */ /* 0x000fe200078e001a */
[----:B------:R-:W-:Y:S06]  /*62b0*/  BRA `(.L_x_10707) ;  /* 0x0000000000d07947 */ /* 0x000fec0003800000 */
.L_x_10729:
        /* <DEDUP_REMOVED lines=27> */
.L_x_10712:
        /* <DEDUP_REMOVED lines=16> */
.L_x_10740:
[----:B------:R-:W-:Y:S01]  /*6570*/  IMAD.MOV.U32 R22, RZ, RZ, R26 ;  /* 0x000000ffff167224 */ /* 0x000fe200078e001a */
[----:B------:R-:W-:Y:S06]  /*6580*/  BRA `(.L_x_10707) ;  /* 0x00000000001c7947 */ /* 0x000fec0003800000 */
.L_x_10739:
[----:B------:R-:W0:Y:S01]  /*6590*/  F2I.U64.F64.TRUNC R4, R4 ;  /* 0x0000000400047311 */ /* 0x000e22000030d800 */
[----:B------:R-:W-:Y:S01]  /*65a0*/  IMAD.MOV.U32 R22, RZ, RZ, R26 ;  /* 0x000000ffff167224 */ /* 0x000fe200078e001a */
[----:B0-----:R0:W-:Y:S01]  /*65b0*/  STG.E.64 desc[UR36][R8.64], R4 ;  /* 0x0000000408007986 */ /* 0x0011e2000c101b24 */
[----:B------:R-:W-:Y:S05]  /*65c0*/  BRA `(.L_x_10707) ;  /* 0x00000000000c7947 */ /* 0x000fea0003800000 */
.L_x_10738:
[----:B------:R-:W0:Y:S01]  /*65d0*/  F2I.U32.F64.TRUNC R5, R4 ;  /* 0x0000000400057311 */ /* 0x000e22000030d000 */
[----:B------:R-:W-:Y:S01]  /*65e0*/  IMAD.MOV.U32 R22, RZ, RZ, R26 ;  /* 0x000000ffff167224 */ /* 0x000fe200078e001a */
[----:B0-----:R0:W-:Y:S06]  /*65f0*/  STG.E desc[UR36][R8.64], R5 ;  /* 0x0000000508007986 */ /* 0x0011ec000c101924 */
.L_x_10707:
[----:B------:R-:W-:Y:S05]  /*6600*/  BSYNC B6 ;  /* 0x0000000000067941 */ /* 0x000fea0003800000 */
.L_x_10706:
        /* <DEDUP_REMOVED lines=24> */
.L_x_10746:
[----:B------:R-:W0:Y:S02]  /*6790*/  F2I.S64.F64.TRUNC R28, R28 ;  /* 0x0000001c001c7311 */ /* 0x000e24000030d900 */
[----:B0-----:R-:W-:-:S05]  /*67a0*/  IMAD.MOV.U32 R3, RZ, RZ, R28 ;  /* 0x000000ffff037224 */ /* 0x001fca00078e001c */
[----:B------:R4:W-:Y:S01]  /*67b0*/  STG.E.U8 desc[UR36][R4.64], R3 ;  /* 0x0000000304007986 */ /* 0x0009e2000c101124 */
[----:B------:R-:W-:Y:S05]  /*67c0*/  BRA `(.L_x_10748) ;  /* 0x0000000c00f07947 */ /* 0x000fea0003800000 */
.L_x_10745:
        /* <DEDUP_REMOVED lines=9> */
.L_x_10750:
[----:B------:R-:W0:Y:S02]  /*6860*/  F2I.F64.TRUNC R29, R28 ;  /* 0x0000001c001d7311 */ /* 0x000e24000030d100 */
[----:B0-----:R2:W-:Y:S01]  /*6870*/  STG.E desc[UR36][R4.64], R29 ;  /* 0x0000001d04007986 */ /* 0x0015e2000c101924 */
[----:B------:R-:W-:Y:S05]  /*6880*/  BRA `(.L_x_10748) ;  /* 0x0000000c00c07947 */ /* 0x000fea0003800000 */
.L_x_10749:
[----:B------:R-:W0:Y:S02]  /*6890*/  F2I.F64.TRUNC R29, R28 ;  /* 0x0000001c001d7311 */ /* 0x000e24000030d100 */
[----:B0-----:R0:W-:Y:S01]  /*68a0*/  STG.E.U16 desc[UR36][R4.64], R29 ;  /* 0x0000001d04007986 */ /* 0x0011e2000c101524 */
[----:B------:R-:W-:Y:S05]  /*68b0*/  BRA `(.L_x_10748) ;  /* 0x0000000c00b47947 */ /* 0x000fea0003800000 */
.L_x_10744:
        /* <DEDUP_REMOVED lines=13> */
.L_x_10752:
        /* <DEDUP_REMOVED lines=8> */
.L_x_10751:
        /* <DEDUP_REMOVED lines=14> */
.L_x_10754:
        /* <DEDUP_REMOVED lines=9> */
.L_x_10753:
[----:B------:R0:W-:Y:S01]  /*6b80*/  STG.E.64 desc[UR36][R4.64], R28 ;  /* 0x0000001c04007986 */ /* 0x0001e2000c101b24 */
[----:B------:R-:W-:Y:S05]  /*6b90*/  BRA `(.L_x_10748) ;  /* 0x0000000800fc7947 */ /* 0x000fea0003800000 */
.L_x_10743:
        /* <DEDUP_REMOVED lines=12> */
.L_x_10757:
[----:B------:R-:W-:-:S05]  /*6c60*/  CS2R R30, SRZ ;  /* 0x00000000001e7805 */ /* 0x000fca000001ff00 */
[----:B------:R0:W-:Y:S01]  /*6c70*/  STG.E.128 desc[UR36][R4.64], R28 ;  /* 0x0000001c04007986 */ /* 0x0001e2000c101d24 */
[----:B------:R-:W-:Y:S05]  /*6c80*/  BRA `(.L_x_10748) ;  /* 0x0000000800c07947 */ /* 0x000fea0003800000 */
.L_x_10756:
        /* <DEDUP_REMOVED lines=25> */
.L_x_10761:
[----:B------:R-:W-:Y:S05]  /*6e20*/  BSYNC B0 ;  /* 0x0000000000007941 */ /* 0x000fea0003800000 */
.L_x_10760:
[----:B------:R-:W-:-:S05]  /*6e30*/  LOP3.LUT R7, R0, R7, RZ, 0xfc, !PT ;  /* 0x0000000700077212 */ /* 0x000fca00078efcff */
[----:B------:R0:W-:Y:S01]  /*6e40*/  STG.E.U8 desc[UR36][R4.64], R7 ;  /* 0x0000000704007986 */ /* 0x0001e2000c101124 */
[----:B------:R-:W-:Y:S05]  /*6e50*/  BRA `(.L_x_10748) ;  /* 0x00000008004c7947 */ /* 0x000fea0003800000 */
.L_x_10759:
        /* <DEDUP_REMOVED lines=17> */
.L_x_10763:
[----:B------:R-:W-:Y:S01]  /*6f70*/  IMAD.MOV.U32 R0, RZ, RZ, 0x7f ;  /* 0x0000007fff007424 */ /* 0x000fe200078e00ff */
[----:B------:R-:W-:-:S04]  /*6f80*/  ISETP.GT.U32.AND P0, PT, R3, 0x7f800000, PT ;  /* 0x7f8000000300780c */ /* 0x000fc80003f04070 */
[----:B------:R-:W-:-:S09]  /*6f90*/  SEL R0, R0, 0x7c, P0 ;  /* 0x0000007c00007807 */ /* 0x000fd20000000000 */
.L_x_10764:
[----:B------:R-:W-:Y:S05]  /*6fa0*/  BSYNC B0 ;  /* 0x0000000000007941 */ /* 0x000fea0003800000 */
.L_x_10762:
[----:B------:R-:W-:-:S04]  /*6fb0*/  LOP3.LUT R3, R7, 0x80000000, RZ, 0xc0, !PT ;  /* 0x8000000007037812 */ /* 0x000fc800078ec0ff */
[----:B------:R-:W-:-:S04]  /*6fc0*/  SHF.R.U32.HI R3, RZ, 0x18, R3 ;  /* 0x00000018ff037819 */ /* 0x000fc80000011603 */
[----:B------:R-:W-:-:S05]  /*6fd0*/  LOP3.LUT R3, R0, R3, RZ, 0xfc, !PT ;  /* 0x0000000300037212 */ /* 0x000fca00078efcff */
[----:B------:R0:W-:Y:S01]  /*6fe0*/  STG.E.U8 desc[UR36][R4.64], R3 ;  /* 0x0000000304007986 */ /* 0x0001e2000c101124 */
[----:B------:R-:W-:Y:S05]  /*6ff0*/  BRA `(.L_x_10748) ;  /* 0x0000000400e47947 */ /* 0x000fea0003800000 */
.L_x_10758:
        /* <DEDUP_REMOVED lines=8> */
.L_x_10755:
        /* <DEDUP_REMOVED lines=11> */
.L_x_10767:
        /* <DEDUP_REMOVED lines=21> */
.L_x_10770:
[----:B------:R-:W-:-:S04]  /*7280*/  LOP3.LUT R0, R7, 0x80000000, RZ, 0xc0, !PT ;  /* 0x8000000007007812 */ /* 0x000fc800078ec0ff */
[----:B------:R-:W-:-:S04]  /*7290*/  SHF.R.U32.HI R0, RZ, 0x18, R0 ;  /* 0x00000018ff007819 */ /* 0x000fc80000011600 */
[----:B------:R-:W-:-:S07]  /*72a0*/  LOP3.LUT R0, R3, R0, RZ, 0xfc, !PT ;  /* 0x0000000003007212 */ /* 0x000fce00078efcff */
.L_x_10769:
[----:B------:R-:W-:Y:S05]  /*72b0*/  BSYNC B0 ;  /* 0x0000000000007941 */ /* 0x000fea0003800000 */
.L_x_10768:
[----:B------:R0:W-:Y:S01]  /*72c0*/  STG.E.U8 desc[UR36][R4.64], R0 ;  /* 0x0000000004007986 */ /* 0x0001e2000c101124 */
[----:B------:R-:W-:Y:S05]  /*72d0*/  BRA `(.L_x_10748) ;  /* 0x00000004002c7947 */ /* 0x000fea0003800000 */
.L_x_10766:
        /* <DEDUP_REMOVED lines=21> */
.L_x_10773:
[----:B------:R-:W-:-:S04]  /*7430*/  LOP3.LUT R0, R7, 0x80000000, RZ, 0xc0, !PT ;  /* 0x8000000007007812 */ /* 0x000fc800078ec0ff */
[----:B------:R-:W-:-:S04]  /*7440*/  SHF.R.U32.HI R0, RZ, 0x18, R0 ;  /* 0x00000018ff007819 */ /* 0x000fc80000011600 */
[----:B------:R-:W-:-:S07]  /*7450*/  LOP3.LUT R0, R3, R0, RZ, 0xfc, !PT ;  /* 0x0000000003007212 */ /* 0x000fce00078efcff */
.L_x_10772:
[----:B------:R-:W-:Y:S05]  /*7460*/  BSYNC B0 ;  /* 0x0000000000007941 */ /* 0x000fea0003800000 */
.L_x_10771:
[----:B------:R0:W-:Y:S01]  /*7470*/  STG.E.U8 desc[UR36][R4.64], R0 ;  /* 0x0000000004007986 */ /* 0x0001e2000c101124 */
[----:B------:R-:W-:Y:S05]  /*7480*/  BRA `(.L_x_10748) ;  /* 0x0000000000c07947 */ /* 0x000fea0003800000 */
.L_x_10765:
        /* <DEDUP_REMOVED lines=26> */
.L_x_10747:
        /* <DEDUP_REMOVED lines=16> */
.L_x_10776:
[----:B------:R-:W-:Y:S05]  /*7730*/  BRA `(.L_x_10748) ;  /* 0x0000000000147947 */ /* 0x000fea0003800000 */
.L_x_10775:
[----:B------:R-:W0:Y:S02]  /*7740*/  F2I.U64.F64.TRUNC R28, R28 ;  /* 0x0000001c001c7311 */ /* 0x000e24000030d800 */
[----:B0-----:R0:W-:Y:S01]  /*7750*/  STG.E.64 desc[UR36][R4.64], R28 ;  /* 0x0000001c04007986 */ /* 0x0011e2000c101b24 */
[----:B------:R-:W-:Y:S05]  /*7760*/  BRA `(.L_x_10748) ;  /* 0x0000000000087947 */ /* 0x000fea0003800000 */
.L_x_10774:
[----:B------:R-:W0:Y:S02]  /*7770*/  F2I.U32.F64.TRUNC R29, R28 ;  /* 0x0000001c001d7311 */ /* 0x000e24000030d000 */
[----:B0-----:R0:W-:Y:S02]  /*7780*/  STG.E desc[UR36][R4.64], R29 ;  /* 0x0000001d04007986 */ /* 0x0011e4000c101924 */
.L_x_10748:
        /* <DEDUP_REMOVED lines=24> */
.L_x_10780:
[----:B------:R-:W0:Y:S02]  /*7910*/  F2I.S64.F64.TRUNC R24, R24 ;  /* 0x0000001800187311 */ /* 0x000e24000030d900 */
[----:B0-----:R-:W-:-:S05]  /*7920*/  IMAD.MOV.U32 R3, RZ, RZ, R24 ;  /* 0x000000ffff037224 */ /* 0x001fca00078e0018 */
[----:B------:R0:W-:Y:S01]  /*7930*/  STG.E.U8 desc[UR36][R4.64], R3 ;  /* 0x0000000304007986 */ /* 0x0001e2000c101124 */
[----:B------:R-:W-:Y:S05]  /*7940*/  BRA `(.L_x_10782) ;  /* 0x0000000c00f07947 */ /* 0x000fea0003800000 */
.L_x_10779:
        /* <DEDUP_REMOVED lines=9> */
.L_x_10784:
[----:B------:R-:W0:Y:S02]  /*79e0*/  F2I.F64.TRUNC R25, R24 ;  /* 0x0000001800197311 */ /* 0x000e24000030d100 */
[----:B0-----:R0:W-:Y:S01]  /*79f0*/  STG.E desc[UR36][R4.64], R25 ;  /* 0x0000001904007986 */ /* 0x0011e2000c101924 */
[----:B------:R-:W-:Y:S05]  /*7a00*/  BRA `(.L_x_10782) ;  /* 0x0000000c00c07947 */ /* 0x000fea0003800000 */
.L_x_10783:
[----:B------:R-:W0:Y:S02]  /*7a10*/  F2I.F64.TRUNC R25, R24 ;  /* 0x0000001800197311 */ /* 0x000e24000030d100 */
[----:B0-----:R0:W-:Y:S01]  /*7a20*/  STG.E.U16 desc[UR36][R4.64], R25 ;  /* 0x0000001904007986 */ /* 0x0011e2000c101524 */
[----:B------:R-:W-:Y:S05]  /*7a30*/  BRA `(.L_x_10782) ;  /* 0x0000000c00b47947 */ /* 0x000fea0003800000 */
.L_x_10778:
        /* <DEDUP_REMOVED lines=13> */
.L_x_10786:
        /* <DEDUP_REMOVED lines=8> */
.L_x_10785:
        /* <DEDUP_REMOVED lines=14> */
.L_x_10788:
        /* <DEDUP_REMOVED lines=9> */
.L_x_10787:
[----:B------:R0:W-:Y:S01]  /*7d00*/  STG.E.64 desc[UR36][R4.64], R24 ;  /* 0x0000001804007986 */ /* 0x0001e2000c101b24 */
[----:B------:R-:W-:Y:S05]  /*7d10*/  BRA `(.L_x_10782) ;  /* 0x0000000800fc7947 */ /* 0x000fea0003800000 */
.L_x_10777:
        /* <DEDUP_REMOVED lines=12> */
.L_x_10791:
[----:B------:R-:W-:-:S05]  /*7de0*/  CS2R R26, SRZ ;  /* 0x00000000001a7805 */ /* 0x000fca000001ff00 */
[----:B------:R0:W-:Y:S01]  /*7df0*/  STG.E.128 desc[UR36][R4.64], R24 ;  /* 0x0000001804007986 */ /* 0x0001e2000c101d24 */
[----:B------:R-:W-:Y:S05]  /*7e00*/  BRA `(.L_x_10782) ;  /* 0x0000000800c07947 */ /* 0x000fea0003800000 */
.L_x_10790:
        /* <DEDUP_REMOVED lines=25> */
.L_x_10795:
[----:B------:R-:W-:Y:S05]  /*7fa0*/  BSYNC B0 ;  /* 0x0000000000007941 */ /* 0x000fea0003800000 */
.L_x_10794:
[----:B------:R-:W-:-:S05]  /*7fb0*/  LOP3.LUT R7, R0, R7, RZ, 0xfc, !PT ;  /* 0x0000000700077212 */ /* 0x000fca00078efcff */
[----:B------:R0:W-:Y:S01]  /*7fc0*/  STG.E.U8 desc[UR36][R4.64], R7 ;  /* 0x0000000704007986 */ /* 0x0001e2000c101124 */
[----:B------:R-:W-:Y:S05]  /*7fd0*/  BRA `(.L_x_10782) ;  /* 0x00000008004c7947 */ /* 0x000fea0003800000 */
.L_x_10793:
        /* <DEDUP_REMOVED lines=17> */
.L_x_10797:
[----:B------:R-:W-:Y:S01]  /*80f0*/  IMAD.MOV.U32 R0, RZ, RZ, 0x7f ;  /* 0x0000007fff007424 */ /* 0x000fe200078e00ff */
[----:B------:R-:W-:-:S04]  /*8100*/  ISETP.GT.U32.AND P0, PT, R3, 0x7f800000, PT ;  /* 0x7f8000000300780c */ /* 0x000fc80003f04070 */
[----:B------:R-:W-:-:S09]  /*8110*/  SEL R0, R0, 0x7c, P0 ;  /* 0x0000007c00007807 */ /* 0x000fd20000000000 */
.L_x_10798:
[----:B------:R-:W-:Y:S05]  /*8120*/  BSYNC B0 ;  /* 0x0000000000007941 */ /* 0x000fea0003800000 */
.L_x_10796:
[----:B------:R-:W-:-:S04]  /*8130*/  LOP3.LUT R3, R7, 0x80000000, RZ, 0xc0, !PT ;  /* 0x8000000007037812 */ /* 0x000fc800078ec0ff */
[----:B------:R-:W-:-:S04]  /*8140*/  SHF.R.U32.HI R3, RZ, 0x18, R3 ;  /* 0x00000018ff037819 */ /* 0x000fc80000011603 */
[----:B------:R-:W-:-:S05]  /*8150*/  LOP3.LUT R3, R0, R3, RZ, 0xfc, !PT ;  /* 0x0000000300037212 */ /* 0x000fca00078efcff */
[----:B------:R0:W-:Y:S01]  /*8160*/  STG.E.U8 desc[UR36][R4.64], R3 ;  /* 0x0000000304007986 */ /* 0x0001e2000c101124 */
[----:B------:R-:W-:Y:S05]  /*8170*/  BRA `(.L_x_10782) ;  /* 0x0000000400e47947 */ /* 0x000fea0003800000 */
.L_x_10792:
        /* <DEDUP_REMOVED lines=8> */
.L_x_10789:
        /* <DEDUP_REMOVED lines=11> */
.L_x_10801:
        /* <DEDUP_REMOVED lines=21> */
.L_x_10804:
[----:B------:R-:W-:-:S04]  /*8400*/  LOP3.LUT R0, R7, 0x80000000, RZ, 0xc0, !PT ;  /* 0x8000000007007812 */ /* 0x000fc800078ec0ff */
[----:B------:R-:W-:-:S04]  /*8410*/  SHF.R.U32.HI R0, RZ, 0x18, R0 ;  /* 0x00000018ff007819 */ /* 0x000fc80000011600 */
[----:B------:R-:W-:-:S07]  /*8420*/  LOP3.LUT R0, R3, R0, RZ, 0xfc, !PT ;  /* 0x0000000003007212 */ /* 0x000fce00078efcff */
.L_x_10803:
[----:B------:R-:W-:Y:S05]  /*8430*/  BSYNC B0 ;  /* 0x0000000000007941 */ /* 0x000fea0003800000 */
.L_x_10802:
[----:B------:R0:W-:Y:S01]  /*8440*/  STG.E.U8 desc[UR36][R4.64], R0 ;  /* 0x0000000004007986 */ /* 0x0001e2000c101124 */
[----:B------:R-:W-:Y:S05]  /*8450*/  BRA `(.L_x_10782) ;  /* 0x00000004002c7947 */ /* 0x000fea0003800000 */
.L_x_10800:
        /* <DEDUP_REMOVED lines=21> */
.L_x_10807:
[----:B------:R-:W-:-:S04]  /*85b0*/  LOP3.LUT R0, R7, 0x80000000, RZ, 0xc0, !PT ;  /* 0x8000000007007812 */ /* 0x000fc800078ec0ff */
[----:B------:R-:W-:-:S04]  /*85c0*/  SHF.R.U32.HI R0, RZ, 0x18, R0 ;  /* 0x00000018ff007819 */ /* 0x000fc80000011600 */
[----:B------:R-:W-:-:S07]  /*85d0*/  LOP3.LUT R0, R3, R0, RZ, 0xfc, !PT ;  /* 0x0000000003007212 */ /* 0x000fce00078efcff */
.L_x_10806:
[----:B------:R-:W-:Y:S05]  /*85e0*/  BSYNC B0 ;  /* 0x0000000000007941 */ /* 0x000fea0003800000 */
.L_x_10805:
[----:B------:R3:W-:Y:S01]  /*85f0*/  STG.E.U8 desc[UR36][R4.64], R0 ;  /* 0x0000000004007986 */ /* 0x0007e2000c101124 */
[----:B------:R-:W-:Y:S05]  /*8600*/  BRA `(.L_x_10782) ;  /* 0x0000000000c07947 */ /* 0x000fea0003800000 */
.L_x_10799:
        /* <DEDUP_REMOVED lines=26> */
.L_x_10781:
        /* <DEDUP_REMOVED lines=16> */
.L_x_10810:
[----:B------:R-:W-:Y:S05]  /*88b0*/  BRA `(.L_x_10782) ;  /* 0x0000000000147947 */ /* 0x000fea0003800000 */
.L_x_10809:
[----:B------:R-:W0:Y:S02]  /*88c0*/  F2I.U64.F64.TRUNC R24, R24 ;  /* 0x0000001800187311 */ /* 0x000e24000030d800 */
[----:B0-----:R2:W-:Y:S01]  /*88d0*/  STG.E.64 desc[UR36][R4.64], R24 ;  /* 0x0000001804007986 */ /* 0x0015e2000c101b24 */
[----:B------:R-:W-:Y:S05]  /*88e0*/  BRA `(.L_x_10782) ;  /* 0x0000000000087947 */ /* 0x000fea0003800000 */
.L_x_10808:
[----:B------:R-:W0:Y:S02]  /*88f0*/  F2I.U32.F64.TRUNC R25, R24 ;  /* 0x0000001800197311 */ /* 0x000e24000030d000 */
[----:B0-----:R0:W-:Y:S02]  /*8900*/  STG.E desc[UR36][R4.64], R25 ;  /* 0x0000001904007986 */ /* 0x0011e4000c101924 */
.L_x_10782:
[----:B------:R-:W-:-:S07]  /*8910*/  VIADD R22, R22, 0x80 ;  /* 0x0000008016167836 */ /* 0x000fce0000000000 */
.L_x_10742:
[----:B------:R-:W-:Y:S05]  /*8920*/  BSYNC B6 ;  /* 0x0000000000067941 */ /* 0x000fea0003800000 */
.L_x_10741:
        /* <DEDUP_REMOVED lines=22> */
.L_x_10814:
[----:B------:R-:W0:Y:S02]  /*8a90*/  F2I.S64.F64.TRUNC R16, R16 ;  /* 0x0000001000107311 */ /* 0x000e24000030d900 */
[----:B0-----:R-:W-:-:S05]  /*8aa0*/  IMAD.MOV.U32 R3, RZ, RZ, R16 ;  /* 0x000000ffff037224 */ /* 0x001fca00078e0010 */
[----:B------:R-:W-:Y:S01]  /*8ab0*/  STG.E.U8 desc[UR36][R4.64], R3 ;  /* 0x0000000304007986 */ /* 0x000fe2000c101124 */
[----:B------:R-:W-:Y:S05]  /*8ac0*/  EXIT ;  /* 0x000000000000794d */ /* 0x000fea0003800000 */
.L_x_10813:
        /* <DEDUP_REMOVED lines=9> */
.L_x_10817:
[----:B------:R-:W0:Y:S02]  /*8b60*/  F2I.F64.TRUNC R17, R16 ;  /* 0x0000001000117311 */ /* 0x000e24000030d100 */
[----:B0-----:R-:W-:Y:S01]  /*8b70*/  STG.E desc[UR36][R4.64], R17 ;  /* 0x0000001104007986 */ /* 0x001fe2000c101924 */
[----:B------:R-:W-:Y:S05]  /*8b80*/  EXIT ;  /* 0x000000000000794d */ /* 0x000fea0003800000 */
.L_x_10816:
[----:B------:R-:W0:Y:S02]  /*8b90*/  F2I.F64.TRUNC R17, R16 ;  /* 0x0000001000117311 */ /* 0x000e24000030d100 */
[----:B0-----:R-:W-:Y:S01]  /*8ba0*/  STG.E.U16 desc[UR36][R4.64], R17 ;  /* 0x0000001104007986 */ /* 0x001fe2000c101524 */
[----:B------:R-:W-:Y:S05]  /*8bb0*/  EXIT ;  /* 0x000000000000794d */ /* 0x000fea0003800000 */
.L_x_10812:
        /* <DEDUP_REMOVED lines=13> */
.L_x_10819:
        /* <DEDUP_REMOVED lines=8> */
.L_x_10818:
        /* <DEDUP_REMOVED lines=14> */
.L_x_10821:
        /* <DEDUP_REMOVED lines=9> */
.L_x_10820:
[----:B------:R-:W-:Y:S01]  /*8e80*/  STG.E.64 desc[UR36][R4.64], R16 ;  /* 0x0000001004007986 */ /* 0x000fe2000c101b24 */
[----:B------:R-:W-:Y:S05]  /*8e90*/  EXIT ;  /* 0x000000000000794d */ /* 0x000fea0003800000 */
.L_x_10811:
        /* <DEDUP_REMOVED lines=12> */
.L_x_10824:
[----:B------:R-:W-:-:S05]  /*8f60*/  CS2R R18, SRZ ;  /* 0x0000000000127805 */ /* 0x000fca000001ff00 */
[----:B------:R-:W-:Y:S01]  /*8f70*/  STG.E.128 desc[UR36][R4.64], R16 ;  /* 0x0000001004007986 */ /* 0x000fe2000c101d24 */
[----:B------:R-:W-:Y:S05]  /*8f80*/  EXIT ;  /* 0x000000000000794d */ /* 0x000fea0003800000 */
.L_x_10823:
        /* <DEDUP_REMOVED lines=25> */
.L_x_10828:
[----:B------:R-:W-:Y:S05]  /*9120*/  BSYNC B0 ;  /* 0x0000000000007941 */ /* 0x000fea0003800000 */
.L_x_10827:
[----:B------:R-:W-:-:S05]  /*9130*/  LOP3.LUT R3, R0, R3, RZ, 0xfc, !PT ;  /* 0x0000000300037212 */ /* 0x000fca00078efcff */
[----:B------:R-:W-:Y:S01]  /*9140*/  STG.E.U8 desc[UR36][R4.64], R3 ;  /* 0x0000000304007986 */ /* 0x000fe2000c101124 */
[----:B------:R-:W-:Y:S05]  /*9150*/  EXIT ;  /* 0x000000000000794d */ /* 0x000fea0003800000 */
.L_x_10826:
        /* <DEDUP_REMOVED lines=17> */
.L_x_10830:
[----:B------:R-:W-:Y:S01]  /*9270*/  IMAD.MOV.U32 R0, RZ, RZ, 0x7f ;  /* 0x0000007fff007424 */ /* 0x000fe200078e00ff */
[----:B------:R-:W-:-:S04]  /*9280*/  ISETP.GT.U32.AND P0, PT, R2, 0x7f800000, PT ;  /* 0x7f8000000200780c */ /* 0x000fc80003f04070 */
[----:B------:R-:W-:-:S09]  /*9290*/  SEL R0, R0, 0x7c, P0 ;  /* 0x0000007c00007807 */ /* 0x000fd20000000000 */
.L_x_10831:
[----:B------:R-:W-:Y:S05]  /*92a0*/  BSYNC B0 ;  /* 0x0000000000007941 */ /* 0x000fea0003800000 */
.L_x_10829:
[----:B------:R-:W-:-:S04]  /*92b0*/  LOP3.LUT R2, R3, 0x80000000, RZ, 0xc0, !PT ;  /* 0x8000000003027812 */ /* 0x000fc800078ec0ff */
[----:B------:R-:W-:-:S04]  /*92c0*/  SHF.R.U32.HI R3, RZ, 0x18, R2 ;  /* 0x00000018ff037819 */ /* 0x000fc80000011602 */
[----:B------:R-:W-:-:S05]  /*92d0*/  LOP3.LUT R3, R0, R3, RZ, 0xfc, !PT ;  /* 0x0000000300037212 */ /* 0x000fca00078efcff */
[----:B------:R-:W-:Y:S01]  /*92e0*/  STG.E.U8 desc[UR36][R4.64], R3 ;  /* 0x0000000304007986 */ /* 0x000fe2000c101124 */
[----:B------:R-:W-:Y:S05]  /*92f0*/  EXIT ;  /* 0x000000000000794d */ /* 0x000fea0003800000 */
.L_x_10825:
        /* <DEDUP_REMOVED lines=8> */
.L_x_10822:
        /* <DEDUP_REMOVED lines=11> */
.L_x_10834:
        /* <DEDUP_REMOVED lines=21> */
.L_x_10837:
[----:B------:R-:W-:-:S04]  /*9580*/  LOP3.LUT R2, R7, 0x80000000, RZ, 0xc0, !PT ;  /* 0x8000000007027812 */ /* 0x000fc800078ec0ff */
[----:B------:R-:W-:-:S04]  /*9590*/  SHF.R.U32.HI R3, RZ, 0x18, R2 ;  /* 0x00000018ff037819 */ /* 0x000fc80000011602 */
[----:B------:R-:W-:-:S04]  /*95a0*/  LOP3.LUT R0, R0, R3, RZ, 0xfc, !PT ;  /* 0x0000000300007212 */ /* 0x000fc800078efcff */
[----:B------:R-:W-:-:S07]  /*95b0*/  PRMT R2, R0, 0x7610, R2 ;  /* 0x0000761000027816 */ /* 0x000fce0000000002 */
.L_x_10836:
[----:B------:R-:W-:Y:S05]  /*95c0*/  BSYNC B0 ;  /* 0x0000000000007941 */ /* 0x000fea0003800000 */
.L_x_10835:
[----:B------:R-:W-:Y:S01]  /*95d0*/  STG.E.U8 desc[UR36][R4.64], R2 ;  /* 0x0000000204007986 */ /* 0x000fe2000c101124 */
[----:B------:R-:W-:Y:S05]  /*95e0*/  EXIT ;  /* 0x000000000000794d */ /* 0x000fea0003800000 */
.L_x_10833:
        /* <DEDUP_REMOVED lines=21> */
.L_x_10840:
[----:B------:R-:W-:-:S04]  /*9740*/  LOP3.LUT R2, R7, 0x80000000, RZ, 0xc0, !PT ;  /* 0x8000000007027812 */ /* 0x000fc800078ec0ff */
[----:B------:R-:W-:-:S04]  /*9750*/  SHF.R.U32.HI R3, RZ, 0x18, R2 ;  /* 0x00000018ff037819 */ /* 0x000fc80000011602 */
[----:B------:R-:W-:-:S04]  /*9760*/  LOP3.LUT R0, R0, R3, RZ, 0xfc, !PT ;  /* 0x0000000300007212 */ /* 0x000fc800078efcff */
[----:B------:R-:W-:-:S07]  /*9770*/  PRMT R2, R0, 0x7610, R2 ;  /* 0x0000761000027816 */ /* 0x000fce0000000002 */
.L_x_10839:
[----:B------:R-:W-:Y:S05]  /*9780*/  BSYNC B0 ;  /* 0x0000000000007941 */ /* 0x000fea0003800000 */
.L_x_10838:
[----:B------:R-:W-:Y:S01]  /*9790*/  STG.E.U8 desc[UR36][R4.64], R2 ;  /* 0x0000000204007986 */ /* 0x000fe2000c101124 */
[----:B------:R-:W-:Y:S05]  /*97a0*/  EXIT ;  /* 0x000000000000794d */ /* 0x000fea0003800000 */
.L_x_10832:
        /* <DEDUP_REMOVED lines=26> */
.L_x_10815:
        /* <DEDUP_REMOVED lines=16> */
.L_x_10843:
[----:B------:R-:W-:Y:S05]  /*9a50*/  EXIT ;  /* 0x000000000000794d */ /* 0x000fea0003800000 */
.L_x_10842:
[----:B------:R-:W0:Y:S02]  /*9a60*/  F2I.U64.F64.TRUNC R16, R16 ;  /* 0x0000001000107311 */ /* 0x000e24000030d800 */
[----:B0-----:R-:W-:Y:S01]  /*9a70*/  STG.E.64 desc[UR36][R4.64], R16 ;  /* 0x0000001004007986 */ /* 0x001fe2000c101b24 */
[----:B------:R-:W-:Y:S05]  /*9a80*/  EXIT ;  /* 0x000000000000794d */ /* 0x000fea0003800000 */
.L_x_10841:
[----:B------:R-:W0:Y:S02]  /*9a90*/  F2I.U32.F64.TRUNC R17, R16 ;  /* 0x0000001000117311 */ /* 0x000e24000030d000 */
[----:B0-----:R-:W-:Y:S01]  /*9aa0*/  STG.E desc[UR36][R4.64], R17 ;  /* 0x0000001104007986 */ /* 0x001fe2000c101924 */
[----:B------:R-:W-:Y:S05]  /*9ab0*/  EXIT ;  /* 0x000000000000794d */ /* 0x000fea0003800000 */
        .weak           $__internal_15_$__cuda_sm20_dblrcp_rn_slowpath_v3
        .type           $__internal_15_$__cuda_sm20_dblrcp_rn_slowpath_v3,@function
        .size           $__internal_15_$__cuda_sm20_dblrcp_rn_slowpath_v3,(.L_x_11140 - $__internal_15_$__cuda_sm20_dblrcp_rn_slowpath_v3)
$__internal_15_$__cuda_sm20_dblrcp_rn_slowpath_v3:
[----:B------:R-:W-:Y:S01]  /*9ac0*/  DSETP.GTU.AND P1, PT, |R2|, +INF , PT ;  /* 0x7ff000000200742a */ /* 0x000fe20003f2c200 */
[----:B------:R-:W-:-:S13]  /*9ad0*/  BSSY B1, `(.L_x_10844) ;  /* 0x0000023000017945 */ /* 0x000fda0003800000 */
        /* <DEDUP_REMOVED lines=22> */
.L_x_10847:
        /* <DEDUP_REMOVED lines=10> */
.L_x_10845:
[----:B------:R-:W-:Y:S01]  /*9ce0*/  LOP3.LUT R11, R3, 0x80000, RZ, 0xfc, !PT ;  /* 0x00080000030b7812 */ /* 0x000fe200078efcff */
[----:B------:R-:W-:-:S07]  /*9cf0*/  IMAD.MOV.U32 R10, RZ, RZ, R2 ;  /* 0x000000ffff0a7224 */ /* 0x000fce00078e0002 */
.L_x_10846:
[----:B------:R-:W-:Y:S05]  /*9d00*/  BSYNC B1 ;  /* 0x0000000000017941 */ /* 0x000fea0003800000 */
.L_x_10844:
[----:B------:R-:W-:Y:S02]  /*9d10*/  IMAD.MOV.U32 R2, RZ, RZ, R0 ;  /* 0x000000ffff027224 */ /* 0x000fe400078e0000 */
[----:B------:R-:W-:-:S04]  /*9d20*/  IMAD.MOV.U32 R3, RZ, RZ, 0x0 ;  /* 0x00000000ff037424 */ /* 0x000fc800078e00ff */
[----:B------:R-:W-:Y:S05]  /*9d30*/  RET.REL.NODEC R2 `(_ZN2at6native27unrolled_elementwise_kernelIZZZNS0_19sigmoid_kernel_cudaERNS_18TensorIteratorBaseEENKUlvE0_clEvENKUlvE_clEvEUldE_St5arrayIPcLm2EELi4E23TrivialOffsetCalculatorILi1EjESB_NS0_6memory12LoadWithCastILi1EEENSC_13StoreWithCastILi1EEEEEviT_T0_T2_T3_T4_T5_) ;  /* 0xffffff6002b07950 */ /* 0x000fea0003c3ffff */
.L_x_10848:
        /* <DEDUP_REMOVED lines=12> */
.L_x_11140:


//--------------------- .text._ZN2at6native18elementwise_kernelILi128ELi2EZNS0_22gpu_kernel_impl_nocastIZZZNS0_19sigmoid_kernel_cudaERNS_18TensorIteratorBaseEENKUlvE0_clEvENKUlvE_clEvEUldE_EEvS4_RKT_EUliE_EEviT1_ --------------------------
	.section	.text._ZN2at6native18elementwise_kernelILi128ELi2EZNS0_22gpu_kernel_impl_nocastIZZZNS0_19sigmoid_kernel_cudaERNS_18TensorIteratorBaseEENKUlvE0_clEvENKUlvE_clEvEUldE_EEvS4_RKT_EUliE_EEviT1_,"ax",@progbits
	.align	128
        .global         _ZN2at6native18elementwise_kernelILi128ELi2EZNS0_22gpu_kernel_impl_nocastIZZZNS0_19sigmoid_kernel_cudaERNS_18TensorIteratorBaseEENKUlvE0_clEvENKUlvE_clEvEUldE_EEvS4_RKT_EUliE_EEviT1_
        .type           _ZN2at6native18elementwise_kernelILi128ELi2EZNS0_22gpu_kernel_impl_nocastIZZZNS0_19sigmoid_kernel_cudaERNS_18TensorIteratorBaseEENKUlvE0_clEvENKUlvE_clEvEUldE_EEvS4_RKT_EUliE_EEviT1_,@function
        .size           _ZN2at6native18elementwise_kernelILi128ELi2EZNS0_22gpu_kernel_impl_nocastIZZZNS0_19sigmoid_kernel_cudaERNS_18TensorIteratorBaseEENKUlvE0_clEvENKUlvE_clEvEUldE_EEvS4_RKT_EUliE_EEviT1_,(.L_x_11141 - _ZN2at6native18elementwise_kernelILi128ELi2EZNS0_22gpu_kernel_impl_nocastIZZZNS0_19sigmoid_kernel_cudaERNS_18TensorIteratorBaseEENKUlvE0_clEvENKUlvE_clEvEUldE_EEvS4_RKT_EUliE_EEviT1_)
        .other          _ZN2at6native18elementwise_kernelILi128ELi2EZNS0_22gpu_kernel_impl_nocastIZZZNS0_19sigmoid_kernel_cudaERNS_18TensorIteratorBaseEENKUlvE0_clEvENKUlvE_clEvEUldE_EEvS4_RKT_EUliE_EEviT1_,@"STO_CUDA_ENTRY STV_DEFAULT"
_ZN2at6native18elementwise_kernelILi128ELi2EZNS0_22gpu_kernel_impl_nocastIZZZNS0_19sigmoid_kernel_cudaERNS_18TensorIteratorBaseEENKUlvE0_clEvENKUlvE_clEvEUldE_EEvS4_RKT_EUliE_EEviT1_:
.text._ZN2at6native18elementwise_kernelILi128ELi2EZNS0_22gpu_kernel_impl_nocastIZZZNS0_19sigmoid_kernel_cudaERNS_18TensorIteratorBaseEENKUlvE0_clEvENKUlvE_clEvEUldE_EEvS4_RKT_EUliE_EEviT1_:
        /* <DEDUP_REMOVED lines=312> */
.L_x_10851:
        /* <DEDUP_REMOVED lines=8> */
[----:B------:R-:W-:Y:S04]  /*1400*/  BSSY B1, `(.L_x_10852) ;  /* 0x000003b000017945 */ /* 0x000fe80003800000 */
[----:B--2---:R-:W-:Y:S02]  /*1410*/  DFMA R6, -R4, R6, 6.75539944105574400000e+15 ;  /* 0x433800000406742b */ /* 0x004fe40000000106 */
[----:B------:R-:W-:-:S06]  /*1420*/  DADD R14, -RZ, -R4 ;  /* 0x00000000ff0e7229 */ /* 0x000fcc0000000904 */
[----:B------:R-:W-:-:S04]  /*1430*/  DADD R10, R6, -6.75539944105574400000e+15 ;  /* 0xc3380000060a7429 */ /* 0x000fc80000000000 */
[----:B------:R-:W-:-:S04]  /*1440*/  FSETP.GEU.FTZ.AND P0, PT, |R15|, 4.1917929649353027344, PT ;  /* 0x4086232b0f00780b */ /* 0x000fc80003f1e200 */
[----:B------:R-:W-:Y:S01]  /*1450*/  DFMA R12, R10, -UR6, -R4 ;  /* 0x800000060a0c7c2b */ /* 0x000fe20008000804 */
[----:B------:R-:W-:Y:S01]  /*1460*/  UMOV UR6, 0x3b39803f ;  /* 0x3b39803f00067882 */ /* 0x000fe20000000000 */
[----:B------:R-:W-:-:S06]  /*1470*/  UMOV UR7, 0x3c7abc9e ;  /* 0x3c7abc9e00077882 */ /* 0x000fcc0000000000 */
[----:B------:R-:W-:Y:S01]  /*1480*/  DFMA R10, R10, -UR6, R12 ;  /* 0x800000060a0a7c2b */ /* 0x000fe2000800000c */
        /* <DEDUP_REMOVED lines=29> */
[----:B------:R-:W-:Y:S02]  /*1660*/  ULDC.64 UR6, c[0x0][0x410] ;  /* 0x0001040000067ab9 */ /* 0x000fe40000000a00 */
[----:B------:R-:W-:-:S04]  /*1670*/  IADD3 R8, P1, R9, UR6, RZ ;  /* 0x0000000609087c10 */ /* 0x000fc8000ff3e0ff */
[----:B------:R-:W-:Y:S01]  /*1680*/  IADD3.X R9, RZ, UR7, RZ, P1, !PT ;  /* 0x00000007ff097c10 */ /* 0x000fe20008ffe4ff */
        /* <DEDUP_REMOVED lines=9> */
[C---:B------:R-:W-:Y:S02]  /*1720*/  @!P1 LEA.HI R2, R6.reuse, R6, RZ, 0x1 ;  /* 0x0000000606029211 */ /* 0x040fe400078f08ff */
[----:B------:R-:W-:Y:S02]  /*1730*/  @!P1 MOV R4, R12 ;  /* 0x0000000c00049202 */ /* 0x000fe40000000f00 */
[----:B------:R-:W-:Y:S02]  /*1740*/  @!P1 SHF.R.S32.HI R5, RZ, 0x1, R2 ;  /* 0x00000001ff059819 */ /* 0x000fe40000011402 */
[----:B------:R-:W-:Y:S02]  /*1750*/  FSEL R11, R11, RZ, !P0 ;  /* 0x000000ff0b0b7208 */ /* 0x000fe40004000000 */
[----:B------:R-:W-:-:S02]  /*1760*/  @!P1 IADD3 R6, R6, -R5, RZ ;  /* 0x8000000506069210 */ /* 0x000fc40007ffe0ff */
[----:B------:R-:W-:Y:S02]  /*1770*/  @!P1 LEA R5, R5, R13, 0x14 ;  /* 0x0000000d05059211 */ /* 0x000fe400078ea0ff */
[----:B------:R-:W-:Y:S01]  /*1780*/  @!P1 LEA R7, R6, 0x3ff00000, 0x14 ;  /* 0x3ff0000006079811 */ /* 0x000fe200078ea0ff */
[----:B------:R-:W-:-:S06]  /*1790*/  @!P1 IMAD.MOV.U32 R6, RZ, RZ, RZ ;  /* 0x000000ffff069224 */ /* 0x000fcc00078e00ff */
[----:B------:R-:W-:-:S11]  /*17a0*/  @!P1 DMUL R10, R4, R6 ;  /* 0x00000006040a9228 */ /* 0x000fd60000000000 */
.L_x_10853:
[----:B------:R-:W-:Y:S05]  /*17b0*/  BSYNC B1 ;  /* 0x0000000000017941 */ /* 0x000fea0003800000 */
.L_x_10852:
[----:B------:R-:W-:Y:S01]  /*17c0*/  DADD R12, R10, 1 ;  /* 0x3ff000000a0c7429 */ /* 0x000fe20000000000 */
[----:B------:R-:W-:Y:S05]  /*17d0*/  BSSY B1, `(.L_x_10854) ;  /* 0x0000012000017945 */ /* 0x000fea0003800000 */
[----:B------:R-:W0:Y:S04]  /*17e0*/  MUFU.RCP64H R5, R13 ;  /* 0x0000000d00057308 */ /* 0x000e280000001800 */
[----:B------:R-:W-:-:S04]  /*17f0*/  IADD3 R4, R13, 0x300402, RZ ;  /* 0x003004020d047810 */ /* 0x000fc80007ffe0ff */
[----:B------:R-:W-:Y:S02]  /*1800*/  FSETP.GEU.AND P0, PT, |R4|, 5.8789094863358348022e-39, PT ;  /* 0x004004020400780b */ /* 0x000fe40003f0e200 */
[----:B0-----:R-:W-:-:S08]  /*1810*/  DFMA R6, -R12, R4, 1 ;  /* 0x3ff000000c06742b */ /* 0x001fd00000000104 */
[----:B------:R-:W-:-:S08]  /*1820*/  DFMA R6, R6, R6, R6 ;  /* 0x000000060606722b */ /* 0x000fd00000000006 */
[----:B------:R-:W-:-:S08]  /*1830*/  DFMA R6, R4, R6, R4 ;  /* 0x000000060406722b */ /* 0x000fd00000000004 */
[----:B------:R-:W-:-:S08]  /*1840*/  DFMA R10, -R12, R6, 1 ;  /* 0x3ff000000c0a742b */ /* 0x000fd00000000106 */
[----:B------:R-:W-:Y:S01]  /*1850*/  DFMA R6, R6, R10, R6 ;  /* 0x0000000a0606722b */ /* 0x000fe20000000006 */
[----:B------:R-:W-:Y:S10]  /*1860*/  @P0 BRA `(.L_x_10855) ;  /* 0x0000000000200947 */ /* 0x000ff40003800000 */
[----:B------:R-:W-:Y:S02]  /*1870*/  LOP3.LUT R2, R13, 0x7fffffff, RZ, 0xc0, !PT ;  /* 0x7fffffff0d027812 */ /* 0x000fe400078ec0ff */
[----:B------:R-:W-:Y:S02]  /*1880*/  MOV R4, R12 ;  /* 0x0000000c00047202 */ /* 0x000fe40000000f00 */
[----:B------:R-:W-:Y:S01]  /*1890*/  MOV R5, R13 ;  /* 0x0000000d00057202 */ /* 0x000fe20000000f00 */
[----:B------:R-:W-:Y:S01]  /*18a0*/  VIADD R12, R2, 0xfff00000 ;  /* 0xfff00000020c7836 */ /* 0x000fe20000000000 */
[----:B------:R-:W-:-:S07]  /*18b0*/  MOV R2, 0x18d0 ;  /* 0x000018d000027802 */ /* 0x000fce0000000f00 */
[----:B------:R-:W-:Y:S05]  /*18c0*/  CALL.REL.NOINC `($__internal_16_$__cuda_sm20_dblrcp_rn_slowpath_v3) ;  /* 0x00000018004c7944 */ /* 0x000fea0003c00000 */
[----:B------:R-:W-:Y:S02]  /*18d0*/  MOV R6, R10 ;  /* 0x0000000a00067202 */ /* 0x000fe40000000f00 */
[----:B------:R-:W-:-:S07]  /*18e0*/  MOV R7, R11 ;  /* 0x0000000b00077202 */ /* 0x000fce0000000f00 */
.L_x_10855:
[----:B------:R-:W-:Y:S05]  /*18f0*/  BSYNC B1 ;  /* 0x0000000000017941 */ /* 0x000fea0003800000 */
.L_x_10854:
[----:B------:R0:W-:Y:S01]  /*1900*/  STG.E.64 desc[UR4][R8.64], R6 ;  /* 0x0000000608007986 */ /* 0x0001e2000c101b04 */
[----:B------:R-:W-:-:S05]  /*1910*/  LEA R0, R0, R3, 0x8 ;  /* 0x0000000300007211 */ /* 0x000fca00078e40ff */
[----:B------:R-:W-:-:S07]  /*1920*/  VIADD R11, R0, 0x80 ;  /* 0x00000080000b7836 */ /* 0x000fce0000000000 */
.L_x_10850:
[----:B------:R-:W-:Y:S05]  /*1930*/  BSYNC B0 ;  /* 0x0000000000007941 */ /* 0x000fea0003800000 */
.L_x_10849:
[----:B------:R-:W-:Y:S02]  /*1940*/  ULDC UR6, c[0x0][0x210] ;  /* 0x0000840000067ab9 */ /* 0x000fe40000000800 */
        /* <DEDUP_REMOVED lines=8> */
[----:B------:R-:W-:Y:S01]  /*19d0*/  IMAD.MOV.U32 R3, RZ, RZ, R11 ;  /* 0x000000ffff037224 */ /* 0x000fe200078e000b */
        /* <DEDUP_REMOVED lines=283> */
[----:B------:R-:W-:Y:S02]  /*2b90*/  ULDC.64 UR6, c[0x0][0x400] ;  /* 0x0001000000067ab9 */ /* 0x000fe40000000a00 */
[----:B------:R-:W-:-:S04]  /*2ba0*/  IMAD.MOV R9, RZ, RZ, -R5 ;  /* 0x000000ffff097224 */ /* 0x000fc800078e0a05 */
        /* <DEDUP_REMOVED lines=11> */
.L_x_10856:
[----:B------:R-:W-:Y:S02]  /*2c60*/  ULDC.64 UR6, c[0x0][0x418] ;  /* 0x0001060000067ab9 */ /* 0x000fe40000000a00 */
[----:B------:R-:W-:-:S04]  /*2c70*/  IADD3 R2, P0, R0, UR6, RZ ;  /* 0x0000000600027c10 */ /* 0x000fc8000ff1e0ff */
[----:B------:R-:W-:-:S06]  /*2c80*/  IADD3.X R3, RZ, UR7, RZ, P0, !PT ;  /* 0x00000007ff037c10 */ /* 0x000fcc00087fe4ff */
[----:B------:R-:W2:Y:S01]  /*2c90*/  LDG.E.64 R2, desc[UR4][R2.64] ;  /* 0x0000000402027981 */ /* 0x000ea2000c1e1b00 */
[----:B------:R-:W-:Y:S01]  /*2ca0*/  MOV R4, 0x652b82fe ;  /* 0x652b82fe00047802 */ /* 0x000fe20000000f00 */
[----:B------:R-:W-:Y:S01]  /*2cb0*/  IMAD.MOV.U32 R5, RZ, RZ, 0x3ff71547 ;  /* 0x3ff71547ff057424 */ /* 0x000fe200078e00ff */
[----:B------:R-:W-:Y:S01]  /*2cc0*/  UMOV UR6, 0xfefa39ef ;  /* 0xfefa39ef00067882 */ /* 0x000fe20000000000 */
[----:B------:R-:W-:Y:S01]  /*2cd0*/  UMOV UR7, 0x3fe62e42 ;  /* 0x3fe62e4200077882 */ /* 0x000fe20000000000 */
[----:B------:R-:W-:Y:S03]  /*2ce0*/  BSSY B0, `(.L_x_10857) ;  /* 0x000003b000007945 */ /* 0x000fe60003800000 */
        /* <DEDUP_REMOVED lines=9> */
[----:B------:R-:W-:Y:S01]  /*2d80*/  MOV R10, 0xfca213ea ;  /* 0xfca213ea000a7802 */ /* 0x000fe20000000f00 */
[----:B------:R-:W-:Y:S01]  /*2d90*/  UMOV UR7, 0x3e5ade15 ;  /* 0x3e5ade1500077882 */ /* 0x000fe20000000000 */
[----:B------:R-:W-:-:S06]  /*2da0*/  MOV R11, 0x3e928af3 ;  /* 0x3e928af3000b7802 */ /* 0x000fcc0000000f00 */
        /* <DEDUP_REMOVED lines=26> */
[----:B------:R-:W-:-:S05]  /*2f50*/  IADD3 R6, P1, R7, UR6, RZ ;  /* 0x0000000607067c10 */ /* 0x000fca000ff3e0ff */
[----:B------:R-:W-:Y:S01]  /*2f60*/  DFMA R10, R8, R10, 1 ;  /* 0x3ff00000080a742b */ /* 0x000fe2000000000a */
[----:B------:R-:W-:-:S07]  /*2f70*/  IMAD.X R7, RZ, RZ, UR7, P1 ;  /* 0x00000007ff077e24 */ /* 0x000fce00088e06ff */
[----:B------:R-:W-:-:S10]  /*2f80*/  DFMA R10, R8, R10, 1 ;  /* 0x3ff00000080a742b */ /* 0x000fd4000000000a */
[----:B------:R-:W-:Y:S02]  /*2f90*/  LEA R9, R4, R11, 0x14 ;  /* 0x0000000b04097211 */ /* 0x000fe400078ea0ff */
[----:B------:R-:W-:Y:S01]  /*2fa0*/  MOV R8, R10 ;  /* 0x0000000a00087202 */ /* 0x000fe20000000f00 */
        /* <DEDUP_REMOVED lines=8> */
[----:B------:R-:W-:-:S04]  /*3030*/  @!P1 SHF.R.S32.HI R3, RZ, 0x1, R0 ;  /* 0x00000001ff039819 */ /* 0x000fc80000011400 */
[----:B------:R-:W-:Y:S02]  /*3040*/  @!P1 IADD3 R4, R4, -R3, RZ ;  /* 0x8000000304049210 */ /* 0x000fe40007ffe0ff */
[----:B------:R-:W-:Y:S02]  /*3050*/  @!P1 LEA R3, R3, R11, 0x14 ;  /* 0x0000000b03039211 */ /* 0x000fe400078ea0ff */
[----:B------:R-:W-:Y:S02]  /*3060*/  @!P1 LEA R5, R4, 0x3ff00000, 0x14 ;  /* 0x3ff0000004059811 */ /* 0x000fe400078ea0ff */
[----:B------:R-:W-:-:S06]  /*3070*/  @!P1 MOV R4, RZ ;  /* 0x000000ff00049202 */ /* 0x000fcc0000000f00 */
[----:B------:R-:W-:-:S11]  /*3080*/  @!P1 DMUL R8, R2, R4 ;  /* 0x0000000402089228 */ /* 0x000fd60000000000 */
.L_x_10858:
[----:B------:R-:W-:Y:S05]  /*3090*/  BSYNC B0 ;  /* 0x0000000000007941 */ /* 0x000fea0003800000 */
.L_x_10857:
        /* <DEDUP_REMOVED lines=11> */
[----:B------:R-:W-:Y:S01]  /*3150*/  LOP3.LUT R0, R11, 0x7fffffff, RZ, 0xc0, !PT ;  /* 0x7fffffff0b007812 */ /* 0x000fe200078ec0ff */
[----:B------:R-:W-:Y:S01]  /*3160*/  IMAD.MOV.U32 R5, RZ, RZ, R11 ;  /* 0x000000ffff057224 */ /* 0x000fe200078e000b */
[----:B------:R-:W-:Y:S02]  /*3170*/  MOV R4, R10 ;  /* 0x0000000a00047202 */ /* 0x000fe40000000f00 */
[----:B------:R-:W-:Y:S02]  /*3180*/  IADD3 R12, R0, -0x100000, RZ ;  /* 0xfff00000000c7810 */ /* 0x000fe40007ffe0ff */
[----:B------:R-:W-:-:S07]  /*3190*/  MOV R2, 0x31b0 ;  /* 0x000031b000027802 */ /* 0x000fce0000000f00 */
[----:B------:R-:W-:Y:S05]  /*31a0*/  CALL.REL.NOINC `($__internal_16_$__cuda_sm20_dblrcp_rn_slowpath_v3) ;  /* 0x0000000000147944 */ /* 0x000fea0003c00000 */
[----:B------:R-:W-:Y:S02]  /*31b0*/  MOV R4, R10 ;  /* 0x0000000a00047202 */ /* 0x000fe40000000f00 */
[----:B------:R-:W-:-:S07]  /*31c0*/  MOV R5, R11 ;  /* 0x0000000b00057202 */ /* 0x000fce0000000f00 */
.L_x_10860:
[----:B------:R-:W-:Y:S05]  /*31d0*/  BSYNC B0 ;  /* 0x0000000000007941 */ /* 0x000fea0003800000 */
.L_x_10859:
[----:B------:R-:W-:Y:S01]  /*31e0*/  STG.E.64 desc[UR4][R6.64], R4 ;  /* 0x0000000406007986 */ /* 0x000fe2000c101b04 */
[----:B------:R-:W-:Y:S05]  /*31f0*/  EXIT ;  /* 0x000000000000794d */ /* 0x000fea0003800000 */
        .weak           $__internal_16_$__cuda_sm20_dblrcp_rn_slowpath_v3
        .type           $__internal_16_$__cuda_sm20_dblrcp_rn_slowpath_v3,@function
        .size           $__internal_16_$__cuda_sm20_dblrcp_rn_slowpath_v3,(.L_x_11141 - $__internal_16_$__cuda_sm20_dblrcp_rn_slowpath_v3)
$__internal_16_$__cuda_sm20_dblrcp_rn_slowpath_v3:
[----:B------:R-:W-:Y:S01]  /*3200*/  DSETP.GTU.AND P0, PT, |R4|, +INF , PT ;  /* 0x7ff000000400742a */ /* 0x000fe20003f0c200 */
[----:B------:R-:W-:-:S13]  /*3210*/  BSSY B2, `(.L_x_10861) ;  /* 0x0000023000027945 */ /* 0x000fda0003800000 */
[----:B------:R-:W-:Y:S05]  /*3220*/  @P0 BRA `(.L_x_10862) ;  /* 0x00000000007c0947 */ /* 0x000fea0003800000 */
[----:B------:R-:W-:-:S05]  /*3230*/  LOP3.LUT R13, R5, 0x7fffffff, RZ, 0xc0, !PT ;  /* 0x7fffffff050d7812 */ /* 0x000fca00078ec0ff */
[----:B------:R-:W-:-:S05]  /*3240*/  VIADD R10, R13, 0xffffffff ;  /* 0xffffffff0d0a7836 */ /* 0x000fca0000000000 */
[----:B------:R-:W-:-:S13]  /*3250*/  ISETP.GE.U32.AND P0, PT, R10, 0x7fefffff, PT ;  /* 0x7fefffff0a00780c */ /* 0x000fda0003f06070 */
[----:B------:R-:W-:Y:S02]  /*3260*/  @P0 LOP3.LUT R11, R5, 0x7ff00000, RZ, 0x3c, !PT ;  /* 0x7ff00000050b0812 */ /* 0x000fe400078e3cff */
[----:B------:R-:W-:Y:S01]  /*3270*/  @P0 MOV R10, RZ ;  /* 0x000000ff000a0202 */ /* 0x000fe20000000f00 */
[----:B------:R-:W-:Y:S06]  /*3280*/  @P0 BRA `(.L_x_10863) ;  /* 0x00000000006c0947 */ /* 0x000fec0003800000 */
[----:B------:R-:W-:-:S13]  /*3290*/  ISETP.GE.U32.AND P0, PT, R13, 0x1000001, PT ;  /* 0x010000010d00780c */ /* 0x000fda0003f06070 */
[----:B------:R-:W-:Y:S05]  /*32a0*/  @!P0 BRA `(.L_x_10864) ;  /* 0x0000000000348947 */ /* 0x000fea0003800000 */
[----:B------:R-:W-:Y:S02]  /*32b0*/  IADD3 R11, R5, -0x3fe00000, RZ ;  /* 0xc0200000050b7810 */ /* 0x000fe40007ffe0ff */
[----:B------:R-:W-:Y:S02]  /*32c0*/  MOV R10, R4 ;  /* 0x00000004000a7202 */ /* 0x000fe40000000f00 */
        /* <DEDUP_REMOVED lines=11> */
.L_x_10864:
        /* <DEDUP_REMOVED lines=10> */
.L_x_10862:
[----:B------:R-:W-:Y:S02]  /*3420*/  LOP3.LUT R11, R5, 0x80000, RZ, 0xfc, !PT ;  /* 0x00080000050b7812 */ /* 0x000fe400078efcff */
[----:B------:R-:W-:-:S07]  /*3430*/  MOV R10, R4 ;  /* 0x00000004000a7202 */ /* 0x000fce0000000f00 */
.L_x_10863:
[----:B------:R-:W-:Y:S05]  /*3440*/  BSYNC B2 ;  /* 0x0000000000027941 */ /* 0x000fea0003800000 */
.L_x_10861:
[----:B------:R-:W-:Y:S01]  /*3450*/  HFMA2.MMA R5, -RZ, RZ, 0, 0 ;  /* 0x00000000ff057435 */ /* 0x000fe200000001ff */
[----:B------:R-:W-:-:S05]  /*3460*/  MOV R4, R2 ;  /* 0x0000000200047202 */ /* 0x000fca0000000f00 */
[----:B------:R-:W-:Y:S05]  /*3470*/  RET.REL.NODEC R4 `(_ZN2at6native18elementwise_kernelILi128ELi2EZNS0_22gpu_kernel_impl_nocastIZZZNS0_19sigmoid_kernel_cudaERNS_18TensorIteratorBaseEENKUlvE0_clEvENKUlvE_clEvEUldE_EEvS4_RKT_EUliE_EEviT1_) ;  /* 0xffffffc804e07950 */ /* 0x000fea0003c3ffff */
.L_x_10865:
        /* <DEDUP_REMOVED lines=16> */
.L_x_11141:


//--------------------- .text._ZN2at6native27unrolled_elementwise_kernelIZZZNS0_19sigmoid_kernel_cudaERNS_18TensorIteratorBaseEENKUlvE0_clEvENKUlvE_clEvEUldE_St5arrayIPcLm2EELi4E23TrivialOffsetCalculatorILi1EjESB_NS0_6memory15LoadWithoutCastENSC_16StoreWithoutCastEEEviT_T0_T2_T3_T4_T5_ --------------------------
	.section	.text._ZN2at6native27unrolled_elementwise_kernelIZZZNS0_19sigmoid_kernel_cudaERNS_18TensorIteratorBaseEENKUlvE0_clEvENKUlvE_clEvEUldE_St5arrayIPcLm2EELi4E23TrivialOffsetCalculatorILi1EjESB_NS0_6memory15LoadWithoutCastENSC_16StoreWithoutCastEEEviT_T0_T2_T3_T4_T5_,"ax",@progbits
	.align	128
        .global         _ZN2at6native27unrolled_elementwise_kernelIZZZNS0_19sigmoid_kernel_cudaERNS_18TensorIteratorBaseEENKUlvE0_clEvENKUlvE_clEvEUldE_St5arrayIPcLm2EELi4E23TrivialOffsetCalculatorILi1EjESB_NS0_6memory15LoadWithoutCastENSC_16StoreWithoutCastEEEviT_T0_T2_T3_T4_T5_
        .type           _ZN2at6native27unrolled_elementwise_kernelIZZZNS0_19sigmoid_kernel_cudaERNS_18TensorIteratorBaseEENKUlvE0_clEvENKUlvE_clEvEUldE_St5arrayIPcLm2EELi4E23TrivialOffsetCalculatorILi1EjESB_NS0_6memory15LoadWithoutCastENSC_16StoreWithoutCastEEEviT_T0_T2_T3_T4_T5_,@function
        .size           _ZN2at6native27unrolled_elementwise_kernelIZZZNS0_19sigmoid_kernel_cudaERNS_18TensorIteratorBaseEENKUlvE0_clEvENKUlvE_clEvEUldE_St5arrayIPcLm2EELi4E23TrivialOffsetCalculatorILi1EjESB_NS0_6memory15LoadWithoutCastENSC_16StoreWithoutCastEEEviT_T0_T2_T3_T4_T5_,(.L_x_11142 - _ZN2at6native27unrolled_elementwise_kernelIZZZNS0_19sigmoid_kernel_cudaERNS_18TensorIteratorBaseEENKUlvE0_clEvENKUlvE_clEvEUldE_St5arrayIPcLm2EELi4E23TrivialOffsetCalculatorILi1EjESB_NS0_6memory15LoadWithoutCastENSC_16StoreWithoutCastEEEviT_T0_T2_T3_T4_T5_)
        .other          _ZN2at6native27unrolled_elementwise_kernelIZZZNS0_19sigmoid_kernel_cudaERNS_18TensorIteratorBaseEENKUlvE0_clEvENKUlvE_clEvEUldE_St5arrayIPcLm2EELi4E23TrivialOffsetCalculatorILi1EjESB_NS0_6memory15LoadWithoutCastENSC_16StoreWithoutCastEEEviT_T0_T2_T3_T4_T5_,@"STO_CUDA_ENTRY STV_DEFAULT"
_ZN2at6native27unrolled_elementwise_kernelIZZZNS0_19sigmoid_kernel_cudaERNS_18TensorIteratorBaseEENKUlvE0_clEvENKUlvE_clEvEUldE_St5arrayIPcLm2EELi4E23TrivialOffsetCalculatorILi1EjESB_NS0_6memory15LoadWithoutCastENSC_16StoreWithoutCastEEEviT_T0_T2_T3_T4_T5_:
.text._ZN2at6native27unrolled_elementwise_kernelIZZZNS0_19sigmoid_kernel_cudaERNS_18TensorIteratorBaseEENKUlvE0_clEvENKUlvE_clEvEUldE_St5arrayIPcLm2EELi4E23TrivialOffsetCalculatorILi1EjESB_NS0_6memory15LoadWithoutCastENSC_16StoreWithoutCastEEEviT_T0_T2_T3_T4_T5_:
[----:B------:R-:W-:Y:S01]  /*0000*/  LDC R1, c[0x0][0x28] ;  /* 0x00000a00ff017b82 */ /* 0x000fe20000000800 */
[----:B------:R-:W0:Y:S07]  /*0010*/  S2R R18, SR_CTAID.X ;  /* 0x0000000000127919 */ /* 0x000e2e0000002500 */
[----:B------:R-:W0:Y:S01]  /*0020*/  LDC R3, c[0x0][0x210] ;  /* 0x00008400ff037b82 */ /* 0x000e220000000800 */
        /* <DEDUP_REMOVED lines=18> */
[----:B-1----:R-:W-:-:S05]  /*0150*/  @!P0 IMAD.WIDE.U32 R6, R15, 0x8, R6 ;  /* 0x000000080f068825 */ /* 0x002fca00078e0006 */
[----:B------:R1:W5:Y:S07]  /*0160*/  @!P0 LDG.E.64 R12, desc[UR4][R6.64] ;  /* 0x00000004060c8981 */ /* 0x00036e000c1e1b00 */
[----:B------:R-:W2:Y:S01]  /*0170*/  @!P1 LDC.64 R10, c[0x0][0x220] ;  /* 0x00008800ff0a9b82 */ /* 0x000ea20000000a00 */
[----:B------:R-:W-:Y:S02]  /*0180*/  @!P1 IMAD R5, R18, 0x200, R5 ;  /* 0x0000020012059824 */ /* 0x000fe400078e0205 */
[----:B0-----:R-:W-:Y:S01]  /*0190*/  @!P3 IMAD.WIDE.U32 R14, R17, 0x8, R2 ;  /* 0x00000008110eb825 */ /* 0x001fe200078e0002 */
[----:B------:R-:W-:-:S02]  /*01a0*/  CS2R R16, SRZ ;  /* 0x0000000000107805 */ /* 0x000fc4000001ff00 */
[----:B------:R-:W-:-:S04]  /*01b0*/  CS2R R2, SRZ ;  /* 0x0000000000027805 */ /* 0x000fc8000001ff00 */
[----:B------:R1:W5:Y:S01]  /*01c0*/  @!P3 LDG.E.64 R16, desc[UR4][R14.64] ;  /* 0x000000040e10b981 */ /* 0x000362000c1e1b00 */
[----:B--2---:R-:W-:Y:S01]  /*01d0*/  @!P1 IMAD.WIDE.U32 R10, R5, 0x8, R10 ;  /* 0x00000008050a9825 */ /* 0x004fe200078e000a */
[----:B------:R-:W-:-:S04]  /*01e0*/  CS2R R4, SRZ ;  /* 0x0000000000047805 */ /* 0x000fc8000001ff00 */
[----:B------:R1:W5:Y:S04]  /*01f0*/  @!P1 LDG.E.64 R2, desc[UR4][R10.64] ;  /* 0x000000040a029981 */ /* 0x000368000c1e1b00 */
[----:B------:R1:W5:Y:S01]  /*0200*/  @!P2 LDG.E.64 R4, desc[UR4][R8.64] ;  /* 0x000000040804a981 */ /* 0x000362000c1e1b00 */
[----:B------:R-:W-:Y:S04]  /*0210*/  BSSY B0, `(.L_x_10866) ;  /* 0x0000050000007945 */ /* 0x000fe80003800000 */
[----:B------:R-:W-:Y:S05]  /*0220*/  @P2 BRA `(.L_x_10867) ;  /* 0x0000000400382947 */ /* 0x000fea0003800000 */
[----:B-1----:R-:W-:Y:S01]  /*0230*/  IMAD.MOV.U32 R6, RZ, RZ, 0x652b82fe ;  /* 0x652b82feff067424 */ /* 0x002fe200078e00ff */
[----:B------:R-:W-:Y:S01]  /*0240*/  UMOV UR6, 0xfefa39ef ;  /* 0xfefa39ef00067882 */ /* 0x000fe20000000000 */
[----:B------:R-:W-:Y:S01]  /*0250*/  IMAD.MOV.U32 R7, RZ, RZ, 0x3ff71547 ;  /* 0x3ff71547ff077424 */ /* 0x000fe200078e00ff */
[----:B------:R-:W-:Y:S01]  /*0260*/  UMOV UR7, 0x3fe62e42 ;  /* 0x3fe62e4200077882 */ /* 0x000fe20000000000 */
[----:B-----5:R-:W-:Y:S01]  /*0270*/  DADD R14, -RZ, -R4 ;  /* 0x00000000ff0e7229 */ /* 0x020fe20000000904 */
        /* <DEDUP_REMOVED lines=54> */
.L_x_10869:
[----:B------:R-:W-:Y:S05]  /*05e0*/  BSYNC B1 ;  /* 0x0000000000017941 */ /* 0x000fea0003800000 */
.L_x_10868:
        /* <DEDUP_REMOVED lines=13> */
[----:B------:R-:W-:Y:S01]  /*06c0*/  MOV R20, 0x6f0 ;  /* 0x000006f000147802 */ /* 0x000fe20000000f00 */
[----:B------:R-:W-:-:S07]  /*06d0*/  VIADD R10, R4, 0xfff00000 ;  /* 0xfff00000040a7836 */ /* 0x000fce0000000000 */
[----:B------:R-:W-:Y:S05]  /*06e0*/  CALL.REL.NOINC `($__internal_17_$__cuda_sm20_dblrcp_rn_slowpath_v3) ;  /* 0x0000001000647944 */ /* 0x000fea0003c00000 */
[----:B------:R-:W-:Y:S02]  /*06f0*/  IMAD.MOV.U32 R4, RZ, RZ, R8 ;  /* 0x000000ffff047224 */ /* 0x000fe400078e0008 */
[----:B------:R-:W-:-:S07]  /*0700*/  IMAD.MOV.U32 R5, RZ, RZ, R9 ;  /* 0x000000ffff057224 */ /* 0x000fce00078e0009 */
.L_x_10867:
[----:B------:R-:W-:Y:S05]  /*0710*/  BSYNC B0 ;  /* 0x0000000000007941 */ /* 0x000fea0003800000 */
.L_x_10866:
[----:B------:R-:W1:Y:S01]  /*0720*/  S2R R19, SR_TID.X ;  /* 0x0000000000137919 */ /* 0x000e620000002100 */
[----:B------:R-:W-:Y:S01]  /*0730*/  BSSY B0, `(.L_x_10870) ;  /* 0x0000050000007945 */ /* 0x000fe20003800000 */
[----:B-1----:R-:W-:-:S05]  /*0740*/  VIADD R7, R19, 0x80 ;  /* 0x0000008013077836 */ /* 0x002fca0000000000 */
[----:B------:R-:W-:-:S13]  /*0750*/  ISETP.GE.AND P0, PT, R7, R0, PT ;  /* 0x000000000700720c */ /* 0x000fda0003f06270 */
[----:B------:R-:W-:Y:S05]  /*0760*/  @P0 BRA `(.L_x_10871) ;  /* 0x0000000400300947 */ /* 0x000fea0003800000 */
[----:B------:R-:W-:Y:S01]  /*0770*/  MOV R6, 0x652b82fe ;  /* 0x652b82fe00067802 */ /* 0x000fe20000000f00 */
[----:B------:R-:W-:Y:S01]  /*0780*/  IMAD.MOV.U32 R7, RZ, RZ, 0x3ff71547 ;  /* 0x3ff71547ff077424 */ /* 0x000fe200078e00ff */
[----:B------:R-:W-:Y:S01]  /*0790*/  UMOV UR6, 0xfefa39ef ;  /* 0xfefa39ef00067882 */ /* 0x000fe20000000000 */
[----:B------:R-:W-:Y:S01]  /*07a0*/  UMOV UR7, 0x3fe62e42 ;  /* 0x3fe62e4200077882 */ /* 0x000fe20000000000 */
[----:B-----5:R-:W-:Y:S01]  /*07b0*/  DADD R14, -RZ, -R12 ;  /* 0x00000000ff0e7229 */ /* 0x020fe2000000090c */
[----:B------:R-:W-:Y:S02]  /*07c0*/  BSSY B1, `(.L_x_10872) ;  /* 0x0000036000017945 */ /* 0x000fe40003800000 */
[----:B------:R-:W-:-:S07]  /*07d0*/  DFMA R6, -R12, R6, 6.75539944105574400000e+15 ;  /* 0x433800000c06742b */ /* 0x000fce0000000106 */
[----:B------:R-:W-:Y:S01]  /*07e0*/  FSETP.GEU.FTZ.AND P0, PT, |R15|, 4.1917929649353027344, PT ;  /* 0x4086232b0f00780b */ /* 0x000fe20003f1e200 */
        /* <DEDUP_REMOVED lines=51> */
.L_x_10873:
[----:B------:R-:W-:Y:S05]  /*0b20*/  BSYNC B1 ;  /* 0x0000000000017941 */ /* 0x000fea0003800000 */
.L_x_10872:
        /* <DEDUP_REMOVED lines=11> */
[----:B------:R-:W-:Y:S02]  /*0be0*/  MOV R20, 0xc10 ;  /* 0x00000c1000147802 */ /* 0x000fe40000000f00 */
[----:B------:R-:W-:-:S07]  /*0bf0*/  IADD3 R10, R10, -0x100000, RZ ;  /* 0xfff000000a0a7810 */ /* 0x000fce0007ffe0ff */
[----:B------:R-:W-:Y:S05]  /*0c00*/  CALL.REL.NOINC `($__internal_17_$__cuda_sm20_dblrcp_rn_slowpath_v3) ;  /* 0x0000000c001c7944 */ /* 0x000fea0003c00000 */
[----:B------:R-:W-:Y:S02]  /*0c10*/  IMAD.MOV.U32 R12, RZ, RZ, R8 ;  /* 0x000000ffff0c7224 */ /* 0x000fe400078e0008 */
[----:B------:R-:W-:-:S07]  /*0c20*/  IMAD.MOV.U32 R13, RZ, RZ, R9 ;  /* 0x000000ffff0d7224 */ /* 0x000fce00078e0009 */
.L_x_10871:
[----:B------:R-:W-:Y:S05]  /*0c30*/  BSYNC B0 ;  /* 0x0000000000007941 */ /* 0x000fea0003800000 */
.L_x_10870:
[----:B------:R-:W-:Y:S01]  /*0c40*/  VIADD R7, R19, 0x100 ;  /* 0x0000010013077836 */ /* 0x000fe20000000000 */
[----:B------:R-:W-:Y:S04]  /*0c50*/  BSSY B0, `(.L_x_10874) ;  /* 0x000004f000007945 */ /* 0x000fe80003800000 */
[----:B------:R-:W-:-:S13]  /*0c60*/  ISETP.GE.AND P0, PT, R7, R0, PT ;  /* 0x000000000700720c */ /* 0x000fda0003f06270 */
[----:B------:R-:W-:Y:S05]  /*0c70*/  @P0 BRA `(.L_x_10875) ;  /* 0x0000000400300947 */ /* 0x000fea0003800000 */
[----:B------:R-:W-:Y:S01]  /*0c80*/  IMAD.MOV.U32 R6, RZ, RZ, 0x652b82fe ;  /* 0x652b82feff067424 */ /* 0x000fe200078e00ff */
[----:B------:R-:W-:Y:S01]  /*0c90*/  MOV R7, 0x3ff71547 ;  /* 0x3ff7154700077802 */ /* 0x000fe20000000f00 */
        /* <DEDUP_REMOVED lines=51> */
[----:B------:R-:W-:-:S04]  /*0fd0*/  @!P1 SHF.R.S32.HI R7, RZ, 0x1, R7 ;  /* 0x00000001ff079819 */ /* 0x000fc80000011407 */
[----:B------:R-:W-:Y:S01]  /*0fe0*/  @!P1 IADD3 R6, R6, -R7, RZ ;  /* 0x8000000706069210 */ /* 0x000fe20007ffe0ff */
[----:B------:R-:W-:-:S03]  /*0ff0*/  @!P1 IMAD R9, R7, 0x100000, R9 ;  /* 0x0010000007099824 */ /* 0x000fc600078e0209 */
[----:B------:R-:W-:Y:S01]  /*1000*/  @!P1 LEA R7, R6, 0x3ff00000, 0x14 ;  /* 0x3ff0000006079811 */ /* 0x000fe200078ea0ff */
[----:B------:R-:W-:-:S06]  /*1010*/  @!P1 IMAD.MOV.U32 R6, RZ, RZ, RZ ;  /* 0x000000ffff069224 */ /* 0x000fcc00078e00ff */
[----:B------:R-:W-:-:S11]  /*1020*/  @!P1 DMUL R10, R8, R6 ;  /* 0x00000006080a9228 */ /* 0x000fd60000000000 */
.L_x_10877:
[----:B------:R-:W-:Y:S05]  /*1030*/  BSYNC B1 ;  /* 0x0000000000017941 */ /* 0x000fea0003800000 */
.L_x_10876:
        /* <DEDUP_REMOVED lines=13> */
[----:B------:R-:W-:Y:S05]  /*1110*/  CALL.REL.NOINC `($__internal_17_$__cuda_sm20_dblrcp_rn_slowpath_v3) ;  /* 0x0000000400d87944 */ /* 0x000fea0003c00000 */
[----:B------:R-:W-:Y:S01]  /*1120*/  MOV R16, R8 ;  /* 0x0000000800107202 */ /* 0x000fe20000000f00 */
[----:B------:R-:W-:-:S07]  /*1130*/  IMAD.MOV.U32 R17, RZ, RZ, R9 ;  /* 0x000000ffff117224 */ /* 0x000fce00078e0009 */
.L_x_10875:
[----:B------:R-:W-:Y:S05]  /*1140*/  BSYNC B0 ;  /* 0x0000000000007941 */ /* 0x000fea0003800000 */
.L_x_10874:
        /* <DEDUP_REMOVED lines=18> */
[----:B------:R-:W-:Y:S01]  /*1270*/  MOV R10, 0xfca213ea ;  /* 0xfca213ea000a7802 */ /* 0x000fe20000000f00 */
[----:B------:R-:W-:Y:S01]  /*1280*/  IMAD.MOV.U32 R11, RZ, RZ, 0x3e928af3 ;  /* 0x3e928af3ff0b7424 */ /* 0x000fe200078e00ff */
        /* <DEDUP_REMOVED lines=38> */
[----:B------:R-:W-:Y:S01]  /*14f0*/  @!P1 LEA R9, R7, R9, 0x14 ;  /* 0x0000000907099211 */ /* 0x000fe200078ea0ff */
[----:B------:R-:W-:-:S05]  /*1500*/  @!P1 IMAD.IADD R2, R6, 0x1, -R7 ;  /* 0x0000000106029824 */ /* 0x000fca00078e0a07 */
[----:B------:R-:W-:Y:S01]  /*1510*/  @!P1 LEA R3, R2, 0x3ff00000, 0x14 ;  /* 0x3ff0000002039811 */ /* 0x000fe200078ea0ff */
[----:B------:R-:W-:-:S06]  /*1520*/  @!P1 IMAD.MOV.U32 R2, RZ, RZ, RZ ;  /* 0x000000ffff029224 */ /* 0x000fcc00078e00ff */
[----:B------:R-:W-:-:S11]  /*1530*/  @!P1 DMUL R10, R8, R2 ;  /* 0x00000002080a9228 */ /* 0x000fd60000000000 */
.L_x_10881:
[----:B------:R-:W-:Y:S05]  /*1540*/  BSYNC B1 ;  /* 0x0000000000017941 */ /* 0x000fea0003800000 */
.L_x_10880:
        /* <DEDUP_REMOVED lines=14> */
[----:B------:R-:W-:Y:S01]  /*1630*/  IMAD.MOV.U32 R2, RZ, RZ, R8 ;  /* 0x000000ffff027224 */ /* 0x000fe200078e0008 */
[----:B------:R-:W-:-:S07]  /*1640*/  MOV R3, R9 ;  /* 0x0000000900037202 */ /* 0x000fce0000000f00 */
.L_x_10879:
[----:B------:R-:W-:Y:S05]  /*1650*/  BSYNC B0 ;  /* 0x0000000000007941 */ /* 0x000fea0003800000 */
.L_x_10878:
[----:B------:R-:W-:Y:S01]  /*1660*/  ISETP.GE.AND P0, PT, R19, R0, PT ;  /* 0x000000001300720c */ /* 0x000fe20003f06270 */
[----:B------:R-:W-:Y:S04]  /*1670*/  BSSY B0, `(.L_x_10882) ;  /* 0x0000018000007945 */ /* 0x000fe80003800000 */
[----:B------:R-:W-:Y:S08]  /*1680*/  BSSY B1, `(.L_x_10883) ;  /* 0x0000010000017945 */ /* 0x000ff00003800000 */
[----:B------:R-:W-:Y:S05]  /*1690*/  @P0 BRA `(.L_x_10884) ;  /* 0x0000000000380947 */ /* 0x000fea0003800000 */
[----:B------:R-:W0:Y:S01]  /*16a0*/  S2R R19, SR_TID.X ;  /* 0x0000000000137919 */ /* 0x000e220000002100 */
[----:B------:R-:W1:Y:S01]  /*16b0*/  LDC.64 R6, c[0x0][0x218] ;  /* 0x00008600ff067b82 */ /* 0x000e620000000a00 */
[----:B0-----:R-:W-:Y:S02]  /*16c0*/  IMAD R9, R18, 0x200, R19 ;  /* 0x0000020012097824 */ /* 0x001fe400078e0213 */
[----:B------:R-:W-:Y:S02]  /*16d0*/  VIADD R19, R19, 0x80 ;  /* 0x0000008013137836 */ /* 0x000fe40000000000 */
[----:B-1----:R-:W-:-:S03]  /*16e0*/  IMAD.WIDE.U32 R6, R9, 0x8, R6 ;  /* 0x0000000809067825 */ /* 0x002fc600078e0006 */
[----:B------:R-:W-:Y:S02]  /*16f0*/  ISETP.GE.AND P0, PT, R19, R0, PT ;  /* 0x000000001300720c */ /* 0x000fe40003f06270 */
[----:B-----5:R0:W-:Y:S11]  /*1700*/  STG.E.64 desc[UR4][R6.64], R4 ;  /* 0x0000000406007986 */ /* 0x0201f6000c101b04 */
[----:B------:R-:W-:Y:S05]  /*1710*/  @P0 BREAK B1 ;  /* 0x0000000000010942 */ /* 0x000fea0003800000 */
[----:B------:R-:W-:Y:S05]  /*1720*/  @P0 BRA `(.L_x_10885) ;  /* 0x0000000000300947 */ /* 0x000fea0003800000 */
[----:B0-----:R-:W0:Y:S01]  /*1730*/  LDC.64 R4, c[0x0][0x218] ;  /* 0x00008600ff047b82 */ /* 0x001e220000000a00 */
[----:B------:R-:W-:Y:S02]  /*1740*/  IMAD R7, R18, 0x200, R19 ;  /* 0x0000020012077824 */ /* 0x000fe400078e0213 */
[----:B------:R-:W-:Y:S02]  /*1750*/  VIADD R19, R19, 0x80 ;  /* 0x0000008013137836 */ /* 0x000fe40000000000 */
[----:B0-----:R-:W-:-:S05]  /*1760*/  IMAD.WIDE.U32 R4, R7, 0x8, R4 ;  /* 0x0000000807047825 */ /* 0x001fca00078e0004 */
[----:B------:R0:W-:Y:S02]  /*1770*/  STG.E.64 desc[UR4][R4.64], R12 ;  /* 0x0000000c04007986 */ /* 0x0001e4000c101b04 */
.L_x_10884:
[----:B------:R-:W-:Y:S05]  /*1780*/  BSYNC B1 ;  /* 0x0000000000017941 */ /* 0x000fea0003800000 */
.L_x_10883:
[----:B------:R-:W-:-:S13]  /*1790*/  ISETP.GE.AND P0, PT, R19, R0, PT ;  /* 0x000000001300720c */ /* 0x000fda0003f06270 */
[----:B0----5:R-:W0:Y:S01]  /*17a0*/  @!P0 LDC.64 R4, c[0x0][0x218] ;  /* 0x00008600ff048b82 */ /* 0x021e220000000a00 */
[----:B------:R-:W-:Y:S01]  /*17b0*/  @!P0 LEA R7, R18, R19, 0x9 ;  /* 0x0000001312078211 */ /* 0x000fe200078e48ff */
[----:B------:R-:W-:-:S04]  /*17c0*/  @!P0 VIADD R19, R19, 0x80 ;  /* 0x0000008013138836 */ /* 0x000fc80000000000 */
[----:B0-----:R-:W-:-:S05]  /*17d0*/  @!P0 IMAD.WIDE.U32 R4, R7, 0x8, R4 ;  /* 0x0000000807048825 */ /* 0x001fca00078e0004 */
[----:B------:R1:W-:Y:S02]  /*17e0*/  @!P0 STG.E.64 desc[UR4][R4.64], R16 ;  /* 0x0000001004008986 */ /* 0x0003e4000c101b04 */
.L_x_10885:
[----:B------:R-:W-:Y:S05]  /*17f0*/  BSYNC B0 ;  /* 0x0000000000007941 */ /* 0x000fea0003800000 */
.L_x_10882:
        /* <DEDUP_REMOVED lines=8> */
        .weak           $__internal_17_$__cuda_sm20_dblrcp_rn_slowpath_v3
        .type           $__internal_17_$__cuda_sm20_dblrcp_rn_slowpath_v3,@function
        .size           $__internal_17_$__cuda_sm20_dblrcp_rn_slowpath_v3,(.L_x_11142 - $__internal_17_$__cuda_sm20_dblrcp_rn_slowpath_v3)
$__internal_17_$__cuda_sm20_dblrcp_rn_slowpath_v3:
        /* <DEDUP_REMOVED lines=11> */
[----:B------:R-:W-:Y:S01]  /*1930*/  IADD3 R9, R7, -0x3fe00000, RZ ;  /* 0xc020000007097810 */ /* 0x000fe20007ffe0ff */
[----:B------:R-:W-:-:S03]  /*1940*/  IMAD.MOV.U32 R8, RZ, RZ, R6 ;  /* 0x000000ffff087224 */ /* 0x000fc600078e0006 */
[----:B------:R-:W0:Y:S03]  /*1950*/  MUFU.RCP64H R11, R9 ;  /* 0x00000009000b7308 */ /* 0x000e260000001800 */
        /* <DEDUP_REMOVED lines=10> */
.L_x_10889:
[----:B------:R-:W-:-:S06]  /*1a00*/  DMUL R6, R6, 8.11296384146066816958e+31 ;  /* 0x4690000006067828 */ /* 0x000fcc0000000000 */
        /* <DEDUP_REMOVED lines=8> */
.L_x_10887:
[----:B------:R-:W-:Y:S01]  /*1a90*/  LOP3.LUT R9, R7, 0x80000, RZ, 0xfc, !PT ;  /* 0x0008000007097812 */ /* 0x000fe200078efcff */
[----:B------:R-:W-:-:S07]  /*1aa0*/  IMAD.MOV.U32 R8, RZ, RZ, R6 ;  /* 0x000000ffff087224 */ /* 0x000fce00078e0006 */
.L_x_10888:
[----:B------:R-:W-:Y:S05]  /*1ab0*/  BSYNC B1 ;  /* 0x0000000000017941 */ /* 0x000fea0003800000 */
.L_x_10886:
[----:B------:R-:W-:-:S04]  /*1ac0*/  IMAD.MOV.U32 R21, RZ, RZ, 0x0 ;  /* 0x00000000ff157424 */ /* 0x000fc800078e00ff */
[----:B------:R-:W-:Y:S05]  /*1ad0*/  RET.REL.NODEC R20 `(_ZN2at6native27unrolled_elementwise_kernelIZZZNS0_19sigmoid_kernel_cudaERNS_18TensorIteratorBaseEENKUlvE0_clEvENKUlvE_clEvEUldE_St5arrayIPcLm2EELi4E23TrivialOffsetCalculatorILi1EjESB_NS0_6memory15LoadWithoutCastENSC_16StoreWithoutCastEEEviT_T0_T2_T3_T4_T5_) ;  /* 0xffffffe414487950 */ /* 0x000fea0003c3ffff */
.L_x_10890:
        /* <DEDUP_REMOVED lines=10> */
.L_x_11142:


//--------------------- .text._ZN2at6native29vectorized_elementwise_kernelILi2EZZZNS0_19sigmoid_kernel_cudaERNS_18TensorIteratorBaseEENKUlvE0_clEvENKUlvE_clEvEUldE_St5arrayIPcLm2EEEEviT0_T1_ --------------------------
	.section	.text._ZN2at6native29vectorized_elementwise_kernelILi2EZZZNS0_19sigmoid_kernel_cudaERNS_18TensorIteratorBaseEENKUlvE0_clEvENKUlvE_clEvEUldE_St5arrayIPcLm2EEEEviT0_T1_,"ax",@progbits
	.align	128
        .global         _ZN2at6native29vectorized_elementwise_kernelILi2EZZZNS0_19sigmoid_kernel_cudaERNS_18TensorIteratorBaseEENKUlvE0_clEvENKUlvE_clEvEUldE_St5arrayIPcLm2EEEEviT0_T1_
        .type           _ZN2at6native29vectorized_elementwise_kernelILi2EZZZNS0_19sigmoid_kernel_cudaERNS_18TensorIteratorBaseEENKUlvE0_clEvENKUlvE_clEvEUldE_St5arrayIPcLm2EEEEviT0_T1_,@function
        .size           _ZN2at6native29vectorized_elementwise_kernelILi2EZZZNS0_19sigmoid_kernel_cudaERNS_18TensorIteratorBaseEENKUlvE0_clEvENKUlvE_clEvEUldE_St5arrayIPcLm2EEEEviT0_T1_,(.L_x_11143 - _ZN2at6native29vectorized_elementwise_kernelILi2EZZZNS0_19sigmoid_kernel_cudaERNS_18TensorIteratorBaseEENKUlvE0_clEvENKUlvE_clEvEUldE_St5arrayIPcLm2EEEEviT0_T1_)
        .other          _ZN2at6native29vectorized_elementwise_kernelILi2EZZZNS0_19sigmoid_kernel_cudaERNS_18TensorIteratorBaseEENKUlvE0_clEvENKUlvE_clEvEUldE_St5arrayIPcLm2EEEEviT0_T1_,@"STO_CUDA_ENTRY STV_DEFAULT"
_ZN2at6native29vectorized_elementwise_kernelILi2EZZZNS0_19sigmoid_kernel_cudaERNS_18TensorIteratorBaseEENKUlvE0_clEvENKUlvE_clEvEUldE_St5arrayIPcLm2EEEEviT0_T1_:
.text._ZN2at6native29vectorized_elementwise_kernelILi2EZZZNS0_19sigmoid_kernel_cudaERNS_18TensorIteratorBaseEENKUlvE0_clEvENKUlvE_clEvEUldE_St5arrayIPcLm2EEEEviT0_T1_:
        /* <DEDUP_REMOVED lines=14> */
[----:B------:R-:W-:Y:S02]  /*00e0*/  IMAD.MOV.U32 R30, RZ, RZ, 0x652b82fe ;  /* 0x652b82feff1e7424 */ /* 0x000fe400078e00ff */
[----:B------:R-:W-:Y:S01]  /*00f0*/  IMAD.MOV.U32 R31, RZ, RZ, 0x3ff71547 ;  /* 0x3ff71547ff1f7424 */ /* 0x000fe200078e00ff */
[----:B------:R-:W-:Y:S01]  /*0100*/  UMOV UR6, 0xfefa39ef ;  /* 0xfefa39ef00067882 */ /* 0x000fe20000000000 */
[----:B------:R-:W-:Y:S01]  /*0110*/  UMOV UR7, 0x3fe62e42 ;  /* 0x3fe62e4200077882 */ /* 0x000fe20000000000 */
[----:B------:R-:W-:Y:S01]  /*0120*/  UMOV UR8, 0x3b39803f ;  /* 0x3b39803f00087882 */ /* 0x000fe20000000000 */
[----:B------:R-:W-:Y:S01]  /*0130*/  UMOV UR9, 0x3c7abc9e ;  /* 0x3c7abc9e00097882 */ /* 0x000fe20000000000 */
[----:B------:R-:W-:Y:S01]  /*0140*/  UMOV UR10, 0x69ce2bdf ;  /* 0x69ce2bdf000a7882 */ /* 0x000fe20000000000 */
[----:B------:R-:W-:Y:S01]  /*0150*/  UMOV UR11, 0x3e5ade15 ;  /* 0x3e5ade15000b7882 */ /* 0x000fe20000000000 */
[----:B------:R-:W5:Y:S04]  /*0160*/  LDG.E.128 R12, desc[UR4][R2.64+0x1000] ;  /* 0x00100004020c7981 */ /* 0x000f68000c1e1d00 */
[----:B------:R0:W5:Y:S01]  /*0170*/  LDG.E.128 R8, desc[UR4][R2.64+0x1800] ;  /* 0x0018000402087981 */ /* 0x000162000c1e1d00 */
        /* <DEDUP_REMOVED lines=16> */
[----:B------:R-:W-:Y:S01]  /*0280*/  BSSY B0, `(.L_x_10892) ;  /* 0x0000035000007945 */ /* 0x000fe20003800000 */
[----:B--2---:R-:W-:-:S02]  /*0290*/  DFMA R4, -R20, R30, 6.75539944105574400000e+15 ;  /* 0x433800001404742b */ /* 0x004fc4000000011e */
[-C--:B------:R-:W-:Y:S02]  /*02a0*/  DFMA R36, -R22, R30.reuse, 6.75539944105574400000e+15 ;  /* 0x433800001624742b */ /* 0x080fe4000000011e */
[----:B---3--:R-:W-:-:S04]  /*02b0*/  DFMA R28, -R16, R30, 6.75539944105574400000e+15 ;  /* 0x43380000101c742b */ /* 0x008fc8000000011e */
[----:B------:R-:W-:Y:S02]  /*02c0*/  DADD R32, R4, -6.75539944105574400000e+15 ;  /* 0xc338000004207429 */ /* 0x000fe40000000000 */
[----:B------:R-:W-:-:S06]  /*02d0*/  DADD R38, R36, -6.75539944105574400000e+15 ;  /* 0xc338000024267429 */ /* 0x000fcc0000000000 */
[----:B------:R-:W-:Y:S02]  /*02e0*/  DFMA R24, R32, -UR6, -R20 ;  /* 0x8000000620187c2b */ /* 0x000fe40008000814 */
[----:B------:R-:W-:-:S06]  /*02f0*/  DFMA R26, R38, -UR6, -R22 ;  /* 0x80000006261a7c2b */ /* 0x000fcc0008000816 */
[----:B------:R-:W-:Y:S01]  /*0300*/  DFMA R32, R32, -UR8, R24 ;  /* 0x8000000820207c2b */ /* 0x000fe20008000018 */
[----:B------:R-:W-:Y:S01]  /*0310*/  IMAD.MOV.U32 R24, RZ, RZ, -0x35dec16 ;  /* 0xfca213eaff187424 */ /* 0x000fe200078e00ff */
[----:B------:R-:W-:Y:S01]  /*0320*/  DFMA R38, R38, -UR8, R26 ;  /* 0x8000000826267c2b */ /* 0x000fe2000800001a */
[----:B------:R-:W-:-:S06]  /*0330*/  IMAD.MOV.U32 R25, RZ, RZ, 0x3e928af3 ;  /* 0x3e928af3ff197424 */ /* 0x000fcc00078e00ff */
[--C-:B0-----:R-:W-:Y:S02]  /*0340*/  DFMA R2, R32, UR10, R24.reuse ;  /* 0x0000000a20027c2b */ /* 0x101fe40008000018 */
[----:B------:R-:W-:-:S06]  /*0350*/  DFMA R26, R38, UR10, R24 ;  /* 0x0000000a261a7c2b */ /* 0x000fcc0008000018 */
[----:B------:R-:W-:Y:S02]  /*0360*/  DFMA R2, R32, R2, UR12 ;  /* 0x0000000c20027e2b */ /* 0x000fe40008000002 */
[----:B------:R-:W-:-:S06]  /*0370*/  DFMA R26, R38, R26, UR12 ;  /* 0x0000000c261a7e2b */ /* 0x000fcc000800001a */
[----:B------:R-:W-:Y:S02]  /*0380*/  DFMA R2, R32, R2, UR14 ;  /* 0x0000000e20027e2b */ /* 0x000fe40008000002 */
[----:B------:R-:W-:-:S06]  /*0390*/  DFMA R26, R38, R26, UR14 ;  /* 0x0000000e261a7e2b */ /* 0x000fcc000800001a */
[----:B------:R-:W-:Y:S02]  /*03a0*/  DFMA R2, R32, R2, UR16 ;  /* 0x0000001020027e2b */ /* 0x000fe40008000002 */
[----:B------:R-:W-:-:S06]  /*03b0*/  DFMA R26, R38, R26, UR16 ;  /* 0x00000010261a7e2b */ /* 0x000fcc000800001a */
[----:B------:R-:W-:Y:S02]  /*03c0*/  DFMA R2, R32, R2, UR18 ;  /* 0x0000001220027e2b */ /* 0x000fe40008000002 */
[----:B------:R-:W-:-:S06]  /*03d0*/  DFMA R26, R38, R26, UR18 ;  /* 0x00000012261a7e2b */ /* 0x000fcc000800001a */
[----:B------:R-:W-:Y:S02]  /*03e0*/  DFMA R2, R32, R2, UR20 ;  /* 0x0000001420027e2b */ /* 0x000fe40008000002 */
[----:B------:R-:W-:Y:S02]  /*03f0*/  DFMA R34, R38, R26, UR20 ;  /* 0x0000001426227e2b */ /* 0x000fe4000800001a */
[----:B------:R-:W-:-:S04]  /*0400*/  DADD R26, R28, -6.75539944105574400000e+15 ;  /* 0xc33800001c1a7429 */ /* 0x000fc80000000000 */
[----:B------:R-:W-:Y:S02]  /*0410*/  DFMA R2, R32, R2, UR22 ;  /* 0x0000001620027e2b */ /* 0x000fe40008000002 */
[----:B------:R-:W-:-:S06]  /*0420*/  DFMA R34, R38, R34, UR22 ;  /* 0x0000001626227e2b */ /* 0x000fcc0008000022 */
[----:B------:R-:W-:Y:S02]  /*0430*/  DFMA R2, R32, R2, UR24 ;  /* 0x0000001820027e2b */ /* 0x000fe40008000002 */
[----:B------:R-:W-:-:S06]  /*0440*/  DFMA R34, R38, R34, UR24 ;  /* 0x0000001826227e2b */ /* 0x000fcc0008000022 */
[----:B------:R-:W-:Y:S02]  /*0450*/  DFMA R2, R32, R2, UR26 ;  /* 0x0000001a20027e2b */ /* 0x000fe40008000002 */
[----:B------:R-:W-:-:S06]  /*0460*/  DFMA R34, R38, R34, UR26 ;  /* 0x0000001a26227e2b */ /* 0x000fcc0008000022 */
[----:B------:R-:W-:Y:S02]  /*0470*/  DFMA R40, R32, R2, 1 ;  /* 0x3ff000002028742b */ /* 0x000fe40000000002 */
[----:B------:R-:W-:-:S06]  /*0480*/  DADD R2, -RZ, -R20 ;  /* 0x00000000ff027229 */ /* 0x000fcc0000000914 */
[----:B------:R-:W-:Y:S02]  /*0490*/  DFMA R32, R32, R40, 1 ;  /* 0x3ff000002020742b */ /* 0x000fe40000000028 */
[----:B------:R-:W-:Y:S02]  /*04a0*/  DFMA R40, R26, -UR6, -R16 ;  /* 0x800000061a287c2b */ /* 0x000fe40008000810 */
[----:B------:R-:W-:-:S04]  /*04b0*/  MOV R7, R3 ;  /* 0x0000000300077202 */ /* 0x000fc80000000f00 */
[----:B------:R-:W-:Y:S02]  /*04c0*/  FSETP.GEU.FTZ.AND P0, PT, |R7|, 4.1917929649353027344, PT ;  /* 0x4086232b0700780b */ /* 0x000fe40003f1e200 */
[----:B------:R-:W-:Y:S01]  /*04d0*/  DFMA R26, R26, -UR8, R40 ;  /* 0x800000081a1a7c2b */ /* 0x000fe20008000028 */
[----:B------:R-:W-:Y:S02]  /*04e0*/  IMAD R3, R4, 0x100000, R33 ;  /* 0x0010000004037824 */ /* 0x000fe400078e0221 */
[----:B------:R-:W-:-:S08]  /*04f0*/  IMAD.MOV.U32 R2, RZ, RZ, R32 ;  /* 0x000000ffff027224 */ /* 0x000fd000078e0020 */
[----:B------:R-:W-:Y:S05]  /*0500*/  @!P0 BRA `(.L_x_10893) ;  /* 0x0000000000308947 */ /* 0x000fea0003800000 */
[----:B------:R-:W-:Y:S01]  /*0510*/  FSETP.GEU.FTZ.AND P1, PT, |R7|, 4.2275390625, PT ;  /* 0x408748000700780b */ /* 0x000fe20003f3e200 */
[C---:B------:R-:W-:Y:S02]  /*0520*/  DADD R40, -R20.reuse, +INF ;  /* 0x7ff0000014287429 */ /* 0x040fe40000000100 */
[----:B------:R-:W-:-:S08]  /*0530*/  DSETP.GT.AND P0, PT, R20, RZ, PT ;  /* 0x000000ff1400722a */ /* 0x000fd00003f04000 */
[----:B------:R-:W-:Y:S02]  /*0540*/  FSEL R3, R41, RZ, !P0 ;  /* 0x000000ff29037208 */ /* 0x000fe40004000000 */
[----:B------:R-:W-:-:S04]  /*0550*/  @!P1 LEA.HI R2, R4, R4, RZ, 0x1 ;  /* 0x0000000404029211 */ /* 0x000fc800078f08ff */
[----:B------:R-:W-:Y:S02]  /*0560*/  @!P1 SHF.R.S32.HI R5, RZ, 0x1, R2 ;  /* 0x00000001ff059819 */ /* 0x000fe40000011402 */
[----:B------:R-:W-:-:S03]  /*0570*/  FSEL R2, R40, RZ, !P0 ;  /* 0x000000ff28027208 */ /* 0x000fc60004000000 */
[----:B------:R-:W-:Y:S02]  /*0580*/  @!P1 IMAD.IADD R4, R4, 0x1, -R5 ;  /* 0x0000000104049824 */ /* 0x000fe400078e0a05 */
[----:B------:R-:W-:-:S03]  /*0590*/  @!P1 IMAD R33, R5, 0x100000, R33 ;  /* 0x0010000005219824 */ /* 0x000fc600078e0221 */
[----:B------:R-:W-:Y:S01]  /*05a0*/  @!P1 LEA R5, R4, 0x3ff00000, 0x14 ;  /* 0x3ff0000004059811 */ /* 0x000fe200078ea0ff */
[----:B------:R-:W-:-:S06]  /*05b0*/  @!P1 IMAD.MOV.U32 R4, RZ, RZ, RZ ;  /* 0x000000ffff049224 */ /* 0x000fcc00078e00ff */
[----:B------:R-:W-:-:S11]  /*05c0*/  @!P1 DMUL R2, R32, R4 ;  /* 0x0000000420029228 */ /* 0x000fd60000000000 */
.L_x_10893:
[----:B------:R-:W-:Y:S05]  /*05d0*/  BSYNC B0 ;  /* 0x0000000000007941 */ /* 0x000fea0003800000 */
.L_x_10892:
[----:B------:R-:W-:Y:S01]  /*05e0*/  DADD R20, -RZ, -R22 ;  /* 0x00000000ff147229 */ /* 0x000fe20000000916 */
[----:B------:R-:W-:Y:S01]  /*05f0*/  BSSY B0, `(.L_x_10894) ;  /* 0x000001d000007945 */ /* 0x000fe20003800000 */
[----:B------:R-:W-:Y:S02]  /*0600*/  DFMA R32, -R18, R30, 6.75539944105574400000e+15 ;  /* 0x433800001220742b */ /* 0x000fe4000000011e */
[----:B------:R-:W-:Y:S02]  /*0610*/  DFMA R4, R26, UR10, R24 ;  /* 0x0000000a1a047c2b */ /* 0x000fe40008000018 */
[----:B------:R-:W-:-:S04]  /*0620*/  DFMA R40, R38, R34, 1 ;  /* 0x3ff000002628742b */ /* 0x000fc80000000022 */
[----:B------:R-:W-:Y:S01]  /*0630*/  MOV R7, R21 ;  /* 0x0000001500077202 */ /* 0x000fe20000000f00 */
[----:B------:R-:W-:Y:S02]  /*0640*/  DADD R34, R32, -6.75539944105574400000e+15 ;  /* 0xc338000020227429 */ /* 0x000fe40000000000 */
[----:B------:R-:W-:Y:S01]  /*0650*/  DFMA R4, R26, R4, UR12 ;  /* 0x0000000c1a047e2b */ /* 0x000fe20008000004 */
[----:B------:R-:W-:Y:S01]  /*0660*/  FSETP.GEU.FTZ.AND P0, PT, |R7|, 4.1917929649353027344, PT ;  /* 0x4086232b0700780b */ /* 0x000fe20003f1e200 */
[----:B------:R-:W-:Y:S02]  /*0670*/  DFMA R38, R38, R40, 1 ;  /* 0x3ff000002626742b */ /* 0x000fe40000000028 */
[----:B-----5:R-:W-:Y:S02]  /*0680*/  DFMA R20, -R12, R30, 6.75539944105574400000e+15 ;  /* 0x433800000c14742b */ /* 0x020fe4000000011e */
[----:B------:R-:W-:Y:S02]  /*0690*/  DFMA R40, R34, -UR6, -R18 ;  /* 0x8000000622287c2b */ /* 0x000fe40008000812 */
[----:B------:R-:W-:-:S06]  /*06a0*/  DFMA R4, R26, R4, UR14 ;  /* 0x0000000e1a047e2b */ /* 0x000fcc0008000004 */
[----:B------:R-:W-:Y:S02]  /*06b0*/  DFMA R34, R34, -UR8, R40 ;  /* 0x8000000822227c2b */ /* 0x000fe40008000028 */
[----:B------:R-:W-:Y:S01]  /*06c0*/  DFMA R40, R26, R4, UR16 ;  /* 0x000000101a287e2b */ /* 0x000fe20008000004 */
[----:B------:R-:W-:Y:S02]  /*06d0*/  IMAD R5, R36, 0x100000, R39 ;  /* 0x0010000024057824 */ /* 0x000fe400078e0227 */
[----:B------:R-:W-:Y:S01]  /*06e0*/  IMAD.MOV.U32 R4, RZ, RZ, R38 ;  /* 0x000000ffff047224 */ /* 0x000fe200078e0026 */
[----:B------:R-:W-:Y:S07]  /*06f0*/  @!P0 BRA `(.L_x_10895) ;  /* 0x0000000000308947 */ /* 0x000fee0003800000 */
[----:B------:R-:W-:Y:S01]  /*0700*/  FSETP.GEU.FTZ.AND P1, PT, |R7|, 4.2275390625, PT ;  /* 0x408748000700780b */ /* 0x000fe20003f3e200 */
[C---:B------:R-:W-:Y:S02]  /*0710*/  DSETP.GT.AND P0, PT, R22.reuse, RZ, PT ;  /* 0x000000ff1600722a */ /* 0x040fe40003f04000 */
[----:B------:R-:W-:-:S10]  /*0720*/  DADD R22, -R22, +INF ;  /* 0x7ff0000016167429 */ /* 0x000fd40000000100 */
[----:B------:R-:W-:Y:S02]  /*0730*/  @!P1 LEA.HI R4, R36, R36, RZ, 0x1 ;  /* 0x0000002424049211 */ /* 0x000fe400078f08ff */
[----:B------:R-:W-:Y:S02]  /*0740*/  FSEL R5, R23, RZ, !P0 ;  /* 0x000000ff17057208 */ /* 0x000fe40004000000 */
[----:B------:R-:W-:Y:S02]  /*0750*/  @!P1 SHF.R.S32.HI R7, RZ, 0x1, R4 ;  /* 0x00000001ff079819 */ /* 0x000fe40000011404 */
[----:B------:R-:W-:Y:S01]  /*0760*/  FSEL R4, R22, RZ, !P0 ;  /* 0x000000ff16047208 */ /* 0x000fe20004000000 */
[----:B------:R-:W-:Y:S02]  /*0770*/  @!P1 IMAD.MOV.U32 R22, RZ, RZ, RZ ;  /* 0x000000ffff169224 */ /* 0x000fe400078e00ff */
[----:B------:R-:W-:Y:S02]  /*0780*/  @!P1 IMAD.IADD R36, R36, 0x1, -R7 ;  /* 0x0000000124249824 */ /* 0x000fe400078e0a07 */
[----:B------:R-:W-:-:S03]  /*0790*/  @!P1 IMAD R39, R7, 0x100000, R39 ;  /* 0x0010000007279824 */ /* 0x000fc600078e0227 */
[----:B------:R-:W-:-:S06]  /*07a0*/  @!P1 LEA R23, R36, 0x3ff00000, 0x14 ;  /* 0x3ff0000024179811 */ /* 0x000fcc00078ea0ff */
[----:B------:R-:W-:-:S11]  /*07b0*/  @!P1 DMUL R4, R38, R22 ;  /* 0x0000001626049228 */ /* 0x000fd60000000000 */
.L_x_10895:
[----:B------:R-:W-:Y:S05]  /*07c0*/  BSYNC B0 ;  /* 0x0000000000007941 */ /* 0x000fea0003800000 */
.L_x_10894:
[----:B------:R-:W-:Y:S01]  /*07d0*/  DADD R22, R20, -6.75539944105574400000e+15 ;  /* 0xc338000014167429 */ /* 0x000fe20000000000 */
[----:B------:R-:W-:Y:S01]  /*07e0*/  BSSY B0, `(.L_x_10896) ;  /* 0x000002b000007945 */ /* 0x000fe20003800000 */
[----:B------:R-:W-:Y:S02]  /*07f0*/  DFMA R40, R26, R40, UR18 ;  /* 0x000000121a287e2b */ /* 0x000fe40008000028 */
[----:B------:R-:W-:-:S04]  /*0800*/  DFMA R36, R34, UR10, R24 ;  /* 0x0000000a22247c2b */ /* 0x000fc80008000018 */
[----:B------:R-:W-:Y:S02]  /*0810*/  DFMA R38, R22, -UR6, -R12 ;  /* 0x8000000616267c2b */ /* 0x000fe4000800080c */
[----:B------:R-:W-:Y:S02]  /*0820*/  DFMA R40, R26, R40, UR20 ;  /* 0x000000141a287e2b */ /* 0x000fe40008000028 */
[----:B------:R-:W-:-:S04]  /*0830*/  DFMA R36, R34, R36, UR12 ;  /* 0x0000000c22247e2b */ /* 0x000fc80008000024 */
[----:B------:R-:W-:Y:S02]  /*0840*/  DFMA R22, R22, -UR8, R38 ;  /* 0x8000000816167c2b */ /* 0x000fe40008000026 */
[----:B------:R-:W-:Y:S02]  /*0850*/  DFMA R38, R26, R40, UR22 ;  /* 0x000000161a267e2b */ /* 0x000fe40008000028 */
[----:B------:R-:W-:-:S04]  /*0860*/  DFMA R42, R34, R36, UR14 ;  /* 0x0000000e222a7e2b */ /* 0x000fc80008000024 */
[----:B------:R-:W-:Y:S02]  /*0870*/  DFMA R40, R22, UR10, R24 ;  /* 0x0000000a16287c2b */ /* 0x000fe40008000018 */
[----:B------:R-:W-:Y:S02]  /*0880*/  DFMA R36, R26, R38, UR24 ;  /* 0x000000181a247e2b */ /* 0x000fe40008000026 */
[----:B------:R-:W-:-:S04]  /*0890*/  DFMA R38, R34, R42, UR16 ;  /* 0x0000001022267e2b */ /* 0x000fc8000800002a */
[----:B------:R-:W-:Y:S02]  /*08a0*/  DFMA R40, R22, R40, UR12 ;  /* 0x0000000c16287e2b */ /* 0x000fe40008000028 */
[----:B------:R-:W-:Y:S02]  /*08b0*/  DFMA R36, R26, R36, UR26 ;  /* 0x0000001a1a247e2b */ /* 0x000fe40008000024 */
[----:B------:R-:W-:-:S04]  /*08c0*/  DFMA R38, R34, R38, UR18 ;  /* 0x0000001222267e2b */ /* 0x000fc80008000026 */
[----:B------:R-:W-:Y:S02]  /*08d0*/  DFMA R40, R22, R40, UR14 ;  /* 0x0000000e16287e2b */ /* 0x000fe40008000028 */
[----:B------:R-:W-:Y:S02]  /*08e0*/  DFMA R36, R26, R36, 1 ;  /* 0x3ff000001a24742b */ /* 0x000fe40000000024 */
[----:B------:R-:W-:-:S04]  /*08f0*/  DFMA R38, R34, R38, UR20 ;  /* 0x0000001422267e2b */ /* 0x000fc80008000026 */
[----:B------:R-:W-:Y:S02]  /*0900*/  DFMA R42, R22, R40, UR16 ;  /* 0x00000010162a7e2b */ /* 0x000fe40008000028 */
[----:B------:R-:W-:Y:S02]  /*0910*/  DFMA R36, R26, R36, 1 ;  /* 0x3ff000001a24742b */ /* 0x000fe40000000024 */
[----:B------:R-:W-:Y:S02]  /*0920*/  DADD R26, -RZ, -R16 ;  /* 0x00000000ff1a7229 */ /* 0x000fe40000000910 */
[----:B------:R-:W-:Y:S02]  /*0930*/  DFMA R40, R34, R38, UR22 ;  /* 0x0000001622287e2b */ /* 0x000fe40008000026 */
[----:B------:R-:W-:-:S04]  /*0940*/  DFMA R38, R22, R42, UR18 ;  /* 0x0000001216267e2b */ /* 0x000fc8000800002a */
[----:B------:R-:W-:Y:S02]  /*0950*/  IMAD.MOV.U32 R26, RZ, RZ, R36 ;  /* 0x000000ffff1a7224 */ /* 0x000fe400078e0024 */
[----:B------:R-:W-:Y:S01]  /*0960*/  MOV R7, R27 ;  /* 0x0000001b00077202 */ /* 0x000fe20000000f00 */
[----:B------:R-:W-:Y:S01]  /*0970*/  DFMA R40, R34, R40, UR24 ;  /* 0x0000001822287e2b */ /* 0x000fe20008000028 */
[----:B------:R-:W-:Y:S01]  /*0980*/  IMAD R27, R28, 0x100000, R37 ;  /* 0x001000001c1b7824 */ /* 0x000fe200078e0225 */
[----:B------:R-:W-:Y:S01]  /*0990*/  DFMA R38, R22, R38, UR20 ;  /* 0x0000001416267e2b */ /* 0x000fe20008000026 */
[----:B------:R-:W-:-:S05]  /*09a0*/  FSETP.GEU.FTZ.AND P0, PT, |R7|, 4.1917929649353027344, PT ;  /* 0x4086232b0700780b */ /* 0x000fca0003f1e200 */
[----:B------:R-:W-:-:S08]  /*09b0*/  DFMA R40, R34, R40, UR26 ;  /* 0x0000001a22287e2b */ /* 0x000fd00008000028 */
[----:B------:R-:W-:Y:S05]  /*09c0*/  @!P0 BRA `(.L_x_10897) ;  /* 0x0000000000308947 */ /* 0x000fea0003800000 */
[----:B------:R-:W-:Y:S01]  /*09d0*/  FSETP.GEU.FTZ.AND P1, PT, |R7|, 4.2275390625, PT ;  /* 0x408748000700780b */ /* 0x000fe20003f3e200 */
[C---:B------:R-:W-:Y:S02]  /*09e0*/  DSETP.GT.AND P0, PT, R16.reuse, RZ, PT ;  /* 0x000000ff1000722a */ /* 0x040fe40003f04000 */
[----:B------:R-:W-:-:S10]  /*09f0*/  DADD R16, -R16, +INF ;  /* 0x7ff0000010107429 */ /* 0x000fd40000000100 */
[----:B------:R-:W-:Y:S02]  /*0a00*/  @!P1 LEA.HI R7, R28, R28, RZ, 0x1 ;  /* 0x0000001c1c079211 */ /* 0x000fe400078f08ff */
[----:B------:R-:W-:Y:S01]  /*0a10*/  FSEL R26, R16, RZ, !P0 ;  /* 0x000000ff101a7208 */ /* 0x000fe20004000000 */
[----:B------:R-:W-:Y:S01]  /*0a20*/  @!P1 IMAD.MOV.U32 R16, RZ, RZ, RZ ;  /* 0x000000ffff109224 */ /* 0x000fe200078e00ff */
[----:B------:R-:W-:Y:S02]  /*0a30*/  @!P1 SHF.R.S32.HI R7, RZ, 0x1, R7 ;  /* 0x00000001ff079819 */ /* 0x000fe40000011407 */
[----:B------:R-:W-:-:S03]  /*0a40*/  FSEL R27, R17, RZ, !P0 ;  /* 0x000000ff111b7208 */ /* 0x000fc60004000000 */
[----:B------:R-:W-:Y:S02]  /*0a50*/  @!P1 IMAD.IADD R28, R28, 0x1, -R7 ;  /* 0x000000011c1c9824 */ /* 0x000fe400078e0a07 */
[----:B------:R-:W-:-:S03]  /*0a60*/  @!P1 IMAD R37, R7, 0x100000, R37 ;  /* 0x0010000007259824 */ /* 0x000fc600078e0225 */
[----:B------:R-:W-:-:S06]  /*0a70*/  @!P1 LEA R17, R28, 0x3ff00000, 0x14 ;  /* 0x3ff000001c119811 */ /* 0x000fcc00078ea0ff */
[----:B------:R-:W-:-:S11]  /*0a80*/  @!P1 DMUL R26, R36, R16 ;  /* 0x00000010241a9228 */ /* 0x000fd60000000000 */
.L_x_10897:
[----:B------:R-:W-:Y:S05]  /*0a90*/  BSYNC B0 ;  /* 0x0000000000007941 */ /* 0x000fea0003800000 */
.L_x_10896:
[----:B------:R-:W-:Y:S01]  /*0aa0*/  DADD R16, -RZ, -R18 ;  /* 0x00000000ff107229 */ /* 0x000fe20000000912 */
[----:B------:R-:W-:Y:S01]  /*0ab0*/  BSSY B0, `(.L_x_10898) ;  /* 0x000001a000007945 */ /* 0x000fe20003800000 */
[----:B------:R-:W-:Y:S02]  /*0ac0*/  DFMA R40, R34, R40, 1 ;  /* 0x3ff000002228742b */ /* 0x000fe40000000028 */
[----:B------:R-:W-:Y:S02]  /*0ad0*/  DFMA R28, R22, R38, UR22 ;  /* 0x00000016161c7e2b */ /* 0x000fe40008000026 */
[----:B------:R-:W-:-:S04]  /*0ae0*/  DFMA R36, -R14, R30, 6.75539944105574400000e+15 ;  /* 0x433800000e24742b */ /* 0x000fc8000000011e */
[----:B------:R-:W-:Y:S01]  /*0af0*/  MOV R7, R17 ;  /* 0x0000001100077202 */ /* 0x000fe20000000f00 */
[----:B------:R-:W-:Y:S02]  /*0b00*/  DFMA R38, R34, R40, 1 ;  /* 0x3ff000002226742b */ /* 0x000fe40000000028 */
[----:B------:R-:W-:Y:S01]  /*0b10*/  DFMA R28, R22, R28, UR24 ;  /* 0x00000018161c7e2b */ /* 0x000fe2000800001c */
[----:B------:R-:W-:Y:S01]  /*0b20*/  FSETP.GEU.FTZ.AND P0, PT, |R7|, 4.1917929649353027344, PT ;  /* 0x4086232b0700780b */ /* 0x000fe20003f1e200 */
[----:B------:R-:W-:Y:S02]  /*0b30*/  DFMA R16, -R8, R30, 6.75539944105574400000e+15 ;  /* 0x433800000810742b */ /* 0x000fe4000000011e */
[----:B------:R-:W-:-:S04]  /*0b40*/  DADD R34, R36, -6.75539944105574400000e+15 ;  /* 0xc338000024227429 */ /* 0x000fc80000000000 */
[----:B------:R-:W-:Y:S01]  /*0b50*/  DFMA R40, R22, R28, UR26 ;  /* 0x0000001a16287e2b */ /* 0x000fe2000800001c */
[----:B------:R-:W-:Y:S02]  /*0b60*/  IMAD R29, R32, 0x100000, R39 ;  /* 0x00100000201d7824 */ /* 0x000fe400078e0227 */
[----:B------:R-:W-:-:S03]  /*0b70*/  IMAD.MOV.U32 R28, RZ, RZ, R38 ;  /* 0x000000ffff1c7224 */ /* 0x000fc600078e0026 */
        /* <DEDUP_REMOVED lines=13> */
.L_x_10899:
[----:B------:R-:W-:Y:S05]  /*0c50*/  BSYNC B0 ;  /* 0x0000000000007941 */ /* 0x000fea0003800000 */
.L_x_10898:
[----:B------:R-:W-:Y:S01]  /*0c60*/  DFMA R18, R34, -UR6, -R14 ;  /* 0x8000000622127c2b */ /* 0x000fe2000800080e */
[----:B------:R-:W-:Y:S01]  /*0c70*/  BSSY B0, `(.L_x_10900) ;  /* 0x000001f000007945 */ /* 0x000fe20003800000 */
[----:B------:R-:W-:Y:S02]  /*0c80*/  DFMA R40, R22, R40, 1 ;  /* 0x3ff000001628742b */ /* 0x000fe40000000028 */
[----:B------:R-:W-:Y:S02]  /*0c90*/  DADD R32, R16, -6.75539944105574400000e+15 ;  /* 0xc338000010207429 */ /* 0x000fe40000000000 */
[----:B------:R-:W-:Y:S02]  /*0ca0*/  DFMA R30, -R10, R30, 6.75539944105574400000e+15 ;  /* 0x433800000a1e742b */ /* 0x000fe4000000011e */
[----:B------:R-:W-:Y:S02]  /*0cb0*/  DFMA R18, R34, -UR8, R18 ;  /* 0x8000000822127c2b */ /* 0x000fe40008000012 */
[----:B------:R-:W-:-:S02]  /*0cc0*/  DFMA R34, R22, R40, 1 ;  /* 0x3ff000001622742b */ /* 0x000fc40000000028 */
[----:B------:R-:W-:Y:S02]  /*0cd0*/  DADD R22, -RZ, -R12 ;  /* 0x00000000ff167229 */ /* 0x000fe4000000090c */
[----:B------:R-:W-:Y:S02]  /*0ce0*/  DFMA R40, R32, -UR6, -R8 ;  /* 0x8000000620287c2b */ /* 0x000fe40008000808 */
[----:B------:R-:W-:-:S06]  /*0cf0*/  DADD R38, R30, -6.75539944105574400000e+15 ;  /* 0xc33800001e267429 */ /* 0x000fcc0000000000 */
[----:B------:R-:W-:Y:S01]  /*0d00*/  MOV R7, R23 ;  /* 0x0000001700077202 */ /* 0x000fe20000000f00 */
[----:B------:R-:W-:Y:S02]  /*0d10*/  DFMA R32, R32, -UR8, R40 ;  /* 0x8000000820207c2b */ /* 0x000fe40008000028 */
[----:B------:R-:W-:Y:S01]  /*0d20*/  DFMA R40, R38, -UR6, -R10 ;  /* 0x8000000626287c2b */ /* 0x000fe2000800080a */
[----:B------:R-:W-:Y:S01]  /*0d30*/  FSETP.GEU.FTZ.AND P0, PT, |R7|, 4.1917929649353027344, PT ;  /* 0x4086232b0700780b */ /* 0x000fe20003f1e200 */
[----:B------:R-:W-:-:S06]  /*0d40*/  DFMA R22, R18, UR10, R24 ;  /* 0x0000000a12167c2b */ /* 0x000fcc0008000018 */
        /* <DEDUP_REMOVED lines=17> */
.L_x_10901:
[----:B------:R-:W-:Y:S05]  /*0e60*/  BSYNC B0 ;  /* 0x0000000000007941 */ /* 0x000fea0003800000 */
.L_x_10900:
[--C-:B------:R-:W-:Y:S01]  /*0e70*/  DFMA R12, R32, UR10, R24.reuse ;  /* 0x0000000a200c7c2b */ /* 0x100fe20008000018 */
[----:B------:R-:W-:Y:S01]  /*0e80*/  BSSY B0, `(.L_x_10902) ;  /* 0x0000038000007945 */ /* 0x000fe20003800000 */
[----:B------:R-:W-:Y:S02]  /*0e90*/  DFMA R24, R38, UR10, R24 ;  /* 0x0000000a26187c2b */ /* 0x000fe40008000018 */
[----:B------:R-:W-:Y:S02]  /*0ea0*/  DFMA R40, R18, R40, UR14 ;  /* 0x0000000e12287e2b */ /* 0x000fe40008000028 */
[----:B------:R-:W-:Y:S02]  /*0eb0*/  DADD R20, -RZ, -R14 ;  /* 0x00000000ff147229 */ /* 0x000fe4000000090e */
[----:B------:R-:W-:Y:S02]  /*0ec0*/  DFMA R12, R32, R12, UR12 ;  /* 0x0000000c200c7e2b */ /* 0x000fe4000800000c */
[----:B------:R-:W-:-:S02]  /*0ed0*/  DFMA R24, R38, R24, UR12 ;  /* 0x0000000c26187e2b */ /* 0x000fc40008000018 */
[----:B------:R-:W-:-:S04]  /*0ee0*/  DFMA R40, R18, R40, UR16 ;  /* 0x0000001012287e2b */ /* 0x000fc80008000028 */
[----:B------:R-:W-:Y:S01]  /*0ef0*/  DFMA R12, R32, R12, UR14 ;  /* 0x0000000e200c7e2b */ /* 0x000fe2000800000c */
[----:B------:R-:W-:Y:S01]  /*0f00*/  FSETP.GEU.FTZ.AND P0, PT, |R21|, 4.1917929649353027344, PT ;  /* 0x4086232b1500780b */ /* 0x000fe20003f1e200 */
[----:B------:R-:W-:Y:S02]  /*0f10*/  DFMA R24, R38, R24, UR14 ;  /* 0x0000000e26187e2b */ /* 0x000fe40008000018 */
[----:B------:R-:W-:-:S04]  /*0f20*/  DFMA R40, R18, R40, UR18 ;  /* 0x0000001212287e2b */ /* 0x000fc80008000028 */
[----:B------:R-:W-:Y:S02]  /*0f30*/  DFMA R12, R32, R12, UR16 ;  /* 0x00000010200c7e2b */ /* 0x000fe4000800000c */
        /* <DEDUP_REMOVED lines=13> */
[----:B------:R-:W-:-:S04]  /*1010*/  DFMA R40, R18, R40, 1 ;  /* 0x3ff000001228742b */ /* 0x000fc80000000028 */
[----:B------:R-:W-:Y:S02]  /*1020*/  DFMA R12, R32, R12, UR26 ;  /* 0x0000001a200c7e2b */ /* 0x000fe4000800000c */
[----:B------:R-:W-:Y:S02]  /*1030*/  DFMA R42, R38, R24, UR26 ;  /* 0x0000001a262a7e2b */ /* 0x000fe40008000018 */
[----:B------:R-:W-:Y:S02]  /*1040*/  DFMA R18, R18, R40, 1 ;  /* 0x3ff000001212742b */ /* 0x000fe40000000028 */
[----:B------:R-:W-:Y:S02]  /*1050*/  DADD R24, -RZ, -R10 ;  /* 0x00000000ff187229 */ /* 0x000fe4000000090a */
[----:B------:R-:W-:Y:S02]  /*1060*/  DFMA R34, R32, R12, 1 ;  /* 0x3ff000002022742b */ /* 0x000fe4000000000c */
[----:B------:R-:W-:-:S02]  /*1070*/  DFMA R12, R38, R42, 1 ;  /* 0x3ff00000260c742b */ /* 0x000fc4000000002a */
[----:B------:R-:W-:Y:S02]  /*1080*/  DADD R40, -RZ, -R8 ;  /* 0x00000000ff287229 */ /* 0x000fe40000000908 */
[----:B------:R-:W-:Y:S02]  /*1090*/  IMAD.MOV.U32 R24, RZ, RZ, R18 ;  /* 0x000000ffff187224 */ /* 0x000fe400078e0012 */
[----:B------:R-:W-:Y:S01]  /*10a0*/  DFMA R32, R32, R34, 1 ;  /* 0x3ff000002020742b */ /* 0x000fe20000000022 */
[----:B------:R-:W-:Y:S01]  /*10b0*/  IMAD.MOV.U32 R20, RZ, RZ, R25 ;  /* 0x000000ffff147224 */ /* 0x000fe200078e0019 */
[----:B------:R-:W-:Y:S01]  /*10c0*/  DFMA R12, R38, R12, 1 ;  /* 0x3ff00000260c742b */ /* 0x000fe2000000000c */
[----:B------:R-:W-:-:S03]  /*10d0*/  IMAD R25, R36, 0x100000, R19 ;  /* 0x0010000024197824 */ /* 0x000fc600078e0213 */
[----:B------:R-:W-:Y:S02]  /*10e0*/  MOV R7, R41 ;  /* 0x0000002900077202 */ /* 0x000fe40000000f00 */
[----:B------:R-:W-:Y:S02]  /*10f0*/  FSETP.GEU.FTZ.AND P3, PT, |R20|, 4.1917929649353027344, PT ;  /* 0x4086232b1400780b */ /* 0x000fe40003f7e200 */
[----:B------:R-:W-:Y:S01]  /*1100*/  FSETP.GEU.FTZ.AND P2, PT, |R7|, 4.1917929649353027344, PT ;  /* 0x4086232b0700780b */ /* 0x000fe20003f5e200 */
[----:B------:R-:W-:Y:S02]  /*1110*/  IMAD R39, R16, 0x100000, R33 ;  /* 0x0010000010277824 */ /* 0x000fe400078e0221 */
[----:B------:R-:W-:Y:S01]  /*1120*/  IMAD R35, R30, 0x100000, R13 ;  /* 0x001000001e237824 */ /* 0x000fe200078e020d */
[----:B------:R-:W-:Y:S09]  /*1130*/  @!P0 BRA `(.L_x_10903) ;  /* 0x0000000000308947 */ /* 0x000ff20003800000 */
        /* <DEDUP_REMOVED lines=12> */
.L_x_10903:
[----:B------:R-:W-:Y:S05]  /*1200*/  BSYNC B0 ;  /* 0x0000000000007941 */ /* 0x000fea0003800000 */
.L_x_10902:
[----:B------:R-:W-:Y:S01]  /*1210*/  BSSY B0, `(.L_x_10904) ;  /* 0x0000011000007945 */ /* 0x000fe20003800000 */
[----:B------:R-:W-:Y:S02]  /*1220*/  IMAD.MOV.U32 R18, RZ, RZ, R32 ;  /* 0x000000ffff127224 */ /* 0x000fe400078e0020 */
[----:B------:R-:W-:Y:S02]  /*1230*/  IMAD.MOV.U32 R19, RZ, RZ, R39 ;  /* 0x000000ffff137224 */ /* 0x000fe400078e0027 */
        /* <DEDUP_REMOVED lines=14> */
.L_x_10905:
[----:B------:R-:W-:Y:S05]  /*1320*/  BSYNC B0 ;  /* 0x0000000000007941 */ /* 0x000fea0003800000 */
.L_x_10904:
[----:B------:R-:W-:Y:S04]  /*1330*/  BSSY B0, `(.L_x_10906) ;  /* 0x000000e000007945 */ /* 0x000fe80003800000 */
[----:B------:R-:W-:Y:S05]  /*1340*/  @!P3 BRA `(.L_x_10907) ;  /* 0x000000000030b947 */ /* 0x000fea0003800000 */
        /* <DEDUP_REMOVED lines=12> */
.L_x_10907:
[----:B------:R-:W-:Y:S05]  /*1410*/  BSYNC B0 ;  /* 0x0000000000007941 */ /* 0x000fea0003800000 */
.L_x_10906:
[----:B------:R-:W-:Y:S01]  /*1420*/  DADD R8, R4, 1 ;  /* 0x3ff0000004087429 */ /* 0x000fe20000000000 */
[----:B------:R-:W0:Y:S01]  /*1430*/  LDC.64 R16, c[0x0][0x218] ;  /* 0x00008600ff107b82 */ /* 0x000e220000000a00 */
[----:B------:R-:W-:Y:S01]  /*1440*/  BSSY B1, `(.L_x_10908) ;  /* 0x0000014000017945 */ /* 0x000fe20003800000 */
[----:B------:R-:W-:-:S03]  /*1450*/  DADD R20, R34, 1 ;  /* 0x3ff0000022147429 */ /* 0x000fc60000000000 */
[----:B------:R-:W1:Y:S04]  /*1460*/  MUFU.RCP64H R5, R9 ;  /* 0x0000000900057308 */ /* 0x000e680000001800 */
[----:B------:R-:W-:-:S04]  /*1470*/  IADD3 R4, R9, 0x300402, RZ ;  /* 0x0030040209047810 */ /* 0x000fc80007ffe0ff */
[----:B------:R-:W-:Y:S02]  /*1480*/  FSETP.GEU.AND P0, PT, |R4|, 5.8789094863358348022e-39, PT ;  /* 0x004004020400780b */ /* 0x000fe40003f0e200 */
[----:B-1----:R-:W-:Y:S01]  /*1490*/  DFMA R10, -R8, R4, 1 ;  /* 0x3ff00000080a742b */ /* 0x002fe20000000104 */
[----:B0-----:R-:W-:Y:S01]  /*14a0*/  IMAD.WIDE.U32 R16, R6, 0x8, R16 ;  /* 0x0000000806107825 */ /* 0x001fe200078e0010 */
[----:B------:R-:W-:-:S06]  /*14b0*/  DADD R6, R2, 1 ;  /* 0x3ff0000002067429 */ /* 0x000fcc0000000000 */
[----:B------:R-:W-:Y:S01]  /*14c0*/  DFMA R10, R10, R10, R10 ;  /* 0x0000000a0a0a722b */ /* 0x000fe2000000000a */
[----:B------:R-:W-:-:S07]  /*14d0*/  IMAD.WIDE R16, R0, 0x10, R16 ;  /* 0x0000001000107825 */ /* 0x000fce00078e0210 */
[----:B------:R-:W-:-:S08]  /*14e0*/  DFMA R10, R4, R10, R4 ;  /* 0x0000000a040a722b */ /* 0x000fd00000000004 */
[----:B------:R-:W-:-:S08]  /*14f0*/  DFMA R14, -R8, R10, 1 ;  /* 0x3ff00000080e742b */ /* 0x000fd0000000010a */
[----:B------:R-:W-:Y:S01]  /*1500*/  DFMA R14, R10, R14, R10 ;  /* 0x0000000e0a0e722b */ /* 0x000fe2000000000a */
[----:B------:R-:W-:Y:S10]  /*1510*/  @P0 BRA `(.L_x_10909) ;  /* 0x0000000000180947 */ /* 0x000ff40003800000 */
[----:B------:R-:W-:Y:S02]  /*1520*/  LOP3.LUT R2, R9, 0x7fffffff, RZ, 0xc0, !PT ;  /* 0x7fffffff09027812 */ /* 0x000fe400078ec0ff */
[----:B------:R-:W-:-:S03]  /*1530*/  MOV R0, 0x1560 ;  /* 0x0000156000007802 */ /* 0x000fc60000000f00 */
[----:B------:R-:W-:-:S07]  /*1540*/  VIADD R2, R2, 0xfff00000 ;  /* 0xfff0000002027836 */ /* 0x000fce0000000000 */
[----:B------:R-:W-:Y:S05]  /*1550*/  CALL.REL.NOINC `($__internal_18_$__cuda_sm20_dblrcp_rn_slowpath_v3) ;  /* 0x0000003800847944 */ /* 0x000fea0003c00000 */
[----:B------:R-:W-:Y:S02]  /*1560*/  IMAD.MOV.U32 R14, RZ, RZ, R12 ;  /* 0x000000ffff0e7224 */ /* 0x000fe400078e000c */
[----:B------:R-:W-:-:S07]  /*1570*/  IMAD.MOV.U32 R15, RZ, RZ, R13 ;  /* 0x000000ffff0f7224 */ /* 0x000fce00078e000d */
.L_x_10909:
[----:B------:R-:W-:Y:S05]  /*1580*/  BSYNC B1 ;  /* 0x0000000000017941 */ /* 0x000fea0003800000 */
.L_x_10908:
[----:B------:R-:W0:Y:S01]  /*1590*/  MUFU.RCP64H R3, R7 ;  /* 0x0000000700037308 */ /* 0x000e220000001800 */
[----:B------:R-:W-:Y:S01]  /*15a0*/  VIADD R2, R7, 0x300402 ;  /* 0x0030040207027836 */ /* 0x000fe20000000000 */
[----:B------:R-:W-:Y:S04]  /*15b0*/  BSSY B1, `(.L_x_10910) ;  /* 0x000000e000017945 */ /* 0x000fe80003800000 */
        /* <DEDUP_REMOVED lines=12> */
[----:B------:R-:W-:Y:S05]  /*1680*/  CALL.REL.NOINC `($__internal_18_$__cuda_sm20_dblrcp_rn_slowpath_v3) ;  /* 0x0000003800387944 */ /* 0x000fea0003c00000 */
.L_x_10911:
[----:B------:R-:W-:Y:S05]  /*1690*/  BSYNC B1 ;  /* 0x0000000000017941 */ /* 0x000fea0003800000 */
.L_x_10910:
[----:B------:R-:W-:Y:S01]  /*16a0*/  DADD R8, R28, 1 ;  /* 0x3ff000001c087429 */ /* 0x000fe20000000000 */
[----:B------:R0:W-:Y:S01]  /*16b0*/  STG.E.128 desc[UR4][R16.64], R12 ;  /* 0x0000000c10007986 */ /* 0x0001e2000c101d04 */
[----:B------:R-:W-:Y:S01]  /*16c0*/  BSSY B1, `(.L_x_10912) ;  /* 0x0000011000017945 */ /* 0x000fe20003800000 */
[----:B------:R-:W-:-:S03]  /*16d0*/  DADD R26, R26, 1 ;  /* 0x3ff000001a1a7429 */ /* 0x000fc60000000000 */
[----:B------:R-:W1:Y:S04]  /*16e0*/  MUFU.RCP64H R3, R9 ;  /* 0x0000000900037308 */ /* 0x000e680000001800 */
[----:B------:R-:W-:-:S05]  /*16f0*/  VIADD R2, R9, 0x300402 ;  /* 0x0030040209027836 */ /* 0x000fca0000000000 */
[----:B------:R-:W-:Y:S01]  /*1700*/  FSETP.GEU.AND P0, PT, |R2|, 5.8789094863358348022e-39, PT ;  /* 0x004004020200780b */ /* 0x000fe20003f0e200 */
[----:B-1----:R-:W-:-:S08]  /*1710*/  DFMA R4, -R8, R2, 1 ;  /* 0x3ff000000804742b */ /* 0x002fd00000000102 */
[----:B------:R-:W-:-:S08]  /*1720*/  DFMA R4, R4, R4, R4 ;  /* 0x000000040404722b */ /* 0x000fd00000000004 */
[----:B------:R-:W-:-:S08]  /*1730*/  DFMA R4, R2, R4, R2 ;  /* 0x000000040204722b */ /* 0x000fd00000000002 */
[----:B------:R-:W-:-:S08]  /*1740*/  DFMA R6, -R8, R4, 1 ;  /* 0x3ff000000806742b */ /* 0x000fd00000000104 */
[----:B------:R-:W-:Y:S01]  /*1750*/  DFMA R6, R4, R6, R4 ;  /* 0x000000060406722b */ /* 0x000fe20000000004 */
[----:B0-----:R-:W-:Y:S10]  /*1760*/  @P0 BRA `(.L_x_10913) ;  /* 0x0000000000180947 */ /* 0x001ff40003800000 */
[----:B------:R-:W-:Y:S02]  /*1770*/  LOP3.LUT R2, R9, 0x7fffffff, RZ, 0xc0, !PT ;  /* 0x7fffffff09027812 */ /* 0x000fe400078ec0ff */
[----:B------:R-:W-:-:S03]  /*1780*/  MOV R0, 0x17b0 ;  /* 0x000017b000007802 */ /* 0x000fc60000000f00 */
[----:B------:R-:W-:-:S07]  /*1790*/  VIADD R2, R2, 0xfff00000 ;  /* 0xfff0000002027836 */ /* 0x000fce0000000000 */
[----:B------:R-:W-:Y:S05]  /*17a0*/  CALL.REL.NOINC `($__internal_18_$__cuda_sm20_dblrcp_rn_slowpath_v3) ;  /* 0x0000003400f07944 */ /* 0x000fea0003c00000 */
[----:B------:R-:W-:Y:S02]  /*17b0*/  IMAD.MOV.U32 R6, RZ, RZ, R12 ;  /* 0x000000ffff067224 */ /* 0x000fe400078e000c */
[----:B------:R-:W-:-:S07]  /*17c0*/  IMAD.MOV.U32 R7, RZ, RZ, R13 ;  /* 0x000000ffff077224 */ /* 0x000fce00078e000d */
.L_x_10913:
[----:B------:R-:W-:Y:S05]  /*17d0*/  BSYNC B1 ;  /* 0x0000000000017941 */ /* 0x000fea0003800000 */
.L_x_10912:
[----:B------:R-:W0:Y:S01]  /*17e0*/  MUFU.RCP64H R3, R27 ;  /* 0x0000001b00037308 */ /* 0x000e220000001800 */
[----:B------:R-:W-:Y:S01]  /*17f0*/  IADD3 R2, R27, 0x300402, RZ ;  /* 0x003004021b027810 */ /* 0x000fe20007ffe0ff */
[----:B------:R-:W-:Y:S03]  /*1800*/  BSSY B1, `(.L_x_10914) ;  /* 0x0000010000017945 */ /* 0x000fe60003800000 */
        /* <DEDUP_REMOVED lines=9> */
[----:B------:R-:W-:Y:S01]  /*18a0*/  MOV R0, 0x18e0 ;  /* 0x000018e000007802 */ /* 0x000fe20000000f00 */
[----:B------:R-:W-:Y:S02]  /*18b0*/  IMAD.MOV.U32 R9, RZ, RZ, R27 ;  /* 0x000000ffff097224 */ /* 0x000fe400078e001b */
[----:B------:R-:W-:-:S07]  /*18c0*/  VIADD R2, R2, 0xfff00000 ;  /* 0xfff0000002027836 */ /* 0x000fce0000000000 */
[----:B------:R-:W-:Y:S05]  /*18d0*/  CALL.REL.NOINC `($__internal_18_$__cuda_sm20_dblrcp_rn_slowpath_v3) ;  /* 0x0000003400a47944 */ /* 0x000fea0003c00000 */
[----:B------:R-:W-:Y:S02]  /*18e0*/  IMAD.MOV.U32 R4, RZ, RZ, R12 ;  /* 0x000000ffff047224 */ /* 0x000fe400078e000c */
[----:B------:R-:W-:-:S07]  /*18f0*/  IMAD.MOV.U32 R5, RZ, RZ, R13 ;  /* 0x000000ffff057224 */ /* 0x000fce00078e000d */
.L_x_10915:
[----:B------:R-:W-:Y:S05]  /*1900*/  BSYNC B1 ;  /* 0x0000000000017941 */ /* 0x000fea0003800000 */
.L_x_10914:
[----:B------:R-:W-:Y:S01]  /*1910*/  DADD R24, R24, 1 ;  /* 0x3ff0000018187429 */ /* 0x000fe20000000000 */
[----:B------:R0:W-:Y:S01]  /*1920*/  STG.E.128 desc[UR4][R16.64+0x800], R4 ;  /* 0x0008000410007986 */ /* 0x0001e2000c101d04 */
[----:B------:R-:W-:Y:S01]  /*1930*/  BSSY B1, `(.L_x_10916) ;  /* 0x0000013000017945 */ /* 0x000fe20003800000 */
[----:B------:R-:W-:-:S03]  /*1940*/  DADD R22, R22, 1 ;  /* 0x3ff0000016167429 */ /* 0x000fc60000000000 */
[----:B------:R-:W1:Y:S04]  /*1950*/  MUFU.RCP64H R3, R25 ;  /* 0x0000001900037308 */ /* 0x000e680000001800 */
[----:B------:R-:W-:-:S04]  /*1960*/  IADD3 R2, R25, 0x300402, RZ ;  /* 0x0030040219027810 */ /* 0x000fc80007ffe0ff */
[----:B------:R-:W-:Y:S02]  /*1970*/  FSETP.GEU.AND P0, PT, |R2|, 5.8789094863358348022e-39, PT ;  /* 0x004004020200780b */ /* 0x000fe40003f0e200 */
[----:B-1----:R-:W-:-:S08]  /*1980*/  DFMA R8, -R24, R2, 1 ;  /* 0x3ff000001808742b */ /* 0x002fd00000000102 */
[----:B------:R-:W-:-:S08]  /*1990*/  DFMA R8, R8, R8, R8 ;  /* 0x000000080808722b */ /* 0x000fd00000000008 */
[----:B------:R-:W-:-:S08]  /*19a0*/  DFMA R8, R2, R8, R2 ;  /* 0x000000080208722b */ /* 0x000fd00000000002 */
[----:B------:R-:W-:-:S08]  /*19b0*/  DFMA R14, -R24, R8, 1 ;  /* 0x3ff00000180e742b */ /* 0x000fd00000000108 */
[----:B------:R-:W-:Y:S01]  /*19c0*/  DFMA R14, R8, R14, R8 ;  /* 0x0000000e080e722b */ /* 0x000fe20000000008 */
[----:B0-----:R-:W-:Y:S10]  /*19d0*/  @P0 BRA `(.L_x_10917) ;  /* 0x0000000000200947 */ /* 0x001ff40003800000 */
        /* <DEDUP_REMOVED lines=8> */
.L_x_10917:
[----:B------:R-:W-:Y:S05]  /*1a60*/  BSYNC B1 ;  /* 0x0000000000017941 */ /* 0x000fea0003800000 */
.L_x_10916:
        /* <DEDUP_REMOVED lines=16> */
.L_x_10919:
[----:B------:R-:W-:Y:S05]  /*1b70*/  BSYNC B1 ;  /* 0x0000000000017941 */ /* 0x000fea0003800000 */
.L_x_10918:
[----:B------:R-:W0:Y:S01]  /*1b80*/  MUFU.RCP64H R3, R21 ;  /* 0x0000001500037308 */ /* 0x000e220000001800 */
[----:B------:R-:W-:Y:S01]  /*1b90*/  VIADD R2, R21, 0x300402 ;  /* 0x0030040215027836 */ /* 0x000fe20000000000 */
[----:B------:R1:W-:Y:S01]  /*1ba0*/  STG.E.128 desc[UR4][R16.64+0x1000], R12 ;  /* 0x0010000c10007986 */ /* 0x0003e2000c101d04 */
[----:B------:R-:W-:Y:S01]  /*1bb0*/  BSSY B1, `(.L_x_10920) ;  /* 0x0000011000017945 */ /* 0x000fe20003800000 */
[----:B------:R-:W-:Y:S02]  /*1bc0*/  DADD R18, R18, 1 ;  /* 0x3ff0000012127429 */ /* 0x000fe40000000000 */
[----:B------:R-:W-:Y:S01]  /*1bd0*/  FSETP.GEU.AND P0, PT, |R2|, 5.8789094863358348022e-39, PT ;  /* 0x004004020200780b */ /* 0x000fe20003f0e200 */
[----:B0-----:R-:W-:-:S08]  /*1be0*/  DFMA R4, -R20, R2, 1 ;  /* 0x3ff000001404742b */ /* 0x001fd00000000102 */
[----:B------:R-:W-:-:S08]  /*1bf0*/  DFMA R4, R4, R4, R4 ;  /* 0x000000040404722b */ /* 0x000fd00000000004 */
[----:B------:R-:W-:-:S08]  /*1c00*/  DFMA R4, R2, R4, R2 ;  /* 0x000000040204722b */ /* 0x000fd00000000002 */
[----:B------:R-:W-:-:S08]  /*1c10*/  DFMA R6, -R20, R4, 1 ;  /* 0x3ff000001406742b */ /* 0x000fd00000000104 */
[----:B------:R-:W-:Y:S01]  /*1c20*/  DFMA R6, R4, R6, R4 ;  /* 0x000000060406722b */ /* 0x000fe20000000004 */
[----:B-1----:R-:W-:Y:S10]  /*1c30*/  @P0 BRA `(.L_x_10921) ;  /* 0x0000000000200947 */ /* 0x002ff40003800000 */
[----:B------:R-:W-:Y:S01]  /*1c40*/  LOP3.LUT R2, R21, 0x7fffffff, RZ, 0xc0, !PT ;  /* 0x7fffffff15027812 */ /* 0x000fe200078ec0ff */
[----:B------:R-:W-:Y:S01]  /*1c50*/  IMAD.MOV.U32 R8, RZ, RZ, R20 ;  /* 0x000000ffff087224 */ /* 0x000fe200078e0014 */
[----:B------:R-:W-:Y:S02]  /*1c60*/  MOV R9, R21 ;  /* 0x0000001500097202 */ /* 0x000fe40000000f00 */
[----:B------:R-:W-:Y:S01]  /*1c70*/  MOV R0, 0x1ca0 ;  /* 0x00001ca000007802 */ /* 0x000fe20000000f00 */
[----:B------:R-:W-:-:S07]  /*1c80*/  VIADD R2, R2, 0xfff00000 ;  /* 0xfff0000002027836 */ /* 0x000fce0000000000 */
[----:B------:R-:W-:Y:S05]  /*1c90*/  CALL.REL.NOINC `($__internal_18_$__cuda_sm20_dblrcp_rn_slowpath_v3) ;  /* 0x0000003000b47944 */ /* 0x000fea0003c00000 */
[----:B------:R-:W-:Y:S02]  /*1ca0*/  IMAD.MOV.U32 R6, RZ, RZ, R12 ;  /* 0x000000ffff067224 */ /* 0x000fe400078e000c */
[----:B------:R-:W-:-:S07]  /*1cb0*/  IMAD.MOV.U32 R7, RZ, RZ, R13 ;  /* 0x000000ffff077224 */ /* 0x000fce00078e000d */
.L_x_10921:
[----:B------:R-:W-:Y:S05]  /*1cc0*/  BSYNC B1 ;  /* 0x0000000000017941 */ /* 0x000fea0003800000 */
.L_x_10920:
        /* <DEDUP_REMOVED lines=18> */
.L_x_10923:
[----:B------:R-:W-:Y:S05]  /*1df0*/  BSYNC B1 ;  /* 0x0000000000017941 */ /* 0x000fea0003800000 */
.L_x_10922:
[----:B------:R-:W-:Y:S01]  /*1e00*/  STG.E.128 desc[UR4][R16.64+0x1800], R4 ;  /* 0x0018000410007986 */ /* 0x000fe2000c101d04 */
[----:B------:R-:W-:Y:S05]  /*1e10*/  EXIT ;  /* 0x000000000000794d */ /* 0x000fea0003800000 */
.L_x_10891:
[----:B------:R-:W0:Y:S01]  /*1e20*/  S2R R7, SR_TID.X ;  /* 0x0000000000077919 */ /* 0x000e220000002100 */
[----:B------:R-:W-:Y:S02]  /*1e30*/  CS2R R18, SRZ ;  /* 0x0000000000127805 */ /* 0x000fe4000001ff00 */
[----:B0-----:R-:W-:-:S13]  /*1e40*/  ISETP.GE.AND P0, PT, R7, R4, PT ;  /* 0x000000040700720c */ /* 0x001fda0003f06270 */
        /* <DEDUP_REMOVED lines=27> */
[----:B------:R-:W2:Y:S01]  /*2000*/  @!P1 LDC.64 R10, c[0x0][0x220] ;  /* 0x00008800ff0a9b82 */ /* 0x000ea20000000a00 */
[----:B------:R-:W-:-:S05]  /*2010*/  @!P1 VIADD R7, R7, 0x80 ;  /* 0x0000008007079836 */ /* 0x000fca0000000000 */
[----:B------:R-:W-:-:S13]  /*2020*/  ISETP.GE.AND P6, PT, R7, R4, PT ;  /* 0x000000040700720c */ /* 0x000fda0003fc6270 */
[----:B------:R-:W0:Y:S01]  /*2030*/  @!P6 LDC.64 R8, c[0x0][0x220] ;  /* 0x00008800ff08eb82 */ /* 0x000e220000000a00 */
[----:B-1----:R-:W-:Y:S01]  /*2040*/  @!P5 IMAD.WIDE.U32 R22, R23, 0x8, R16 ;  /* 0x000000081716d825 */ /* 0x002fe200078e0010 */
[----:B------:R-:W-:Y:S02]  /*2050*/  CS2R R16, SRZ ;  /* 0x0000000000107805 */ /* 0x000fe4000001ff00 */
[----:B------:R-:W-:Y:S01]  /*2060*/  @!P6 IADD3 R7, R6, R7, RZ ;  /* 0x000000070607e210 */ /* 0x000fe20007ffe0ff */
[----:B--2---:R-:W-:Y:S01]  /*2070*/  @!P1 IMAD.WIDE.U32 R32, R33, 0x8, R10 ;  /* 0x0000000821209825 */ /* 0x004fe200078e000a */
[----:B------:R-:W-:Y:S02]  /*2080*/  CS2R R14, SRZ ;  /* 0x00000000000e7805 */ /* 0x000fe4000001ff00 */
[----:B------:R1:W5:Y:S01]  /*2090*/  @!P5 LDG.E.64 R16, desc[UR4][R22.64] ;  /* 0x000000041610d981 */ /* 0x000362000c1e1b00 */
[----:B---3--:R-:W-:-:S04]  /*20a0*/  @!P4 IMAD.WIDE.U32 R30, R31, 0x8, R20 ;  /* 0x000000081f1ec825 */ /* 0x008fc800078e0014 */
[----:B----4-:R-:W-:Y:S01]  /*20b0*/  @!P3 IMAD.WIDE.U32 R20, R27, 0x8, R24 ;  /* 0x000000081b14b825 */ /* 0x010fe200078e0018 */
[----:B------:R-:W-:Y:S02]  /*20c0*/  CS2R R26, SRZ ;  /* 0x00000000001a7805 */ /* 0x000fe4000001ff00 */
[----:B------:R-:W-:Y:S01]  /*20d0*/  CS2R R24, SRZ ;  /* 0x0000000000187805 */ /* 0x000fe2000001ff00 */
[----:B------:R2:W5:Y:S01]  /*20e0*/  @!P4 LDG.E.64 R14, desc[UR4][R30.64] ;  /* 0x000000041e0ec981 */ /* 0x000562000c1e1b00 */
[----:B0-----:R-:W-:Y:S01]  /*20f0*/  @!P2 IMAD.WIDE.U32 R12, R29, 0x8, R12 ;  /* 0x000000081d0ca825 */ /* 0x001fe200078e000c */
[----:B------:R-:W-:Y:S02]  /*2100*/  CS2R R28, SRZ ;  /* 0x00000000001c7805 */ /* 0x000fe4000001ff00 */
[----:B-1----:R-:W-:Y:S01]  /*2110*/  CS2R R22, SRZ ;  /* 0x0000000000167805 */ /* 0x002fe2000001ff00 */
[----:B------:R2:W5:Y:S01]  /*2120*/  @!P1 LDG.E.64 R24, desc[UR4][R32.64] ;  /* 0x0000000420189981 */ /* 0x000562000c1e1b00 */
[----:B------:R-:W-:-:S03]  /*2130*/  @!P6 IMAD.WIDE.U32 R10, R7, 0x8, R8 ;  /* 0x00000008070ae825 */ /* 0x000fc600078e0008 */
[----:B------:R2:W5:Y:S01]  /*2140*/  @!P3 LDG.E.64 R28, desc[UR4][R20.64] ;  /* 0x00000004141cb981 */ /* 0x000562000c1e1b00 */
[----:B------:R-:W-:Y:S01]  /*2150*/  @!P0 IMAD.WIDE.U32 R8, R5, 0x8, R2 ;  /* 0x0000000805088825 */ /* 0x000fe200078e0002 */
[----:B------:R-:W-:Y:S02]  /*2160*/  CS2R R2, SRZ ;  /* 0x0000000000027805 */ /* 0x000fe4000001ff00 */
[----:B------:R2:W5:Y:S04]  /*2170*/  @!P2 LDG.E.64 R26, desc[UR4][R12.64] ;  /* 0x000000040c1aa981 */ /* 0x000568000c1e1b00 */
[----:B------:R2:W5:Y:S04]  /*2180*/  @!P6 LDG.E.64 R22, desc[UR4][R10.64] ;  /* 0x000000040a16e981 */ /* 0x000568000c1e1b00 */
[----:B------:R2:W5:Y:S01]  /*2190*/  @!P0 LDG.E.64 R2, desc[UR4][R8.64] ;  /* 0x0000000408028981 */ /* 0x000562000c1e1b00 */
[----:B------:R-:W-:Y:S04]  /*21a0*/  BSSY B1, `(.L_x_10924) ;  /* 0x0000051000017945 */ /* 0x000fe80003800000 */
[----:B------:R-:W-:Y:S05]  /*21b0*/  @P0 BRA `(.L_x_10925) ;  /* 0x00000004003c0947 */ /* 0x000fea0003800000 */
[----:B--2---:R-:W-:Y:S01]  /*21c0*/  IMAD.MOV.U32 R8, RZ, RZ, 0x652b82fe ;  /* 0x652b82feff087424 */ /* 0x004fe200078e00ff */
        /* <DEDUP_REMOVED lines=59> */
.L_x_10927:
[----:B------:R-:W-:Y:S05]  /*2580*/  BSYNC B0 ;  /* 0x0000000000007941 */ /* 0x000fea0003800000 */
.L_x_10926:
        /* <DEDUP_REMOVED lines=18> */
.L_x_10925:
[----:B------:R-:W-:Y:S05]  /*26b0*/  BSYNC B1 ;  /* 0x0000000000017941 */ /* 0x000fea0003800000 */
.L_x_10924:
[----:B-----5:R-:W0:Y:S01]  /*26c0*/  S2R R3, SR_TID.X ;  /* 0x0000000000037919 */ /* 0x020e220000002100 */
[----:B------:R-:W-:Y:S01]  /*26d0*/  BSSY B1, `(.L_x_10928) ;  /* 0x0000053000017945 */ /* 0x000fe20003800000 */
[----:B0-----:R-:W-:-:S05]  /*26e0*/  VIADD R5, R3, 0x80 ;  /* 0x0000008003057836 */ /* 0x001fca0000000000 */
[----:B------:R-:W-:-:S13]  /*26f0*/  ISETP.GE.AND P0, PT, R5, R4, PT ;  /* 0x000000040500720c */ /* 0x000fda0003f06270 */
[----:B------:R-:W-:Y:S05]  /*2700*/  @P0 BRA `(.L_x_10929) ;  /* 0x00000004003c0947 */ /* 0x000fea0003800000 */
[----:B--2---:R-:W-:Y:S01]  /*2710*/  MOV R8, 0x652b82fe ;  /* 0x652b82fe00087802 */ /* 0x004fe20000000f00 */
[----:B------:R-:W-:Y:S01]  /*2720*/  IMAD.MOV.U32 R9, RZ, RZ, 0x3ff71547 ;  /* 0x3ff71547ff097424 */ /* 0x000fe200078e00ff */
[----:B------:R-:W-:Y:S01]  /*2730*/  UMOV UR6, 0xfefa39ef ;  /* 0xfefa39ef00067882 */ /* 0x000fe20000000000 */
[----:B------:R-:W-:Y:S01]  /*2740*/  UMOV UR7, 0x3fe62e42 ;  /* 0x3fe62e4200077882 */ /* 0x000fe20000000000 */
[----:B------:R-:W-:Y:S01]  /*2750*/  DADD R30, -RZ, -R18 ;  /* 0x00000000ff1e7229 */ /* 0x000fe20000000912 */
        /* <DEDUP_REMOVED lines=52> */
[----:B------:R-:W-:Y:S02]  /*2aa0*/  @!P1 IMAD.MOV.U32 R8, RZ, RZ, R12 ;  /* 0x000000ffff089224 */ /* 0x000fe400078e000c */
[----:B------:R-:W-:-:S06]  /*2ab0*/  @!P1 IMAD.MOV.U32 R12, RZ, RZ, RZ ;  /* 0x000000ffff0c9224 */ /* 0x000fcc00078e00ff */
[----:B------:R-:W-:-:S11]  /*2ac0*/  @!P1 DMUL R10, R8, R12 ;  /* 0x0000000c080a9228 */ /* 0x000fd60000000000 */
.L_x_10931:
[----:B------:R-:W-:Y:S05]  /*2ad0*/  BSYNC B0 ;  /* 0x0000000000007941 */ /* 0x000fea0003800000 */
.L_x_10930:
        /* <DEDUP_REMOVED lines=18> */
.L_x_10929:
[----:B------:R-:W-:Y:S05]  /*2c00*/  BSYNC B1 ;  /* 0x0000000000017941 */ /* 0x000fea0003800000 */
.L_x_10928:
[----:B------:R-:W-:Y:S01]  /*2c10*/  VIADD R5, R3, 0x100 ;  /* 0x0000010003057836 */ /* 0x000fe20000000000 */
[----:B------:R-:W-:Y:S04]  /*2c20*/  BSSY B1, `(.L_x_10932) ;  /* 0x0000052000017945 */ /* 0x000fe80003800000 */
[----:B------:R-:W-:-:S13]  /*2c30*/  ISETP.GE.AND P0, PT, R5, R4, PT ;  /* 0x000000040500720c */ /* 0x000fda0003f06270 */
[----:B------:R-:W-:Y:S05]  /*2c40*/  @P0 BRA `(.L_x_10933) ;  /* 0x00000004003c0947 */ /* 0x000fea0003800000 */
[----:B--2---:R-:W-:Y:S01]  /*2c50*/  IMAD.MOV.U32 R8, RZ, RZ, 0x652b82fe ;  /* 0x652b82feff087424 */ /* 0x004fe200078e00ff */
[----:B------:R-:W-:Y:S01]  /*2c60*/  MOV R9, 0x3ff71547 ;  /* 0x3ff7154700097802 */ /* 0x000fe20000000f00 */
        /* <DEDUP_REMOVED lines=52> */
[----:B------:R-:W-:Y:S01]  /*2fb0*/  @!P1 IMAD.IADD R8, R8, 0x1, -R9 ;  /* 0x0000000108089824 */ /* 0x000fe200078e0a09 */
[----:B------:R-:W-:-:S04]  /*2fc0*/  @!P1 LEA R9, R9, R13, 0x14 ;  /* 0x0000000d09099211 */ /* 0x000fc800078ea0ff */
[----:B------:R-:W-:Y:S01]  /*2fd0*/  @!P1 LEA R13, R8, 0x3ff00000, 0x14 ;  /* 0x3ff00000080d9811 */ /* 0x000fe200078ea0ff */
[----:B------:R-:W-:Y:S02]  /*2fe0*/  @!P1 IMAD.MOV.U32 R8, RZ, RZ, R12 ;  /* 0x000000ffff089224 */ /* 0x000fe400078e000c */
[----:B------:R-:W-:-:S06]  /*2ff0*/  @!P1 IMAD.MOV.U32 R12, RZ, RZ, RZ ;  /* 0x000000ffff0c9224 */ /* 0x000fcc00078e00ff */
[----:B------:R-:W-:-:S11]  /*3000*/  @!P1 DMUL R10, R8, R12 ;  /* 0x0000000c080a9228 */ /* 0x000fd60000000000 */
.L_x_10935:
[----:B------:R-:W-:Y:S05]  /*3010*/  BSYNC B0 ;  /* 0x0000000000007941 */ /* 0x000fea0003800000 */
.L_x_10934:
        /* <DEDUP_REMOVED lines=13> */
[----:B------:R-:W-:Y:S01]  /*30f0*/  IMAD.MOV.U32 R9, RZ, RZ, R13 ;  /* 0x000000ffff097224 */ /* 0x000fe200078e000d */
[----:B------:R-:W-:-:S07]  /*3100*/  IADD3 R2, R2, -0x100000, RZ ;  /* 0xfff0000002027810 */ /* 0x000fce0007ffe0ff */
[----:B------:R-:W-:Y:S05]  /*3110*/  CALL.REL.NOINC `($__internal_18_$__cuda_sm20_dblrcp_rn_slowpath_v3) ;  /* 0x0000001c00947944 */ /* 0x000fea0003c00000 */
[----:B------:R-:W-:Y:S02]  /*3120*/  IMAD.MOV.U32 R16, RZ, RZ, R12 ;  /* 0x000000ffff107224 */ /* 0x000fe400078e000c */
[----:B------:R-:W-:-:S07]  /*3130*/  IMAD.MOV.U32 R17, RZ, RZ, R13 ;  /* 0x000000ffff117224 */ /* 0x000fce00078e000d */
.L_x_10933:
[----:B------:R-:W-:Y:S05]  /*3140*/  BSYNC B1 ;  /* 0x0000000000017941 */ /* 0x000fea0003800000 */
.L_x_10932:
[----:B------:R-:W-:Y:S01]  /*3150*/  VIADD R5, R3, 0x180 ;  /* 0x0000018003057836 */ /* 0x000fe20000000000 */
[----:B------:R-:W-:Y:S04]  /*3160*/  BSSY B1, `(.L_x_10936) ;  /* 0x0000052000017945 */ /* 0x000fe80003800000 */
[----:B------:R-:W-:-:S13]  /*3170*/  ISETP.GE.AND P0, PT, R5, R4, PT ;  /* 0x000000040500720c */ /* 0x000fda0003f06270 */
[----:B------:R-:W-:Y:S05]  /*3180*/  @P0 BRA `(.L_x_10937) ;  /* 0x00000004003c0947 */ /* 0x000fea0003800000 */
[----:B--2---:R-:W-:Y:S01]  /*3190*/  IMAD.MOV.U32 R8, RZ, RZ, 0x652b82fe ;  /* 0x652b82feff087424 */ /* 0x004fe200078e00ff */
        /* <DEDUP_REMOVED lines=55> */
[----:B------:R-:W-:Y:S02]  /*3510*/  @!P1 LEA R13, R8, 0x3ff00000, 0x14 ;  /* 0x3ff00000080d9811 */ /* 0x000fe400078ea0ff */
[----:B------:R-:W-:Y:S01]  /*3520*/  @!P1 MOV R8, R12 ;  /* 0x0000000c00089202 */ /* 0x000fe20000000f00 */
[----:B------:R-:W-:-:S06]  /*3530*/  @!P1 IMAD.MOV.U32 R12, RZ, RZ, RZ ;  /* 0x000000ffff0c9224 */ /* 0x000fcc00078e00ff */
[----:B------:R-:W-:-:S11]  /*3540*/  @!P1 DMUL R10, R8, R12 ;  /* 0x0000000c080a9228 */ /* 0x000fd60000000000 */
.L_x_10939:
[----:B------:R-:W-:Y:S05]  /*3550*/  BSYNC B0 ;  /* 0x0000000000007941 */ /* 0x000fea0003800000 */
.L_x_10938:
        /* <DEDUP_REMOVED lines=16> */
[----:B------:R-:W-:Y:S01]  /*3660*/  MOV R14, R12 ;  /* 0x0000000c000e7202 */ /* 0x000fe20000000f00 */
[----:B------:R-:W-:-:S07]  /*3670*/  IMAD.MOV.U32 R15, RZ, RZ, R13 ;  /* 0x000000ffff0f7224 */ /* 0x000fce00078e000d */
.L_x_10937:
[----:B------:R-:W-:Y:S05]  /*3680*/  BSYNC B1 ;  /* 0x0000000000017941 */ /* 0x000fea0003800000 */
.L_x_10936:
        /* <DEDUP_REMOVED lines=61> */
[----:B------:R-:W-:Y:S01]  /*3a60*/  @!P1 IMAD.MOV.U32 R8, RZ, RZ, R12 ;  /* 0x000000ffff089224 */ /* 0x000fe200078e000c */
[----:B------:R-:W-:-:S06]  /*3a70*/  @!P1 MOV R12, RZ ;  /* 0x000000ff000c9202 */ /* 0x000fcc0000000f00 */
[----:B------:R-:W-:-:S11]  /*3a80*/  @!P1 DMUL R10, R8, R12 ;  /* 0x0000000c080a9228 */ /* 0x000fd60000000000 */
.L_x_10943:
[----:B------:R-:W-:Y:S05]  /*3a90*/  BSYNC B0 ;  /* 0x0000000000007941 */ /* 0x000fea0003800000 */
.L_x_10942:
        /* <DEDUP_REMOVED lines=18> */
.L_x_10941:
[----:B------:R-:W-:Y:S05]  /*3bc0*/  BSYNC B1 ;  /* 0x0000000000017941 */ /* 0x000fea0003800000 */
.L_x_10940:
        /* <DEDUP_REMOVED lines=64> */
.L_x_10947:
[----:B------:R-:W-:Y:S05]  /*3fd0*/  BSYNC B0 ;  /* 0x0000000000007941 */ /* 0x000fea0003800000 */
.L_x_10946:
        /* <DEDUP_REMOVED lines=18> */
.L_x_10945:
[----:B------:R-:W-:Y:S05]  /*4100*/  BSYNC B1 ;  /* 0x0000000000017941 */ /* 0x000fea0003800000 */
.L_x_10944:
[----:B------:R-:W-:Y:S01]  /*4110*/  VIADD R5, R3, 0x300 ;  /* 0x0000030003057836 */ /* 0x000fe20000000000 */
[----:B------:R-:W-:Y:S04]  /*4120*/  BSSY B1, `(.L_x_10948) ;  /* 0x0000052000017945 */ /* 0x000fe80003800000 */
        /* <DEDUP_REMOVED lines=59> */
[----:B------:R-:W-:Y:S02]  /*44e0*/  @!P1 IMAD.MOV.U32 R8, RZ, RZ, R12 ;  /* 0x000000ffff089224 */ /* 0x000fe400078e000c */
[----:B------:R-:W-:-:S06]  /*44f0*/  @!P1 IMAD.MOV.U32 R12, RZ, RZ, RZ ;  /* 0x000000ffff0c9224 */ /* 0x000fcc00078e00ff */
[----:B------:R-:W-:-:S11]  /*4500*/  @!P1 DMUL R10, R8, R12 ;  /* 0x0000000c080a9228 */ /* 0x000fd60000000000 */
.L_x_10951:
[----:B------:R-:W-:Y:S05]  /*4510*/  BSYNC B0 ;  /* 0x0000000000007941 */ /* 0x000fea0003800000 */
.L_x_10950:
[----:B------:R-:W-:-:S06]  /*4520*/  DADD R12, R10, 1 ;  /* 0x3ff000000a0c7429 */ /* 0x000fcc0000000000 */
        /* <DEDUP_REMOVED lines=15> */
[----:B------:R-:W-:Y:S01]  /*4620*/  IMAD.MOV.U32 R24, RZ, RZ, R12 ;  /* 0x000000ffff187224 */ /* 0x000fe200078e000c */
[----:B------:R-:W-:-:S07]  /*4630*/  MOV R25, R13 ;  /* 0x0000000d00197202 */ /* 0x000fce0000000f00 */
.L_x_10949:
[----:B------:R-:W-:Y:S05]  /*4640*/  BSYNC B1 ;  /* 0x0000000000017941 */ /* 0x000fea0003800000 */
.L_x_10948:
        /* <DEDUP_REMOVED lines=64> */
.L_x_10955:
[----:B------:R-:W-:Y:S05]  /*4a50*/  BSYNC B0 ;  /* 0x0000000000007941 */ /* 0x000fea0003800000 */
.L_x_10954:
        /* <DEDUP_REMOVED lines=18> */
.L_x_10953:
[----:B------:R-:W-:Y:S05]  /*4b80*/  BSYNC B1 ;  /* 0x0000000000017941 */ /* 0x000fea0003800000 */
.L_x_10952:
[----:B------:R-:W-:Y:S01]  /*4b90*/  ISETP.GE.AND P0, PT, R3, R4, PT ;  /* 0x000000040300720c */ /* 0x000fe20003f06270 */
[----:B------:R-:W-:Y:S04]  /*4ba0*/  BSSY B0, `(.L_x_10956) ;  /* 0x0000034000007945 */ /* 0x000fe80003800000 */
[----:B------:R-:W-:Y:S08]  /*4bb0*/  BSSY B1, `(.L_x_10957) ;  /* 0x000002c000017945 */ /* 0x000ff00003800000 */
[----:B------:R-:W-:Y:S05]  /*4bc0*/  @P0 BRA `(.L_x_10958) ;  /* 0x0000000000340947 */ /* 0x000fea0003800000 */
[----:B------:R-:W0:Y:S01]  /*4bd0*/  S2R R5, SR_TID.X ;  /* 0x0000000000057919 */ /* 0x000e220000002100 */
[----:B--2---:R-:W1:Y:S01]  /*4be0*/  LDC.64 R8, c[0x0][0x218] ;  /* 0x00008600ff087b82 */ /* 0x004e620000000a00 */
[----:B0-----:R-:W-:-:S04]  /*4bf0*/  IMAD.IADD R3, R6, 0x1, R5 ;  /* 0x0000000106037824 */ /* 0x001fc800078e0205 */
[----:B-1----:R-:W-:-:S04]  /*4c00*/  IMAD.WIDE.U32 R8, R3, 0x8, R8 ;  /* 0x0000000803087825 */ /* 0x002fc800078e0008 */
[----:B------:R-:W-:Y:S01]  /*4c10*/  VIADD R3, R5, 0x80 ;  /* 0x0000008005037836 */ /* 0x000fe20000000000 */
[----:B------:R0:W-:Y:S04]  /*4c20*/  STG.E.64 desc[UR4][R8.64], R20 ;  /* 0x0000001408007986 */ /* 0x0001e8000c101b04 */
[----:B------:R-:W-:-:S13]  /*4c30*/  ISETP.GE.AND P0, PT, R3, R4, PT ;  /* 0x000000040300720c */ /* 0x000fda0003f06270 */
[----:B0-----:R-:W-:Y:S05]  /*4c40*/  @P0 BRA `(.L_x_10959) ;  /* 0x0000000000300947 */ /* 0x001fea0003800000 */
[----:B------:R-:W0:Y:S01]  /*4c50*/  LDC.64 R8, c[0x0][0x218] ;  /* 0x00008600ff087b82 */ /* 0x000e220000000a00 */
[----:B------:R-:W-:Y:S01]  /*4c60*/  IADD3 R5, R6, R3, RZ ;  /* 0x0000000306057210 */ /* 0x000fe20007ffe0ff */
[----:B------:R-:W-:-:S04]  /*4c70*/  VIADD R3, R3, 0x80 ;  /* 0x0000008003037836 */ /* 0x000fc80000000000 */
[----:B0-----:R-:W-:-:S05]  /*4c80*/  IMAD.WIDE.U32 R8, R5, 0x8, R8 ;  /* 0x0000000805087825 */ /* 0x001fca00078e0008 */
[----:B------:R0:W-:Y:S02]  /*4c90*/  STG.E.64 desc[UR4][R8.64], R18 ;  /* 0x0000001208007986 */ /* 0x0001e4000c101b04 */
.L_x_10958:
[----:B------:R-:W-:-:S13]  /*4ca0*/  ISETP.GE.AND P0, PT, R3, R4, PT ;  /* 0x000000040300720c */ /* 0x000fda0003f06270 */
[----:B------:R-:W-:Y:S05]  /*4cb0*/  @P0 BRA `(.L_x_10960) ;  /* 0x0000000000300947 */ /* 0x000fea0003800000 */
[----:B0-2---:R-:W0:Y:S01]  /*4cc0*/  LDC.64 R8, c[0x0][0x218] ;  /* 0x00008600ff087b82 */ /* 0x005e220000000a00 */
[----:B------:R-:W-:Y:S02]  /*4cd0*/  IMAD.IADD R5, R6, 0x1, R3 ;  /* 0x0000000106057824 */ /* 0x000fe400078e0203 */
[----:B------:R-:W-:Y:S02]  /*4ce0*/  VIADD R3, R3, 0x80 ;  /* 0x0000008003037836 */ /* 0x000fe40000000000 */
[----:B0-----:R-:W-:-:S05]  /*4cf0*/  IMAD.WIDE.U32 R8, R5, 0x8, R8 ;  /* 0x0000000805087825 */ /* 0x001fca00078e0008 */
[----:B------:R0:W-:Y:S02]  /*4d00*/  STG.E.64 desc[UR4][R8.64], R16 ;  /* 0x0000001008007986 */ /* 0x0001e4000c101b04 */
.L_x_10959:
[----:B------:R-:W-:-:S13]  /*4d10*/  ISETP.GE.AND P0, PT, R3, R4, PT ;  /* 0x000000040300720c */ /* 0x000fda0003f06270 */
[----:B------:R-:W-:Y:S05]  /*4d20*/  @P0 BRA `(.L_x_10961) ;  /* 0x0000000000300947 */ /* 0x000fea0003800000 */
[----:B0-----:R-:W0:Y:S01]  /*4d30*/  LDC.64 R8, c[0x0][0x218] ;  /* 0x00008600ff087b82 */ /* 0x001e220000000a00 */
[----:B------:R-:W-:Y:S01]  /*4d40*/  IMAD.IADD R5, R6, 0x1, R3 ;  /* 0x0000000106057824 */ /* 0x000fe200078e0203 */
[----:B------:R-:W-:-:S03]  /*4d50*/  IADD3 R3, R3, 0x80, RZ ;  /* 0x0000008003037810 */ /* 0x000fc60007ffe0ff */
[----:B0-----:R-:W-:-:S05]  /*4d60*/  IMAD.WIDE.U32 R8, R5, 0x8, R8 ;  /* 0x0000000805087825 */ /* 0x001fca00078e0008 */
[----:B------:R1:W-:Y:S02]  /*4d70*/  STG.E.64 desc[UR4][R8.64], R14 ;  /* 0x0000000e08007986 */ /* 0x0003e4000c101b04 */
.L_x_10960:
[----:B------:R-:W-:-:S13]  /*4d80*/  ISETP.GE.AND P0, PT, R3, R4, PT ;  /* 0x000000040300720c */ /* 0x000fda0003f06270 */
[----:B------:R-:W-:Y:S05]  /*4d90*/  @P0 BRA `(.L_x_10962) ;  /* 0x0000000000340947 */ /* 0x000fea0003800000 */
[----:B012---:R-:W0:Y:S01]  /*4da0*/  LDC.64 R8, c[0x0][0x218] ;  /* 0x00008600ff087b82 */ /* 0x007e220000000a00 */
[----:B------:R-:W-:Y:S02]  /*4db0*/  IMAD.IADD R5, R6, 0x1, R3 ;  /* 0x0000000106057824 */ /* 0x000fe400078e0203 */
[----:B------:R-:W-:Y:S02]  /*4dc0*/  VIADD R3, R3, 0x80 ;  /* 0x0000008003037836 */ /* 0x000fe40000000000 */
[----:B0-----:R-:W-:-:S05]  /*4dd0*/  IMAD.WIDE.U32 R8, R5, 0x8, R8 ;  /* 0x0000000805087825 */ /* 0x001fca00078e0008 */
[----:B------:R1:W-:Y:S02]  /*4de0*/  STG.E.64 desc[UR4][R8.64], R28 ;  /* 0x0000001c08007986 */ /* 0x0003e4000c101b04 */
.L_x_10961:
[----:B------:R-:W-:-:S13]  /*4df0*/  ISETP.GE.AND P0, PT, R3, R4, PT ;  /* 0x000000040300720c */ /* 0x000fda0003f06270 */
[----:B------:R-:W-:Y:S05]  /*4e00*/  @P0 BREAK B1 ;  /* 0x0000000000010942 */ /* 0x000fea0003800000 */
[----:B------:R-:W-:Y:S05]  /*4e10*/  @P0 BRA `(.L_x_10963) ;  /* 0x0000000000300947 */ /* 0x000fea0003800000 */
[----:B01----:R-:W0:Y:S01]  /*4e20*/  LDC.64 R8, c[0x0][0x218] ;  /* 0x00008600ff087b82 */ /* 0x003e220000000a00 */
[----:B------:R-:W-:Y:S02]  /*4e30*/  IMAD.IADD R5, R6, 0x1, R3 ;  /* 0x0000000106057824 */ /* 0x000fe400078e0203 */
[----:B------:R-:W-:Y:S02]  /*4e40*/  VIADD R3, R3, 0x80 ;  /* 0x0000008003037836 */ /* 0x000fe40000000000 */
[----:B0-----:R-:W-:-:S05]  /*4e50*/  IMAD.WIDE.U32 R8, R5, 0x8, R8 ;  /* 0x0000000805087825 */ /* 0x001fca00078e0008 */
[----:B------:R3:W-:Y:S02]  /*4e60*/  STG.E.64 desc[UR4][R8.64], R26 ;  /* 0x0000001a08007986 */ /* 0x0007e4000c101b04 */
.L_x_10962:
[----:B------:R-:W-:Y:S05]  /*4e70*/  BSYNC B1 ;  /* 0x0000000000017941 */ /* 0x000fea0003800000 */
.L_x_10957:
[----:B------:R-:W-:-:S13]  /*4e80*/  ISETP.GE.AND P0, PT, R3, R4, PT ;  /* 0x000000040300720c */ /* 0x000fda0003f06270 */
[----:B0123--:R-:W0:Y:S01]  /*4e90*/  @!P0 LDC.64 R8, c[0x0][0x218] ;  /* 0x00008600ff088b82 */ /* 0x00fe220000000a00 */
[----:B------:R-:W-:Y:S01]  /*4ea0*/  @!P0 IADD3 R5, R6, R3, RZ ;  /* 0x0000000306058210 */ /* 0x000fe20007ffe0ff */
[----:B------:R-:W-:-:S04]  /*4eb0*/  @!P0 VIADD R3, R3, 0x80 ;  /* 0x0000008003038836 */ /* 0x000fc80000000000 */
[----:B0-----:R-:W-:-:S05]  /*4ec0*/  @!P0 IMAD.WIDE.U32 R8, R5, 0x8, R8 ;  /* 0x0000000805088825 */ /* 0x001fca00078e0008 */
[----:B------:R2:W-:Y:S02]  /*4ed0*/  @!P0 STG.E.64 desc[UR4][R8.64], R24 ;  /* 0x0000001808008986 */ /* 0x0005e4000c101b04 */
.L_x_10963:
[----:B------:R-:W-:Y:S05]  /*4ee0*/  BSYNC B0 ;  /* 0x0000000000007941 */ /* 0x000fea0003800000 */
.L_x_10956:
[----:B------:R-:W-:Y:S05]  /*4ef0*/  WARPSYNC.ALL ;  /* 0x0000000000007948 */ /* 0x000fea0003800000 */
[----:B------:R-:W-:-:S13]  /*4f00*/  ISETP.GE.AND P0, PT, R3, R4, PT ;  /* 0x000000040300720c */ /* 0x000fda0003f06270 */
[----:B------:R-:W-:Y:S05]  /*4f10*/  @P0 EXIT ;  /* 0x000000000000094d */ /* 0x000fea0003800000 */
[----:B------:R-:W3:Y:S01]  /*4f20*/  LDC.64 R4, c[0x0][0x218] ;  /* 0x00008600ff047b82 */ /* 0x000ee20000000a00 */
[----:B------:R-:W-:-:S04]  /*4f30*/  IMAD.IADD R3, R6, 0x1, R3 ;  /* 0x0000000106037824 */ /* 0x000fc800078e0203 */
[----:B---3--:R-:W-:-:S05]  /*4f40*/  IMAD.WIDE.U32 R2, R3, 0x8, R4 ;  /* 0x0000000803027825 */ /* 0x008fca00078e0004 */
[----:B------:R-:W-:Y:S01]  /*4f50*/  STG.E.64 desc[UR4][R2.64], R22 ;  /* 0x0000001602007986 */ /* 0x000fe2000c101b04 */
[----:B------:R-:W-:Y:S05]  /*4f60*/  EXIT ;  /* 0x000000000000794d */ /* 0x000fea0003800000 */
        .weak           $__internal_18_$__cuda_sm20_dblrcp_rn_slowpath_v3
        .type           $__internal_18_$__cuda_sm20_dblrcp_rn_slowpath_v3,@function
        .size           $__internal_18_$__cuda_sm20_dblrcp_rn_slowpath_v3,(.L_x_11143 - $__internal_18_$__cuda_sm20_dblrcp_rn_slowpath_v3)
$__internal_18_$__cuda_sm20_dblrcp_rn_slowpath_v3:
        /* <DEDUP_REMOVED lines=12> */
[----:B------:R-:W-:Y:S02]  /*5030*/  IMAD.MOV.U32 R10, RZ, RZ, R8 ;  /* 0x000000ffff0a7224 */ /* 0x000fe400078e0008 */
[----:B------:R-:W-:Y:S01]  /*5040*/  IMAD.MOV.U32 R12, RZ, RZ, R2 ;  /* 0x000000ffff0c7224 */ /* 0x000fe200078e0002 */
[----:B------:R-:W0:Y:S05]  /*5050*/  MUFU.RCP64H R13, R11 ;  /* 0x0000000b000d7308 */ /* 0x000e2a0000001800 */
        /* <DEDUP_REMOVED lines=10> */
.L_x_10967:
        /* <DEDUP_REMOVED lines=10> */
.L_x_10965:
[----:B------:R-:W-:Y:S01]  /*51a0*/  LOP3.LUT R11, R9, 0x80000, RZ, 0xfc, !PT ;  /* 0x00080000090b7812 */ /* 0x000fe200078efcff */
[----:B------:R-:W-:-:S07]  /*51b0*/  IMAD.MOV.U32 R10, RZ, RZ, R8 ;  /* 0x000000ffff0a7224 */ /* 0x000fce00078e0008 */
.L_x_10966:
[----:B------:R-:W-:Y:S05]  /*51c0*/  BSYNC B0 ;  /* 0x0000000000007941 */ /* 0x000fea0003800000 */
.L_x_10964:
[----:B------:R-:W-:Y:S01]  /*51d0*/  IMAD.MOV.U32 R8, RZ, RZ, R0 ;  /* 0x000000ffff087224 */ /* 0x000fe200078e0000 */
[----:B------:R-:W-:Y:S01]  /*51e0*/  MOV R12, R10 ;  /* 0x0000000a000c7202 */ /* 0x000fe20000000f00 */
[----:B------:R-:W-:Y:S02]  /*51f0*/  IMAD.MOV.U32 R9, RZ, RZ, 0x0 ;  /* 0x00000000ff097424 */ /* 0x000fe400078e00ff */
[----:B------:R-:W-:Y:S02]  /*5200*/  IMAD.MOV.U32 R13, RZ, RZ, R11 ;  /* 0x000000ffff0d7224 */ /* 0x000fe400078e000b */
[----:B------:R-:W-:Y:S05]  /*5210*/  RET.REL.NODEC R8 `(_ZN2at6native29vectorized_elementwise_kernelILi2EZZZNS0_19sigmoid_kernel_cudaERNS_18TensorIteratorBaseEENKUlvE0_clEvENKUlvE_clEvEUldE_St5arrayIPcLm2EEEEviT0_T1_) ;  /* 0xffffffac08787950 */ /* 0x000fea0003c3ffff */
.L_x_10968:
        /* <DEDUP_REMOVED lines=14> */
.L_x_11143:


//--------------------- .text._ZN2at6native29vectorized_elementwise_kernelILi4EZZZNS0_19sigmoid_kernel_cudaERNS_18TensorIteratorBaseEENKUlvE0_clEvENKUlvE_clEvEUldE_St5arrayIPcLm2EEEEviT0_T1_ --------------------------
	.section	.text._ZN2at6native29vectorized_elementwise_kernelILi4EZZZNS0_19sigmoid_kernel_cudaERNS_18TensorIteratorBaseEENKUlvE0_clEvENKUlvE_clEvEUldE_St5arrayIPcLm2EEEEviT0_T1_,"ax",@progbits
	.align	128
        .global         _ZN2at6native29vectorized_elementwise_kernelILi4EZZZNS0_19sigmoid_kernel_cudaERNS_18TensorIteratorBaseEENKUlvE0_clEvENKUlvE_clEvEUldE_St5arrayIPcLm2EEEEviT0_T1_
        .type           _ZN2at6native29vectorized_elementwise_kernelILi4EZZZNS0_19sigmoid_kernel_cudaERNS_18TensorIteratorBaseEENKUlvE0_clEvENKUlvE_clEvEUldE_St5arrayIPcLm2EEEEviT0_T1_,@function
        .size           _ZN2at6native29vectorized_elementwise_kernelILi4EZZZNS0_19sigmoid_kernel_cudaERNS_18TensorIteratorBaseEENKUlvE0_clEvENKUlvE_clEvEUldE_St5arrayIPcLm2EEEEviT0_T1_,(.L_x_11144 - _ZN2at6native29vectorized_elementwise_kernelILi4EZZZNS0_19sigmoid_kernel_cudaERNS_18TensorIteratorBaseEENKUlvE0_clEvENKUlvE_clEvEUldE_St5arrayIPcLm2EEEEviT0_T1_)
        .other          _ZN2at6native29vectorized_elementwise_kernelILi4EZZZNS0_19sigmoid_kernel_cudaERNS_18TensorIteratorBaseEENKUlvE0_clEvENKUlvE_clEvEUldE_St5arrayIPcLm2EEEEviT0_T1_,@"STO_CUDA_ENTRY STV_DEFAULT"
_ZN2at6native29vectorized_elementwise_kernelILi4EZZZNS0_19sigmoid_kernel_cudaERNS_18TensorIteratorBaseEENKUlvE0_clEvENKUlvE_clEvEUldE_St5arrayIPcLm2EEEEviT0_T1_:
.text._ZN2at6native29vectorized_elementwise_kernelILi4EZZZNS0_19sigmoid_kernel_cudaERNS_18TensorIteratorBaseEENKUlvE0_clEvENKUlvE_clEvEUldE_St5arrayIPcLm2EEEEviT0_T1_:
        /* <DEDUP_REMOVED lines=93> */
.L_x_10971:
[----:B------:R-:W-:Y:S05]  /*05d0*/  BSYNC B0 ;  /* 0x0000000000007941 */ /* 0x000fea0003800000 */
.L_x_10970:
        /* <DEDUP_REMOVED lines=30> */
.L_x_10973:
[----:B------:R-:W-:Y:S05]  /*07c0*/  BSYNC B0 ;  /* 0x0000000000007941 */ /* 0x000fea0003800000 */
.L_x_10972:
        /* <DEDUP_REMOVED lines=44> */
.L_x_10975:
[----:B------:R-:W-:Y:S05]  /*0a90*/  BSYNC B0 ;  /* 0x0000000000007941 */ /* 0x000fea0003800000 */
.L_x_10974:
        /* <DEDUP_REMOVED lines=27> */
.L_x_10977:
[----:B------:R-:W-:Y:S05]  /*0c50*/  BSYNC B0 ;  /* 0x0000000000007941 */ /* 0x000fea0003800000 */
.L_x_10976:
        /* <DEDUP_REMOVED lines=32> */
.L_x_10979:
[----:B------:R-:W-:Y:S05]  /*0e60*/  BSYNC B0 ;  /* 0x0000000000007941 */ /* 0x000fea0003800000 */
.L_x_10978:
        /* <DEDUP_REMOVED lines=57> */
.L_x_10981:
[----:B------:R-:W-:Y:S05]  /*1200*/  BSYNC B0 ;  /* 0x0000000000007941 */ /* 0x000fea0003800000 */
.L_x_10980:
        /* <DEDUP_REMOVED lines=17> */
.L_x_10983:
[----:B------:R-:W-:Y:S05]  /*1320*/  BSYNC B0 ;  /* 0x0000000000007941 */ /* 0x000fea0003800000 */
.L_x_10982:
        /* <DEDUP_REMOVED lines=14> */
.L_x_10985:
[----:B------:R-:W-:Y:S05]  /*1410*/  BSYNC B0 ;  /* 0x0000000000007941 */ /* 0x000fea0003800000 */
.L_x_10984:
        /* <DEDUP_REMOVED lines=19> */
[----:B------:R-:W-:Y:S05]  /*1550*/  CALL.REL.NOINC `($__internal_19_$__cuda_sm20_dblrcp_rn_slowpath_v3) ;  /* 0x0000003800847944 */ /* 0x000fea0003c00000 */
[----:B------:R-:W-:Y:S02]  /*1560*/  IMAD.MOV.U32 R14, RZ, RZ, R12 ;  /* 0x000000ffff0e7224 */ /* 0x000fe400078e000c */
[----:B------:R-:W-:-:S07]  /*1570*/  IMAD.MOV.U32 R15, RZ, RZ, R13 ;  /* 0x000000ffff0f7224 */ /* 0x000fce00078e000d */
.L_x_10987:
[----:B------:R-:W-:Y:S05]  /*1580*/  BSYNC B1 ;  /* 0x0000000000017941 */ /* 0x000fea0003800000 */
.L_x_10986:
        /* <DEDUP_REMOVED lines=15> */
[----:B------:R-:W-:Y:S05]  /*1680*/  CALL.REL.NOINC `($__internal_19_$__cuda_sm20_dblrcp_rn_slowpath_v3) ;  /* 0x0000003800387944 */ /* 0x000fea0003c00000 */
.L_x_10989:
[----:B------:R-:W-:Y:S05]  /*1690*/  BSYNC B1 ;  /* 0x0000000000017941 */ /* 0x000fea0003800000 */
.L_x_10988:
        /* <DEDUP_REMOVED lines=16> */
[----:B------:R-:W-:Y:S05]  /*17a0*/  CALL.REL.NOINC `($__internal_19_$__cuda_sm20_dblrcp_rn_slowpath_v3) ;  /* 0x0000003400f07944 */ /* 0x000fea0003c00000 */
[----:B------:R-:W-:Y:S02]  /*17b0*/  IMAD.MOV.U32 R6, RZ, RZ, R12 ;  /* 0x000000ffff067224 */ /* 0x000fe400078e000c */
[----:B------:R-:W-:-:S07]  /*17c0*/  IMAD.MOV.U32 R7, RZ, RZ, R13 ;  /* 0x000000ffff077224 */ /* 0x000fce00078e000d */
.L_x_10991:
[----:B------:R-:W-:Y:S05]  /*17d0*/  BSYNC B1 ;  /* 0x0000000000017941 */ /* 0x000fea0003800000 */
.L_x_10990:
        /* <DEDUP_REMOVED lines=15> */
[----:B------:R-:W-:Y:S05]  /*18d0*/  CALL.REL.NOINC `($__internal_19_$__cuda_sm20_dblrcp_rn_slowpath_v3) ;  /* 0x0000003400a47944 */ /* 0x000fea0003c00000 */
[----:B------:R-:W-:Y:S02]  /*18e0*/  IMAD.MOV.U32 R4, RZ, RZ, R12 ;  /* 0x000000ffff047224 */ /* 0x000fe400078e000c */
[----:B------:R-:W-:-:S07]  /*18f0*/  IMAD.MOV.U32 R5, RZ, RZ, R13 ;  /* 0x000000ffff057224 */ /* 0x000fce00078e000d */
.L_x_10993:
[----:B------:R-:W-:Y:S05]  /*1900*/  BSYNC B1 ;  /* 0x0000000000017941 */ /* 0x000fea0003800000 */
.L_x_10992:
        /* <DEDUP_REMOVED lines=21> */
.L_x_10995:
[----:B------:R-:W-:Y:S05]  /*1a60*/  BSYNC B1 ;  /* 0x0000000000017941 */ /* 0x000fea0003800000 */
.L_x_10994:
        /* <DEDUP_REMOVED lines=16> */
.L_x_10997:
[----:B------:R-:W-:Y:S05]  /*1b70*/  BSYNC B1 ;  /* 0x0000000000017941 */ /* 0x000fea0003800000 */
.L_x_10996:
        /* <DEDUP_REMOVED lines=17> */
[----:B------:R-:W-:Y:S05]  /*1c90*/  CALL.REL.NOINC `($__internal_19_$__cuda_sm20_dblrcp_rn_slowpath_v3) ;  /* 0x0000003000b47944 */ /* 0x000fea0003c00000 */
[----:B------:R-:W-:Y:S02]  /*1ca0*/  IMAD.MOV.U32 R6, RZ, RZ, R12 ;  /* 0x000000ffff067224 */ /* 0x000fe400078e000c */
[----:B------:R-:W-:-:S07]  /*1cb0*/  IMAD.MOV.U32 R7, RZ, RZ, R13 ;  /* 0x000000ffff077224 */ /* 0x000fce00078e000d */
.L_x_10999:
[----:B------:R-:W-:Y:S05]  /*1cc0*/  BSYNC B1 ;  /* 0x0000000000017941 */ /* 0x000fea0003800000 */
.L_x_10998:
        /* <DEDUP_REMOVED lines=18> */
.L_x_11001:
[----:B------:R-:W-:Y:S05]  /*1df0*/  BSYNC B1 ;  /* 0x0000000000017941 */ /* 0x000fea0003800000 */
.L_x_11000:
[----:B------:R-:W-:Y:S01]  /*1e00*/  STG.E.128 desc[UR4][R16.64+0x1010], R4 ;  /* 0x0010100410007986 */ /* 0x000fe2000c101d04 */
[----:B------:R-:W-:Y:S05]  /*1e10*/  EXIT ;  /* 0x000000000000794d */ /* 0x000fea0003800000 */
.L_x_10969:
        /* <DEDUP_REMOVED lines=118> */
.L_x_11005:
[----:B------:R-:W-:Y:S05]  /*2580*/  BSYNC B0 ;  /* 0x0000000000007941 */ /* 0x000fea0003800000 */
.L_x_11004:
        /* <DEDUP_REMOVED lines=18> */
.L_x_11003:
[----:B------:R-:W-:Y:S05]  /*26b0*/  BSYNC B1 ;  /* 0x0000000000017941 */ /* 0x000fea0003800000 */
.L_x_11002:
        /* <DEDUP_REMOVED lines=65> */
.L_x_11009:
[----:B------:R-:W-:Y:S05]  /*2ad0*/  BSYNC B0 ;  /* 0x0000000000007941 */ /* 0x000fea0003800000 */
.L_x_11008:
        /* <DEDUP_REMOVED lines=18> */
.L_x_11007:
[----:B------:R-:W-:Y:S05]  /*2c00*/  BSYNC B1 ;  /* 0x0000000000017941 */ /* 0x000fea0003800000 */
.L_x_11006:
        /* <DEDUP_REMOVED lines=64> */
.L_x_11013:
[----:B------:R-:W-:Y:S05]  /*3010*/  BSYNC B0 ;  /* 0x0000000000007941 */ /* 0x000fea0003800000 */
.L_x_11012:
        /* <DEDUP_REMOVED lines=15> */
[----:B------:R-:W-:Y:S05]  /*3110*/  CALL.REL.NOINC `($__internal_19_$__cuda_sm20_dblrcp_rn_slowpath_v3) ;  /* 0x0000001c00947944 */ /* 0x000fea0003c00000 */
[----:B------:R-:W-:Y:S02]  /*3120*/  IMAD.MOV.U32 R16, RZ, RZ, R12 ;  /* 0x000000ffff107224 */ /* 0x000fe400078e000c */
[----:B------:R-:W-:-:S07]  /*3130*/  IMAD.MOV.U32 R17, RZ, RZ, R13 ;  /* 0x000000ffff117224 */ /* 0x000fce00078e000d */
.L_x_11011:
[----:B------:R-:W-:Y:S05]  /*3140*/  BSYNC B1 ;  /* 0x0000000000017941 */ /* 0x000fea0003800000 */
.L_x_11010:
        /* <DEDUP_REMOVED lines=64> */
.L_x_11017:
[----:B------:R-:W-:Y:S05]  /*3550*/  BSYNC B0 ;  /* 0x0000000000007941 */ /* 0x000fea0003800000 */
.L_x_11016:
        /* <DEDUP_REMOVED lines=16> */
[----:B------:R-:W-:Y:S01]  /*3660*/  MOV R14, R12 ;  /* 0x0000000c000e7202 */ /* 0x000fe20000000f00 */
[----:B------:R-:W-:-:S07]  /*3670*/  IMAD.MOV.U32 R15, RZ, RZ, R13 ;  /* 0x000000ffff0f7224 */ /* 0x000fce00078e000d */
.L_x_11015:
[----:B------:R-:W-:Y:S05]  /*3680*/  BSYNC B1 ;  /* 0x0000000000017941 */ /* 0x000fea0003800000 */
.L_x_11014:
        /* <DEDUP_REMOVED lines=64> */
.L_x_11021:
[----:B------:R-:W-:Y:S05]  /*3a90*/  BSYNC B0 ;  /* 0x0000000000007941 */ /* 0x000fea0003800000 */
.L_x_11020:
        /* <DEDUP_REMOVED lines=18> */
.L_x_11019:
[----:B------:R-:W-:Y:S05]  /*3bc0*/  BSYNC B1 ;  /* 0x0000000000017941 */ /* 0x000fea0003800000 */
.L_x_11018:
        /* <DEDUP_REMOVED lines=64> */
.L_x_11025:
[----:B------:R-:W-:Y:S05]  /*3fd0*/  BSYNC B0 ;  /* 0x0000000000007941 */ /* 0x000fea0003800000 */
.L_x_11024:
        /* <DEDUP_REMOVED lines=18> */
.L_x_11023:
[----:B------:R-:W-:Y:S05]  /*4100*/  BSYNC B1 ;  /* 0x0000000000017941 */ /* 0x000fea0003800000 */
.L_x_11022:
        /* <DEDUP_REMOVED lines=64> */
.L_x_11029:
[----:B------:R-:W-:Y:S05]  /*4510*/  BSYNC B0 ;  /* 0x0000000000007941 */ /* 0x000fea0003800000 */
.L_x_11028:
        /* <DEDUP_REMOVED lines=16> */
[----:B------:R-:W-:Y:S01]  /*4620*/  IMAD.MOV.U32 R24, RZ, RZ, R12 ;  /* 0x000000ffff187224 */ /* 0x000fe200078e000c */
[----:B------:R-:W-:-:S07]  /*4630*/  MOV R25, R13 ;  /* 0x0000000d00197202 */ /* 0x000fce0000000f00 */
.L_x_11027:
[----:B------:R-:W-:Y:S05]  /*4640*/  BSYNC B1 ;  /* 0x0000000000017941 */ /* 0x000fea0003800000 */
.L_x_11026:
        /* <DEDUP_REMOVED lines=64> */
.L_x_11033:
[----:B------:R-:W-:Y:S05]  /*4a50*/  BSYNC B0 ;  /* 0x0000000000007941 */ /* 0x000fea0003800000 */
.L_x_11032:
        /* <DEDUP_REMOVED lines=18> */
.L_x_11031:
[----:B------:R-:W-:Y:S05]  /*4b80*/  BSYNC B1 ;  /* 0x0000000000017941 */ /* 0x000fea0003800000 */
.L_x_11030:
        /* <DEDUP_REMOVED lines=17> */
.L_x_11036:
[----:B------:R-:W-:-:S13]  /*4ca0*/  ISETP.GE.AND P0, PT, R3, R4, PT ;  /* 0x000000040300720c */ /* 0x000fda0003f06270 */
[----:B------:R-:W-:Y:S05]  /*4cb0*/  @P0 BRA `(.L_x_11038) ;  /* 0x0000000000300947 */ /* 0x000fea0003800000 */
[----:B0-2---:R-:W0:Y:S01]  /*4cc0*/  LDC.64 R8, c[0x0][0x218] ;  /* 0x00008600ff087b82 */ /* 0x005e220000000a00 */
[----:B------:R-:W-:Y:S02]  /*4cd0*/  IMAD.IADD R5, R6, 0x1, R3 ;  /* 0x0000000106057824 */ /* 0x000fe400078e0203 */
[----:B------:R-:W-:Y:S02]  /*4ce0*/  VIADD R3, R3, 0x80 ;  /* 0x0000008003037836 */ /* 0x000fe40000000000 */
[----:B0-----:R-:W-:-:S05]  /*4cf0*/  IMAD.WIDE.U32 R8, R5, 0x8, R8 ;  /* 0x0000000805087825 */ /* 0x001fca00078e0008 */
[----:B------:R0:W-:Y:S02]  /*4d00*/  STG.E.64 desc[UR4][R8.64], R16 ;  /* 0x0000001008007986 */ /* 0x0001e4000c101b04 */
.L_x_11037:
[----:B------:R-:W-:-:S13]  /*4d10*/  ISETP.GE.AND P0, PT, R3, R4, PT ;  /* 0x000000040300720c */ /* 0x000fda0003f06270 */
[----:B------:R-:W-:Y:S05]  /*4d20*/  @P0 BRA `(.L_x_11039) ;  /* 0x0000000000300947 */ /* 0x000fea0003800000 */
[----:B0-----:R-:W0:Y:S01]  /*4d30*/  LDC.64 R8, c[0x0][0x218] ;  /* 0x00008600ff087b82 */ /* 0x001e220000000a00 */
[----:B------:R-:W-:Y:S01]  /*4d40*/  IMAD.IADD R5, R6, 0x1, R3 ;  /* 0x0000000106057824 */ /* 0x000fe200078e0203 */
[----:B------:R-:W-:-:S03]  /*4d50*/  IADD3 R3, R3, 0x80, RZ ;  /* 0x0000008003037810 */ /* 0x000fc60007ffe0ff */
[----:B0-----:R-:W-:-:S05]  /*4d60*/  IMAD.WIDE.U32 R8, R5, 0x8, R8 ;  /* 0x0000000805087825 */ /* 0x001fca00078e0008 */
[----:B------:R1:W-:Y:S02]  /*4d70*/  STG.E.64 desc[UR4][R8.64], R14 ;  /* 0x0000000e08007986 */ /* 0x0003e4000c101b04 */
.L_x_11038:
[----:B------:R-:W-:-:S13]  /*4d80*/  ISETP.GE.AND P0, PT, R3, R4, PT ;  /* 0x000000040300720c */ /* 0x000fda0003f06270 */
[----:B------:R-:W-:Y:S05]  /*4d90*/  @P0 BRA `(.L_x_11040) ;  /* 0x0000000000340947 */ /* 0x000fea0003800000 */
[----:B012---:R-:W0:Y:S01]  /*4da0*/  LDC.64 R8, c[0x0][0x218] ;  /* 0x00008600ff087b82 */ /* 0x007e220000000a00 */
[----:B------:R-:W-:Y:S02]  /*4db0*/  IMAD.IADD R5, R6, 0x1, R3 ;  /* 0x0000000106057824 */ /* 0x000fe400078e0203 */
[----:B------:R-:W-:Y:S02]  /*4dc0*/  VIADD R3, R3, 0x80 ;  /* 0x0000008003037836 */ /* 0x000fe40000000000 */
[----:B0-----:R-:W-:-:S05]  /*4dd0*/  IMAD.WIDE.U32 R8, R5, 0x8, R8 ;  /* 0x0000000805087825 */ /* 0x001fca00078e0008 */
[----:B------:R1:W-:Y:S02]  /*4de0*/  STG.E.64 desc[UR4][R8.64], R28 ;  /* 0x0000001c08007986 */ /* 0x0003e4000c101b04 */
.L_x_11039:
        /* <DEDUP_REMOVED lines=8> */
.L_x_11040:
[----:B------:R-:W-:Y:S05]  /*4e70*/  BSYNC B1 ;  /* 0x0000000000017941 */ /* 0x000fea0003800000 */
.L_x_11035:
[----:B------:R-:W-:-:S13]  /*4e80*/  ISETP.GE.AND P0, PT, R3, R4, PT ;  /* 0x000000040300720c */ /* 0x000fda0003f06270 */
[----:B0123--:R-:W0:Y:S01]  /*4e90*/  @!P0 LDC.64 R8, c[0x0][0x218] ;  /* 0x00008600ff088b82 */ /* 0x00fe220000000a00 */
[----:B------:R-:W-:Y:S01]  /*4ea0*/  @!P0 IADD3 R5, R6, R3, RZ ;  /* 0x0000000306058210 */ /* 0x000fe20007ffe0ff */
[----:B------:R-:W-:-:S04]  /*4eb0*/  @!P0 VIADD R3, R3, 0x80 ;  /* 0x0000008003038836 */ /* 0x000fc80000000000 */
[----:B0-----:R-:W-:-:S05]  /*4ec0*/  @!P0 IMAD.WIDE.U32 R8, R5, 0x8, R8 ;  /* 0x0000000805088825 */ /* 0x001fca00078e0008 */
[----:B------:R2:W-:Y:S02]  /*4ed0*/  @!P0 STG.E.64 desc[UR4][R8.64], R24 ;  /* 0x0000001808008986 */ /* 0x0005e4000c101b04 */
.L_x_11041:
[----:B------:R-:W-:Y:S05]  /*4ee0*/  BSYNC B0 ;  /* 0x0000000000007941 */ /* 0x000fea0003800000 */
.L_x_11034:
        /* <DEDUP_REMOVED lines=8> */
        .weak           $__internal_19_$__cuda_sm20_dblrcp_rn_slowpath_v3
        .type           $__internal_19_$__cuda_sm20_dblrcp_rn_slowpath_v3,@function
        .size           $__internal_19_$__cuda_sm20_dblrcp_rn_slowpath_v3,(.L_x_11144 - $__internal_19_$__cuda_sm20_dblrcp_rn_slowpath_v3)
$__internal_19_$__cuda_sm20_dblrcp_rn_slowpath_v3:
        /* <DEDUP_REMOVED lines=25> */
.L_x_11045:
        /* <DEDUP_REMOVED lines=10> */
.L_x_11043:
[----:B------:R-:W-:Y:S01]  /*51a0*/  LOP3.LUT R11, R9, 0x80000, RZ, 0xfc, !PT ;  /* 0x00080000090b7812 */ /* 0x000fe200078efcff */
[----:B------:R-:W-:-:S07]  /*51b0*/  IMAD.MOV.U32 R10, RZ, RZ, R8 ;  /* 0x000000ffff0a7224 */ /* 0x000fce00078e0008 */
.L_x_11044:
[----:B------:R-:W-:Y:S05]  /*51c0*/  BSYNC B0 ;  /* 0x0000000000007941 */ /* 0x000fea0003800000 */
.L_x_11042:
[----:B------:R-:W-:Y:S01]  /*51d0*/  IMAD.MOV.U32 R8, RZ, RZ, R0 ;  /* 0x000000ffff087224 */ /* 0x000fe200078e0000 */
[----:B------:R-:W-:Y:S01]  /*51e0*/  MOV R12, R10 ;  /* 0x0000000a000c7202 */ /* 0x000fe20000000f00 */
[----:B------:R-:W-:Y:S02]  /*51f0*/  IMAD.MOV.U32 R9, RZ, RZ, 0x0 ;  /* 0x00000000ff097424 */ /* 0x000fe400078e00ff */
[----:B------:R-:W-:Y:S02]  /*5200*/  IMAD.MOV.U32 R13, RZ, RZ, R11 ;  /* 0x000000ffff0d7224 */ /* 0x000fe400078e000b */
[----:B------:R-:W-:Y:S05]  /*5210*/  RET.REL.NODEC R8 `(_ZN2at6native29vectorized_elementwise_kernelILi4EZZZNS0_19sigmoid_kernel_cudaERNS_18TensorIteratorBaseEENKUlvE0_clEvENKUlvE_clEvEUldE_St5arrayIPcLm2EEEEviT0_T1_) ;  /* 0xffffffac08787950 */ /* 0x000fea0003c3ffff */
.L_x_11046:
        /* <DEDUP_REMOVED lines=14> */
.L_x_11144:


//--------------------- .text._ZN2at6native29vectorized_elementwise_kernelILi8EZZZNS0_19sigmoid_kernel_cudaERNS_18TensorIteratorBaseEENKUlvE0_clEvENKUlvE_clEvEUldE_St5arrayIPcLm2EEEEviT0_T1_ --------------------------
	.section	.text._ZN2at6native29vectorized_elementwise_kernelILi8EZZZNS0_19sigmoid_kernel_cudaERNS_18TensorIteratorBaseEENKUlvE0_clEvENKUlvE_clEvEUldE_St5arrayIPcLm2EEEEviT0_T1_,"ax",@progbits
	.align	128
        .global         _ZN2at6native29vectorized_elementwise_kernelILi8EZZZNS0_19sigmoid_kernel_cudaERNS_18TensorIteratorBaseEENKUlvE0_clEvENKUlvE_clEvEUldE_St5arrayIPcLm2EEEEviT0_T1_
        .type           _ZN2at6native29vectorized_elementwise_kernelILi8EZZZNS0_19sigmoid_kernel_cudaERNS_18TensorIteratorBaseEENKUlvE0_clEvENKUlvE_clEvEUldE_St5arrayIPcLm2EEEEviT0_T1_,@function
        .size           _ZN2at6native29vectorized_elementwise_kernelILi8EZZZNS0_19sigmoid_kernel_cudaERNS_18TensorIteratorBaseEENKUlvE0_clEvENKUlvE_clEvEUldE_St5arrayIPcLm2EEEEviT0_T1_,(.L_x_11145 - _ZN2at6native29vectorized_elementwise_kernelILi8EZZZNS0_19sigmoid_kernel_cudaERNS_18TensorIteratorBaseEENKUlvE0_clEvENKUlvE_clEvEUldE_St5arrayIPcLm2EEEEviT0_T1_)
        .other          _ZN2at6native29vectorized_elementwise_kernelILi8EZZZNS0_19sigmoid_kernel_cudaERNS_18TensorIteratorBaseEENKUlvE0_clEvENKUlvE_clEvEUldE_St5arrayIPcLm2EEEEviT0_T1_,@"STO_CUDA_ENTRY STV_DEFAULT"
_ZN2at6native29vectorized_elementwise_kernelILi8EZZZNS0_19sigmoid_kernel_cudaERNS_18TensorIteratorBaseEENKUlvE0_clEvENKUlvE_clEvEUldE_St5arrayIPcLm2EEEEviT0_T1_:
.text._ZN2at6native29vectorized_elementwise_kernelILi8EZZZNS0_19sigmoid_kernel_cudaERNS_18TensorIteratorBaseEENKUlvE0_clEvENKUlvE_clEvEUldE_St5arrayIPcLm2EEEEviT0_T1_:
        /* <DEDUP_REMOVED lines=93> */
.L_x_11049:
[----:B------:R-:W-:Y:S05]  /*05d0*/  BSYNC B0 ;  /* 0x0000000000007941 */ /* 0x000fea0003800000 */
.L_x_11048:
        /* <DEDUP_REMOVED lines=30> */
.L_x_11051:
[----:B------:R-:W-:Y:S05]  /*07c0*/  BSYNC B0 ;  /* 0x0000000000007941 */ /* 0x000fea0003800000 */
.L_x_11050:
        /* <DEDUP_REMOVED lines=44> */
.L_x_11053:
[----:B------:R-:W-:Y:S05]  /*0a90*/  BSYNC B0 ;  /* 0x0000000000007941 */ /* 0x000fea0003800000 */
.L_x_11052:
        /* <DEDUP_REMOVED lines=27> */
.L_x_11055:
[----:B------:R-:W-:Y:S05]  /*0c50*/  BSYNC B0 ;  /* 0x0000000000007941 */ /* 0x000fea0003800000 */
.L_x_11054:
        /* <DEDUP_REMOVED lines=32> */
.L_x_11057:
[----:B------:R-:W-:Y:S05]  /*0e60*/  BSYNC B0 ;  /* 0x0000000000007941 */ /* 0x000fea0003800000 */
.L_x_11056:
        /* <DEDUP_REMOVED lines=57> */
.L_x_11059:
[----:B------:R-:W-:Y:S05]  /*1200*/  BSYNC B0 ;  /* 0x0000000000007941 */ /* 0x000fea0003800000 */
.L_x_11058:
        /* <DEDUP_REMOVED lines=17> */
.L_x_11061:
[----:B------:R-:W-:Y:S05]  /*1320*/  BSYNC B0 ;  /* 0x0000000000007941 */ /* 0x000fea0003800000 */
.L_x_11060:
        /* <DEDUP_REMOVED lines=14> */
.L_x_11063:
[----:B------:R-:W-:Y:S05]  /*1410*/  BSYNC B0 ;  /* 0x0000000000007941 */ /* 0x000fea0003800000 */
.L_x_11062:
        /* <DEDUP_REMOVED lines=19> */
[----:B------:R-:W-:Y:S05]  /*1550*/  CALL.REL.NOINC `($__internal_20_$__cuda_sm20_dblrcp_rn_slowpath_v3) ;  /* 0x0000003800847944 */ /* 0x000fea0003c00000 */
[----:B------:R-:W-:Y:S02]  /*1560*/  IMAD.MOV.U32 R14, RZ, RZ, R12 ;  /* 0x000000ffff0e7224 */ /* 0x000fe400078e000c */
[----:B------:R-:W-:-:S07]  /*1570*/  IMAD.MOV.U32 R15, RZ, RZ, R13 ;  /* 0x000000ffff0f7224 */ /* 0x000fce00078e000d */
.L_x_11065:
[----:B------:R-:W-:Y:S05]  /*1580*/  BSYNC B1 ;  /* 0x0000000000017941 */ /* 0x000fea0003800000 */
.L_x_11064:
        /* <DEDUP_REMOVED lines=15> */
[----:B------:R-:W-:Y:S05]  /*1680*/  CALL.REL.NOINC `($__internal_20_$__cuda_sm20_dblrcp_rn_slowpath_v3) ;  /* 0x0000003800387944 */ /* 0x000fea0003c00000 */
.L_x_11067:
[----:B------:R-:W-:Y:S05]  /*1690*/  BSYNC B1 ;  /* 0x0000000000017941 */ /* 0x000fea0003800000 */
.L_x_11066:
        /* <DEDUP_REMOVED lines=16> */
[----:B------:R-:W-:Y:S05]  /*17a0*/  CALL.REL.NOINC `($__internal_20_$__cuda_sm20_dblrcp_rn_slowpath_v3) ;  /* 0x0000003400f07944 */ /* 0x000fea0003c00000 */
[----:B------:R-:W-:Y:S02]  /*17b0*/  IMAD.MOV.U32 R6, RZ, RZ, R12 ;  /* 0x000000ffff067224 */ /* 0x000fe400078e000c */
[----:B------:R-:W-:-:S07]  /*17c0*/  IMAD.MOV.U32 R7, RZ, RZ, R13 ;  /* 0x000000ffff077224 */ /* 0x000fce00078e000d */
.L_x_11069:
[----:B------:R-:W-:Y:S05]  /*17d0*/  BSYNC B1 ;  /* 0x0000000000017941 */ /* 0x000fea0003800000 */
.L_x_11068:
        /* <DEDUP_REMOVED lines=15> */
[----:B------:R-:W-:Y:S05]  /*18d0*/  CALL.REL.NOINC `($__internal_20_$__cuda_sm20_dblrcp_rn_slowpath_v3) ;  /* 0x0000003400a47944 */ /* 0x000fea0003c00000 */
[----:B------:R-:W-:Y:S02]  /*18e0*/  IMAD.MOV.U32 R4, RZ, RZ, R12 ;  /* 0x000000ffff047224 */ /* 0x000fe400078e000c */
[----:B------:R-:W-:-:S07]  /*18f0*/  IMAD.MOV.U32 R5, RZ, RZ, R13 ;  /* 0x000000ffff057224 */ /* 0x000fce00078e000d */
.L_x_11071:
[----:B------:R-:W-:Y:S05]  /*1900*/  BSYNC B1 ;  /* 0x0000000000017941 */ /* 0x000fea0003800000 */
.L_x_11070:
        /* <DEDUP_REMOVED lines=21> */
.L_x_11073:
[----:B------:R-:W-:Y:S05]  /*1a60*/  BSYNC B1 ;  /* 0x0000000000017941 */ /* 0x000fea0003800000 */
.L_x_11072:
        /* <DEDUP_REMOVED lines=16> */
.L_x_11075:
[----:B------:R-:W-:Y:S05]  /*1b70*/  BSYNC B1 ;  /* 0x0000000000017941 */ /* 0x000fea0003800000 */
.L_x_11074:
        /* <DEDUP_REMOVED lines=17> */
[----:B------:R-:W-:Y:S05]  /*1c90*/  CALL.REL.NOINC `($__internal_20_$__cuda_sm20_dblrcp_rn_slowpath_v3) ;  /* 0x0000003000b47944 */ /* 0x000fea0003c00000 */
[----:B------:R-:W-:Y:S02]  /*1ca0*/  IMAD.MOV.U32 R6, RZ, RZ, R12 ;  /* 0x000000ffff067224 */ /* 0x000fe400078e000c */
[----:B------:R-:W-:-:S07]  /*1cb0*/  IMAD.MOV.U32 R7, RZ, RZ, R13 ;  /* 0x000000ffff077224 */ /* 0x000fce00078e000d */
.L_x_11077:
[----:B------:R-:W-:Y:S05]  /*1cc0*/  BSYNC B1 ;  /* 0x0000000000017941 */ /* 0x000fea0003800000 */
.L_x_11076:
        /* <DEDUP_REMOVED lines=18> */
.L_x_11079:
[----:B------:R-:W-:Y:S05]  /*1df0*/  BSYNC B1 ;  /* 0x0000000000017941 */ /* 0x000fea0003800000 */
.L_x_11078:
[----:B------:R-:W-:Y:S01]  /*1e00*/  STG.E.128 desc[UR4][R16.64+0x30], R4 ;  /* 0x0000300410007986 */ /* 0x000fe2000c101d04 */
[----:B------:R-:W-:Y:S05]  /*1e10*/  EXIT ;  /* 0x000000000000794d */ /* 0x000fea0003800000 */
.L_x_11047:
        /* <DEDUP_REMOVED lines=118> */
.L_x_11083:
[----:B------:R-:W-:Y:S05]  /*2580*/  BSYNC B0 ;  /* 0x0000000000007941 */ /* 0x000fea0003800000 */
.L_x_11082:
        /* <DEDUP_REMOVED lines=18> */
.L_x_11081:
[----:B------:R-:W-:Y:S05]  /*26b0*/  BSYNC B1 ;  /* 0x0000000000017941 */ /* 0x000fea0003800000 */
.L_x_11080:
        /* <DEDUP_REMOVED lines=65> */
.L_x_11087:
[----:B------:R-:W-:Y:S05]  /*2ad0*/  BSYNC B0 ;  /* 0x0000000000007941 */ /* 0x000fea0003800000 */
.L_x_11086:
        /* <DEDUP_REMOVED lines=18> */
.L_x_11085:
[----:B------:R-:W-:Y:S05]  /*2c00*/  BSYNC B1 ;  /* 0x0000000000017941 */ /* 0x000fea0003800000 */
.L_x_11084:
        /* <DEDUP_REMOVED lines=64> */
.L_x_11091:
[----:B------:R-:W-:Y:S05]  /*3010*/  BSYNC B0 ;  /* 0x0000000000007941 */ /* 0x000fea0003800000 */
.L_x_11090:
        /* <DEDUP_REMOVED lines=15> */
[----:B------:R-:W-:Y:S05]  /*3110*/  CALL.REL.NOINC `($__internal_20_$__cuda_sm20_dblrcp_rn_slowpath_v3) ;  /* 0x0000001c00947944 */ /* 0x000fea0003c00000 */
[----:B------:R-:W-:Y:S02]  /*3120*/  IMAD.MOV.U32 R16, RZ, RZ, R12 ;  /* 0x000000ffff107224 */ /* 0x000fe400078e000c */
[----:B------:R-:W-:-:S07]  /*3130*/  IMAD.MOV.U32 R17, RZ, RZ, R13 ;  /* 0x000000ffff117224 */ /* 0x000fce00078e000d */
.L_x_11089:
[----:B------:R-:W-:Y:S05]  /*3140*/  BSYNC B1 ;  /* 0x0000000000017941 */ /* 0x000fea0003800000 */
.L_x_11088:
        /* <DEDUP_REMOVED lines=64> */
.L_x_11095:
[----:B------:R-:W-:Y:S05]  /*3550*/  BSYNC B0 ;  /* 0x0000000000007941 */ /* 0x000fea0003800000 */
.L_x_11094:
        /* <DEDUP_REMOVED lines=16> */
[----:B------:R-:W-:Y:S01]  /*3660*/  MOV R14, R12 ;  /* 0x0000000c000e7202 */ /* 0x000fe20000000f00 */
[----:B------:R-:W-:-:S07]  /*3670*/  IMAD.MOV.U32 R15, RZ, RZ, R13 ;  /* 0x000000ffff0f7224 */ /* 0x000fce00078e000d */
.L_x_11093:
[----:B------:R-:W-:Y:S05]  /*3680*/  BSYNC B1 ;  /* 0x0000000000017941 */ /* 0x000fea0003800000 */
.L_x_11092:
        /* <DEDUP_REMOVED lines=64> */
.L_x_11099:
[----:B------:R-:W-:Y:S05]  /*3a90*/  BSYNC B0 ;  /* 0x0000000000007941 */ /* 0x000fea0003800000 */
.L_x_11098:
        /* <DEDUP_REMOVED lines=18> */
.L_x_11097:
[----:B------:R-:W-:Y:S05]  /*3bc0*/  BSYNC B1 ;  /* 0x0000000000017941 */ /* 0x000fea0003800000 */
.L_x_11096:
        /* <DEDUP_REMOVED lines=64> */
.L_x_11103:
[----:B------:R-:W-:Y:S05]  /*3fd0*/  BSYNC B0 ;  /* 0x0000000000007941 */ /* 0x000fea0003800000 */
.L_x_11102:
        /* <DEDUP_REMOVED lines=18> */
.L_x_11101:
[----:B------:R-:W-:Y:S05]  /*4100*/  BSYNC B1 ;  /* 0x0000000000017941 */ /* 0x000fea0003800000 */
.L_x_11100:
        /* <DEDUP_REMOVED lines=64> */
.L_x_11107:
[----:B------:R-:W-:Y:S05]  /*4510*/  BSYNC B0 ;  /* 0x0000000000007941 */ /* 0x000fea0003800000 */
.L_x_11106:
        /* <DEDUP_REMOVED lines=16> */
[----:B------:R-:W-:Y:S01]  /*4620*/  IMAD.MOV.U32 R24, RZ, RZ, R12 ;  /* 0x000000ffff187224 */ /* 0x000fe200078e000c */
[----:B------:R-:W-:-:S07]  /*4630*/  MOV R25, R13 ;  /* 0x0000000d00197202 */ /* 0x000fce0000000f00 */
.L_x_11105:
[----:B------:R-:W-:Y:S05]  /*4640*/  BSYNC B1 ;  /* 0x0000000000017941 */ /* 0x000fea0003800000 */
.L_x_11104:
        /* <DEDUP_REMOVED lines=64> */
.L_x_11111:
[----:B------:R-:W-:Y:S05]  /*4a50*/  BSYNC B0 ;  /* 0x0000000000007941 */ /* 0x000fea0003800000 */
.L_x_11110:
        /* <DEDUP_REMOVED lines=18> */
.L_x_11109:
[----:B------:R-:W-:Y:S05]  /*4b80*/  BSYNC B1 ;  /* 0x0000000000017941 */ /* 0x000fea0003800000 */
.L_x_11108:
        /* <DEDUP_REMOVED lines=17> */
.L_x_11114:
[----:B------:R-:W-:-:S13]  /*4ca0*/  ISETP.GE.AND P0, PT, R3, R4, PT ;  /* 0x000000040300720c */ /* 0x000fda0003f06270 */
[----:B------:R-:W-:Y:S05]  /*4cb0*/  @P0 BRA `(.L_x_11116) ;  /* 0x0000000000300947 */ /* 0x000fea0003800000 */
[----:B0-2---:R-:W0:Y:S01]  /*4cc0*/  LDC.64 R8, c[0x0][0x218] ;  /* 0x00008600ff087b82 */ /* 0x005e220000000a00 */
[----:B------:R-:W-:Y:S02]  /*4cd0*/  IMAD.IADD R5, R6, 0x1, R3 ;  /* 0x0000000106057824 */ /* 0x000fe400078e0203 */
[----:B------:R-:W-:Y:S02]  /*4ce0*/  VIADD R3, R3, 0x80 ;  /* 0x0000008003037836 */ /* 0x000fe40000000000 */
[----:B0-----:R-:W-:-:S05]  /*4cf0*/  IMAD.WIDE.U32 R8, R5, 0x8, R8 ;  /* 0x0000000805087825 */ /* 0x001fca00078e0008 */
[----:B------:R0:W-:Y:S02]  /*4d00*/  STG.E.64 desc[UR4][R8.64], R16 ;  /* 0x0000001008007986 */ /* 0x0001e4000c101b04 */
.L_x_11115:
[----:B------:R-:W-:-:S13]  /*4d10*/  ISETP.GE.AND P0, PT, R3, R4, PT ;  /* 0x000000040300720c */ /* 0x000fda0003f06270 */
[----:B------:R-:W-:Y:S05]  /*4d20*/  @P0 BRA `(.L_x_11117) ;  /* 0x0000000000300947 */ /* 0x000fea0003800000 */
[----:B0-----:R-:W0:Y:S01]  /*4d30*/  LDC.64 R8, c[0x0][0x218] ;  /* 0x00008600ff087b82 */ /* 0x001e220000000a00 */
[----:B------:R-:W-:Y:S01]  /*4d40*/  IMAD.IADD R5, R6, 0x1, R3 ;  /* 0x0000000106057824 */ /* 0x000fe200078e0203 */
[----:B------:R-:W-:-:S03]  /*4d50*/  IADD3 R3, R3, 0x80, RZ ;  /* 0x0000008003037810 */ /* 0x000fc60007ffe0ff */
[----:B0-----:R-:W-:-:S05]  /*4d60*/  IMAD.WIDE.U32 R8, R5, 0x8, R8 ;  /* 0x0000000805087825 */ /* 0x001fca00078e0008 */
[----:B------:R1:W-:Y:S02]  /*4d70*/  STG.E.64 desc[UR4][R8.64], R14 ;  /* 0x0000000e08007986 */ /* 0x0003e4000c101b04 */
.L_x_11116:
[----:B------:R-:W-:-:S13]  /*4d80*/  ISETP.GE.AND P0, PT, R3, R4, PT ;  /* 0x000000040300720c */ /* 0x000fda0003f06270 */
[----:B------:R-:W-:Y:S05]  /*4d90*/  @P0 BRA `(.L_x_11118) ;  /* 0x0000000000340947 */ /* 0x000fea0003800000 */
[----:B012---:R-:W0:Y:S01]  /*4da0*/  LDC.64 R8, c[0x0][0x218] ;  /* 0x00008600ff087b82 */ /* 0x007e220000000a00 */
[----:B------:R-:W-:Y:S02]  /*4db0*/  IMAD.IADD R5, R6, 0x1, R3 ;  /* 0x0000000106057824 */ /* 0x000fe400078e0203 */
[----:B------:R-:W-:Y:S02]  /*4dc0*/  VIADD R3, R3, 0x80 ;  /* 0x0000008003037836 */ /* 0x000fe40000000000 */
[----:B0-----:R-:W-:-:S05]  /*4dd0*/  IMAD.WIDE.U32 R8, R5, 0x8, R8 ;  /* 0x0000000805087825 */ /* 0x001fca00078e0008 */
[----:B------:R1:W-:Y:S02]  /*4de0*/  STG.E.64 desc[UR4][R8.64], R28 ;  /* 0x0000001c08007986 */ /* 0x0003e4000c101b04 */
.L_x_11117:
        /* <DEDUP_REMOVED lines=8> */
.L_x_11118:
[----:B------:R-:W-:Y:S05]  /*4e70*/  BSYNC B1 ;  /* 0x0000000000017941 */ /* 0x000fea0003800000 */
.L_x_11113:
[----:B------:R-:W-:-:S13]  /*4e80*/  ISETP.GE.AND P0, PT, R3, R4, PT ;  /* 0x000000040300720c */ /* 0x000fda0003f06270 */
[----:B0123--:R-:W0:Y:S01]  /*4e90*/  @!P0 LDC.64 R8, c[0x0][0x218] ;  /* 0x00008600ff088b82 */ /* 0x00fe220000000a00 */
[----:B------:R-:W-:Y:S01]  /*4ea0*/  @!P0 IADD3 R5, R6, R3, RZ ;  /* 0x0000000306058210 */ /* 0x000fe20007ffe0ff */
[----:B------:R-:W-:-:S04]  /*4eb0*/  @!P0 VIADD R3, R3, 0x80 ;  /* 0x0000008003038836 */ /* 0x000fc80000000000 */
[----:B0-----:R-:W-:-:S05]  /*4ec0*/  @!P0 IMAD.WIDE.U32 R8, R5, 0x8, R8 ;  /* 0x0000000805088825 */ /* 0x001fca00078e0008 */
[----:B------:R2:W-:Y:S02]  /*4ed0*/  @!P0 STG.E.64 desc[UR4][R8.64], R24 ;  /* 0x0000001808008986 */ /* 0x0005e4000c101b04 */
.L_x_11119:
[----:B------:R-:W-:Y:S05]  /*4ee0*/  BSYNC B0 ;  /* 0x0000000000007941 */ /* 0x000fea0003800000 */
.L_x_11112:
        /* <DEDUP_REMOVED lines=8> */
        .weak           $__internal_20_$__cuda_sm20_dblrcp_rn_slowpath_v3
        .type           $__internal_20_$__cuda_sm20_dblrcp_rn_slowpath_v3,@function
        .size           $__internal_20_$__cuda_sm20_dblrcp_rn_slowpath_v3,(.L_x_11145 - $__internal_20_$__cuda_sm20_dblrcp_rn_slowpath_v3)
$__internal_20_$__cuda_sm20_dblrcp_rn_slowpath_v3:
        /* <DEDUP_REMOVED lines=25> */
.L_x_11123:
        /* <DEDUP_REMOVED lines=10> */
.L_x_11121:
[----:B------:R-:W-:Y:S01]  /*51a0*/  LOP3.LUT R11, R9, 0x80000, RZ, 0xfc, !PT ;  /* 0x00080000090b7812 */ /* 0x000fe200078efcff */
[----:B------:R-:W-:-:S07]  /*51b0*/  IMAD.MOV.U32 R10, RZ, RZ, R8 ;  /* 0x000000ffff0a7224 */ /* 0x000fce00078e0008 */
.L_x_11122:
[----:B------:R-:W-:Y:S05]  /*51c0*/  BSYNC B0 ;  /* 0x0000000000007941 */ /* 0x000fea0003800000 */
.L_x_11120:
[----:B------:R-:W-:Y:S01]  /*51d0*/  IMAD.MOV.U32 R8, RZ, RZ, R0 ;  /* 0x000000ffff087224 */ /* 0x000fe200078e0000 */
[----:B------:R-:W-:Y:S01]  /*51e0*/  MOV R12, R10 ;  /* 0x0000000a000c7202 */ /* 0x000fe20000000f00 */
[----:B------:R-:W-:Y:S02]  /*51f0*/  IMAD.MOV.U32 R9, RZ, RZ, 0x0 ;  /* 0x00000000ff097424 */ /* 0x000fe400078e00ff */
[----:B------:R-:W-:Y:S02]  /*5200*/  IMAD.MOV.U32 R13, RZ, RZ, R11 ;  /* 0x000000ffff0d7224 */ /* 0x000fe400078e000b */
[----:B------:R-:W-:Y:S05]  /*5210*/  RET.REL.NODEC R8 `(_ZN2at6native29vectorized_elementwise_kernelILi8EZZZNS0_19sigmoid_kernel_cudaERNS_18TensorIteratorBaseEENKUlvE0_clEvENKUlvE_clEvEUldE_St5arrayIPcLm2EEEEviT0_T1_) ;  /* 0xffffffac08787950 */ /* 0x000fea0003c3ffff */
.L_x_11124:
        /* <DEDUP_REMOVED lines=14> */
.L_x_11145:


//--------------------- .nv.global.init           --------------------------
	.section	.nv.global.init,"aw",@progbits
.nv.global.init:
	.type		$str$20,@object
	.size		$str$20,(__unnamed_1 - $str$20)
$str$20:
        /*0000*/ 	.byte	0x66, 0x61, 0x6c, 0x73, 0x65, 0x00
	.type		__unnamed_1,@object
	.size		__unnamed_1,(__unnamed_5 - __unnamed_1)
__unnamed_1:
        /*0006*/ 	.byte	0x66, 0x65, 0x74, 0x63, 0x68, 0x5f, 0x61, 0x6e, 0x64, 0x5f, 0x63, 0x61, 0x73, 0x74, 0x00
	.type		__unnamed_5,@object
	.size		__unnamed_5,(__unnamed_3 - __unnamed_5)
__unnamed_5:
        /*0015*/ 	.byte	0x66, 0x65, 0x74, 0x63, 0x68, 0x5f, 0x61, 0x6e, 0x64, 0x5f, 0x63, 0x61, 0x73, 0x74, 0x00
	.type		__unnamed_3,@object
	.size		__unnamed_3,(__unnamed_7 - __unnamed_3)
__unnamed_3:
        /*0024*/ 	.byte	0x66, 0x65, 0x74, 0x63, 0x68, 0x5f, 0x61, 0x6e, 0x64, 0x5f, 0x63, 0x61, 0x73, 0x74, 0x00
	.type		__unnamed_7,@object
	.size		__unnamed_7,(__unnamed_2 - __unnamed_7)
__unnamed_7:
        /*0033*/ 	.byte	0x66, 0x65, 0x74, 0x63, 0x68, 0x5f, 0x61, 0x6e, 0x64, 0x5f, 0x63, 0x61, 0x73, 0x74, 0x00
	.type		__unnamed_2,@object
	.size		__unnamed_2,(__unnamed_6 - __unnamed_2)
__unnamed_2:
        /*0042*/ 	.byte	0x63, 0x61, 0x73, 0x74, 0x5f, 0x61, 0x6e, 0x64, 0x5f, 0x73, 0x74, 0x6f, 0x72, 0x65, 0x00
	.type		__unnamed_6,@object
	.size		__unnamed_6,(__unnamed_4 - __unnamed_6)
__unnamed_6:
        /*0051*/ 	.byte	0x63, 0x61, 0x73, 0x74, 0x5f, 0x61, 0x6e, 0x64, 0x5f, 0x73, 0x74, 0x6f, 0x72, 0x65, 0x00
	.type		__unnamed_4,@object
	.size		__unnamed_4,(__unnamed_8 - __unnamed_4)
__unnamed_4:
        /*0060*/ 	.byte	0x63, 0x61, 0x73, 0x74, 0x5f, 0x61, 0x6e, 0x64, 0x5f, 0x73, 0x74, 0x6f, 0x72, 0x65, 0x00
	.type		__unnamed_8,@object
	.size		__unnamed_8,($str$21 - __unnamed_8)
__unnamed_8:
        /*006f*/ 	.byte	0x63, 0x61, 0x73, 0x74, 0x5f, 0x61, 0x6e, 0x64, 0x5f, 0x73, 0x74, 0x6f, 0x72, 0x65, 0x00
	.type		$str$21,@object
	.size		$str$21,(.L_37 - $str$21)
$str$21:
        /*007e*/ 	.byte	0x2f, 0x72, 0x6f, 0x6f, 0x74, 0x2f, 0x2e, 0x70, 0x79, 0x65, 0x6e, 0x76, 0x2f, 0x76, 0x65, 0x72
        /*008e*/ 	.byte	0x73, 0x69, 0x6f, 0x6e, 0x73, 0x2f, 0x33, 0x2e, 0x31, 0x33, 0x2e, 0x31, 0x32, 0x2f, 0x6c, 0x69
        /*009e*/ 	.byte	0x62, 0x2f, 0x70, 0x79, 0x74, 0x68, 0x6f, 0x6e, 0x33, 0x2e, 0x31, 0x33, 0x2f, 0x73, 0x69, 0x74
        /*00ae*/ 	.byte	0x65, 0x2d, 0x70, 0x61, 0x63, 0x6b, 0x61, 0x67, 0x65, 0x73, 0x2f, 0x74, 0x6f, 0x72, 0x63, 0x68
        /*00be*/ 	.byte	0x2f, 0x69, 0x6e, 0x63, 0x6c, 0x75, 0x64, 0x65, 0x2f, 0x63, 0x31, 0x30, 0x2f, 0x63, 0x6f, 0x72
        /*00ce*/ 	.byte	0x65, 0x2f, 0x44, 0x79, 0x6e, 0x61, 0x6d, 0x69, 0x63, 0x43, 0x61, 0x73, 0x74, 0x2e, 0x68, 0x00
.L_37:


//--------------------- .nv.shared.reserved.0     --------------------------
	.section	.nv.shared.reserved.0,"aw",@nobits
	.weak		__nv_reservedSMEM_offset_0_alias
	.size		__nv_reservedSMEM_offset_0_alias, 0, 0
	.other		__nv_reservedSMEM_offset_0_alias,@"STO_CUDA_RESERVED_SHARED STV_DEFAULT"
__nv_reservedSMEM_offset_0_alias:
	.zero		0


//--------------------- .nv.global                --------------------------
	.section	.nv.global,"aw",@nobits
.nv.global:
	.type		_ZN55_INTERNAL_8753a741_24_UnarySpecialOpsKernel_cu_d43536a14cuda3std3__48in_placeE,@object
	.size		_ZN55_INTERNAL_8753a741_24_UnarySpecialOpsKernel_cu_d43536a14cuda3std3__48in_placeE,(_ZN55_INTERNAL_8753a741_24_UnarySpecialOpsKernel_cu_d43536a14cuda3std6ranges3__45__cpo8distanceE - _ZN55_INTERNAL_8753a741_24_UnarySpecialOpsKernel_cu_d43536a14cuda3std3__48in_placeE)
_ZN55_INTERNAL_8753a741_24_UnarySpecialOpsKernel_cu_d43536a14cuda3std3__48in_placeE:
	.zero		1
	.type		_ZN55_INTERNAL_8753a741_24_UnarySpecialOpsKernel_cu_d43536a14cuda3std6ranges3__45__cpo8distanceE,@object
	.size		_ZN55_INTERNAL_8753a741_24_UnarySpecialOpsKernel_cu_d43536a14cuda3std6ranges3__45__cpo8distanceE,(_ZN55_INTERNAL_8753a741_24_UnarySpecialOpsKernel_cu_d43536a14cuda3std3__45__cpo6cbeginE - _ZN55_INTERNAL_8753a741_24_UnarySpecialOpsKernel_cu_d43536a14cuda3std6ranges3__45__cpo8distanceE)
_ZN55_INTERNAL_8753a741_24_UnarySpecialOpsKernel_cu_d43536a14cuda3std6ranges3__45__cpo8distanceE:
	.zero		1
	.type		_ZN55_INTERNAL_8753a741_24_UnarySpecialOpsKernel_cu_d43536a14cuda3std3__45__cpo6cbeginE,@object
	.size		_ZN55_INTERNAL_8753a741_24_UnarySpecialOpsKernel_cu_d43536a14cuda3std3__45__cpo6cbeginE,(_ZN55_INTERNAL_8753a741_24_UnarySpecialOpsKernel_cu_d43536a14cuda3std6ranges3__45__cpo7advanceE - _ZN55_INTERNAL_8753a741_24_UnarySpecialOpsKernel_cu_d43536a14cuda3std3__45__cpo6cbeginE)
_ZN55_INTERNAL_8753a741_24_UnarySpecialOpsKernel_cu_d43536a14cuda3std3__45__cpo6cbeginE:
	.zero		1
	.type		_ZN55_INTERNAL_8753a741_24_UnarySpecialOpsKernel_cu_d43536a14cuda3std6ranges3__45__cpo7advanceE,@object
	.size		_ZN55_INTERNAL_8753a741_24_UnarySpecialOpsKernel_cu_d43536a14cuda3std6ranges3__45__cpo7advanceE,(_ZN55_INTERNAL_8753a741_24_UnarySpecialOpsKernel_cu_d43536a14cuda3std3__45__cpo7crbeginE - _ZN55_INTERNAL_8753a741_24_UnarySpecialOpsKernel_cu_d43536a14cuda3std6ranges3__45__cpo7advanceE)
_ZN55_INTERNAL_8753a741_24_UnarySpecialOpsKernel_cu_d43536a14cuda3std6ranges3__45__cpo7advanceE:
	.zero		1
	.type		_ZN55_INTERNAL_8753a741_24_UnarySpecialOpsKernel_cu_d43536a14cuda3std3__45__cpo7crbeginE,@object
	.size		_ZN55_INTERNAL_8753a741_24_UnarySpecialOpsKernel_cu_d43536a14cuda3std3__45__cpo7crbeginE,(_ZN55_INTERNAL_8753a741_24_UnarySpecialOpsKernel_cu_d43536a14cuda3std6ranges3__45__cpo4dataE - _ZN55_INTERNAL_8753a741_24_UnarySpecialOpsKernel_cu_d43536a14cuda3std3__45__cpo7crbeginE)
_ZN55_INTERNAL_8753a741_24_UnarySpecialOpsKernel_cu_d43536a14cuda3std3__45__cpo7crbeginE:
	.zero		1
	.type		_ZN55_INTERNAL_8753a741_24_UnarySpecialOpsKernel_cu_d43536a14cuda3std6ranges3__45__cpo4dataE,@object
	.size		_ZN55_INTERNAL_8753a741_24_UnarySpecialOpsKernel_cu_d43536a14cuda3std6ranges3__45__cpo4dataE,(_ZN55_INTERNAL_8753a741_24_UnarySpecialOpsKernel_cu_d43536a14cuda3std6ranges3__45__cpo5beginE - _ZN55_INTERNAL_8753a741_24_UnarySpecialOpsKernel_cu_d43536a14cuda3std6ranges3__45__cpo4dataE)
_ZN55_INTERNAL_8753a741_24_UnarySpecialOpsKernel_cu_d43536a14cuda3std6ranges3__45__cpo4dataE:
	.zero		1
	.type		_ZN55_INTERNAL_8753a741_24_UnarySpecialOpsKernel_cu_d43536a14cuda3std6ranges3__45__cpo5beginE,@object
	.size		_ZN55_INTERNAL_8753a741_24_UnarySpecialOpsKernel_cu_d43536a14cuda3std6ranges3__45__cpo5beginE,(_ZN55_INTERNAL_8753a741_24_UnarySpecialOpsKernel_cu_d43536a14cuda3std3__457_GLOBAL__N__8753a741_24_UnarySpecialOpsKernel_cu_d43536a16ignoreE - _ZN55_INTERNAL_8753a741_24_UnarySpecialOpsKernel_cu_d43536a14cuda3std6ranges3__45__cpo5beginE)
_ZN55_INTERNAL_8753a741_24_UnarySpecialOpsKernel_cu_d43536a14cuda3std6ranges3__45__cpo5beginE:
	.zero		1
	.type		_ZN55_INTERNAL_8753a741_24_UnarySpecialOpsKernel_cu_d43536a14cuda3std3__457_GLOBAL__N__8753a741_24_UnarySpecialOpsKernel_cu_d43536a16ignoreE,@object
	.size		_ZN55_INTERNAL_8753a741_24_UnarySpecialOpsKernel_cu_d43536a14cuda3std3__457_GLOBAL__N__8753a741_24_UnarySpecialOpsKernel_cu_d43536a16ignoreE,(_ZN55_INTERNAL_8753a741_24_UnarySpecialOpsKernel_cu_d43536a14cuda3std6ranges3__45__cpo4sizeE - _ZN55_INTERNAL_8753a741_24_UnarySpecialOpsKernel_cu_d43536a14cuda3std3__457_GLOBAL__N__8753a741_24_UnarySpecialOpsKernel_cu_d43536a16ignoreE)
_ZN55_INTERNAL_8753a741_24_UnarySpecialOpsKernel_cu_d43536a14cuda3std3__457_GLOBAL__N__8753a741_24_UnarySpecialOpsKernel_cu_d43536a16ignoreE:
	.zero		1
	.type		_ZN55_INTERNAL_8753a741_24_UnarySpecialOpsKernel_cu_d43536a14cuda3std6ranges3__45__cpo4sizeE,@object
	.size		_ZN55_INTERNAL_8753a741_24_UnarySpecialOpsKernel_cu_d43536a14cuda3std6ranges3__45__cpo4sizeE,(_ZN55_INTERNAL_8753a741_24_UnarySpecialOpsKernel_cu_d43536a14cuda3std3__45__cpo5beginE - _ZN55_INTERNAL_8753a741_24_UnarySpecialOpsKernel_cu_d43536a14cuda3std6ranges3__45__cpo4sizeE)
_ZN55_INTERNAL_8753a741_24_UnarySpecialOpsKernel_cu_d43536a14cuda3std6ranges3__45__cpo4sizeE:
	.zero		1
	.type		_ZN55_INTERNAL_8753a741_24_UnarySpecialOpsKernel_cu_d43536a14cuda3std3__45__cpo5beginE,@object
	.size		_ZN55_INTERNAL_8753a741_24_UnarySpecialOpsKernel_cu_d43536a14cuda3std3__45__cpo5beginE,(_ZN55_INTERNAL_8753a741_24_UnarySpecialOpsKernel_cu_d43536a14cuda3std6ranges3__45__cpo6cbeginE - _ZN55_INTERNAL_8753a741_24_UnarySpecialOpsKernel_cu_d43536a14cuda3std3__45__cpo5beginE)
_ZN55_INTERNAL_8753a741_24_UnarySpecialOpsKernel_cu_d43536a14cuda3std3__45__cpo5beginE:
	.zero		1
	.type		_ZN55_INTERNAL_8753a741_24_UnarySpecialOpsKernel_cu_d43536a14cuda3std6ranges3__45__cpo6cbeginE,@object
	.size		_ZN55_INTERNAL_8753a741_24_UnarySpecialOpsKernel_cu_d43536a14cuda3std6ranges3__45__cpo6cbeginE,(_ZN55_INTERNAL_8753a741_24_UnarySpecialOpsKernel_cu_d43536a14cuda3std3__45__cpo6rbeginE - _ZN55_INTERNAL_8753a741_24_UnarySpecialOpsKernel_cu_d43536a14cuda3std6ranges3__45__cpo6cbeginE)
_ZN55_INTERNAL_8753a741_24_UnarySpecialOpsKernel_cu_d43536a14cuda3std6ranges3__45__cpo6cbeginE:
	.zero		1
	.type		_ZN55_INTERNAL_8753a741_24_UnarySpecialOpsKernel_cu_d43536a14cuda3std3__45__cpo6rbeginE,@object
	.size		_ZN55_INTERNAL_8753a741_24_UnarySpecialOpsKernel_cu_d43536a14cuda3std3__45__cpo6rbeginE,(_ZN55_INTERNAL_8753a741_24_UnarySpecialOpsKernel_cu_d43536a14cuda3std6ranges3__45__cpo4nextE - _ZN55_INTERNAL_8753a741_24_UnarySpecialOpsKernel_cu_d43536a14cuda3std3__45__cpo6rbeginE)
_ZN55_INTERNAL_8753a741_24_UnarySpecialOpsKernel_cu_d43536a14cuda3std3__45__cpo6rbeginE:
	.zero		1
	.type		_ZN55_INTERNAL_8753a741_24_UnarySpecialOpsKernel_cu_d43536a14cuda3std6ranges3__45__cpo4nextE,@object
	.size		_ZN55_INTERNAL_8753a741_24_UnarySpecialOpsKernel_cu_d43536a14cuda3std6ranges3__45__cpo4nextE,(_ZN55_INTERNAL_8753a741_24_UnarySpecialOpsKernel_cu_d43536a14cuda3std6ranges3__45__cpo4swapE - _ZN55_INTERNAL_8753a741_24_UnarySpecialOpsKernel_cu_d43536a14cuda3std6ranges3__45__cpo4nextE)
_ZN55_INTERNAL_8753a741_24_UnarySpecialOpsKernel_cu_d43536a14cuda3std6ranges3__45__cpo4nextE:
	.zero		1
	.type		_ZN55_INTERNAL_8753a741_24_UnarySpecialOpsKernel_cu_d43536a14cuda3std6ranges3__45__cpo4swapE,@object
	.size		_ZN55_INTERNAL_8753a741_24_UnarySpecialOpsKernel_cu_d43536a14cuda3std6ranges3__45__cpo4swapE,(_ZN55_INTERNAL_8753a741_24_UnarySpecialOpsKernel_cu_d43536a14cuda3std3__420unreachable_sentinelE - _ZN55_INTERNAL_8753a741_24_UnarySpecialOpsKernel_cu_d43536a14cuda3std6ranges3__45__cpo4swapE)
_ZN55_INTERNAL_8753a741_24_UnarySpecialOpsKernel_cu_d43536a14cuda3std6ranges3__45__cpo4swapE:
	.zero		1
	.type		_ZN55_INTERNAL_8753a741_24_UnarySpecialOpsKernel_cu_d43536a14cuda3std3__420unreachable_sentinelE,@object
	.size		_ZN55_INTERNAL_8753a741_24_UnarySpecialOpsKernel_cu_d43536a14cuda3std3__420unreachable_sentinelE,(_ZN55_INTERNAL_8753a741_24_UnarySpecialOpsKernel_cu_d43536a16thrust23THRUST_300001_SM_900_NS6system6detail10sequential3seqE - _ZN55_INTERNAL_8753a741_24_UnarySpecialOpsKernel_cu_d43536a14cuda3std3__420unreachable_sentinelE)
_ZN55_INTERNAL_8753a741_24_UnarySpecialOpsKernel_cu_d43536a14cuda3std3__420unreachable_sentinelE:
	.zero		1
	.type		_ZN55_INTERNAL_8753a741_24_UnarySpecialOpsKernel_cu_d43536a16thrust23THRUST_300001_SM_900_NS6system6detail10sequential3seqE,@object
	.size		_ZN55_INTERNAL_8753a741_24_UnarySpecialOpsKernel_cu_d43536a16thrust23THRUST_300001_SM_900_NS6system6detail10sequential3seqE,(_ZN55_INTERNAL_8753a741_24_UnarySpecialOpsKernel_cu_d43536a14cuda3std3__45__cpo4cendE - _ZN55_INTERNAL_8753a741_24_UnarySpecialOpsKernel_cu_d43536a16thrust23THRUST_300001_SM_900_NS6system6detail10sequential3seqE)
_ZN55_INTERNAL_8753a741_24_UnarySpecialOpsKernel_cu_d43536a16thrust23THRUST_300001_SM_900_NS6system6detail10sequential3seqE:
	.zero		1
	.type		_ZN55_INTERNAL_8753a741_24_UnarySpecialOpsKernel_cu_d43536a14cuda3std3__45__cpo4cendE,@object
	.size		_ZN55_INTERNAL_8753a741_24_UnarySpecialOpsKernel_cu_d43536a14cuda3std3__45__cpo4cendE,(_ZN55_INTERNAL_8753a741_24_UnarySpecialOpsKernel_cu_d43536a14cuda3std6ranges3__45__cpo9iter_swapE - _ZN55_INTERNAL_8753a741_24_UnarySpecialOpsKernel_cu_d43536a14cuda3std3__45__cpo4cendE)
_ZN55_INTERNAL_8753a741_24_UnarySpecialOpsKernel_cu_d43536a14cuda3std3__45__cpo4cendE:
	.zero		1
	.type		_ZN55_INTERNAL_8753a741_24_UnarySpecialOpsKernel_cu_d43536a14cuda3std6ranges3__45__cpo9iter_swapE,@object
	.size		_ZN55_INTERNAL_8753a741_24_UnarySpecialOpsKernel_cu_d43536a14cuda3std6ranges3__45__cpo9iter_swapE,(_ZN55_INTERNAL_8753a741_24_UnarySpecialOpsKernel_cu_d43536a14cuda3std3__45__cpo5crendE - _ZN55_INTERNAL_8753a741_24_UnarySpecialOpsKernel_cu_d43536a14cuda3std6ranges3__45__cpo9iter_swapE)
_ZN55_INTERNAL_8753a741_24_UnarySpecialOpsKernel_cu_d43536a14cuda3std6ranges3__45__cpo9iter_swapE:
	.zero		1
	.type		_ZN55_INTERNAL_8753a741_24_UnarySpecialOpsKernel_cu_d43536a14cuda3std3__45__cpo5crendE,@object
	.size		_ZN55_INTERNAL_8753a741_24_UnarySpecialOpsKernel_cu_d43536a14cuda3std3__45__cpo5crendE,(_ZN55_INTERNAL_8753a741_24_UnarySpecialOpsKernel_cu_d43536a14cuda3std6ranges3__45__cpo5cdataE - _ZN55_INTERNAL_8753a741_24_UnarySpecialOpsKernel_cu_d43536a14cuda3std3__45__cpo5crendE)
_ZN55_INTERNAL_8753a741_24_UnarySpecialOpsKernel_cu_d43536a14cuda3std3__45__cpo5crendE:
	.zero		1
	.type		_ZN55_INTERNAL_8753a741_24_UnarySpecialOpsKernel_cu_d43536a14cuda3std6ranges3__45__cpo5cdataE,@object
	.size		_ZN55_INTERNAL_8753a741_24_UnarySpecialOpsKernel_cu_d43536a14cuda3std6ranges3__45__cpo5cdataE,(_ZN55_INTERNAL_8753a741_24_UnarySpecialOpsKernel_cu_d43536a14cuda3std6ranges3__45__cpo3endE - _ZN55_INTERNAL_8753a741_24_UnarySpecialOpsKernel_cu_d43536a14cuda3std6ranges3__45__cpo5cdataE)
_ZN55_INTERNAL_8753a741_24_UnarySpecialOpsKernel_cu_d43536a14cuda3std6ranges3__45__cpo5cdataE:
	.zero		1
	.type		_ZN55_INTERNAL_8753a741_24_UnarySpecialOpsKernel_cu_d43536a14cuda3std6ranges3__45__cpo3endE,@object
	.size		_ZN55_INTERNAL_8753a741_24_UnarySpecialOpsKernel_cu_d43536a14cuda3std6ranges3__45__cpo3endE,(_ZN55_INTERNAL_8753a741_24_UnarySpecialOpsKernel_cu_d43536a14cuda3std3__419piecewise_constructE - _ZN55_INTERNAL_8753a741_24_UnarySpecialOpsKernel_cu_d43536a14cuda3std6ranges3__45__cpo3endE)
_ZN55_INTERNAL_8753a741_24_UnarySpecialOpsKernel_cu_d43536a14cuda3std6ranges3__45__cpo3endE:
	.zero		1
	.type		_ZN55_INTERNAL_8753a741_24_UnarySpecialOpsKernel_cu_d43536a14cuda3std3__419piecewise_constructE,@object
	.size		_ZN55_INTERNAL_8753a741_24_UnarySpecialOpsKernel_cu_d43536a14cuda3std3__419piecewise_constructE,(_ZN55_INTERNAL_8753a741_24_UnarySpecialOpsKernel_cu_d43536a14cuda3std6ranges3__45__cpo5ssizeE - _ZN55_INTERNAL_8753a741_24_UnarySpecialOpsKernel_cu_d43536a14cuda3std3__419piecewise_constructE)
_ZN55_INTERNAL_8753a741_24_UnarySpecialOpsKernel_cu_d43536a14cuda3std3__419piecewise_constructE:
	.zero		1
	.type		_ZN55_INTERNAL_8753a741_24_UnarySpecialOpsKernel_cu_d43536a14cuda3std6ranges3__45__cpo5ssizeE,@object
	.size		_ZN55_INTERNAL_8753a741_24_UnarySpecialOpsKernel_cu_d43536a14cuda3std6ranges3__45__cpo5ssizeE,(_ZN55_INTERNAL_8753a741_24_UnarySpecialOpsKernel_cu_d43536a14cuda3std3__45__cpo3endE - _ZN55_INTERNAL_8753a741_24_UnarySpecialOpsKernel_cu_d43536a14cuda3std6ranges3__45__cpo5ssizeE)
_ZN55_INTERNAL_8753a741_24_UnarySpecialOpsKernel_cu_d43536a14cuda3std6ranges3__45__cpo5ssizeE:
	.zero		1
	.type		_ZN55_INTERNAL_8753a741_24_UnarySpecialOpsKernel_cu_d43536a14cuda3std3__45__cpo3endE,@object
	.size		_ZN55_INTERNAL_8753a741_24_UnarySpecialOpsKernel_cu_d43536a14cuda3std3__45__cpo3endE,(_ZN55_INTERNAL_8753a741_24_UnarySpecialOpsKernel_cu_d43536a14cuda3std6ranges3__45__cpo4cendE - _ZN55_INTERNAL_8753a741_24_UnarySpecialOpsKernel_cu_d43536a14cuda3std3__45__cpo3endE)
_ZN55_INTERNAL_8753a741_24_UnarySpecialOpsKernel_cu_d43536a14cuda3std3__45__cpo3endE:
	.zero		1
	.type		_ZN55_INTERNAL_8753a741_24_UnarySpecialOpsKernel_cu_d43536a14cuda3std6ranges3__45__cpo4cendE,@object
	.size		_ZN55_INTERNAL_8753a741_24_UnarySpecialOpsKernel_cu_d43536a14cuda3std6ranges3__45__cpo4cendE,(_ZN55_INTERNAL_8753a741_24_UnarySpecialOpsKernel_cu_d43536a14cuda3std3__45__cpo4rendE - _ZN55_INTERNAL_8753a741_24_UnarySpecialOpsKernel_cu_d43536a14cuda3std6ranges3__45__cpo4cendE)
_ZN55_INTERNAL_8753a741_24_UnarySpecialOpsKernel_cu_d43536a14cuda3std6ranges3__45__cpo4cendE:
	.zero		1
	.type		_ZN55_INTERNAL_8753a741_24_UnarySpecialOpsKernel_cu_d43536a14cuda3std3__45__cpo4rendE,@object
	.size		_ZN55_INTERNAL_8753a741_24_UnarySpecialOpsKernel_cu_d43536a14cuda3std3__45__cpo4rendE,(_ZN55_INTERNAL_8753a741_24_UnarySpecialOpsKernel_cu_d43536a14cuda3std6ranges3__45__cpo4prevE - _ZN55_INTERNAL_8753a741_24_UnarySpecialOpsKernel_cu_d43536a14cuda3std3__45__cpo4rendE)
_ZN55_INTERNAL_8753a741_24_UnarySpecialOpsKernel_cu_d43536a14cuda3std3__45__cpo4rendE:
	.zero		1
	.type		_ZN55_INTERNAL_8753a741_24_UnarySpecialOpsKernel_cu_d43536a14cuda3std6ranges3__45__cpo4prevE,@object
	.size		_ZN55_INTERNAL_8753a741_24_UnarySpecialOpsKernel_cu_d43536a14cuda3std6ranges3__45__cpo4prevE,(_ZN55_INTERNAL_8753a741_24_UnarySpecialOpsKernel_cu_d43536a14cuda3std6ranges3__45__cpo9iter_moveE - _ZN55_INTERNAL_8753a741_24_UnarySpecialOpsKernel_cu_d43536a14cuda3std6ranges3__45__cpo4prevE)
_ZN55_INTERNAL_8753a741_24_UnarySpecialOpsKernel_cu_d43536a14cuda3std6ranges3__45__cpo4prevE:
	.zero		1
	.type		_ZN55_INTERNAL_8753a741_24_UnarySpecialOpsKernel_cu_d43536a14cuda3std6ranges3__45__cpo9iter_moveE,@object
	.size		_ZN55_INTERNAL_8753a741_24_UnarySpecialOpsKernel_cu_d43536a14cuda3std6ranges3__45__cpo9iter_moveE,(.L_21 - _ZN55_INTERNAL_8753a741_24_UnarySpecialOpsKernel_cu_d43536a14cuda3std6ranges3__45__cpo9iter_moveE)
_ZN55_INTERNAL_8753a741_24_UnarySpecialOpsKernel_cu_d43536a14cuda3std6ranges3__45__cpo9iter_moveE:
	.zero		1
.L_21:


//--------------------- .nv.constant0._ZN2at6native18elementwise_kernelILi128ELi4EZNS0_15gpu_kernel_implIZZZNS0_15erf_kernel_cudaERNS_18TensorIteratorBaseEENKUlvE_clEvENKUlvE2_clEvEUlN3c108BFloat16EE_EEvS4_RKT_EUliE_EEviT1_ --------------------------
	.section	.nv.constant0._ZN2at6native18elementwise_kernelILi128ELi4EZNS0_15gpu_kernel_implIZZZNS0_15erf_kernel_cudaERNS_18TensorIteratorBaseEENKUlvE_clEvENKUlvE2_clEvEUlN3c108BFloat16EE_EEvS4_RKT_EUliE_EEviT1_,"a",@progbits
	.sectionflags	@""
	.align	4
.nv.constant0._ZN2at6native18elementwise_kernelILi128ELi4EZNS0_15gpu_kernel_implIZZZNS0_15erf_kernel_cudaERNS_18TensorIteratorBaseEENKUlvE_clEvENKUlvE2_clEvEUlN3c108BFloat16EE_EEvS4_RKT_EUliE_EEviT1_:
	.zero		1072


//--------------------- .nv.constant0._ZN2at6native27unrolled_elementwise_kernelIZZZNS0_15erf_kernel_cudaERNS_18TensorIteratorBaseEENKUlvE_clEvENKUlvE2_clEvEUlN3c108BFloat16EE_St5arrayIPcLm2EELi4E23TrivialOffsetCalculatorILi1EjESD_NS0_6memory12LoadWithCastILi1EEENSE_13StoreWithCastILi1EEEEEviT_T0_T2_T3_T4_T5_ --------------------------
	.section	.nv.constant0._ZN2at6native27unrolled_elementwise_kernelIZZZNS0_15erf_kernel_cudaERNS_18TensorIteratorBaseEENKUlvE_clEvENKUlvE2_clEvEUlN3c108BFloat16EE_St5arrayIPcLm2EELi4E23TrivialOffsetCalculatorILi1EjESD_NS0_6memory12LoadWithCastILi1EEENSE_13StoreWithCastILi1EEEEEviT_T0_T2_T3_T4_T5_,"a",@progbits
	.sectionflags	@""
	.align	4
.nv.constant0._ZN2at6native27unrolled_elementwise_kernelIZZZNS0_15erf_kernel_cudaERNS_18TensorIteratorBaseEENKUlvE_clEvENKUlvE2_clEvEUlN3c108BFloat16EE_St5arrayIPcLm2EELi4E23TrivialOffsetCalculatorILi1EjESD_NS0_6memory12LoadWithCastILi1EEENSE_13StoreWithCastILi1EEEEEviT_T0_T2_T3_T4_T5_:
	.zero		572


//--------------------- .nv.constant0._ZN2at6native18elementwise_kernelILi128ELi4EZNS0_22gpu_kernel_impl_nocastIZZZNS0_15erf_kernel_cudaERNS_18TensorIteratorBaseEENKUlvE_clEvENKUlvE2_clEvEUlN3c108BFloat16EE_EEvS4_RKT_EUliE_EEviT1_ --------------------------
	.section	.nv.constant0._ZN2at6native18elementwise_kernelILi128ELi4EZNS0_22gpu_kernel_impl_nocastIZZZNS0_15erf_kernel_cudaERNS_18TensorIteratorBaseEENKUlvE_clEvENKUlvE2_clEvEUlN3c108BFloat16EE_EEvS4_RKT_EUliE_EEviT1_,"a",@progbits
	.sectionflags	@""
	.align	4
.nv.constant0._ZN2at6native18elementwise_kernelILi128ELi4EZNS0_22gpu_kernel_impl_nocastIZZZNS0_15erf_kernel_cudaERNS_18TensorIteratorBaseEENKUlvE_clEvENKUlvE2_clEvEUlN3c108BFloat16EE_EEvS4_RKT_EUliE_EEviT1_:
	.zero		1072


//--------------------- .nv.constant0._ZN2at6native27unrolled_elementwise_kernelIZZZNS0_15erf_kernel_cudaERNS_18TensorIteratorBaseEENKUlvE_clEvENKUlvE2_clEvEUlN3c108BFloat16EE_St5arrayIPcLm2EELi4E23TrivialOffsetCalculatorILi1EjESD_NS0_6memory15LoadWithoutCastENSE_16StoreWithoutCastEEEviT_T0_T2_T3_T4_T5_ --------------------------
	.section	.nv.constant0._ZN2at6native27unrolled_elementwise_kernelIZZZNS0_15erf_kernel_cudaERNS_18TensorIteratorBaseEENKUlvE_clEvENKUlvE2_clEvEUlN3c108BFloat16EE_St5arrayIPcLm2EELi4E23TrivialOffsetCalculatorILi1EjESD_NS0_6memory15LoadWithoutCastENSE_16StoreWithoutCastEEEviT_T0_T2_T3_T4_T5_,"a",@progbits
	.sectionflags	@""
	.align	4
.nv.constant0._ZN2at6native27unrolled_elementwise_kernelIZZZNS0_15erf_kernel_cudaERNS_18TensorIteratorBaseEENKUlvE_clEvENKUlvE2_clEvEUlN3c108BFloat16EE_St5arrayIPcLm2EELi4E23TrivialOffsetCalculatorILi1EjESD_NS0_6memory15LoadWithoutCastENSE_16StoreWithoutCastEEEviT_T0_T2_T3_T4_T5_:
	.zero		556


//--------------------- .nv.constant0._ZN2at6native29vectorized_elementwise_kernelILi2EZZZNS0_15erf_kernel_cudaERNS_18TensorIteratorBaseEENKUlvE_clEvENKUlvE2_clEvEUlN3c108BFloat16EE_St5arrayIPcLm2EEEEviT0_T1_ --------------------------
	.section	.nv.constant0._ZN2at6native29vectorized_elementwise_kernelILi2EZZZNS0_15erf_kernel_cudaERNS_18TensorIteratorBaseEENKUlvE_clEvENKUlvE2_clEvEUlN3c108BFloat16EE_St5arrayIPcLm2EEEEviT0_T1_,"a",@progbits
	.sectionflags	@""
	.align	4
.nv.constant0._ZN2at6native29vectorized_elementwise_kernelILi2EZZZNS0_15erf_kernel_cudaERNS_18TensorIteratorBaseEENKUlvE_clEvENKUlvE2_clEvEUlN3c108BFloat16EE_St5arrayIPcLm2EEEEviT0_T1_:
	.zero		552


//--------------------- .nv.constant0._ZN2at6native29vectorized_elementwise_kernelILi4EZZZNS0_15erf_kernel_cudaERNS_18TensorIteratorBaseEENKUlvE_clEvENKUlvE2_clEvEUlN3c108BFloat16EE_St5arrayIPcLm2EEEEviT0_T1_ --------------------------
	.section	.nv.constant0._ZN2at6native29vectorized_elementwise_kernelILi4EZZZNS0_15erf_kernel_cudaERNS_18TensorIteratorBaseEENKUlvE_clEvENKUlvE2_clEvEUlN3c108BFloat16EE_St5arrayIPcLm2EEEEviT0_T1_,"a",@progbits
	.sectionflags	@""
	.align	4
.nv.constant0._ZN2at6native29vectorized_elementwise_kernelILi4EZZZNS0_15erf_kernel_cudaERNS_18TensorIteratorBaseEENKUlvE_clEvENKUlvE2_clEvEUlN3c108BFloat16EE_St5arrayIPcLm2EEEEviT0_T1_:
	.zero		552


//--------------------- .nv.constant0._ZN2at6native29vectorized_elementwise_kernelILi8EZZZNS0_15erf_kernel_cudaERNS_18TensorIteratorBaseEENKUlvE_clEvENKUlvE2_clEvEUlN3c108BFloat16EE_St5arrayIPcLm2EEEEviT0_T1_ --------------------------
	.section	.nv.constant0._ZN2at6native29vectorized_elementwise_kernelILi8EZZZNS0_15erf_kernel_cudaERNS_18TensorIteratorBaseEENKUlvE_clEvENKUlvE2_clEvEUlN3c108BFloat16EE_St5arrayIPcLm2EEEEviT0_T1_,"a",@progbits
	.sectionflags	@""
	.align	4
.nv.constant0._ZN2at6native29vectorized_elementwise_kernelILi8EZZZNS0_15erf_kernel_cudaERNS_18TensorIteratorBaseEENKUlvE_clEvENKUlvE2_clEvEUlN3c108BFloat16EE_St5arrayIPcLm2EEEEviT0_T1_:
	.zero		552


//--------------------- .nv.constant0._ZN2at6native18elementwise_kernelILi128ELi4EZNS0_15gpu_kernel_implIZZZNS0_15erf_kernel_cudaERNS_18TensorIteratorBaseEENKUlvE_clEvENKUlvE1_clEvEUlN3c104HalfEE_EEvS4_RKT_EUliE_EEviT1_ --------------------------
	.section	.nv.constant0._ZN2at6native18elementwise_kernelILi128ELi4EZNS0_15gpu_kernel_implIZZZNS0_15erf_kernel_cudaERNS_18TensorIteratorBaseEENKUlvE_clEvENKUlvE1_clEvEUlN3c104HalfEE_EEvS4_RKT_EUliE_EEviT1_,"a",@progbits
	.sectionflags	@""
	.align	4
.nv.constant0._ZN2at6native18elementwise_kernelILi128ELi4EZNS0_15gpu_kernel_implIZZZNS0_15erf_kernel_cudaERNS_18TensorIteratorBaseEENKUlvE_clEvENKUlvE1_clEvEUlN3c104HalfEE_EEvS4_RKT_EUliE_EEviT1_:
	.zero		1072


//--------------------- .nv.constant0._ZN2at6native27unrolled_elementwise_kernelIZZZNS0_15erf_kernel_cudaERNS_18TensorIteratorBaseEENKUlvE_clEvENKUlvE1_clEvEUlN3c104HalfEE_St5arrayIPcLm2EELi4E23TrivialOffsetCalculatorILi1EjESD_NS0_6memory12LoadWithCastILi1EEENSE_13StoreWithCastILi1EEEEEviT_T0_T2_T3_T4_T5_ --------------------------
	.section	.nv.constant0._ZN2at6native27unrolled_elementwise_kernelIZZZNS0_15erf_kernel_cudaERNS_18TensorIteratorBaseEENKUlvE_clEvENKUlvE1_clEvEUlN3c104HalfEE_St5arrayIPcLm2EELi4E23TrivialOffsetCalculatorILi1EjESD_NS0_6memory12LoadWithCastILi1EEENSE_13StoreWithCastILi1EEEEEviT_T0_T2_T3_T4_T5_,"a",@progbits
	.sectionflags	@""
	.align	4
.nv.constant0._ZN2at6native27unrolled_elementwise_kernelIZZZNS0_15erf_kernel_cudaERNS_18TensorIteratorBaseEENKUlvE_clEvENKUlvE1_clEvEUlN3c104HalfEE_St5arrayIPcLm2EELi4E23TrivialOffsetCalculatorILi1EjESD_NS0_6memory12LoadWithCastILi1EEENSE_13StoreWithCastILi1EEEEEviT_T0_T2_T3_T4_T5_:
	.zero		572


//--------------------- .nv.constant0._ZN2at6native18elementwise_kernelILi128ELi4EZNS0_22gpu_kernel_impl_nocastIZZZNS0_15erf_kernel_cudaERNS_18TensorIteratorBaseEENKUlvE_clEvENKUlvE1_clEvEUlN3c104HalfEE_EEvS4_RKT_EUliE_EEviT1_ --------------------------
	.section	.nv.constant0._ZN2at6native18elementwise_kernelILi128ELi4EZNS0_22gpu_kernel_impl_nocastIZZZNS0_15erf_kernel_cudaERNS_18TensorIteratorBaseEENKUlvE_clEvENKUlvE1_clEvEUlN3c104HalfEE_EEvS4_RKT_EUliE_EEviT1_,"a",@progbits
	.sectionflags	@""
	.align	4
.nv.constant0._ZN2at6native18elementwise_kernelILi128ELi4EZNS0_22gpu_kernel_impl_nocastIZZZNS0_15erf_kernel_cudaERNS_18TensorIteratorBaseEENKUlvE_clEvENKUlvE1_clEvEUlN3c104HalfEE_EEvS4_RKT_EUliE_EEviT1_:
	.zero		1072


//--------------------- .nv.constant0._ZN2at6native27unrolled_elementwise_kernelIZZZNS0_15erf_kernel_cudaERNS_18TensorIteratorBaseEENKUlvE_clEvENKUlvE1_clEvEUlN3c104HalfEE_St5arrayIPcLm2EELi4E23TrivialOffsetCalculatorILi1EjESD_NS0_6memory15LoadWithoutCastENSE_16StoreWithoutCastEEEviT_T0_T2_T3_T4_T5_ --------------------------
	.section	.nv.constant0._ZN2at6native27unrolled_elementwise_kernelIZZZNS0_15erf_kernel_cudaERNS_18TensorIteratorBaseEENKUlvE_clEvENKUlvE1_clEvEUlN3c104HalfEE_St5arrayIPcLm2EELi4E23TrivialOffsetCalculatorILi1EjESD_NS0_6memory15LoadWithoutCastENSE_16StoreWithoutCastEEEviT_T0_T2_T3_T4_T5_,"a",@progbits
	.sectionflags	@""
	.align	4
.nv.constant0._ZN2at6native27unrolled_elementwise_kernelIZZZNS0_15erf_kernel_cudaERNS_18TensorIteratorBaseEENKUlvE_clEvENKUlvE1_clEvEUlN3c104HalfEE_St5arrayIPcLm2EELi4E23TrivialOffsetCalculatorILi1EjESD_NS0_6memory15LoadWithoutCastENSE_16StoreWithoutCastEEEviT_T0_T2_T3_T4_T5_:
	.zero		556


//--------------------- .nv.constant0._ZN2at6native29vectorized_elementwise_kernelILi2EZZZNS0_15erf_kernel_cudaERNS_18TensorIteratorBaseEENKUlvE_clEvENKUlvE1_clEvEUlN3c104HalfEE_St5arrayIPcLm2EEEEviT0_T1_ --------------------------
	.section	.nv.constant0._ZN2at6native29vectorized_elementwise_kernelILi2EZZZNS0_15erf_kernel_cudaERNS_18TensorIteratorBaseEENKUlvE_clEvENKUlvE1_clEvEUlN3c104HalfEE_St5arrayIPcLm2EEEEviT0_T1_,"a",@progbits
	.sectionflags	@""
	.align	4
.nv.constant0._ZN2at6native29vectorized_elementwise_kernelILi2EZZZNS0_15erf_kernel_cudaERNS_18TensorIteratorBaseEENKUlvE_clEvENKUlvE1_clEvEUlN3c104HalfEE_St5arrayIPcLm2EEEEviT0_T1_:
	.zero		552


//--------------------- .nv.constant0._ZN2at6native29vectorized_elementwise_kernelILi4EZZZNS0_15erf_kernel_cudaERNS_18TensorIteratorBaseEENKUlvE_clEvENKUlvE1_clEvEUlN3c104HalfEE_St5arrayIPcLm2EEEEviT0_T1_ --------------------------
	.section	.nv.constant0._ZN2at6native29vectorized_elementwise_kernelILi4EZZZNS0_15erf_kernel_cudaERNS_18TensorIteratorBaseEENKUlvE_clEvENKUlvE1_clEvEUlN3c104HalfEE_St5arrayIPcLm2EEEEviT0_T1_,"a",@progbits
	.sectionflags	@""
	.align	4
.nv.constant0._ZN2at6native29vectorized_elementwise_kernelILi4EZZZNS0_15erf_kernel_cudaERNS_18TensorIteratorBaseEENKUlvE_clEvENKUlvE1_clEvEUlN3c104HalfEE_St5arrayIPcLm2EEEEviT0_T1_:
	.zero		552


//--------------------- .nv.constant0._ZN2at6native29vectorized_elementwise_kernelILi8EZZZNS0_15erf_kernel_cudaERNS_18TensorIteratorBaseEENKUlvE_clEvENKUlvE1_clEvEUlN3c104HalfEE_St5arrayIPcLm2EEEEviT0_T1_ --------------------------
	.section	.nv.constant0._ZN2at6native29vectorized_elementwise_kernelILi8EZZZNS0_15erf_kernel_cudaERNS_18TensorIteratorBaseEENKUlvE_clEvENKUlvE1_clEvEUlN3c104HalfEE_St5arrayIPcLm2EEEEviT0_T1_,"a",@progbits
	.sectionflags	@""
	.align	4
.nv.constant0._ZN2at6native29vectorized_elementwise_kernelILi8EZZZNS0_15erf_kernel_cudaERNS_18TensorIteratorBaseEENKUlvE_clEvENKUlvE1_clEvEUlN3c104HalfEE_St5arrayIPcLm2EEEEviT0_T1_:
	.zero		552


//--------------------- .nv.constant0._ZN2at6native18elementwise_kernelILi128ELi4EZNS0_15gpu_kernel_implIZZZNS0_15erf_kernel_cudaERNS_18TensorIteratorBaseEENKUlvE_clEvENKUlvE0_clEvEUlfE_EEvS4_RKT_EUliE_EEviT1_ --------------------------
	.section	.nv.constant0._ZN2at6native18elementwise_kernelILi128ELi4EZNS0_15gpu_kernel_implIZZZNS0_15erf_kernel_cudaERNS_18TensorIteratorBaseEENKUlvE_clEvENKUlvE0_clEvEUlfE_EEvS4_RKT_EUliE_EEviT1_,"a",@progbits
	.sectionflags	@""
	.align	4
.nv.constant0._ZN2at6native18elementwise_kernelILi128ELi4EZNS0_15gpu_kernel_implIZZZNS0_15erf_kernel_cudaERNS_18TensorIteratorBaseEENKUlvE_clEvENKUlvE0_clEvEUlfE_EEvS4_RKT_EUliE_EEviT1_:
	.zero		1072


//--------------------- .nv.constant0._ZN2at6native27unrolled_elementwise_kernelIZZZNS0_15erf_kernel_cudaERNS_18TensorIteratorBaseEENKUlvE_clEvENKUlvE0_clEvEUlfE_St5arrayIPcLm2EELi4E23TrivialOffsetCalculatorILi1EjESB_NS0_6memory12LoadWithCastILi1EEENSC_13StoreWithCastILi1EEEEEviT_T0_T2_T3_T4_T5_ --------------------------
	.section	.nv.constant0._ZN2at6native27unrolled_elementwise_kernelIZZZNS0_15erf_kernel_cudaERNS_18TensorIteratorBaseEENKUlvE_clEvENKUlvE0_clEvEUlfE_St5arrayIPcLm2EELi4E23TrivialOffsetCalculatorILi1EjESB_NS0_6memory12LoadWithCastILi1EEENSC_13StoreWithCastILi1EEEEEviT_T0_T2_T3_T4_T5_,"a",@progbits
	.sectionflags	@""
	.align	4
.nv.constant0._ZN2at6native27unrolled_elementwise_kernelIZZZNS0_15erf_kernel_cudaERNS_18TensorIteratorBaseEENKUlvE_clEvENKUlvE0_clEvEUlfE_St5arrayIPcLm2EELi4E23TrivialOffsetCalculatorILi1EjESB_NS0_6memory12LoadWithCastILi1EEENSC_13StoreWithCastILi1EEEEEviT_T0_T2_T3_T4_T5_:
	.zero		572


//--------------------- .nv.constant0._ZN2at6native18elementwise_kernelILi128ELi2EZNS0_22gpu_kernel_impl_nocastIZZZNS0_15erf_kernel_cudaERNS_18TensorIteratorBaseEENKUlvE_clEvENKUlvE0_clEvEUlfE_EEvS4_RKT_EUliE_EEviT1_ --------------------------
	.section	.nv.constant0._ZN2at6native18elementwise_kernelILi128ELi2EZNS0_22gpu_kernel_impl_nocastIZZZNS0_15erf_kernel_cudaERNS_18TensorIteratorBaseEENKUlvE_clEvENKUlvE0_clEvEUlfE_EEvS4_RKT_EUliE_EEviT1_,"a",@progbits
	.sectionflags	@""
	.align	4
.nv.constant0._ZN2at6native18elementwise_kernelILi128ELi2EZNS0_22gpu_kernel_impl_nocastIZZZNS0_15erf_kernel_cudaERNS_18TensorIteratorBaseEENKUlvE_clEvENKUlvE0_clEvEUlfE_EEvS4_RKT_EUliE_EEviT1_:
	.zero		1072


//--------------------- .nv.constant0._ZN2at6native27unrolled_elementwise_kernelIZZZNS0_15erf_kernel_cudaERNS_18TensorIteratorBaseEENKUlvE_clEvENKUlvE0_clEvEUlfE_St5arrayIPcLm2EELi4E23TrivialOffsetCalculatorILi1EjESB_NS0_6memory15LoadWithoutCastENSC_16StoreWithoutCastEEEviT_T0_T2_T3_T4_T5_ --------------------------
	.section	.nv.constant0._ZN2at6native27unrolled_elementwise_kernelIZZZNS0_15erf_kernel_cudaERNS_18TensorIteratorBaseEENKUlvE_clEvENKUlvE0_clEvEUlfE_St5arrayIPcLm2EELi4E23TrivialOffsetCalculatorILi1EjESB_NS0_6memory15LoadWithoutCastENSC_16StoreWithoutCastEEEviT_T0_T2_T3_T4_T5_,"a",@progbits
	.sectionflags	@""
	.align	4
.nv.constant0._ZN2at6native27unrolled_elementwise_kernelIZZZNS0_15erf_kernel_cudaERNS_18TensorIteratorBaseEENKUlvE_clEvENKUlvE0_clEvEUlfE_St5arrayIPcLm2EELi4E23TrivialOffsetCalculatorILi1EjESB_NS0_6memory15LoadWithoutCastENSC_16StoreWithoutCastEEEviT_T0_T2_T3_T4_T5_:
	.zero		556


//--------------------- .nv.constant0._ZN2at6native29vectorized_elementwise_kernelILi2EZZZNS0_15erf_kernel_cudaERNS_18TensorIteratorBaseEENKUlvE_clEvENKUlvE0_clEvEUlfE_St5arrayIPcLm2EEEEviT0_T1_ --------------------------
	.section	.nv.constant0._ZN2at6native29vectorized_elementwise_kernelILi2EZZZNS0_15erf_kernel_cudaERNS_18TensorIteratorBaseEENKUlvE_clEvENKUlvE0_clEvEUlfE_St5arrayIPcLm2EEEEviT0_T1_,"a",@progbits
	.sectionflags	@""
	.align	4
.nv.constant0._ZN2at6native29vectorized_elementwise_kernelILi2EZZZNS0_15erf_kernel_cudaERNS_18TensorIteratorBaseEENKUlvE_clEvENKUlvE0_clEvEUlfE_St5arrayIPcLm2EEEEviT0_T1_:
	.zero		552


//--------------------- .nv.constant0._ZN2at6native29vectorized_elementwise_kernelILi4EZZZNS0_15erf_kernel_cudaERNS_18TensorIteratorBaseEENKUlvE_clEvENKUlvE0_clEvEUlfE_St5arrayIPcLm2EEEEviT0_T1_ --------------------------
	.section	.nv.constant0._ZN2at6native29vectorized_elementwise_kernelILi4EZZZNS0_15erf_kernel_cudaERNS_18TensorIteratorBaseEENKUlvE_clEvENKUlvE0_clEvEUlfE_St5arrayIPcLm2EEEEviT0_T1_,"a",@progbits
	.sectionflags	@""
	.align	4
.nv.constant0._ZN2at6native29vectorized_elementwise_kernelILi4EZZZNS0_15erf_kernel_cudaERNS_18TensorIteratorBaseEENKUlvE_clEvENKUlvE0_clEvEUlfE_St5arrayIPcLm2EEEEviT0_T1_:
	.zero		552


//--------------------- .nv.constant0._ZN2at6native29vectorized_elementwise_kernelILi8EZZZNS0_15erf_kernel_cudaERNS_18TensorIteratorBaseEENKUlvE_clEvENKUlvE0_clEvEUlfE_St5arrayIPcLm2EEEEviT0_T1_ --------------------------
	.section	.nv.constant0._ZN2at6native29vectorized_elementwise_kernelILi8EZZZNS0_15erf_kernel_cudaERNS_18TensorIteratorBaseEENKUlvE_clEvENKUlvE0_clEvEUlfE_St5arrayIPcLm2EEEEviT0_T1_,"a",@progbits
	.sectionflags	@""
	.align	4
.nv.constant0._ZN2at6native29vectorized_elementwise_kernelILi8EZZZNS0_15erf_kernel_cudaERNS_18TensorIteratorBaseEENKUlvE_clEvENKUlvE0_clEvEUlfE_St5arrayIPcLm2EEEEviT0_T1_:
	.zero		552


//--------------------- .nv.constant0._ZN2at6native18elementwise_kernelILi128ELi4EZNS0_15gpu_kernel_implIZZZNS0_15erf_kernel_cudaERNS_18TensorIteratorBaseEENKUlvE_clEvENKUlvE_clEvEUldE_EEvS4_RKT_EUliE_EEviT1_ --------------------------
	.section	.nv.constant0._ZN2at6native18elementwise_kernelILi128ELi4EZNS0_15gpu_kernel_implIZZZNS0_15erf_kernel_cudaERNS_18TensorIteratorBaseEENKUlvE_clEvENKUlvE_clEvEUldE_EEvS4_RKT_EUliE_EEviT1_,"a",@progbits
	.sectionflags	@""
	.align	4
.nv.constant0._ZN2at6native18elementwise_kernelILi128ELi4EZNS0_15gpu_kernel_implIZZZNS0_15erf_kernel_cudaERNS_18TensorIteratorBaseEENKUlvE_clEvENKUlvE_clEvEUldE_EEvS4_RKT_EUliE_EEviT1_:
	.zero		1072


//--------------------- .nv.constant0._ZN2at6native27unrolled_elementwise_kernelIZZZNS0_15erf_kernel_cudaERNS_18TensorIteratorBaseEENKUlvE_clEvENKUlvE_clEvEUldE_St5arrayIPcLm2EELi4E23TrivialOffsetCalculatorILi1EjESB_NS0_6memory12LoadWithCastILi1EEENSC_13StoreWithCastILi1EEEEEviT_T0_T2_T3_T4_T5_ --------------------------
	.section	.nv.constant0._ZN2at6native27unrolled_elementwise_kernelIZZZNS0_15erf_kernel_cudaERNS_18TensorIteratorBaseEENKUlvE_clEvENKUlvE_clEvEUldE_St5arrayIPcLm2EELi4E23TrivialOffsetCalculatorILi1EjESB_NS0_6memory12LoadWithCastILi1EEENSC_13StoreWithCastILi1EEEEEviT_T0_T2_T3_T4_T5_,"a",@progbits
	.sectionflags	@""
	.align	4
.nv.constant0._ZN2at6native27unrolled_elementwise_kernelIZZZNS0_15erf_kernel_cudaERNS_18TensorIteratorBaseEENKUlvE_clEvENKUlvE_clEvEUldE_St5arrayIPcLm2EELi4E23TrivialOffsetCalculatorILi1EjESB_NS0_6memory12LoadWithCastILi1EEENSC_13StoreWithCastILi1EEEEEviT_T0_T2_T3_T4_T5_:
	.zero		572


//--------------------- .nv.constant0._ZN2at6native18elementwise_kernelILi128ELi2EZNS0_22gpu_kernel_impl_nocastIZZZNS0_15erf_kernel_cudaERNS_18TensorIteratorBaseEENKUlvE_clEvENKUlvE_clEvEUldE_EEvS4_RKT_EUliE_EEviT1_ --------------------------
	.section	.nv.constant0._ZN2at6native18elementwise_kernelILi128ELi2EZNS0_22gpu_kernel_impl_nocastIZZZNS0_15erf_kernel_cudaERNS_18TensorIteratorBaseEENKUlvE_clEvENKUlvE_clEvEUldE_EEvS4_RKT_EUliE_EEviT1_,"a",@progbits
	.sectionflags	@""
	.align	4
.nv.constant0._ZN2at6native18elementwise_kernelILi128ELi2EZNS0_22gpu_kernel_impl_nocastIZZZNS0_15erf_kernel_cudaERNS_18TensorIteratorBaseEENKUlvE_clEvENKUlvE_clEvEUldE_EEvS4_RKT_EUliE_EEviT1_:
	.zero		1072


//--------------------- .nv.constant0._ZN2at6native27unrolled_elementwise_kernelIZZZNS0_15erf_kernel_cudaERNS_18TensorIteratorBaseEENKUlvE_clEvENKUlvE_clEvEUldE_St5arrayIPcLm2EELi4E23TrivialOffsetCalculatorILi1EjESB_NS0_6memory15LoadWithoutCastENSC_16StoreWithoutCastEEEviT_T0_T2_T3_T4_T5_ --------------------------
	.section	.nv.constant0._ZN2at6native27unrolled_elementwise_kernelIZZZNS0_15erf_kernel_cudaERNS_18TensorIteratorBaseEENKUlvE_clEvENKUlvE_clEvEUldE_St5arrayIPcLm2EELi4E23TrivialOffsetCalculatorILi1EjESB_NS0_6memory15LoadWithoutCastENSC_16StoreWithoutCastEEEviT_T0_T2_T3_T4_T5_,"a",@progbits
	.sectionflags	@""
	.align	4
.nv.constant0._ZN2at6native27unrolled_elementwise_kernelIZZZNS0_15erf_kernel_cudaERNS_18TensorIteratorBaseEENKUlvE_clEvENKUlvE_clEvEUldE_St5arrayIPcLm2EELi4E23TrivialOffsetCalculatorILi1EjESB_NS0_6memory15LoadWithoutCastENSC_16StoreWithoutCastEEEviT_T0_T2_T3_T4_T5_:
	.zero		556


//--------------------- .nv.constant0._ZN2at6native29vectorized_elementwise_kernelILi2EZZZNS0_15erf_kernel_cudaERNS_18TensorIteratorBaseEENKUlvE_clEvENKUlvE_clEvEUldE_St5arrayIPcLm2EEEEviT0_T1_ --------------------------
	.section	.nv.constant0._ZN2at6native29vectorized_elementwise_kernelILi2EZZZNS0_15erf_kernel_cudaERNS_18TensorIteratorBaseEENKUlvE_clEvENKUlvE_clEvEUldE_St5arrayIPcLm2EEEEviT0_T1_,"a",@progbits
	.sectionflags	@""
	.align	4
.nv.constant0._ZN2at6native29vectorized_elementwise_kernelILi2EZZZNS0_15erf_kernel_cudaERNS_18TensorIteratorBaseEENKUlvE_clEvENKUlvE_clEvEUldE_St5arrayIPcLm2EEEEviT0_T1_:
	.zero		552


//--------------------- .nv.constant0._ZN2at6native29vectorized_elementwise_kernelILi4EZZZNS0_15erf_kernel_cudaERNS_18TensorIteratorBaseEENKUlvE_clEvENKUlvE_clEvEUldE_St5arrayIPcLm2EEEEviT0_T1_ --------------------------
	.section	.nv.constant0._ZN2at6native29vectorized_elementwise_kernelILi4EZZZNS0_15erf_kernel_cudaERNS_18TensorIteratorBaseEENKUlvE_clEvENKUlvE_clEvEUldE_St5arrayIPcLm2EEEEviT0_T1_,"a",@progbits
	.sectionflags	@""
	.align	4
.nv.constant0._ZN2at6native29vectorized_elementwise_kernelILi4EZZZNS0_15erf_kernel_cudaERNS_18TensorIteratorBaseEENKUlvE_clEvENKUlvE_clEvEUldE_St5arrayIPcLm2EEEEviT0_T1_:
	.zero		552


//--------------------- .nv.constant0._ZN2at6native29vectorized_elementwise_kernelILi8EZZZNS0_15erf_kernel_cudaERNS_18TensorIteratorBaseEENKUlvE_clEvENKUlvE_clEvEUldE_St5arrayIPcLm2EEEEviT0_T1_ --------------------------
	.section	.nv.constant0._ZN2at6native29vectorized_elementwise_kernelILi8EZZZNS0_15erf_kernel_cudaERNS_18TensorIteratorBaseEENKUlvE_clEvENKUlvE_clEvEUldE_St5arrayIPcLm2EEEEviT0_T1_,"a",@progbits
	.sectionflags	@""
	.align	4
.nv.constant0._ZN2at6native29vectorized_elementwise_kernelILi8EZZZNS0_15erf_kernel_cudaERNS_18TensorIteratorBaseEENKUlvE_clEvENKUlvE_clEvEUldE_St5arrayIPcLm2EEEEviT0_T1_:
	.zero		552


//--------------------- .nv.constant0._ZN2at6native18elementwise_kernelILi128ELi4EZNS0_15gpu_kernel_implIZZZNS0_17logit_kernel_cudaERNS_18TensorIteratorBaseERKN3c106ScalarEENKUlvE_clEvENKUlvE2_clEvEUlNS5_8BFloat16EE0_EEvS4_RKT_EUliE_EEviT1_ --------------------------
	.section	.nv.constant0._ZN2at6native18elementwise_kernelILi128ELi4EZNS0_15gpu_kernel_implIZZZNS0_17logit_kernel_cudaERNS_18TensorIteratorBaseERKN3c106ScalarEENKUlvE_clEvENKUlvE2_clEvEUlNS5_8BFloat16EE0_EEvS4_RKT_EUliE_EEviT1_,"a",@progbits
	.sectionflags	@""
	.align	4
.nv.constant0._ZN2at6native18elementwise_kernelILi128ELi4EZNS0_15gpu_kernel_implIZZZNS0_17logit_kernel_cudaERNS_18TensorIteratorBaseERKN3c106ScalarEENKUlvE_clEvENKUlvE2_clEvEUlNS5_8BFloat16EE0_EEvS4_RKT_EUliE_EEviT1_:
	.zero		1088


//--------------------- .nv.constant0._ZN2at6native27unrolled_elementwise_kernelIZZZNS0_17logit_kernel_cudaERNS_18TensorIteratorBaseERKN3c106ScalarEENKUlvE_clEvENKUlvE2_clEvEUlNS4_8BFloat16EE0_St5arrayIPcLm2EELi4E23TrivialOffsetCalculatorILi1EjESG_NS0_6memory12LoadWithCastILi1EEENSH_13StoreWithCastILi1EEEEEviT_T0_T2_T3_T4_T5_ --------------------------
	.section	.nv.constant0._ZN2at6native27unrolled_elementwise_kernelIZZZNS0_17logit_kernel_cudaERNS_18TensorIteratorBaseERKN3c106ScalarEENKUlvE_clEvENKUlvE2_clEvEUlNS4_8BFloat16EE0_St5arrayIPcLm2EELi4E23TrivialOffsetCalculatorILi1EjESG_NS0_6memory12LoadWithCastILi1EEENSH_13StoreWithCastILi1EEEEEviT_T0_T2_T3_T4_T5_,"a",@progbits
	.sectionflags	@""
	.align	4
.nv.constant0._ZN2at6native27unrolled_elementwise_kernelIZZZNS0_17logit_kernel_cudaERNS_18TensorIteratorBaseERKN3c106ScalarEENKUlvE_clEvENKUlvE2_clEvEUlNS4_8BFloat16EE0_St5arrayIPcLm2EELi4E23TrivialOffsetCalculatorILi1EjESG_NS0_6memory12LoadWithCastILi1EEENSH_13StoreWithCastILi1EEEEEviT_T0_T2_T3_T4_T5_:
	.zero		588


//--------------------- .nv.constant0._ZN2at6native18elementwise_kernelILi128ELi4EZNS0_22gpu_kernel_impl_nocastIZZZNS0_17logit_kernel_cudaERNS_18TensorIteratorBaseERKN3c106ScalarEENKUlvE_clEvENKUlvE2_clEvEUlNS5_8BFloat16EE0_EEvS4_RKT_EUliE_EEviT1_ --------------------------
	.section	.nv.constant0._ZN2at6native18elementwise_kernelILi128ELi4EZNS0_22gpu_kernel_impl_nocastIZZZNS0_17logit_kernel_cudaERNS_18TensorIteratorBaseERKN3c106ScalarEENKUlvE_clEvENKUlvE2_clEvEUlNS5_8BFloat16EE0_EEvS4_RKT_EUliE_EEviT1_,"a",@progbits
	.sectionflags	@""
	.align	4
.nv.constant0._ZN2at6native18elementwise_kernelILi128ELi4EZNS0_22gpu_kernel_impl_nocastIZZZNS0_17logit_kernel_cudaERNS_18TensorIteratorBaseERKN3c106ScalarEENKUlvE_clEvENKUlvE2_clEvEUlNS5_8BFloat16EE0_EEvS4_RKT_EUliE_EEviT1_:
	.zero		1080


//--------------------- .nv.constant0._ZN2at6native27unrolled_elementwise_kernelIZZZNS0_17logit_kernel_cudaERNS_18TensorIteratorBaseERKN3c106ScalarEENKUlvE_clEvENKUlvE2_clEvEUlNS4_8BFloat16EE0_St5arrayIPcLm2EELi4E23TrivialOffsetCalculatorILi1EjESG_NS0_6memory15LoadWithoutCastENSH_16StoreWithoutCastEEEviT_T0_T2_T3_T4_T5_ --------------------------
	.section	.nv.constant0._ZN2at6native27unrolled_elementwise_kernelIZZZNS0_17logit_kernel_cudaERNS_18TensorIteratorBaseERKN3c106ScalarEENKUlvE_clEvENKUlvE2_clEvEUlNS4_8BFloat16EE0_St5arrayIPcLm2EELi4E23TrivialOffsetCalculatorILi1EjESG_NS0_6memory15LoadWithoutCastENSH_16StoreWithoutCastEEEviT_T0_T2_T3_T4_T5_,"a",@progbits
	.sectionflags	@""
	.align	4
.nv.constant0._ZN2at6native27unrolled_elementwise_kernelIZZZNS0_17logit_kernel_cudaERNS_18TensorIteratorBaseERKN3c106ScalarEENKUlvE_clEvENKUlvE2_clEvEUlNS4_8BFloat16EE0_St5arrayIPcLm2EELi4E23TrivialOffsetCalculatorILi1EjESG_NS0_6memory15LoadWithoutCastENSH_16StoreWithoutCastEEEviT_T0_T2_T3_T4_T5_:
	.zero		572


//--------------------- .nv.constant0._ZN2at6native29vectorized_elementwise_kernelILi2EZZZNS0_17logit_kernel_cudaERNS_18TensorIteratorBaseERKN3c106ScalarEENKUlvE_clEvENKUlvE2_clEvEUlNS4_8BFloat16EE0_St5arrayIPcLm2EEEEviT0_T1_ --------------------------
	.section	.nv.constant0._ZN2at6native29vectorized_elementwise_kernelILi2EZZZNS0_17logit_kernel_cudaERNS_18TensorIteratorBaseERKN3c106ScalarEENKUlvE_clEvENKUlvE2_clEvEUlNS4_8BFloat16EE0_St5arrayIPcLm2EEEEviT0_T1_,"a",@progbits
	.sectionflags	@""
	.align	4
.nv.constant0._ZN2at6native29vectorized_elementwise_kernelILi2EZZZNS0_17logit_kernel_cudaERNS_18TensorIteratorBaseERKN3c106ScalarEENKUlvE_clEvENKUlvE2_clEvEUlNS4_8BFloat16EE0_St5arrayIPcLm2EEEEviT0_T1_:
	.zero		568


//--------------------- .nv.constant0._ZN2at6native29vectorized_elementwise_kernelILi4EZZZNS0_17logit_kernel_cudaERNS_18TensorIteratorBaseERKN3c106ScalarEENKUlvE_clEvENKUlvE2_clEvEUlNS4_8BFloat16EE0_St5arrayIPcLm2EEEEviT0_T1_ --------------------------
	.section	.nv.constant0._ZN2at6native29vectorized_elementwise_kernelILi4EZZZNS0_17logit_kernel_cudaERNS_18TensorIteratorBaseERKN3c106ScalarEENKUlvE_clEvENKUlvE2_clEvEUlNS4_8BFloat16EE0_St5arrayIPcLm2EEEEviT0_T1_,"a",@progbits
	.sectionflags	@""
	.align	4
.nv.constant0._ZN2at6native29vectorized_elementwise_kernelILi4EZZZNS0_17logit_kernel_cudaERNS_18TensorIteratorBaseERKN3c106ScalarEENKUlvE_clEvENKUlvE2_clEvEUlNS4_8BFloat16EE0_St5arrayIPcLm2EEEEviT0_T1_:
	.zero		568


//--------------------- .nv.constant0._ZN2at6native29vectorized_elementwise_kernelILi8EZZZNS0_17logit_kernel_cudaERNS_18TensorIteratorBaseERKN3c106ScalarEENKUlvE_clEvENKUlvE2_clEvEUlNS4_8BFloat16EE0_St5arrayIPcLm2EEEEviT0_T1_ --------------------------
	.section	.nv.constant0._ZN2at6native29vectorized_elementwise_kernelILi8EZZZNS0_17logit_kernel_cudaERNS_18TensorIteratorBaseERKN3c106ScalarEENKUlvE_clEvENKUlvE2_clEvEUlNS4_8BFloat16EE0_St5arrayIPcLm2EEEEviT0_T1_,"a",@progbits
	.sectionflags	@""
	.align	4
.nv.constant0._ZN2at6native29vectorized_elementwise_kernelILi8EZZZNS0_17logit_kernel_cudaERNS_18TensorIteratorBaseERKN3c106ScalarEENKUlvE_clEvENKUlvE2_clEvEUlNS4_8BFloat16EE0_St5arrayIPcLm2EEEEviT0_T1_:
	.zero		568


//--------------------- .nv.constant0._ZN2at6native18elementwise_kernelILi128ELi4EZNS0_15gpu_kernel_implIZZZNS0_17logit_kernel_cudaERNS_18TensorIteratorBaseERKN3c106ScalarEENKUlvE_clEvENKUlvE2_clEvEUlNS5_8BFloat16EE_EEvS4_RKT_EUliE_EEviT1_ --------------------------
	.section	.nv.constant0._ZN2at6native18elementwise_kernelILi128ELi4EZNS0_15gpu_kernel_implIZZZNS0_17logit_kernel_cudaERNS_18TensorIteratorBaseERKN3c106ScalarEENKUlvE_clEvENKUlvE2_clEvEUlNS5_8BFloat16EE_EEvS4_RKT_EUliE_EEviT1_,"a",@progbits
	.sectionflags	@""
	.align	4
.nv.constant0._ZN2at6native18elementwise_kernelILi128ELi4EZNS0_15gpu_kernel_implIZZZNS0_17logit_kernel_cudaERNS_18TensorIteratorBaseERKN3c106ScalarEENKUlvE_clEvENKUlvE2_clEvEUlNS5_8BFloat16EE_EEvS4_RKT_EUliE_EEviT1_:
	.zero		1072


//--------------------- .nv.constant0._ZN2at6native27unrolled_elementwise_kernelIZZZNS0_17logit_kernel_cudaERNS_18TensorIteratorBaseERKN3c106ScalarEENKUlvE_clEvENKUlvE2_clEvEUlNS4_8BFloat16EE_St5arrayIPcLm2EELi4E23TrivialOffsetCalculatorILi1EjESG_NS0_6memory12LoadWithCastILi1EEENSH_13StoreWithCastILi1EEEEEviT_T0_T2_T3_T4_T5_ --------------------------
	.section	.nv.constant0._ZN2at6native27unrolled_elementwise_kernelIZZZNS0_17logit_kernel_cudaERNS_18TensorIteratorBaseERKN3c106ScalarEENKUlvE_clEvENKUlvE2_clEvEUlNS4_8BFloat16EE_St5arrayIPcLm2EELi4E23TrivialOffsetCalculatorILi1EjESG_NS0_6memory12LoadWithCastILi1EEENSH_13StoreWithCastILi1EEEEEviT_T0_T2_T3_T4_T5_,"a",@progbits
	.sectionflags	@""
	.align	4
.nv.constant0._ZN2at6native27unrolled_elementwise_kernelIZZZNS0_17logit_kernel_cudaERNS_18TensorIteratorBaseERKN3c106ScalarEENKUlvE_clEvENKUlvE2_clEvEUlNS4_8BFloat16EE_St5arrayIPcLm2EELi4E23TrivialOffsetCalculatorILi1EjESG_NS0_6memory12LoadWithCastILi1EEENSH_13StoreWithCastILi1EEEEEviT_T0_T2_T3_T4_T5_:
	.zero		572


//--------------------- .nv.constant0._ZN2at6native18elementwise_kernelILi128ELi4EZNS0_22gpu_kernel_impl_nocastIZZZNS0_17logit_kernel_cudaERNS_18TensorIteratorBaseERKN3c106ScalarEENKUlvE_clEvENKUlvE2_clEvEUlNS5_8BFloat16EE_EEvS4_RKT_EUliE_EEviT1_ --------------------------
	.section	.nv.constant0._ZN2at6native18elementwise_kernelILi128ELi4EZNS0_22gpu_kernel_impl_nocastIZZZNS0_17logit_kernel_cudaERNS_18TensorIteratorBaseERKN3c106ScalarEENKUlvE_clEvENKUlvE2_clEvEUlNS5_8BFloat16EE_EEvS4_RKT_EUliE_EEviT1_,"a",@progbits
	.sectionflags	@""
	.align	4
.nv.constant0._ZN2at6native18elementwise_kernelILi128ELi4EZNS0_22gpu_kernel_impl_nocastIZZZNS0_17logit_kernel_cudaERNS_18TensorIteratorBaseERKN3c106ScalarEENKUlvE_clEvENKUlvE2_clEvEUlNS5_8BFloat16EE_EEvS4_RKT_EUliE_EEviT1_:
	.zero		1072


//--------------------- .nv.constant0._ZN2at6native27unrolled_elementwise_kernelIZZZNS0_17logit_kernel_cudaERNS_18TensorIteratorBaseERKN3c106ScalarEENKUlvE_clEvENKUlvE2_clEvEUlNS4_8BFloat16EE_St5arrayIPcLm2EELi4E23TrivialOffsetCalculatorILi1EjESG_NS0_6memory15LoadWithoutCastENSH_16StoreWithoutCastEEEviT_T0_T2_T3_T4_T5_ --------------------------
	.section	.nv.constant0._ZN2at6native27unrolled_elementwise_kernelIZZZNS0_17logit_kernel_cudaERNS_18TensorIteratorBaseERKN3c106ScalarEENKUlvE_clEvENKUlvE2_clEvEUlNS4_8BFloat16EE_St5arrayIPcLm2EELi4E23TrivialOffsetCalculatorILi1EjESG_NS0_6memory15LoadWithoutCastENSH_16StoreWithoutCastEEEviT_T0_T2_T3_T4_T5_,"a",@progbits
	.sectionflags	@""
	.align	4
.nv.constant0._ZN2at6native27unrolled_elementwise_kernelIZZZNS0_17logit_kernel_cudaERNS_18TensorIteratorBaseERKN3c106ScalarEENKUlvE_clEvENKUlvE2_clEvEUlNS4_8BFloat16EE_St5arrayIPcLm2EELi4E23TrivialOffsetCalculatorILi1EjESG_NS0_6memory15LoadWithoutCastENSH_16StoreWithoutCastEEEviT_T0_T2_T3_T4_T5_:
	.zero		556


//--------------------- .nv.constant0._ZN2at6native29vectorized_elementwise_kernelILi2EZZZNS0_17logit_kernel_cudaERNS_18TensorIteratorBaseERKN3c106ScalarEENKUlvE_clEvENKUlvE2_clEvEUlNS4_8BFloat16EE_St5arrayIPcLm2EEEEviT0_T1_ --------------------------
	.section	.nv.constant0._ZN2at6native29vectorized_elementwise_kernelILi2EZZZNS0_17logit_kernel_cudaERNS_18TensorIteratorBaseERKN3c106ScalarEENKUlvE_clEvENKUlvE2_clEvEUlNS4_8BFloat16EE_St5arrayIPcLm2EEEEviT0_T1_,"a",@progbits
	.sectionflags	@""
	.align	4
.nv.constant0._ZN2at6native29vectorized_elementwise_kernelILi2EZZZNS0_17logit_kernel_cudaERNS_18TensorIteratorBaseERKN3c106ScalarEENKUlvE_clEvENKUlvE2_clEvEUlNS4_8BFloat16EE_St5arrayIPcLm2EEEEviT0_T1_:
	.zero		552


//--------------------- .nv.constant0._ZN2at6native29vectorized_elementwise_kernelILi4EZZZNS0_17logit_kernel_cudaERNS_18TensorIteratorBaseERKN3c106ScalarEENKUlvE_clEvENKUlvE2_clEvEUlNS4_8BFloat16EE_St5arrayIPcLm2EEEEviT0_T1_ --------------------------
	.section	.nv.constant0._ZN2at6native29vectorized_elementwise_kernelILi4EZZZNS0_17logit_kernel_cudaERNS_18TensorIteratorBaseERKN3c106ScalarEENKUlvE_clEvENKUlvE2_clEvEUlNS4_8BFloat16EE_St5arrayIPcLm2EEEEviT0_T1_,"a",@progbits
	.sectionflags	@""
	.align	4
.nv.constant0._ZN2at6native29vectorized_elementwise_kernelILi4EZZZNS0_17logit_kernel_cudaERNS_18TensorIteratorBaseERKN3c106ScalarEENKUlvE_clEvENKUlvE2_clEvEUlNS4_8BFloat16EE_St5arrayIPcLm2EEEEviT0_T1_:
	.zero		552


//--------------------- .nv.constant0._ZN2at6native29vectorized_elementwise_kernelILi8EZZZNS0_17logit_kernel_cudaERNS_18TensorIteratorBaseERKN3c106ScalarEENKUlvE_clEvENKUlvE2_clEvEUlNS4_8BFloat16EE_St5arrayIPcLm2EEEEviT0_T1_ --------------------------
	.section	.nv.constant0._ZN2at6native29vectorized_elementwise_kernelILi8EZZZNS0_17logit_kernel_cudaERNS_18TensorIteratorBaseERKN3c106ScalarEENKUlvE_clEvENKUlvE2_clEvEUlNS4_8BFloat16EE_St5arrayIPcLm2EEEEviT0_T1_,"a",@progbits
	.sectionflags	@""
	.align	4
.nv.constant0._ZN2at6native29vectorized_elementwise_kernelILi8EZZZNS0_17logit_kernel_cudaERNS_18TensorIteratorBaseERKN3c106ScalarEENKUlvE_clEvENKUlvE2_clEvEUlNS4_8BFloat16EE_St5arrayIPcLm2EEEEviT0_T1_:
	.zero		552


//--------------------- .nv.constant0._ZN2at6native18elementwise_kernelILi128ELi4EZNS0_15gpu_kernel_implIZZZNS0_17logit_kernel_cudaERNS_18TensorIteratorBaseERKN3c106ScalarEENKUlvE_clEvENKUlvE1_clEvEUlNS5_4HalfEE0_EEvS4_RKT_EUliE_EEviT1_ --------------------------
	.section	.nv.constant0._ZN2at6native18elementwise_kernelILi128ELi4EZNS0_15gpu_kernel_implIZZZNS0_17logit_kernel_cudaERNS_18TensorIteratorBaseERKN3c106ScalarEENKUlvE_clEvENKUlvE1_clEvEUlNS5_4HalfEE0_EEvS4_RKT_EUliE_EEviT1_,"a",@progbits
	.sectionflags	@""
	.align	4
.nv.constant0._ZN2at6native18elementwise_kernelILi128ELi4EZNS0_15gpu_kernel_implIZZZNS0_17logit_kernel_cudaERNS_18TensorIteratorBaseERKN3c106ScalarEENKUlvE_clEvENKUlvE1_clEvEUlNS5_4HalfEE0_EEvS4_RKT_EUliE_EEviT1_:
	.zero		1088


//--------------------- .nv.constant0._ZN2at6native27unrolled_elementwise_kernelIZZZNS0_17logit_kernel_cudaERNS_18TensorIteratorBaseERKN3c106ScalarEENKUlvE_clEvENKUlvE1_clEvEUlNS4_4HalfEE0_St5arrayIPcLm2EELi4E23TrivialOffsetCalculatorILi1EjESG_NS0_6memory12LoadWithCastILi1EEENSH_13StoreWithCastILi1EEEEEviT_T0_T2_T3_T4_T5_ --------------------------
	.section	.nv.constant0._ZN2at6native27unrolled_elementwise_kernelIZZZNS0_17logit_kernel_cudaERNS_18TensorIteratorBaseERKN3c106ScalarEENKUlvE_clEvENKUlvE1_clEvEUlNS4_4HalfEE0_St5arrayIPcLm2EELi4E23TrivialOffsetCalculatorILi1EjESG_NS0_6memory12LoadWithCastILi1EEENSH_13StoreWithCastILi1EEEEEviT_T0_T2_T3_T4_T5_,"a",@progbits
	.sectionflags	@""
	.align	4
.nv.constant0._ZN2at6native27unrolled_elementwise_kernelIZZZNS0_17logit_kernel_cudaERNS_18TensorIteratorBaseERKN3c106ScalarEENKUlvE_clEvENKUlvE1_clEvEUlNS4_4HalfEE0_St5arrayIPcLm2EELi4E23TrivialOffsetCalculatorILi1EjESG_NS0_6memory12LoadWithCastILi1EEENSH_13StoreWithCastILi1EEEEEviT_T0_T2_T3_T4_T5_:
	.zero		588


//--------------------- .nv.constant0._ZN2at6native18elementwise_kernelILi128ELi4EZNS0_22gpu_kernel_impl_nocastIZZZNS0_17logit_kernel_cudaERNS_18TensorIteratorBaseERKN3c106ScalarEENKUlvE_clEvENKUlvE1_clEvEUlNS5_4HalfEE0_EEvS4_RKT_EUliE_EEviT1_ --------------------------
	.section	.nv.constant0._ZN2at6native18elementwise_kernelILi128ELi4EZNS0_22gpu_kernel_impl_nocastIZZZNS0_17logit_kernel_cudaERNS_18TensorIteratorBaseERKN3c106ScalarEENKUlvE_clEvENKUlvE1_clEvEUlNS5_4HalfEE0_EEvS4_RKT_EUliE_EEviT1_,"a",@progbits
	.sectionflags	@""
	.align	4
.nv.constant0._ZN2at6native18elementwise_kernelILi128ELi4EZNS0_22gpu_kernel_impl_nocastIZZZNS0_17logit_kernel_cudaERNS_18TensorIteratorBaseERKN3c106ScalarEENKUlvE_clEvENKUlvE1_clEvEUlNS5_4HalfEE0_EEvS4_RKT_EUliE_EEviT1_:
	.zero		1080


//--------------------- .nv.constant0._ZN2at6native27unrolled_elementwise_kernelIZZZNS0_17logit_kernel_cudaERNS_18TensorIteratorBaseERKN3c106ScalarEENKUlvE_clEvENKUlvE1_clEvEUlNS4_4HalfEE0_St5arrayIPcLm2EELi4E23TrivialOffsetCalculatorILi1EjESG_NS0_6memory15LoadWithoutCastENSH_16StoreWithoutCastEEEviT_T0_T2_T3_T4_T5_ --------------------------
	.section	.nv.constant0._ZN2at6native27unrolled_elementwise_kernelIZZZNS0_17logit_kernel_cudaERNS_18TensorIteratorBaseERKN3c106ScalarEENKUlvE_clEvENKUlvE1_clEvEUlNS4_4HalfEE0_St5arrayIPcLm2EELi4E23TrivialOffsetCalculatorILi1EjESG_NS0_6memory15LoadWithoutCastENSH_16StoreWithoutCastEEEviT_T0_T2_T3_T4_T5_,"a",@progbits
	.sectionflags	@""
	.align	4
.nv.constant0._ZN2at6native27unrolled_elementwise_kernelIZZZNS0_17logit_kernel_cudaERNS_18TensorIteratorBaseERKN3c106ScalarEENKUlvE_clEvENKUlvE1_clEvEUlNS4_4HalfEE0_St5arrayIPcLm2EELi4E23TrivialOffsetCalculatorILi1EjESG_NS0_6memory15LoadWithoutCastENSH_16StoreWithoutCastEEEviT_T0_T2_T3_T4_T5_:
	.zero		572


//--------------------- .nv.constant0._ZN2at6native29vectorized_elementwise_kernelILi2EZZZNS0_17logit_kernel_cudaERNS_18TensorIteratorBaseERKN3c106ScalarEENKUlvE_clEvENKUlvE1_clEvEUlNS4_4HalfEE0_St5arrayIPcLm2EEEEviT0_T1_ --------------------------
	.section	.nv.constant0._ZN2at6native29vectorized_elementwise_kernelILi2EZZZNS0_17logit_kernel_cudaERNS_18TensorIteratorBaseERKN3c106ScalarEENKUlvE_clEvENKUlvE1_clEvEUlNS4_4HalfEE0_St5arrayIPcLm2EEEEviT0_T1_,"a",@progbits
	.sectionflags	@""
	.align	4
.nv.constant0._ZN2at6native29vectorized_elementwise_kernelILi2EZZZNS0_17logit_kernel_cudaERNS_18TensorIteratorBaseERKN3c106ScalarEENKUlvE_clEvENKUlvE1_clEvEUlNS4_4HalfEE0_St5arrayIPcLm2EEEEviT0_T1_:
	.zero		568


//--------------------- .nv.constant0._ZN2at6native29vectorized_elementwise_kernelILi4EZZZNS0_17logit_kernel_cudaERNS_18TensorIteratorBaseERKN3c106ScalarEENKUlvE_clEvENKUlvE1_clEvEUlNS4_4HalfEE0_St5arrayIPcLm2EEEEviT0_T1_ --------------------------
	.section	.nv.constant0._ZN2at6native29vectorized_elementwise_kernelILi4EZZZNS0_17logit_kernel_cudaERNS_18TensorIteratorBaseERKN3c106ScalarEENKUlvE_clEvENKUlvE1_clEvEUlNS4_4HalfEE0_St5arrayIPcLm2EEEEviT0_T1_,"a",@progbits
	.sectionflags	@""
	.align	4
.nv.constant0._ZN2at6native29vectorized_elementwise_kernelILi4EZZZNS0_17logit_kernel_cudaERNS_18TensorIteratorBaseERKN3c106ScalarEENKUlvE_clEvENKUlvE1_clEvEUlNS4_4HalfEE0_St5arrayIPcLm2EEEEviT0_T1_:
	.zero		568


//--------------------- .nv.constant0._ZN2at6native29vectorized_elementwise_kernelILi8EZZZNS0_17logit_kernel_cudaERNS_18TensorIteratorBaseERKN3c106ScalarEENKUlvE_clEvENKUlvE1_clEvEUlNS4_4HalfEE0_St5arrayIPcLm2EEEEviT0_T1_ --------------------------
	.section	.nv.constant0._ZN2at6native29vectorized_elementwise_kernelILi8EZZZNS0_17logit_kernel_cudaERNS_18TensorIteratorBaseERKN3c106ScalarEENKUlvE_clEvENKUlvE1_clEvEUlNS4_4HalfEE0_St5arrayIPcLm2EEEEviT0_T1_,"a",@progbits
	.sectionflags	@""
	.align	4
.nv.constant0._ZN2at6native29vectorized_elementwise_kernelILi8EZZZNS0_17logit_kernel_cudaERNS_18TensorIteratorBaseERKN3c106ScalarEENKUlvE_clEvENKUlvE1_clEvEUlNS4_4HalfEE0_St5arrayIPcLm2EEEEviT0_T1_:
	.zero		568


//--------------------- .nv.constant0._ZN2at6native18elementwise_kernelILi128ELi4EZNS0_15gpu_kernel_implIZZZNS0_17logit_kernel_cudaERNS_18TensorIteratorBaseERKN3c106ScalarEENKUlvE_clEvENKUlvE1_clEvEUlNS5_4HalfEE_EEvS4_RKT_EUliE_EEviT1_ --------------------------
	.section	.nv.constant0._ZN2at6native18elementwise_kernelILi128ELi4EZNS0_15gpu_kernel_implIZZZNS0_17logit_kernel_cudaERNS_18TensorIteratorBaseERKN3c106ScalarEENKUlvE_clEvENKUlvE1_clEvEUlNS5_4HalfEE_EEvS4_RKT_EUliE_EEviT1_,"a",@progbits
	.sectionflags	@""
	.align	4
.nv.constant0._ZN2at6native18elementwise_kernelILi128ELi4EZNS0_15gpu_kernel_implIZZZNS0_17logit_kernel_cudaERNS_18TensorIteratorBaseERKN3c106ScalarEENKUlvE_clEvENKUlvE1_clEvEUlNS5_4HalfEE_EEvS4_RKT_EUliE_EEviT1_:
	.zero		1072


//--------------------- .nv.constant0._ZN2at6native27unrolled_elementwise_kernelIZZZNS0_17logit_kernel_cudaERNS_18TensorIteratorBaseERKN3c106ScalarEENKUlvE_clEvENKUlvE1_clEvEUlNS4_4HalfEE_St5arrayIPcLm2EELi4E23TrivialOffsetCalculatorILi1EjESG_NS0_6memory12LoadWithCastILi1EEENSH_13StoreWithCastILi1EEEEEviT_T0_T2_T3_T4_T5_ --------------------------
	.section	.nv.constant0._ZN2at6native27unrolled_elementwise_kernelIZZZNS0_17logit_kernel_cudaERNS_18TensorIteratorBaseERKN3c106ScalarEENKUlvE_clEvENKUlvE1_clEvEUlNS4_4HalfEE_St5arrayIPcLm2EELi4E23TrivialOffsetCalculatorILi1EjESG_NS0_6memory12LoadWithCastILi1EEENSH_13StoreWithCastILi1EEEEEviT_T0_T2_T3_T4_T5_,"a",@progbits
	.sectionflags	@""
	.align	4
.nv.constant0._ZN2at6native27unrolled_elementwise_kernelIZZZNS0_17logit_kernel_cudaERNS_18TensorIteratorBaseERKN3c106ScalarEENKUlvE_clEvENKUlvE1_clEvEUlNS4_4HalfEE_St5arrayIPcLm2EELi4E23TrivialOffsetCalculatorILi1EjESG_NS0_6memory12LoadWithCastILi1EEENSH_13StoreWithCastILi1EEEEEviT_T0_T2_T3_T4_T5_:
	.zero		572


//--------------------- .nv.constant0._ZN2at6native18elementwise_kernelILi128ELi4EZNS0_22gpu_kernel_impl_nocastIZZZNS0_17logit_kernel_cudaERNS_18TensorIteratorBaseERKN3c106ScalarEENKUlvE_clEvENKUlvE1_clEvEUlNS5_4HalfEE_EEvS4_RKT_EUliE_EEviT1_ --------------------------
	.section	.nv.constant0._ZN2at6native18elementwise_kernelILi128ELi4EZNS0_22gpu_kernel_impl_nocastIZZZNS0_17logit_kernel_cudaERNS_18TensorIteratorBaseERKN3c106ScalarEENKUlvE_clEvENKUlvE1_clEvEUlNS5_4HalfEE_EEvS4_RKT_EUliE_EEviT1_,"a",@progbits
	.sectionflags	@""
	.align	4
.nv.constant0._ZN2at6native18elementwise_kernelILi128ELi4EZNS0_22gpu_kernel_impl_nocastIZZZNS0_17logit_kernel_cudaERNS_18TensorIteratorBaseERKN3c106ScalarEENKUlvE_clEvENKUlvE1_clEvEUlNS5_4HalfEE_EEvS4_RKT_EUliE_EEviT1_:
	.zero		1072


//--------------------- .nv.constant0._ZN2at6native27unrolled_elementwise_kernelIZZZNS0_17logit_kernel_cudaERNS_18TensorIteratorBaseERKN3c106ScalarEENKUlvE_clEvENKUlvE1_clEvEUlNS4_4HalfEE_St5arrayIPcLm2EELi4E23TrivialOffsetCalculatorILi1EjESG_NS0_6memory15LoadWithoutCastENSH_16StoreWithoutCastEEEviT_T0_T2_T3_T4_T5_ --------------------------
	.section	.nv.constant0._ZN2at6native27unrolled_elementwise_kernelIZZZNS0_17logit_kernel_cudaERNS_18TensorIteratorBaseERKN3c106ScalarEENKUlvE_clEvENKUlvE1_clEvEUlNS4_4HalfEE_St5arrayIPcLm2EELi4E23TrivialOffsetCalculatorILi1EjESG_NS0_6memory15LoadWithoutCastENSH_16StoreWithoutCastEEEviT_T0_T2_T3_T4_T5_,"a",@progbits
	.sectionflags	@""
	.align	4
.nv.constant0._ZN2at6native27unrolled_elementwise_kernelIZZZNS0_17logit_kernel_cudaERNS_18TensorIteratorBaseERKN3c106ScalarEENKUlvE_clEvENKUlvE1_clEvEUlNS4_4HalfEE_St5arrayIPcLm2EELi4E23TrivialOffsetCalculatorILi1EjESG_NS0_6memory15LoadWithoutCastENSH_16StoreWithoutCastEEEviT_T0_T2_T3_T4_T5_:
	.zero		556


//--------------------- .nv.constant0._ZN2at6native29vectorized_elementwise_kernelILi2EZZZNS0_17logit_kernel_cudaERNS_18TensorIteratorBaseERKN3c106ScalarEENKUlvE_clEvENKUlvE1_clEvEUlNS4_4HalfEE_St5arrayIPcLm2EEEEviT0_T1_ --------------------------
	.section	.nv.constant0._ZN2at6native29vectorized_elementwise_kernelILi2EZZZNS0_17logit_kernel_cudaERNS_18TensorIteratorBaseERKN3c106ScalarEENKUlvE_clEvENKUlvE1_clEvEUlNS4_4HalfEE_St5arrayIPcLm2EEEEviT0_T1_,"a",@progbits
	.sectionflags	@""
	.align	4
.nv.constant0._ZN2at6native29vectorized_elementwise_kernelILi2EZZZNS0_17logit_kernel_cudaERNS_18TensorIteratorBaseERKN3c106ScalarEENKUlvE_clEvENKUlvE1_clEvEUlNS4_4HalfEE_St5arrayIPcLm2EEEEviT0_T1_:
	.zero		552


//--------------------- .nv.constant0._ZN2at6native29vectorized_elementwise_kernelILi4EZZZNS0_17logit_kernel_cudaERNS_18TensorIteratorBaseERKN3c106ScalarEENKUlvE_clEvENKUlvE1_clEvEUlNS4_4HalfEE_St5arrayIPcLm2EEEEviT0_T1_ --------------------------
	.section	.nv.constant0._ZN2at6native29vectorized_elementwise_kernelILi4EZZZNS0_17logit_kernel_cudaERNS_18TensorIteratorBaseERKN3c106ScalarEENKUlvE_clEvENKUlvE1_clEvEUlNS4_4HalfEE_St5arrayIPcLm2EEEEviT0_T1_,"a",@progbits
	.sectionflags	@""
	.align	4
.nv.constant0._ZN2at6native29vectorized_elementwise_kernelILi4EZZZNS0_17logit_kernel_cudaERNS_18TensorIteratorBaseERKN3c106ScalarEENKUlvE_clEvENKUlvE1_clEvEUlNS4_4HalfEE_St5arrayIPcLm2EEEEviT0_T1_:
	.zero		552


//--------------------- .nv.constant0._ZN2at6native29vectorized_elementwise_kernelILi8EZZZNS0_17logit_kernel_cudaERNS_18TensorIteratorBaseERKN3c106ScalarEENKUlvE_clEvENKUlvE1_clEvEUlNS4_4HalfEE_St5arrayIPcLm2EEEEviT0_T1_ --------------------------
	.section	.nv.constant0._ZN2at6native29vectorized_elementwise_kernelILi8EZZZNS0_17logit_kernel_cudaERNS_18TensorIteratorBaseERKN3c106ScalarEENKUlvE_clEvENKUlvE1_clEvEUlNS4_4HalfEE_St5arrayIPcLm2EEEEviT0_T1_,"a",@progbits
	.sectionflags	@""
	.align	4
.nv.constant0._ZN2at6native29vectorized_elementwise_kernelILi8EZZZNS0_17logit_kernel_cudaERNS_18TensorIteratorBaseERKN3c106ScalarEENKUlvE_clEvENKUlvE1_clEvEUlNS4_4HalfEE_St5arrayIPcLm2EEEEviT0_T1_:
	.zero		552


//--------------------- .nv.constant0._ZN2at6native18elementwise_kernelILi128ELi4EZNS0_15gpu_kernel_implIZZZNS0_17logit_kernel_cudaERNS_18TensorIteratorBaseERKN3c106ScalarEENKUlvE_clEvENKUlvE0_clEvEUlfE0_EEvS4_RKT_EUliE_EEviT1_ --------------------------
	.section	.nv.constant0._ZN2at6native18elementwise_kernelILi128ELi4EZNS0_15gpu_kernel_implIZZZNS0_17logit_kernel_cudaERNS_18TensorIteratorBaseERKN3c106ScalarEENKUlvE_clEvENKUlvE0_clEvEUlfE0_EEvS4_RKT_EUliE_EEviT1_,"a",@progbits
	.sectionflags	@""
	.align	4
.nv.constant0._ZN2at6native18elementwise_kernelILi128ELi4EZNS0_15gpu_kernel_implIZZZNS0_17logit_kernel_cudaERNS_18TensorIteratorBaseERKN3c106ScalarEENKUlvE_clEvENKUlvE0_clEvEUlfE0_EEvS4_RKT_EUliE_EEviT1_:
	.zero		1088


//--------------------- .nv.constant0._ZN2at6native27unrolled_elementwise_kernelIZZZNS0_17logit_kernel_cudaERNS_18TensorIteratorBaseERKN3c106ScalarEENKUlvE_clEvENKUlvE0_clEvEUlfE0_St5arrayIPcLm2EELi4E23TrivialOffsetCalculatorILi1EjESF_NS0_6memory12LoadWithCastILi1EEENSG_13StoreWithCastILi1EEEEEviT_T0_T2_T3_T4_T5_ --------------------------
	.section	.nv.constant0._ZN2at6native27unrolled_elementwise_kernelIZZZNS0_17logit_kernel_cudaERNS_18TensorIteratorBaseERKN3c106ScalarEENKUlvE_clEvENKUlvE0_clEvEUlfE0_St5arrayIPcLm2EELi4E23TrivialOffsetCalculatorILi1EjESF_NS0_6memory12LoadWithCastILi1EEENSG_13StoreWithCastILi1EEEEEviT_T0_T2_T3_T4_T5_,"a",@progbits
	.sectionflags	@""
	.align	4
.nv.constant0._ZN2at6native27unrolled_elementwise_kernelIZZZNS0_17logit_kernel_cudaERNS_18TensorIteratorBaseERKN3c106ScalarEENKUlvE_clEvENKUlvE0_clEvEUlfE0_St5arrayIPcLm2EELi4E23TrivialOffsetCalculatorILi1EjESF_NS0_6memory12LoadWithCastILi1EEENSG_13StoreWithCastILi1EEEEEviT_T0_T2_T3_T4_T5_:
	.zero		588


//--------------------- .nv.constant0._ZN2at6native18elementwise_kernelILi128ELi2EZNS0_22gpu_kernel_impl_nocastIZZZNS0_17logit_kernel_cudaERNS_18TensorIteratorBaseERKN3c106ScalarEENKUlvE_clEvENKUlvE0_clEvEUlfE0_EEvS4_RKT_EUliE_EEviT1_ --------------------------
	.section	.nv.constant0._ZN2at6native18elementwise_kernelILi128ELi2EZNS0_22gpu_kernel_impl_nocastIZZZNS0_17logit_kernel_cudaERNS_18TensorIteratorBaseERKN3c106ScalarEENKUlvE_clEvENKUlvE0_clEvEUlfE0_EEvS4_RKT_EUliE_EEviT1_,"a",@progbits
	.sectionflags	@""
	.align	4
.nv.constant0._ZN2at6native18elementwise_kernelILi128ELi2EZNS0_22gpu_kernel_impl_nocastIZZZNS0_17logit_kernel_cudaERNS_18TensorIteratorBaseERKN3c106ScalarEENKUlvE_clEvENKUlvE0_clEvEUlfE0_EEvS4_RKT_EUliE_EEviT1_:
	.zero		1080


//--------------------- .nv.constant0._ZN2at6native27unrolled_elementwise_kernelIZZZNS0_17logit_kernel_cudaERNS_18TensorIteratorBaseERKN3c106ScalarEENKUlvE_clEvENKUlvE0_clEvEUlfE0_St5arrayIPcLm2EELi4E23TrivialOffsetCalculatorILi1EjESF_NS0_6memory15LoadWithoutCastENSG_16StoreWithoutCastEEEviT_T0_T2_T3_T4_T5_ --------------------------
	.section	.nv.constant0._ZN2at6native27unrolled_elementwise_kernelIZZZNS0_17logit_kernel_cudaERNS_18TensorIteratorBaseERKN3c106ScalarEENKUlvE_clEvENKUlvE0_clEvEUlfE0_St5arrayIPcLm2EELi4E23TrivialOffsetCalculatorILi1EjESF_NS0_6memory15LoadWithoutCastENSG_16StoreWithoutCastEEEviT_T0_T2_T3_T4_T5_,"a",@progbits
	.sectionflags	@""
	.align	4
.nv.constant0._ZN2at6native27unrolled_elementwise_kernelIZZZNS0_17logit_kernel_cudaERNS_18TensorIteratorBaseERKN3c106ScalarEENKUlvE_clEvENKUlvE0_clEvEUlfE0_St5arrayIPcLm2EELi4E23TrivialOffsetCalculatorILi1EjESF_NS0_6memory15LoadWithoutCastENSG_16StoreWithoutCastEEEviT_T0_T2_T3_T4_T5_:
	.zero		572


//--------------------- .nv.constant0._ZN2at6native29vectorized_elementwise_kernelILi2EZZZNS0_17logit_kernel_cudaERNS_18TensorIteratorBaseERKN3c106ScalarEENKUlvE_clEvENKUlvE0_clEvEUlfE0_St5arrayIPcLm2EEEEviT0_T1_ --------------------------
	.section	.nv.constant0._ZN2at6native29vectorized_elementwise_kernelILi2EZZZNS0_17logit_kernel_cudaERNS_18TensorIteratorBaseERKN3c106ScalarEENKUlvE_clEvENKUlvE0_clEvEUlfE0_St5arrayIPcLm2EEEEviT0_T1_,"a",@progbits
	.sectionflags	@""
	.align	4
.nv.constant0._ZN2at6native29vectorized_elementwise_kernelILi2EZZZNS0_17logit_kernel_cudaERNS_18TensorIteratorBaseERKN3c106ScalarEENKUlvE_clEvENKUlvE0_clEvEUlfE0_St5arrayIPcLm2EEEEviT0_T1_:
	.zero		568


//--------------------- .nv.constant0._ZN2at6native29vectorized_elementwise_kernelILi4EZZZNS0_17logit_kernel_cudaERNS_18TensorIteratorBaseERKN3c106ScalarEENKUlvE_clEvENKUlvE0_clEvEUlfE0_St5arrayIPcLm2EEEEviT0_T1_ --------------------------
	.section	.nv.constant0._ZN2at6native29vectorized_elementwise_kernelILi4EZZZNS0_17logit_kernel_cudaERNS_18TensorIteratorBaseERKN3c106ScalarEENKUlvE_clEvENKUlvE0_clEvEUlfE0_St5arrayIPcLm2EEEEviT0_T1_,"a",@progbits
	.sectionflags	@""
	.align	4
.nv.constant0._ZN2at6native29vectorized_elementwise_kernelILi4EZZZNS0_17logit_kernel_cudaERNS_18TensorIteratorBaseERKN3c106ScalarEENKUlvE_clEvENKUlvE0_clEvEUlfE0_St5arrayIPcLm2EEEEviT0_T1_:
	.zero		568


//--------------------- .nv.constant0._ZN2at6native29vectorized_elementwise_kernelILi8EZZZNS0_17logit_kernel_cudaERNS_18TensorIteratorBaseERKN3c106ScalarEENKUlvE_clEvENKUlvE0_clEvEUlfE0_St5arrayIPcLm2EEEEviT0_T1_ --------------------------
	.section	.nv.constant0._ZN2at6native29vectorized_elementwise_kernelILi8EZZZNS0_17logit_kernel_cudaERNS_18TensorIteratorBaseERKN3c106ScalarEENKUlvE_clEvENKUlvE0_clEvEUlfE0_St5arrayIPcLm2EEEEviT0_T1_,"a",@progbits
	.sectionflags	@""
	.align	4
.nv.constant0._ZN2at6native29vectorized_elementwise_kernelILi8EZZZNS0_17logit_kernel_cudaERNS_18TensorIteratorBaseERKN3c106ScalarEENKUlvE_clEvENKUlvE0_clEvEUlfE0_St5arrayIPcLm2EEEEviT0_T1_:
	.zero		568


//--------------------- .nv.constant0._ZN2at6native18elementwise_kernelILi128ELi4EZNS0_15gpu_kernel_implIZZZNS0_17logit_kernel_cudaERNS_18TensorIteratorBaseERKN3c106ScalarEENKUlvE_clEvENKUlvE0_clEvEUlfE_EEvS4_RKT_EUliE_EEviT1_ --------------------------
	.section	.nv.constant0._ZN2at6native18elementwise_kernelILi128ELi4EZNS0_15gpu_kernel_implIZZZNS0_17logit_kernel_cudaERNS_18TensorIteratorBaseERKN3c106ScalarEENKUlvE_clEvENKUlvE0_clEvEUlfE_EEvS4_RKT_EUliE_EEviT1_,"a",@progbits
	.sectionflags	@""
	.align	4
.nv.constant0._ZN2at6native18elementwise_kernelILi128ELi4EZNS0_15gpu_kernel_implIZZZNS0_17logit_kernel_cudaERNS_18TensorIteratorBaseERKN3c106ScalarEENKUlvE_clEvENKUlvE0_clEvEUlfE_EEvS4_RKT_EUliE_EEviT1_:
	.zero		1072


//--------------------- .nv.constant0._ZN2at6native27unrolled_elementwise_kernelIZZZNS0_17logit_kernel_cudaERNS_18TensorIteratorBaseERKN3c106ScalarEENKUlvE_clEvENKUlvE0_clEvEUlfE_St5arrayIPcLm2EELi4E23TrivialOffsetCalculatorILi1EjESF_NS0_6memory12LoadWithCastILi1EEENSG_13StoreWithCastILi1EEEEEviT_T0_T2_T3_T4_T5_ --------------------------
	.section	.nv.constant0._ZN2at6native27unrolled_elementwise_kernelIZZZNS0_17logit_kernel_cudaERNS_18TensorIteratorBaseERKN3c106ScalarEENKUlvE_clEvENKUlvE0_clEvEUlfE_St5arrayIPcLm2EELi4E23TrivialOffsetCalculatorILi1EjESF_NS0_6memory12LoadWithCastILi1EEENSG_13StoreWithCastILi1EEEEEviT_T0_T2_T3_T4_T5_,"a",@progbits
	.sectionflags	@""
	.align	4
.nv.constant0._ZN2at6native27unrolled_elementwise_kernelIZZZNS0_17logit_kernel_cudaERNS_18TensorIteratorBaseERKN3c106ScalarEENKUlvE_clEvENKUlvE0_clEvEUlfE_St5arrayIPcLm2EELi4E23TrivialOffsetCalculatorILi1EjESF_NS0_6memory12LoadWithCastILi1EEENSG_13StoreWithCastILi1EEEEEviT_T0_T2_T3_T4_T5_:
	.zero		572


//--------------------- .nv.constant0._ZN2at6native18elementwise_kernelILi128ELi2EZNS0_22gpu_kernel_impl_nocastIZZZNS0_17logit_kernel_cudaERNS_18TensorIteratorBaseERKN3c106ScalarEENKUlvE_clEvENKUlvE0_clEvEUlfE_EEvS4_RKT_EUliE_EEviT1_ --------------------------
	.section	.nv.constant0._ZN2at6native18elementwise_kernelILi128ELi2EZNS0_22gpu_kernel_impl_nocastIZZZNS0_17logit_kernel_cudaERNS_18TensorIteratorBaseERKN3c106ScalarEENKUlvE_clEvENKUlvE0_clEvEUlfE_EEvS4_RKT_EUliE_EEviT1_,"a",@progbits
	.sectionflags	@""
	.align	4
.nv.constant0._ZN2at6native18elementwise_kernelILi128ELi2EZNS0_22gpu_kernel_impl_nocastIZZZNS0_17logit_kernel_cudaERNS_18TensorIteratorBaseERKN3c106ScalarEENKUlvE_clEvENKUlvE0_clEvEUlfE_EEvS4_RKT_EUliE_EEviT1_:
	.zero		1072


//--------------------- .nv.constant0._ZN2at6native27unrolled_elementwise_kernelIZZZNS0_17logit_kernel_cudaERNS_18TensorIteratorBaseERKN3c106ScalarEENKUlvE_clEvENKUlvE0_clEvEUlfE_St5arrayIPcLm2EELi4E23TrivialOffsetCalculatorILi1EjESF_NS0_6memory15LoadWithoutCastENSG_16StoreWithoutCastEEEviT_T0_T2_T3_T4_T5_ --------------------------
	.section	.nv.constant0._ZN2at6native27unrolled_elementwise_kernelIZZZNS0_17logit_kernel_cudaERNS_18TensorIteratorBaseERKN3c106ScalarEENKUlvE_clEvENKUlvE0_clEvEUlfE_St5arrayIPcLm2EELi4E23TrivialOffsetCalculatorILi1EjESF_NS0_6memory15LoadWithoutCastENSG_16StoreWithoutCastEEEviT_T0_T2_T3_T4_T5_,"a",@progbits
	.sectionflags	@""
	.align	4
.nv.constant0._ZN2at6native27unrolled_elementwise_kernelIZZZNS0_17logit_kernel_cudaERNS_18TensorIteratorBaseERKN3c106ScalarEENKUlvE_clEvENKUlvE0_clEvEUlfE_St5arrayIPcLm2EELi4E23TrivialOffsetCalculatorILi1EjESF_NS0_6memory15LoadWithoutCastENSG_16StoreWithoutCastEEEviT_T0_T2_T3_T4_T5_:
	.zero		556


//--------------------- .nv.constant0._ZN2at6native29vectorized_elementwise_kernelILi2EZZZNS0_17logit_kernel_cudaERNS_18TensorIteratorBaseERKN3c106ScalarEENKUlvE_clEvENKUlvE0_clEvEUlfE_St5arrayIPcLm2EEEEviT0_T1_ --------------------------
	.section	.nv.constant0._ZN2at6native29vectorized_elementwise_kernelILi2EZZZNS0_17logit_kernel_cudaERNS_18TensorIteratorBaseERKN3c106ScalarEENKUlvE_clEvENKUlvE0_clEvEUlfE_St5arrayIPcLm2EEEEviT0_T1_,"a",@progbits
	.sectionflags	@""
	.align	4
.nv.constant0._ZN2at6native29vectorized_elementwise_kernelILi2EZZZNS0_17logit_kernel_cudaERNS_18TensorIteratorBaseERKN3c106ScalarEENKUlvE_clEvENKUlvE0_clEvEUlfE_St5arrayIPcLm2EEEEviT0_T1_:
	.zero		552


//--------------------- .nv.constant0._ZN2at6native29vectorized_elementwise_kernelILi4EZZZNS0_17logit_kernel_cudaERNS_18TensorIteratorBaseERKN3c106ScalarEENKUlvE_clEvENKUlvE0_clEvEUlfE_St5arrayIPcLm2EEEEviT0_T1_ --------------------------
	.section	.nv.constant0._ZN2at6native29vectorized_elementwise_kernelILi4EZZZNS0_17logit_kernel_cudaERNS_18TensorIteratorBaseERKN3c106ScalarEENKUlvE_clEvENKUlvE0_clEvEUlfE_St5arrayIPcLm2EEEEviT0_T1_,"a",@progbits
	.sectionflags	@""
	.align	4
.nv.constant0._ZN2at6native29vectorized_elementwise_kernelILi4EZZZNS0_17logit_kernel_cudaERNS_18TensorIteratorBaseERKN3c106ScalarEENKUlvE_clEvENKUlvE0_clEvEUlfE_St5arrayIPcLm2EEEEviT0_T1_:
	.zero		552


//--------------------- .nv.constant0._ZN2at6native29vectorized_elementwise_kernelILi8EZZZNS0_17logit_kernel_cudaERNS_18TensorIteratorBaseERKN3c106ScalarEENKUlvE_clEvENKUlvE0_clEvEUlfE_St5arrayIPcLm2EEEEviT0_T1_ --------------------------
	.section	.nv.constant0._ZN2at6native29vectorized_elementwise_kernelILi8EZZZNS0_17logit_kernel_cudaERNS_18TensorIteratorBaseERKN3c106ScalarEENKUlvE_clEvENKUlvE0_clEvEUlfE_St5arrayIPcLm2EEEEviT0_T1_,"a",@progbits
	.sectionflags	@""
	.align	4
.nv.constant0._ZN2at6native29vectorized_elementwise_kernelILi8EZZZNS0_17logit_kernel_cudaERNS_18TensorIteratorBaseERKN3c106ScalarEENKUlvE_clEvENKUlvE0_clEvEUlfE_St5arrayIPcLm2EEEEviT0_T1_:
	.zero		552


//--------------------- .nv.constant0._ZN2at6native18elementwise_kernelILi128ELi4EZNS0_15gpu_kernel_implIZZZNS0_17logit_kernel_cudaERNS_18TensorIteratorBaseERKN3c106ScalarEENKUlvE_clEvENKUlvE_clEvEUldE0_EEvS4_RKT_EUliE_EEviT1_ --------------------------
	.section	.nv.constant0._ZN2at6native18elementwise_kernelILi128ELi4EZNS0_15gpu_kernel_implIZZZNS0_17logit_kernel_cudaERNS_18TensorIteratorBaseERKN3c106ScalarEENKUlvE_clEvENKUlvE_clEvEUldE0_EEvS4_RKT_EUliE_EEviT1_,"a",@progbits
	.sectionflags	@""
	.align	4
.nv.constant0._ZN2at6native18elementwise_kernelILi128ELi4EZNS0_15gpu_kernel_implIZZZNS0_17logit_kernel_cudaERNS_18TensorIteratorBaseERKN3c106ScalarEENKUlvE_clEvENKUlvE_clEvEUldE0_EEvS4_RKT_EUliE_EEviT1_:
	.zero		1096


//--------------------- .nv.constant0._ZN2at6native27unrolled_elementwise_kernelIZZZNS0_17logit_kernel_cudaERNS_18TensorIteratorBaseERKN3c106ScalarEENKUlvE_clEvENKUlvE_clEvEUldE0_St5arrayIPcLm2EELi4E23TrivialOffsetCalculatorILi1EjESF_NS0_6memory12LoadWithCastILi1EEENSG_13StoreWithCastILi1EEEEEviT_T0_T2_T3_T4_T5_ --------------------------
	.section	.nv.constant0._ZN2at6native27unrolled_elementwise_kernelIZZZNS0_17logit_kernel_cudaERNS_18TensorIteratorBaseERKN3c106ScalarEENKUlvE_clEvENKUlvE_clEvEUldE0_St5arrayIPcLm2EELi4E23TrivialOffsetCalculatorILi1EjESF_NS0_6memory12LoadWithCastILi1EEENSG_13StoreWithCastILi1EEEEEviT_T0_T2_T3_T4_T5_,"a",@progbits
	.sectionflags	@""
	.align	4
.nv.constant0._ZN2at6native27unrolled_elementwise_kernelIZZZNS0_17logit_kernel_cudaERNS_18TensorIteratorBaseERKN3c106ScalarEENKUlvE_clEvENKUlvE_clEvEUldE0_St5arrayIPcLm2EELi4E23TrivialOffsetCalculatorILi1EjESF_NS0_6memory12LoadWithCastILi1EEENSG_13StoreWithCastILi1EEEEEviT_T0_T2_T3_T4_T5_:
	.zero		596


//--------------------- .nv.constant0._ZN2at6native18elementwise_kernelILi128ELi2EZNS0_22gpu_kernel_impl_nocastIZZZNS0_17logit_kernel_cudaERNS_18TensorIteratorBaseERKN3c106ScalarEENKUlvE_clEvENKUlvE_clEvEUldE0_EEvS4_RKT_EUliE_EEviT1_ --------------------------
	.section	.nv.constant0._ZN2at6native18elementwise_kernelILi128ELi2EZNS0_22gpu_kernel_impl_nocastIZZZNS0_17logit_kernel_cudaERNS_18TensorIteratorBaseERKN3c106ScalarEENKUlvE_clEvENKUlvE_clEvEUldE0_EEvS4_RKT_EUliE_EEviT1_,"a",@progbits
	.sectionflags	@""
	.align	4
.nv.constant0._ZN2at6native18elementwise_kernelILi128ELi2EZNS0_22gpu_kernel_impl_nocastIZZZNS0_17logit_kernel_cudaERNS_18TensorIteratorBaseERKN3c106ScalarEENKUlvE_clEvENKUlvE_clEvEUldE0_EEvS4_RKT_EUliE_EEviT1_:
	.zero		1088


//--------------------- .nv.constant0._ZN2at6native27unrolled_elementwise_kernelIZZZNS0_17logit_kernel_cudaERNS_18TensorIteratorBaseERKN3c106ScalarEENKUlvE_clEvENKUlvE_clEvEUldE0_St5arrayIPcLm2EELi4E23TrivialOffsetCalculatorILi1EjESF_NS0_6memory15LoadWithoutCastENSG_16StoreWithoutCastEEEviT_T0_T2_T3_T4_T5_ --------------------------
	.section	.nv.constant0._ZN2at6native27unrolled_elementwise_kernelIZZZNS0_17logit_kernel_cudaERNS_18TensorIteratorBaseERKN3c106ScalarEENKUlvE_clEvENKUlvE_clEvEUldE0_St5arrayIPcLm2EELi4E23TrivialOffsetCalculatorILi1EjESF_NS0_6memory15LoadWithoutCastENSG_16StoreWithoutCastEEEviT_T0_T2_T3_T4_T5_,"a",@progbits
	.sectionflags	@""
	.align	4
.nv.constant0._ZN2at6native27unrolled_elementwise_kernelIZZZNS0_17logit_kernel_cudaERNS_18TensorIteratorBaseERKN3c106ScalarEENKUlvE_clEvENKUlvE_clEvEUldE0_St5arrayIPcLm2EELi4E23TrivialOffsetCalculatorILi1EjESF_NS0_6memory15LoadWithoutCastENSG_16StoreWithoutCastEEEviT_T0_T2_T3_T4_T5_:
	.zero		580


//--------------------- .nv.constant0._ZN2at6native29vectorized_elementwise_kernelILi2EZZZNS0_17logit_kernel_cudaERNS_18TensorIteratorBaseERKN3c106ScalarEENKUlvE_clEvENKUlvE_clEvEUldE0_St5arrayIPcLm2EEEEviT0_T1_ --------------------------
	.section	.nv.constant0._ZN2at6native29vectorized_elementwise_kernelILi2EZZZNS0_17logit_kernel_cudaERNS_18TensorIteratorBaseERKN3c106ScalarEENKUlvE_clEvENKUlvE_clEvEUldE0_St5arrayIPcLm2EEEEviT0_T1_,"a",@progbits
	.sectionflags	@""
	.align	4
.nv.constant0._ZN2at6native29vectorized_elementwise_kernelILi2EZZZNS0_17logit_kernel_cudaERNS_18TensorIteratorBaseERKN3c106ScalarEENKUlvE_clEvENKUlvE_clEvEUldE0_St5arrayIPcLm2EEEEviT0_T1_:
	.zero		576


//--------------------- .nv.constant0._ZN2at6native29vectorized_elementwise_kernelILi4EZZZNS0_17logit_kernel_cudaERNS_18TensorIteratorBaseERKN3c106ScalarEENKUlvE_clEvENKUlvE_clEvEUldE0_St5arrayIPcLm2EEEEviT0_T1_ --------------------------
	.section	.nv.constant0._ZN2at6native29vectorized_elementwise_kernelILi4EZZZNS0_17logit_kernel_cudaERNS_18TensorIteratorBaseERKN3c106ScalarEENKUlvE_clEvENKUlvE_clEvEUldE0_St5arrayIPcLm2EEEEviT0_T1_,"a",@progbits
	.sectionflags	@""
	.align	4
.nv.constant0._ZN2at6native29vectorized_elementwise_kernelILi4EZZZNS0_17logit_kernel_cudaERNS_18TensorIteratorBaseERKN3c106ScalarEENKUlvE_clEvENKUlvE_clEvEUldE0_St5arrayIPcLm2EEEEviT0_T1_:
	.zero		576


//--------------------- .nv.constant0._ZN2at6native29vectorized_elementwise_kernelILi8EZZZNS0_17logit_kernel_cudaERNS_18TensorIteratorBaseERKN3c106ScalarEENKUlvE_clEvENKUlvE_clEvEUldE0_St5arrayIPcLm2EEEEviT0_T1_ --------------------------
	.section	.nv.constant0._ZN2at6native29vectorized_elementwise_kernelILi8EZZZNS0_17logit_kernel_cudaERNS_18TensorIteratorBaseERKN3c106ScalarEENKUlvE_clEvENKUlvE_clEvEUldE0_St5arrayIPcLm2EEEEviT0_T1_,"a",@progbits
	.sectionflags	@""
	.align	4
.nv.constant0._ZN2at6native29vectorized_elementwise_kernelILi8EZZZNS0_17logit_kernel_cudaERNS_18TensorIteratorBaseERKN3c106ScalarEENKUlvE_clEvENKUlvE_clEvEUldE0_St5arrayIPcLm2EEEEviT0_T1_:
	.zero		576


//--------------------- .nv.constant0._ZN2at6native18elementwise_kernelILi128ELi4EZNS0_15gpu_kernel_implIZZZNS0_17logit_kernel_cudaERNS_18TensorIteratorBaseERKN3c106ScalarEENKUlvE_clEvENKUlvE_clEvEUldE_EEvS4_RKT_EUliE_EEviT1_ --------------------------
	.section	.nv.constant0._ZN2at6native18elementwise_kernelILi128ELi4EZNS0_15gpu_kernel_implIZZZNS0_17logit_kernel_cudaERNS_18TensorIteratorBaseERKN3c106ScalarEENKUlvE_clEvENKUlvE_clEvEUldE_EEvS4_RKT_EUliE_EEviT1_,"a",@progbits
	.sectionflags	@""
	.align	4
.nv.constant0._ZN2at6native18elementwise_kernelILi128ELi4EZNS0_15gpu_kernel_implIZZZNS0_17logit_kernel_cudaERNS_18TensorIteratorBaseERKN3c106ScalarEENKUlvE_clEvENKUlvE_clEvEUldE_EEvS4_RKT_EUliE_EEviT1_:
	.zero		1072


//--------------------- .nv.constant0._ZN2at6native27unrolled_elementwise_kernelIZZZNS0_17logit_kernel_cudaERNS_18TensorIteratorBaseERKN3c106ScalarEENKUlvE_clEvENKUlvE_clEvEUldE_St5arrayIPcLm2EELi4E23TrivialOffsetCalculatorILi1EjESF_NS0_6memory12LoadWithCastILi1EEENSG_13StoreWithCastILi1EEEEEviT_T0_T2_T3_T4_T5_ --------------------------
	.section	.nv.constant0._ZN2at6native27unrolled_elementwise_kernelIZZZNS0_17logit_kernel_cudaERNS_18TensorIteratorBaseERKN3c106ScalarEENKUlvE_clEvENKUlvE_clEvEUldE_St5arrayIPcLm2EELi4E23TrivialOffsetCalculatorILi1EjESF_NS0_6memory12LoadWithCastILi1EEENSG_13StoreWithCastILi1EEEEEviT_T0_T2_T3_T4_T5_,"a",@progbits
	.sectionflags	@""
	.align	4
.nv.constant0._ZN2at6native27unrolled_elementwise_kernelIZZZNS0_17logit_kernel_cudaERNS_18TensorIteratorBaseERKN3c106ScalarEENKUlvE_clEvENKUlvE_clEvEUldE_St5arrayIPcLm2EELi4E23TrivialOffsetCalculatorILi1EjESF_NS0_6memory12LoadWithCastILi1EEENSG_13StoreWithCastILi1EEEEEviT_T0_T2_T3_T4_T5_:
	.zero		572


//--------------------- .nv.constant0._ZN2at6native18elementwise_kernelILi128ELi2EZNS0_22gpu_kernel_impl_nocastIZZZNS0_17logit_kernel_cudaERNS_18TensorIteratorBaseERKN3c106ScalarEENKUlvE_clEvENKUlvE_clEvEUldE_EEvS4_RKT_EUliE_EEviT1_ --------------------------
	.section	.nv.constant0._ZN2at6native18elementwise_kernelILi128ELi2EZNS0_22gpu_kernel_impl_nocastIZZZNS0_17logit_kernel_cudaERNS_18TensorIteratorBaseERKN3c106ScalarEENKUlvE_clEvENKUlvE_clEvEUldE_EEvS4_RKT_EUliE_EEviT1_,"a",@progbits
	.sectionflags	@""
	.align	4
.nv.constant0._ZN2at6native18elementwise_kernelILi128ELi2EZNS0_22gpu_kernel_impl_nocastIZZZNS0_17logit_kernel_cudaERNS_18TensorIteratorBaseERKN3c106ScalarEENKUlvE_clEvENKUlvE_clEvEUldE_EEvS4_RKT_EUliE_EEviT1_:
	.zero		1072


//--------------------- .nv.constant0._ZN2at6native27unrolled_elementwise_kernelIZZZNS0_17logit_kernel_cudaERNS_18TensorIteratorBaseERKN3c106ScalarEENKUlvE_clEvENKUlvE_clEvEUldE_St5arrayIPcLm2EELi4E23TrivialOffsetCalculatorILi1EjESF_NS0_6memory15LoadWithoutCastENSG_16StoreWithoutCastEEEviT_T0_T2_T3_T4_T5_ --------------------------
	.section	.nv.constant0._ZN2at6native27unrolled_elementwise_kernelIZZZNS0_17logit_kernel_cudaERNS_18TensorIteratorBaseERKN3c106ScalarEENKUlvE_clEvENKUlvE_clEvEUldE_St5arrayIPcLm2EELi4E23TrivialOffsetCalculatorILi1EjESF_NS0_6memory15LoadWithoutCastENSG_16StoreWithoutCastEEEviT_T0_T2_T3_T4_T5_,"a",@progbits
	.sectionflags	@""
	.align	4
.nv.constant0._ZN2at6native27unrolled_elementwise_kernelIZZZNS0_17logit_kernel_cudaERNS_18TensorIteratorBaseERKN3c106ScalarEENKUlvE_clEvENKUlvE_clEvEUldE_St5arrayIPcLm2EELi4E23TrivialOffsetCalculatorILi1EjESF_NS0_6memory15LoadWithoutCastENSG_16StoreWithoutCastEEEviT_T0_T2_T3_T4_T5_:
	.zero		556


//--------------------- .nv.constant0._ZN2at6native29vectorized_elementwise_kernelILi2EZZZNS0_17logit_kernel_cudaERNS_18TensorIteratorBaseERKN3c106ScalarEENKUlvE_clEvENKUlvE_clEvEUldE_St5arrayIPcLm2EEEEviT0_T1_ --------------------------
	.section	.nv.constant0._ZN2at6native29vectorized_elementwise_kernelILi2EZZZNS0_17logit_kernel_cudaERNS_18TensorIteratorBaseERKN3c106ScalarEENKUlvE_clEvENKUlvE_clEvEUldE_St5arrayIPcLm2EEEEviT0_T1_,"a",@progbits
	.sectionflags	@""
	.align	4
.nv.constant0._ZN2at6native29vectorized_elementwise_kernelILi2EZZZNS0_17logit_kernel_cudaERNS_18TensorIteratorBaseERKN3c106ScalarEENKUlvE_clEvENKUlvE_clEvEUldE_St5arrayIPcLm2EEEEviT0_T1_:
	.zero		552


//--------------------- .nv.constant0._ZN2at6native29vectorized_elementwise_kernelILi4EZZZNS0_17logit_kernel_cudaERNS_18TensorIteratorBaseERKN3c106ScalarEENKUlvE_clEvENKUlvE_clEvEUldE_St5arrayIPcLm2EEEEviT0_T1_ --------------------------
	.section	.nv.constant0._ZN2at6native29vectorized_elementwise_kernelILi4EZZZNS0_17logit_kernel_cudaERNS_18TensorIteratorBaseERKN3c106ScalarEENKUlvE_clEvENKUlvE_clEvEUldE_St5arrayIPcLm2EEEEviT0_T1_,"a",@progbits
	.sectionflags	@""
	.align	4
.nv.constant0._ZN2at6native29vectorized_elementwise_kernelILi4EZZZNS0_17logit_kernel_cudaERNS_18TensorIteratorBaseERKN3c106ScalarEENKUlvE_clEvENKUlvE_clEvEUldE_St5arrayIPcLm2EEEEviT0_T1_:
	.zero		552


//--------------------- .nv.constant0._ZN2at6native29vectorized_elementwise_kernelILi8EZZZNS0_17logit_kernel_cudaERNS_18TensorIteratorBaseERKN3c106ScalarEENKUlvE_clEvENKUlvE_clEvEUldE_St5arrayIPcLm2EEEEviT0_T1_ --------------------------
	.section	.nv.constant0._ZN2at6native29vectorized_elementwise_kernelILi8EZZZNS0_17logit_kernel_cudaERNS_18TensorIteratorBaseERKN3c106ScalarEENKUlvE_clEvENKUlvE_clEvEUldE_St5arrayIPcLm2EEEEviT0_T1_,"a",@progbits
	.sectionflags	@""
	.align	4
.nv.constant0._ZN2at6native29vectorized_elementwise_kernelILi8EZZZNS0_17logit_kernel_cudaERNS_18TensorIteratorBaseERKN3c106ScalarEENKUlvE_clEvENKUlvE_clEvEUldE_St5arrayIPcLm2EEEEviT0_T1_:
	.zero		552


//--------------------- .nv.constant0._ZN2at6native18elementwise_kernelILi128ELi4EZNS0_15gpu_kernel_implIZZZNS0_19sigmoid_kernel_cudaERNS_18TensorIteratorBaseEENKUlvE0_clEvENKUlvE2_clEvEUlN3c108BFloat16EE_EEvS4_RKT_EUliE_EEviT1_ --------------------------
	.section	.nv.constant0._ZN2at6native18elementwise_kernelILi128ELi4EZNS0_15gpu_kernel_implIZZZNS0_19sigmoid_kernel_cudaERNS_18TensorIteratorBaseEENKUlvE0_clEvENKUlvE2_clEvEUlN3c108BFloat16EE_EEvS4_RKT_EUliE_EEviT1_,"a",@progbits
	.sectionflags	@""
	.align	4
.nv.constant0._ZN2at6native18elementwise_kernelILi128ELi4EZNS0_15gpu_kernel_implIZZZNS0_19sigmoid_kernel_cudaERNS_18TensorIteratorBaseEENKUlvE0_clEvENKUlvE2_clEvEUlN3c108BFloat16EE_EEvS4_RKT_EUliE_EEviT1_:
	.zero		1072


//--------------------- .nv.constant0._ZN2at6native27unrolled_elementwise_kernelIZZZNS0_19sigmoid_kernel_cudaERNS_18TensorIteratorBaseEENKUlvE0_clEvENKUlvE2_clEvEUlN3c108BFloat16EE_St5arrayIPcLm2EELi4E23TrivialOffsetCalculatorILi1EjESD_NS0_6memory12LoadWithCastILi1EEENSE_13StoreWithCastILi1EEEEEviT_T0_T2_T3_T4_T5_ --------------------------
	.section	.nv.constant0._ZN2at6native27unrolled_elementwise_kernelIZZZNS0_19sigmoid_kernel_cudaERNS_18TensorIteratorBaseEENKUlvE0_clEvENKUlvE2_clEvEUlN3c108BFloat16EE_St5arrayIPcLm2EELi4E23TrivialOffsetCalculatorILi1EjESD_NS0_6memory12LoadWithCastILi1EEENSE_13StoreWithCastILi1EEEEEviT_T0_T2_T3_T4_T5_,"a",@progbits
	.sectionflags	@""
	.align	4
.nv.constant0._ZN2at6native27unrolled_elementwise_kernelIZZZNS0_19sigmoid_kernel_cudaERNS_18TensorIteratorBaseEENKUlvE0_clEvENKUlvE2_clEvEUlN3c108BFloat16EE_St5arrayIPcLm2EELi4E23TrivialOffsetCalculatorILi1EjESD_NS0_6memory12LoadWithCastILi1EEENSE_13StoreWithCastILi1EEEEEviT_T0_T2_T3_T4_T5_:
	.zero		572


//--------------------- .nv.constant0._ZN2at6native18elementwise_kernelILi128ELi4EZNS0_22gpu_kernel_impl_nocastIZZZNS0_19sigmoid_kernel_cudaERNS_18TensorIteratorBaseEENKUlvE0_clEvENKUlvE2_clEvEUlN3c108BFloat16EE_EEvS4_RKT_EUliE_EEviT1_ --------------------------
	.section	.nv.constant0._ZN2at6native18elementwise_kernelILi128ELi4EZNS0_22gpu_kernel_impl_nocastIZZZNS0_19sigmoid_kernel_cudaERNS_18TensorIteratorBaseEENKUlvE0_clEvENKUlvE2_clEvEUlN3c108BFloat16EE_EEvS4_RKT_EUliE_EEviT1_,"a",@progbits
	.sectionflags	@""
	.align	4
.nv.constant0._ZN2at6native18elementwise_kernelILi128ELi4EZNS0_22gpu_kernel_impl_nocastIZZZNS0_19sigmoid_kernel_cudaERNS_18TensorIteratorBaseEENKUlvE0_clEvENKUlvE2_clEvEUlN3c108BFloat16EE_EEvS4_RKT_EUliE_EEviT1_:
	.zero		1072


//--------------------- .nv.constant0._ZN2at6native27unrolled_elementwise_kernelIZZZNS0_19sigmoid_kernel_cudaERNS_18TensorIteratorBaseEENKUlvE0_clEvENKUlvE2_clEvEUlN3c108BFloat16EE_St5arrayIPcLm2EELi4E23TrivialOffsetCalculatorILi1EjESD_NS0_6memory15LoadWithoutCastENSE_16StoreWithoutCastEEEviT_T0_T2_T3_T4_T5_ --------------------------
	.section	.nv.constant0._ZN2at6native27unrolled_elementwise_kernelIZZZNS0_19sigmoid_kernel_cudaERNS_18TensorIteratorBaseEENKUlvE0_clEvENKUlvE2_clEvEUlN3c108BFloat16EE_St5arrayIPcLm2EELi4E23TrivialOffsetCalculatorILi1EjESD_NS0_6memory15LoadWithoutCastENSE_16StoreWithoutCastEEEviT_T0_T2_T3_T4_T5_,"a",@progbits
	.sectionflags	@""
	.align	4
.nv.constant0._ZN2at6native27unrolled_elementwise_kernelIZZZNS0_19sigmoid_kernel_cudaERNS_18TensorIteratorBaseEENKUlvE0_clEvENKUlvE2_clEvEUlN3c108BFloat16EE_St5arrayIPcLm2EELi4E23TrivialOffsetCalculatorILi1EjESD_NS0_6memory15LoadWithoutCastENSE_16StoreWithoutCastEEEviT_T0_T2_T3_T4_T5_:
	.zero		556


//--------------------- .nv.constant0._ZN2at6native29vectorized_elementwise_kernelILi2EZZZNS0_19sigmoid_kernel_cudaERNS_18TensorIteratorBaseEENKUlvE0_clEvENKUlvE2_clEvEUlN3c108BFloat16EE_St5arrayIPcLm2EEEEviT0_T1_ --------------------------
	.section	.nv.constant0._ZN2at6native29vectorized_elementwise_kernelILi2EZZZNS0_19sigmoid_kernel_cudaERNS_18TensorIteratorBaseEENKUlvE0_clEvENKUlvE2_clEvEUlN3c108BFloat16EE_St5arrayIPcLm2EEEEviT0_T1_,"a",@progbits
	.sectionflags	@""
	.align	4
.nv.constant0._ZN2at6native29vectorized_elementwise_kernelILi2EZZZNS0_19sigmoid_kernel_cudaERNS_18TensorIteratorBaseEENKUlvE0_clEvENKUlvE2_clEvEUlN3c108BFloat16EE_St5arrayIPcLm2EEEEviT0_T1_:
	.zero		552


//--------------------- .nv.constant0._ZN2at6native29vectorized_elementwise_kernelILi4EZZZNS0_19sigmoid_kernel_cudaERNS_18TensorIteratorBaseEENKUlvE0_clEvENKUlvE2_clEvEUlN3c108BFloat16EE_St5arrayIPcLm2EEEEviT0_T1_ --------------------------
	.section	.nv.constant0._ZN2at6native29vectorized_elementwise_kernelILi4EZZZNS0_19sigmoid_kernel_cudaERNS_18TensorIteratorBaseEENKUlvE0_clEvENKUlvE2_clEvEUlN3c108BFloat16EE_St5arrayIPcLm2EEEEviT0_T1_,"a",@progbits
	.sectionflags	@""
	.align	4
.nv.constant0._ZN2at6native29vectorized_elementwise_kernelILi4EZZZNS0_19sigmoid_kernel_cudaERNS_18TensorIteratorBaseEENKUlvE0_clEvENKUlvE2_clEvEUlN3c108BFloat16EE_St5arrayIPcLm2EEEEviT0_T1_:
	.zero		552


//--------------------- .nv.constant0._ZN2at6native29vectorized_elementwise_kernelILi8EZZZNS0_19sigmoid_kernel_cudaERNS_18TensorIteratorBaseEENKUlvE0_clEvENKUlvE2_clEvEUlN3c108BFloat16EE_St5arrayIPcLm2EEEEviT0_T1_ --------------------------
	.section	.nv.constant0._ZN2at6native29vectorized_elementwise_kernelILi8EZZZNS0_19sigmoid_kernel_cudaERNS_18TensorIteratorBaseEENKUlvE0_clEvENKUlvE2_clEvEUlN3c108BFloat16EE_St5arrayIPcLm2EEEEviT0_T1_,"a",@progbits
	.sectionflags	@""
	.align	4
.nv.constant0._ZN2at6native29vectorized_elementwise_kernelILi8EZZZNS0_19sigmoid_kernel_cudaERNS_18TensorIteratorBaseEENKUlvE0_clEvENKUlvE2_clEvEUlN3c108BFloat16EE_St5arrayIPcLm2EEEEviT0_T1_:
	.zero		552


//--------------------- .nv.constant0._ZN2at6native18elementwise_kernelILi128ELi4EZNS0_15gpu_kernel_implIZZZNS0_19sigmoid_kernel_cudaERNS_18TensorIteratorBaseEENKUlvE0_clEvENKUlvE1_clEvEUlN3c104HalfEE_EEvS4_RKT_EUliE_EEviT1_ --------------------------
	.section	.nv.constant0._ZN2at6native18elementwise_kernelILi128ELi4EZNS0_15gpu_kernel_implIZZZNS0_19sigmoid_kernel_cudaERNS_18TensorIteratorBaseEENKUlvE0_clEvENKUlvE1_clEvEUlN3c104HalfEE_EEvS4_RKT_EUliE_EEviT1_,"a",@progbits
	.sectionflags	@""
	.align	4
.nv.constant0._ZN2at6native18elementwise_kernelILi128ELi4EZNS0_15gpu_kernel_implIZZZNS0_19sigmoid_kernel_cudaERNS_18TensorIteratorBaseEENKUlvE0_clEvENKUlvE1_clEvEUlN3c104HalfEE_EEvS4_RKT_EUliE_EEviT1_:
	.zero		1072


//--------------------- .nv.constant0._ZN2at6native27unrolled_elementwise_kernelIZZZNS0_19sigmoid_kernel_cudaERNS_18TensorIteratorBaseEENKUlvE0_clEvENKUlvE1_clEvEUlN3c104HalfEE_St5arrayIPcLm2EELi4E23TrivialOffsetCalculatorILi1EjESD_NS0_6memory12LoadWithCastILi1EEENSE_13StoreWithCastILi1EEEEEviT_T0_T2_T3_T4_T5_ --------------------------
	.section	.nv.constant0._ZN2at6native27unrolled_elementwise_kernelIZZZNS0_19sigmoid_kernel_cudaERNS_18TensorIteratorBaseEENKUlvE0_clEvENKUlvE1_clEvEUlN3c104HalfEE_St5arrayIPcLm2EELi4E23TrivialOffsetCalculatorILi1EjESD_NS0_6memory12LoadWithCastILi1EEENSE_13StoreWithCastILi1EEEEEviT_T0_T2_T3_T4_T5_,"a",@progbits
	.sectionflags	@""
	.align	4
.nv.constant0._ZN2at6native27unrolled_elementwise_kernelIZZZNS0_19sigmoid_kernel_cudaERNS_18TensorIteratorBaseEENKUlvE0_clEvENKUlvE1_clEvEUlN3c104HalfEE_St5arrayIPcLm2EELi4E23TrivialOffsetCalculatorILi1EjESD_NS0_6memory12LoadWithCastILi1EEENSE_13StoreWithCastILi1EEEEEviT_T0_T2_T3_T4_T5_:
	.zero		572


//--------------------- .nv.constant0._ZN2at6native18elementwise_kernelILi128ELi4EZNS0_22gpu_kernel_impl_nocastIZZZNS0_19sigmoid_kernel_cudaERNS_18TensorIteratorBaseEENKUlvE0_clEvENKUlvE1_clEvEUlN3c104HalfEE_EEvS4_RKT_EUliE_EEviT1_ --------------------------
	.section	.nv.constant0._ZN2at6native18elementwise_kernelILi128ELi4EZNS0_22gpu_kernel_impl_nocastIZZZNS0_19sigmoid_kernel_cudaERNS_18TensorIteratorBaseEENKUlvE0_clEvENKUlvE1_clEvEUlN3c104HalfEE_EEvS4_RKT_EUliE_EEviT1_,"a",@progbits
	.sectionflags	@""
	.align	4
.nv.constant0._ZN2at6native18elementwise_kernelILi128ELi4EZNS0_22gpu_kernel_impl_nocastIZZZNS0_19sigmoid_kernel_cudaERNS_18TensorIteratorBaseEENKUlvE0_clEvENKUlvE1_clEvEUlN3c104HalfEE_EEvS4_RKT_EUliE_EEviT1_:
	.zero		1072


//--------------------- .nv.constant0._ZN2at6native27unrolled_elementwise_kernelIZZZNS0_19sigmoid_kernel_cudaERNS_18TensorIteratorBaseEENKUlvE0_clEvENKUlvE1_clEvEUlN3c104HalfEE_St5arrayIPcLm2EELi4E23TrivialOffsetCalculatorILi1EjESD_NS0_6memory15LoadWithoutCastENSE_16StoreWithoutCastEEEviT_T0_T2_T3_T4_T5_ --------------------------
	.section	.nv.constant0._ZN2at6native27unrolled_elementwise_kernelIZZZNS0_19sigmoid_kernel_cudaERNS_18TensorIteratorBaseEENKUlvE0_clEvENKUlvE1_clEvEUlN3c104HalfEE_St5arrayIPcLm2EELi4E23TrivialOffsetCalculatorILi1EjESD_NS0_6memory15LoadWithoutCastENSE_16StoreWithoutCastEEEviT_T0_T2_T3_T4_T5_,"a",@progbits
	.sectionflags	@""
	.align	4
.nv.constant0._ZN2at6native27unrolled_elementwise_kernelIZZZNS0_19sigmoid_kernel_cudaERNS_18TensorIteratorBaseEENKUlvE0_clEvENKUlvE1_clEvEUlN3c104HalfEE_St5arrayIPcLm2EELi4E23TrivialOffsetCalculatorILi1EjESD_NS0_6memory15LoadWithoutCastENSE_16StoreWithoutCastEEEviT_T0_T2_T3_T4_T5_:
	.zero		556


//--------------------- .nv.constant0._ZN2at6native29vectorized_elementwise_kernelILi2EZZZNS0_19sigmoid_kernel_cudaERNS_18TensorIteratorBaseEENKUlvE0_clEvENKUlvE1_clEvEUlN3c104HalfEE_St5arrayIPcLm2EEEEviT0_T1_ --------------------------
	.section	.nv.constant0._ZN2at6native29vectorized_elementwise_kernelILi2EZZZNS0_19sigmoid_kernel_cudaERNS_18TensorIteratorBaseEENKUlvE0_clEvENKUlvE1_clEvEUlN3c104HalfEE_St5arrayIPcLm2EEEEviT0_T1_,"a",@progbits
	.sectionflags	@""
	.align	4
.nv.constant0._ZN2at6native29vectorized_elementwise_kernelILi2EZZZNS0_19sigmoid_kernel_cudaERNS_18TensorIteratorBaseEENKUlvE0_clEvENKUlvE1_clEvEUlN3c104HalfEE_St5arrayIPcLm2EEEEviT0_T1_:
	.zero		552


//--------------------- .nv.constant0._ZN2at6native29vectorized_elementwise_kernelILi4EZZZNS0_19sigmoid_kernel_cudaERNS_18TensorIteratorBaseEENKUlvE0_clEvENKUlvE1_clEvEUlN3c104HalfEE_St5arrayIPcLm2EEEEviT0_T1_ --------------------------
	.section	.nv.constant0._ZN2at6native29vectorized_elementwise_kernelILi4EZZZNS0_19sigmoid_kernel_cudaERNS_18TensorIteratorBaseEENKUlvE0_clEvENKUlvE1_clEvEUlN3c104HalfEE_St5arrayIPcLm2EEEEviT0_T1_,"a",@progbits
	.sectionflags	@""
	.align	4
.nv.constant0._ZN2at6native29vectorized_elementwise_kernelILi4EZZZNS0_19sigmoid_kernel_cudaERNS_18TensorIteratorBaseEENKUlvE0_clEvENKUlvE1_clEvEUlN3c104HalfEE_St5arrayIPcLm2EEEEviT0_T1_:
	.zero		552


//--------------------- .nv.constant0._ZN2at6native29vectorized_elementwise_kernelILi8EZZZNS0_19sigmoid_kernel_cudaERNS_18TensorIteratorBaseEENKUlvE0_clEvENKUlvE1_clEvEUlN3c104HalfEE_St5arrayIPcLm2EEEEviT0_T1_ --------------------------
	.section	.nv.constant0._ZN2at6native29vectorized_elementwise_kernelILi8EZZZNS0_19sigmoid_kernel_cudaERNS_18TensorIteratorBaseEENKUlvE0_clEvENKUlvE1_clEvEUlN3c104HalfEE_St5arrayIPcLm2EEEEviT0_T1_,"a",@progbits
	.sectionflags	@""
	.align	4
.nv.constant0._ZN2at6native29vectorized_elementwise_kernelILi8EZZZNS0_19sigmoid_kernel_cudaERNS_18TensorIteratorBaseEENKUlvE0_clEvENKUlvE1_clEvEUlN3c104HalfEE_St5arrayIPcLm2EEEEviT0_T1_:
	.zero		552


//--------------------- .nv.constant0._ZN2at6native18elementwise_kernelILi128ELi4EZNS0_15gpu_kernel_implIZZZNS0_19sigmoid_kernel_cudaERNS_18TensorIteratorBaseEENKUlvE0_clEvENKUlvE0_clEvEUlfE_EEvS4_RKT_EUliE_EEviT1_ --------------------------
	.section	.nv.constant0._ZN2at6native18elementwise_kernelILi128ELi4EZNS0_15gpu_kernel_implIZZZNS0_19sigmoid_kernel_cudaERNS_18TensorIteratorBaseEENKUlvE0_clEvENKUlvE0_clEvEUlfE_EEvS4_RKT_EUliE_EEviT1_,"a",@progbits
	.sectionflags	@""
	.align	4
.nv.constant0._ZN2at6native18elementwise_kernelILi128ELi4EZNS0_15gpu_kernel_implIZZZNS0_19sigmoid_kernel_cudaERNS_18TensorIteratorBaseEENKUlvE0_clEvENKUlvE0_clEvEUlfE_EEvS4_RKT_EUliE_EEviT1_:
	.zero		1072


//--------------------- .nv.constant0._ZN2at6native27unrolled_elementwise_kernelIZZZNS0_19sigmoid_kernel_cudaERNS_18TensorIteratorBaseEENKUlvE0_clEvENKUlvE0_clEvEUlfE_St5arrayIPcLm2EELi4E23TrivialOffsetCalculatorILi1EjESB_NS0_6memory12LoadWithCastILi1EEENSC_13StoreWithCastILi1EEEEEviT_T0_T2_T3_T4_T5_ --------------------------
	.section	.nv.constant0._ZN2at6native27unrolled_elementwise_kernelIZZZNS0_19sigmoid_kernel_cudaERNS_18TensorIteratorBaseEENKUlvE0_clEvENKUlvE0_clEvEUlfE_St5arrayIPcLm2EELi4E23TrivialOffsetCalculatorILi1EjESB_NS0_6memory12LoadWithCastILi1EEENSC_13StoreWithCastILi1EEEEEviT_T0_T2_T3_T4_T5_,"a",@progbits
	.sectionflags	@""
	.align	4
.nv.constant0._ZN2at6native27unrolled_elementwise_kernelIZZZNS0_19sigmoid_kernel_cudaERNS_18TensorIteratorBaseEENKUlvE0_clEvENKUlvE0_clEvEUlfE_St5arrayIPcLm2EELi4E23TrivialOffsetCalculatorILi1EjESB_NS0_6memory12LoadWithCastILi1EEENSC_13StoreWithCastILi1EEEEEviT_T0_T2_T3_T4_T5_:
	.zero		572


//--------------------- .nv.constant0._ZN2at6native18elementwise_kernelILi128ELi2EZNS0_22gpu_kernel_impl_nocastIZZZNS0_19sigmoid_kernel_cudaERNS_18TensorIteratorBaseEENKUlvE0_clEvENKUlvE0_clEvEUlfE_EEvS4_RKT_EUliE_EEviT1_ --------------------------
	.section	.nv.constant0._ZN2at6native18elementwise_kernelILi128ELi2EZNS0_22gpu_kernel_impl_nocastIZZZNS0_19sigmoid_kernel_cudaERNS_18TensorIteratorBaseEENKUlvE0_clEvENKUlvE0_clEvEUlfE_EEvS4_RKT_EUliE_EEviT1_,"a",@progbits
	.sectionflags	@""
	.align	4
.nv.constant0._ZN2at6native18elementwise_kernelILi128ELi2EZNS0_22gpu_kernel_impl_nocastIZZZNS0_19sigmoid_kernel_cudaERNS_18TensorIteratorBaseEENKUlvE0_clEvENKUlvE0_clEvEUlfE_EEvS4_RKT_EUliE_EEviT1_:
	.zero		1072


//--------------------- .nv.constant0._ZN2at6native27unrolled_elementwise_kernelIZZZNS0_19sigmoid_kernel_cudaERNS_18TensorIteratorBaseEENKUlvE0_clEvENKUlvE0_clEvEUlfE_St5arrayIPcLm2EELi4E23TrivialOffsetCalculatorILi1EjESB_NS0_6memory15LoadWithoutCastENSC_16StoreWithoutCastEEEviT_T0_T2_T3_T4_T5_ --------------------------
	.section	.nv.constant0._ZN2at6native27unrolled_elementwise_kernelIZZZNS0_19sigmoid_kernel_cudaERNS_18TensorIteratorBaseEENKUlvE0_clEvENKUlvE0_clEvEUlfE_St5arrayIPcLm2EELi4E23TrivialOffsetCalculatorILi1EjESB_NS0_6memory15LoadWithoutCastENSC_16StoreWithoutCastEEEviT_T0_T2_T3_T4_T5_,"a",@progbits
	.sectionflags	@""
	.align	4
.nv.constant0._ZN2at6native27unrolled_elementwise_kernelIZZZNS0_19sigmoid_kernel_cudaERNS_18TensorIteratorBaseEENKUlvE0_clEvENKUlvE0_clEvEUlfE_St5arrayIPcLm2EELi4E23TrivialOffsetCalculatorILi1EjESB_NS0_6memory15LoadWithoutCastENSC_16StoreWithoutCastEEEviT_T0_T2_T3_T4_T5_:
	.zero		556


//--------------------- .nv.constant0._ZN2at6native29vectorized_elementwise_kernelILi2EZZZNS0_19sigmoid_kernel_cudaERNS_18TensorIteratorBaseEENKUlvE0_clEvENKUlvE0_clEvEUlfE_St5arrayIPcLm2EEEEviT0_T1_ --------------------------
	.section	.nv.constant0._ZN2at6native29vectorized_elementwise_kernelILi2EZZZNS0_19sigmoid_kernel_cudaERNS_18TensorIteratorBaseEENKUlvE0_clEvENKUlvE0_clEvEUlfE_St5arrayIPcLm2EEEEviT0_T1_,"a",@progbits
	.sectionflags	@""
	.align	4
.nv.constant0._ZN2at6native29vectorized_elementwise_kernelILi2EZZZNS0_19sigmoid_kernel_cudaERNS_18TensorIteratorBaseEENKUlvE0_clEvENKUlvE0_clEvEUlfE_St5arrayIPcLm2EEEEviT0_T1_:
	.zero		552


//--------------------- .nv.constant0._ZN2at6native29vectorized_elementwise_kernelILi4EZZZNS0_19sigmoid_kernel_cudaERNS_18TensorIteratorBaseEENKUlvE0_clEvENKUlvE0_clEvEUlfE_St5arrayIPcLm2EEEEviT0_T1_ --------------------------
	.section	.nv.constant0._ZN2at6native29vectorized_elementwise_kernelILi4EZZZNS0_19sigmoid_kernel_cudaERNS_18TensorIteratorBaseEENKUlvE0_clEvENKUlvE0_clEvEUlfE_St5arrayIPcLm2EEEEviT0_T1_,"a",@progbits
	.sectionflags	@""
	.align	4
.nv.constant0._ZN2at6native29vectorized_elementwise_kernelILi4EZZZNS0_19sigmoid_kernel_cudaERNS_18TensorIteratorBaseEENKUlvE0_clEvENKUlvE0_clEvEUlfE_St5arrayIPcLm2EEEEviT0_T1_:
	.zero		552


//--------------------- .nv.constant0._ZN2at6native29vectorized_elementwise_kernelILi8EZZZNS0_19sigmoid_kernel_cudaERNS_18TensorIteratorBaseEENKUlvE0_clEvENKUlvE0_clEvEUlfE_St5arrayIPcLm2EEEEviT0_T1_ --------------------------
	.section	.nv.constant0._ZN2at6native29vectorized_elementwise_kernelILi8EZZZNS0_19sigmoid_kernel_cudaERNS_18TensorIteratorBaseEENKUlvE0_clEvENKUlvE0_clEvEUlfE_St5arrayIPcLm2EEEEviT0_T1_,"a",@progbits
	.sectionflags	@""
	.align	4
.nv.constant0._ZN2at6native29vectorized_elementwise_kernelILi8EZZZNS0_19sigmoid_kernel_cudaERNS_18TensorIteratorBaseEENKUlvE0_clEvENKUlvE0_clEvEUlfE_St5arrayIPcLm2EEEEviT0_T1_:
	.zero		552


//--------------------- .nv.constant0._ZN2at6native18elementwise_kernelILi128ELi4EZNS0_15gpu_kernel_implIZZZNS0_19sigmoid_kernel_cudaERNS_18TensorIteratorBaseEENKUlvE0_clEvENKUlvE_clEvEUldE_EEvS4_RKT_EUliE_EEviT1_ --------------------------
	.section	.nv.constant0._ZN2at6native18elementwise_kernelILi128ELi4EZNS0_15gpu_kernel_implIZZZNS0_19sigmoid_kernel_cudaERNS_18TensorIteratorBaseEENKUlvE0_clEvENKUlvE_clEvEUldE_EEvS4_RKT_EUliE_EEviT1_,"a",@progbits
	.sectionflags	@""
	.align	4
.nv.constant0._ZN2at6native18elementwise_kernelILi128ELi4EZNS0_15gpu_kernel_implIZZZNS0_19sigmoid_kernel_cudaERNS_18TensorIteratorBaseEENKUlvE0_clEvENKUlvE_clEvEUldE_EEvS4_RKT_EUliE_EEviT1_:
	.zero		1072


//--------------------- .nv.constant0._ZN2at6native27unrolled_elementwise_kernelIZZZNS0_19sigmoid_kernel_cudaERNS_18TensorIteratorBaseEENKUlvE0_clEvENKUlvE_clEvEUldE_St5arrayIPcLm2EELi4E23TrivialOffsetCalculatorILi1EjESB_NS0_6memory12LoadWithCastILi1EEENSC_13StoreWithCastILi1EEEEEviT_T0_T2_T3_T4_T5_ --------------------------
	.section	.nv.constant0._ZN2at6native27unrolled_elementwise_kernelIZZZNS0_19sigmoid_kernel_cudaERNS_18TensorIteratorBaseEENKUlvE0_clEvENKUlvE_clEvEUldE_St5arrayIPcLm2EELi4E23TrivialOffsetCalculatorILi1EjESB_NS0_6memory12LoadWithCastILi1EEENSC_13StoreWithCastILi1EEEEEviT_T0_T2_T3_T4_T5_,"a",@progbits
	.sectionflags	@""
	.align	4
.nv.constant0._ZN2at6native27unrolled_elementwise_kernelIZZZNS0_19sigmoid_kernel_cudaERNS_18TensorIteratorBaseEENKUlvE0_clEvENKUlvE_clEvEUldE_St5arrayIPcLm2EELi4E23TrivialOffsetCalculatorILi1EjESB_NS0_6memory12LoadWithCastILi1EEENSC_13StoreWithCastILi1EEEEEviT_T0_T2_T3_T4_T5_:
	.zero		572


//--------------------- .nv.constant0._ZN2at6native18elementwise_kernelILi128ELi2EZNS0_22gpu_kernel_impl_nocastIZZZNS0_19sigmoid_kernel_cudaERNS_18TensorIteratorBaseEENKUlvE0_clEvENKUlvE_clEvEUldE_EEvS4_RKT_EUliE_EEviT1_ --------------------------
	.section	.nv.constant0._ZN2at6native18elementwise_kernelILi128ELi2EZNS0_22gpu_kernel_impl_nocastIZZZNS0_19sigmoid_kernel_cudaERNS_18TensorIteratorBaseEENKUlvE0_clEvENKUlvE_clEvEUldE_EEvS4_RKT_EUliE_EEviT1_,"a",@progbits
	.sectionflags	@""
	.align	4
.nv.constant0._ZN2at6native18elementwise_kernelILi128ELi2EZNS0_22gpu_kernel_impl_nocastIZZZNS0_19sigmoid_kernel_cudaERNS_18TensorIteratorBaseEENKUlvE0_clEvENKUlvE_clEvEUldE_EEvS4_RKT_EUliE_EEviT1_:
	.zero		1072


//--------------------- .nv.constant0._ZN2at6native27unrolled_elementwise_kernelIZZZNS0_19sigmoid_kernel_cudaERNS_18TensorIteratorBaseEENKUlvE0_clEvENKUlvE_clEvEUldE_St5arrayIPcLm2EELi4E23TrivialOffsetCalculatorILi1EjESB_NS0_6memory15LoadWithoutCastENSC_16StoreWithoutCastEEEviT_T0_T2_T3_T4_T5_ --------------------------
	.section	.nv.constant0._ZN2at6native27unrolled_elementwise_kernelIZZZNS0_19sigmoid_kernel_cudaERNS_18TensorIteratorBaseEENKUlvE0_clEvENKUlvE_clEvEUldE_St5arrayIPcLm2EELi4E23TrivialOffsetCalculatorILi1EjESB_NS0_6memory15LoadWithoutCastENSC_16StoreWithoutCastEEEviT_T0_T2_T3_T4_T5_,"a",@progbits
	.sectionflags	@""
	.align	4
.nv.constant0._ZN2at6native27unrolled_elementwise_kernelIZZZNS0_19sigmoid_kernel_cudaERNS_18TensorIteratorBaseEENKUlvE0_clEvENKUlvE_clEvEUldE_St5arrayIPcLm2EELi4E23TrivialOffsetCalculatorILi1EjESB_NS0_6memory15LoadWithoutCastENSC_16StoreWithoutCastEEEviT_T0_T2_T3_T4_T5_:
	.zero		556


//--------------------- .nv.constant0._ZN2at6native29vectorized_elementwise_kernelILi2EZZZNS0_19sigmoid_kernel_cudaERNS_18TensorIteratorBaseEENKUlvE0_clEvENKUlvE_clEvEUldE_St5arrayIPcLm2EEEEviT0_T1_ --------------------------
	.section	.nv.constant0._ZN2at6native29vectorized_elementwise_kernelILi2EZZZNS0_19sigmoid_kernel_cudaERNS_18TensorIteratorBaseEENKUlvE0_clEvENKUlvE_clEvEUldE_St5arrayIPcLm2EEEEviT0_T1_,"a",@progbits
	.sectionflags	@""
	.align	4
.nv.constant0._ZN2at6native29vectorized_elementwise_kernelILi2EZZZNS0_19sigmoid_kernel_cudaERNS_18TensorIteratorBaseEENKUlvE0_clEvENKUlvE_clEvEUldE_St5arrayIPcLm2EEEEviT0_T1_:
	.zero		552


//--------------------- .nv.constant0._ZN2at6native29vectorized_elementwise_kernelILi4EZZZNS0_19sigmoid_kernel_cudaERNS_18TensorIteratorBaseEENKUlvE0_clEvENKUlvE_clEvEUldE_St5arrayIPcLm2EEEEviT0_T1_ --------------------------
	.section	.nv.constant0._ZN2at6native29vectorized_elementwise_kernelILi4EZZZNS0_19sigmoid_kernel_cudaERNS_18TensorIteratorBaseEENKUlvE0_clEvENKUlvE_clEvEUldE_St5arrayIPcLm2EEEEviT0_T1_,"a",@progbits
	.sectionflags	@""
	.align	4
.nv.constant0._ZN2at6native29vectorized_elementwise_kernelILi4EZZZNS0_19sigmoid_kernel_cudaERNS_18TensorIteratorBaseEENKUlvE0_clEvENKUlvE_clEvEUldE_St5arrayIPcLm2EEEEviT0_T1_:
	.zero		552


//--------------------- .nv.constant0._ZN2at6native29vectorized_elementwise_kernelILi8EZZZNS0_19sigmoid_kernel_cudaERNS_18TensorIteratorBaseEENKUlvE0_clEvENKUlvE_clEvEUldE_St5arrayIPcLm2EEEEviT0_T1_ --------------------------
	.section	.nv.constant0._ZN2at6native29vectorized_elementwise_kernelILi8EZZZNS0_19sigmoid_kernel_cudaERNS_18TensorIteratorBaseEENKUlvE0_clEvENKUlvE_clEvEUldE_St5arrayIPcLm2EEEEviT0_T1_,"a",@progbits
	.sectionflags	@""
	.align	4
.nv.constant0._ZN2at6native29vectorized_elementwise_kernelILi8EZZZNS0_19sigmoid_kernel_cudaERNS_18TensorIteratorBaseEENKUlvE0_clEvENKUlvE_clEvEUldE_St5arrayIPcLm2EEEEviT0_T1_:
	.zero		552


//--------------------- SYMBOLS --------------------------

	.type		.nv.reservedSmem.offset0,@object
	.size		.nv.reservedSmem.offset0,0x4
	.type		__assertfail,@function
